	.target	sm_90a

	.elftype	@"ET_EXEC"


//--------------------- .note.nv.tkinfo           --------------------------
	.section	.note.nv.tkinfo,"",@"SHT_NOTE"
	.sectionflags	@"SHF_NOTE_NV_TKINFO"
	.tkinfo
        /*0018*/ 	.word	0x00000002
        /*0030*/ 	.string	""
        /*0030*/ 	.string	"ptxas"
        /*0030*/ 	.string	"Cuda compilation tools, release 13.0, V13.0.88"
        /*0030*/ 	.string	"Build cuda_13.0.r13.0/compiler.36424714_0"
        /*0030*/ 	.string	"-arch sm_90a -m 64 "



//--------------------- .note.nv.cuinfo           --------------------------
	.section	.note.nv.cuinfo,"",@"SHT_NOTE"
	.sectionflags	@"SHF_NOTE_NV_CUINFO"
        /*0018*/ 	.short	0x0002
        /*001a*/ 	.short	0x005a
        /*001c*/ 	.short	0x0082
	.zero		2


//--------------------- .nv.info                  --------------------------
	.section	.nv.info,"",@"SHT_CUDA_INFO"
	.align	4


	//----- nvinfo : EIATTR_REGCOUNT
	.align		4
        /*0000*/ 	.byte	0x04, 0x2f
        /*0002*/ 	.short	(.L_22 - .L_21)
	.align		4
.L_21:
        /*0004*/ 	.word	index@(_ZN7cutlass13device_kernelIN5flash11enable_sm90INS1_16FlashAttnFwdSm90INS1_25CollectiveMainloopFwdSm90ILi2EN4cute5tupleIJNS5_1CILi1EEES8_S8_EEENS6_IJNS7_ILi128EEESA_SA_EEELi128ENS_6half_tEfNS_4arch4Sm90ELb1ELb0ELb0ELb1ELb0ELb1ELb0ELb1ELb1ELb1ELb1ELb0EEENS1_21CollectiveEpilogueFwdISB_S9_SC_SE_Li256ELb1ELb1ELb1ELb0EEENS1_36VarlenDynamicPersistentTileSchedulerILi128ELi128ELi256ELi128ELb1ELb1ELb1ELb1ELb1ELb1EEEEEEEEEvNT_6ParamsE)
        /*0008*/ 	.word	0x000000a8


	//----- nvinfo : EIATTR_FRAME_SIZE
	.align		4
.L_22:
        /*000c*/ 	.byte	0x04, 0x11
        /*000e*/ 	.short	(.L_24 - .L_23)
	.align		4
.L_23:
        /*0010*/ 	.word	index@(_ZN7cutlass13device_kernelIN5flash11enable_sm90INS1_16FlashAttnFwdSm90INS1_25CollectiveMainloopFwdSm90ILi2EN4cute5tupleIJNS5_1CILi1EEES8_S8_EEENS6_IJNS7_ILi128EEESA_SA_EEELi128ENS_6half_tEfNS_4arch4Sm90ELb1ELb0ELb0ELb1ELb0ELb1ELb0ELb1ELb1ELb1ELb1ELb0EEENS1_21CollectiveEpilogueFwdISB_S9_SC_SE_Li256ELb1ELb1ELb1ELb0EEENS1_36VarlenDynamicPersistentTileSchedulerILi128ELi128ELi256ELi128ELb1ELb1ELb1ELb1ELb1ELb1EEEEEEEEEvNT_6ParamsE)
        /*0014*/ 	.word	0x00000068


	//----- nvinfo : EIATTR_REGCOUNT
	.align		4
.L_24:
        /*0018*/ 	.byte	0x04, 0x2f
        /*001a*/ 	.short	(.L_26 - .L_25)
	.align		4
.L_25:
        /*001c*/ 	.word	index@(_ZN7cutlass13device_kernelIN5flash11enable_sm90INS1_16FlashAttnFwdSm90INS1_25CollectiveMainloopFwdSm90ILi2EN4cute5tupleIJNS5_1CILi1EEES8_S8_EEENS6_IJNS7_ILi128EEESA_SA_EEELi128ENS_6half_tEfNS_4arch4Sm90ELb1ELb0ELb0ELb1ELb0ELb0ELb0ELb1ELb1ELb1ELb1ELb0EEENS1_21CollectiveEpilogueFwdISB_S9_SC_SE_Li256ELb1ELb1ELb1ELb0EEENS1_36VarlenDynamicPersistentTileSchedulerILi128ELi128ELi256ELi128ELb1ELb1ELb1ELb1ELb1ELb1EEEEEEEEEvNT_6ParamsE)
        /*0020*/ 	.word	0x000000a8


	//----- nvinfo : EIATTR_FRAME_SIZE
	.align		4
.L_26:
        /*0024*/ 	.byte	0x04, 0x11
        /*0026*/ 	.short	(.L_28 - .L_27)
	.align		4
.L_27:
        /*0028*/ 	.word	index@(_ZN7cutlass13device_kernelIN5flash11enable_sm90INS1_16FlashAttnFwdSm90INS1_25CollectiveMainloopFwdSm90ILi2EN4cute5tupleIJNS5_1CILi1EEES8_S8_EEENS6_IJNS7_ILi128EEESA_SA_EEELi128ENS_6half_tEfNS_4arch4Sm90ELb1ELb0ELb0ELb1ELb0ELb0ELb0ELb1ELb1ELb1ELb1ELb0EEENS1_21CollectiveEpilogueFwdISB_S9_SC_SE_Li256ELb1ELb1ELb1ELb0EEENS1_36VarlenDynamicPersistentTileSchedulerILi128ELi128ELi256ELi128ELb1ELb1ELb1ELb1ELb1ELb1EEEEEEEEEvNT_6ParamsE)
        /*002c*/ 	.word	0x00000060


	//----- nvinfo : EIATTR_REGCOUNT
	.align		4
.L_28:
        /*0030*/ 	.byte	0x04, 0x2f
        /*0032*/ 	.short	(.L_30 - .L_29)
	.align		4
.L_29:
        /*0034*/ 	.word	index@(_ZN7cutlass13device_kernelIN5flash11enable_sm90INS1_16FlashAttnFwdSm90INS1_25CollectiveMainloopFwdSm90ILi2EN4cute5tupleIJNS5_1CILi1EEES8_S8_EEENS6_IJNS7_ILi128EEESA_SA_EEELi128ENS_6half_tEfNS_4arch4Sm90ELb1ELb0ELb0ELb0ELb0ELb0ELb0ELb1ELb1ELb1ELb1ELb0EEENS1_21CollectiveEpilogueFwdISB_S9_SC_SE_Li256ELb0ELb1ELb1ELb0EEENS1_19SingleTileSchedulerILb0ELb1ELb1ELi128EEEEEEEEEvNT_6ParamsE)
        /*0038*/ 	.word	0x000000a8


	//----- nvinfo : EIATTR_FRAME_SIZE
	.align		4
.L_30:
        /*003c*/ 	.byte	0x04, 0x11
        /*003e*/ 	.short	(.L_32 - .L_31)
	.align		4
.L_31:
        /*0040*/ 	.word	index@(_ZN7cutlass13device_kernelIN5flash11enable_sm90INS1_16FlashAttnFwdSm90INS1_25CollectiveMainloopFwdSm90ILi2EN4cute5tupleIJNS5_1CILi1EEES8_S8_EEENS6_IJNS7_ILi128EEESA_SA_EEELi128ENS_6half_tEfNS_4arch4Sm90ELb1ELb0ELb0ELb0ELb0ELb0ELb0ELb1ELb1ELb1ELb1ELb0EEENS1_21CollectiveEpilogueFwdISB_S9_SC_SE_Li256ELb0ELb1ELb1ELb0EEENS1_19SingleTileSchedulerILb0ELb1ELb1ELi128EEEEEEEEEvNT_6ParamsE)
        /*0044*/ 	.word	0x00000018


	//----- nvinfo : EIATTR_REGCOUNT
	.align		4
.L_32:
        /*0048*/ 	.byte	0x04, 0x2f
        /*004a*/ 	.short	(.L_34 - .L_33)
	.align		4
.L_33:
        /*004c*/ 	.word	index@(_ZN7cutlass13device_kernelIN5flash11enable_sm90INS1_16FlashAttnFwdSm90INS1_25CollectiveMainloopFwdSm90ILi2EN4cute5tupleIJNS5_1CILi1EEES8_S8_EEENS6_IJNS7_ILi128EEESA_SA_EEELi128ENS_6half_tEfNS_4arch4Sm90ELb0ELb1ELb0ELb1ELb0ELb1ELb0ELb1ELb1ELb1ELb1ELb0EEENS1_21CollectiveEpilogueFwdISB_S9_SC_SE_Li256ELb1ELb1ELb1ELb0EEENS1_36VarlenDynamicPersistentTileSchedulerILi128ELi128ELi256ELi128ELb1ELb1ELb1ELb1ELb0ELb1EEEEEEEEEvNT_6ParamsE)
        /*0050*/ 	.word	0x000000a8


	//----- nvinfo : EIATTR_FRAME_SIZE
	.align		4
.L_34:
        /*0054*/ 	.byte	0x04, 0x11
        /*0056*/ 	.short	(.L_36 - .L_35)
	.align		4
.L_35:
        /*0058*/ 	.word	index@(_ZN7cutlass13device_kernelIN5flash11enable_sm90INS1_16FlashAttnFwdSm90INS1_25CollectiveMainloopFwdSm90ILi2EN4cute5tupleIJNS5_1CILi1EEES8_S8_EEENS6_IJNS7_ILi128EEESA_SA_EEELi128ENS_6half_tEfNS_4arch4Sm90ELb0ELb1ELb0ELb1ELb0ELb1ELb0ELb1ELb1ELb1ELb1ELb0EEENS1_21CollectiveEpilogueFwdISB_S9_SC_SE_Li256ELb1ELb1ELb1ELb0EEENS1_36VarlenDynamicPersistentTileSchedulerILi128ELi128ELi256ELi128ELb1ELb1ELb1ELb1ELb0ELb1EEEEEEEEEvNT_6ParamsE)
        /*005c*/ 	.word	0x00000068


	//----- nvinfo : EIATTR_REGCOUNT
	.align		4
.L_36:
        /*0060*/ 	.byte	0x04, 0x2f
        /*0062*/ 	.short	(.L_38 - .L_37)
	.align		4
.L_37:
        /*0064*/ 	.word	index@(_ZN7cutlass13device_kernelIN5flash11enable_sm90INS1_16FlashAttnFwdSm90INS1_25CollectiveMainloopFwdSm90ILi2EN4cute5tupleIJNS5_1CILi1EEES8_S8_EEENS6_IJNS7_ILi128EEESA_SA_EEELi128ENS_6half_tEfNS_4arch4Sm90ELb0ELb1ELb0ELb1ELb0ELb0ELb0ELb1ELb1ELb1ELb1ELb0EEENS1_21CollectiveEpilogueFwdISB_S9_SC_SE_Li256ELb1ELb1ELb1ELb0EEENS1_36VarlenDynamicPersistentTileSchedulerILi128ELi128ELi256ELi128ELb1ELb1ELb1ELb1ELb0ELb1EEEEEEEEEvNT_6ParamsE)
        /*0068*/ 	.word	0x000000a8


	//----- nvinfo : EIATTR_FRAME_SIZE
	.align		4
.L_38:
        /*006c*/ 	.byte	0x04, 0x11
        /*006e*/ 	.short	(.L_40 - .L_39)
	.align		4
.L_39:
        /*0070*/ 	.word	index@(_ZN7cutlass13device_kernelIN5flash11enable_sm90INS1_16FlashAttnFwdSm90INS1_25CollectiveMainloopFwdSm90ILi2EN4cute5tupleIJNS5_1CILi1EEES8_S8_EEENS6_IJNS7_ILi128EEESA_SA_EEELi128ENS_6half_tEfNS_4arch4Sm90ELb0ELb1ELb0ELb1ELb0ELb0ELb0ELb1ELb1ELb1ELb1ELb0EEENS1_21CollectiveEpilogueFwdISB_S9_SC_SE_Li256ELb1ELb1ELb1ELb0EEENS1_36VarlenDynamicPersistentTileSchedulerILi128ELi128ELi256ELi128ELb1ELb1ELb1ELb1ELb0ELb1EEEEEEEEEvNT_6ParamsE)
        /*0074*/ 	.word	0x00000060


	//----- nvinfo : EIATTR_REGCOUNT
	.align		4
.L_40:
        /*0078*/ 	.byte	0x04, 0x2f
        /*007a*/ 	.short	(.L_42 - .L_41)
	.align		4
.L_41:
        /*007c*/ 	.word	index@(_ZN7cutlass13device_kernelIN5flash11enable_sm90INS1_16FlashAttnFwdSm90INS1_25CollectiveMainloopFwdSm90ILi2EN4cute5tupleIJNS5_1CILi1EEES8_S8_EEENS6_IJNS7_ILi128EEESA_SA_EEELi128ENS_6half_tEfNS_4arch4Sm90ELb0ELb1ELb0ELb0ELb0ELb0ELb0ELb1ELb1ELb1ELb1ELb0EEENS1_21CollectiveEpilogueFwdISB_S9_SC_SE_Li256ELb0ELb1ELb1ELb0EEENS1_19SingleTileSchedulerILb0ELb1ELb1ELi128EEEEEEEEEvNT_6ParamsE)
        /*0080*/ 	.word	0x000000a8


	//----- nvinfo : EIATTR_FRAME_SIZE
	.align		4
.L_42:
        /*0084*/ 	.byte	0x04, 0x11
        /*0086*/ 	.short	(.L_44 - .L_43)
	.align		4
.L_43:
        /*0088*/ 	.word	index@(_ZN7cutlass13device_kernelIN5flash11enable_sm90INS1_16FlashAttnFwdSm90INS1_25CollectiveMainloopFwdSm90ILi2EN4cute5tupleIJNS5_1CILi1EEES8_S8_EEENS6_IJNS7_ILi128EEESA_SA_EEELi128ENS_6half_tEfNS_4arch4Sm90ELb0ELb1ELb0ELb0ELb0ELb0ELb0ELb1ELb1ELb1ELb1ELb0EEENS1_21CollectiveEpilogueFwdISB_S9_SC_SE_Li256ELb0ELb1ELb1ELb0EEENS1_19SingleTileSchedulerILb0ELb1ELb1ELi128EEEEEEEEEvNT_6ParamsE)
        /*008c*/ 	.word	0x00000018


	//----- nvinfo : EIATTR_REGCOUNT
	.align		4
.L_44:
        /*0090*/ 	.byte	0x04, 0x2f
        /*0092*/ 	.short	(.L_46 - .L_45)
	.align		4
.L_45:
        /*0094*/ 	.word	index@(_ZN7cutlass13device_kernelIN5flash11enable_sm90INS1_16FlashAttnFwdSm90INS1_25CollectiveMainloopFwdSm90ILi2EN4cute5tupleIJNS5_1CILi1EEES8_S8_EEENS6_IJNS7_ILi128EEENS7_ILi176EEESA_EEELi128ENS_6half_tEfNS_4arch4Sm90ELb0ELb0ELb0ELb1ELb0ELb1ELb0ELb1ELb1ELb1ELb1ELb0EEENS1_21CollectiveEpilogueFwdINS6_IJSA_SA_SB_EEES9_SD_SF_Li256ELb1ELb1ELb1ELb0EEENS1_36VarlenDynamicPersistentTileSchedulerILi128ELi176ELi256ELi128ELb1ELb1ELb1ELb0ELb1ELb1EEEEEEEEEvNT_6ParamsE)
        /*0098*/ 	.word	0x000000a8


	//----- nvinfo : EIATTR_FRAME_SIZE
	.align		4
.L_46:
        /*009c*/ 	.byte	0x04, 0x11
        /*009e*/ 	.short	(.L_48 - .L_47)
	.align		4
.L_47:
        /*00a0*/ 	.word	index@(_ZN7cutlass13device_kernelIN5flash11enable_sm90INS1_16FlashAttnFwdSm90INS1_25CollectiveMainloopFwdSm90ILi2EN4cute5tupleIJNS5_1CILi1EEES8_S8_EEENS6_IJNS7_ILi128EEENS7_ILi176EEESA_EEELi128ENS_6half_tEfNS_4arch4Sm90ELb0ELb0ELb0ELb1ELb0ELb1ELb0ELb1ELb1ELb1ELb1ELb0EEENS1_21CollectiveEpilogueFwdINS6_IJSA_SA_SB_EEES9_SD_SF_Li256ELb1ELb1ELb1ELb0EEENS1_36VarlenDynamicPersistentTileSchedulerILi128ELi176ELi256ELi128ELb1ELb1ELb1ELb0ELb1ELb1EEEEEEEEEvNT_6ParamsE)
        /*00a4*/ 	.word	0x000000a8


	//----- nvinfo : EIATTR_REGCOUNT
	.align		4
.L_48:
        /*00a8*/ 	.byte	0x04, 0x2f
        /*00aa*/ 	.short	(.L_50 - .L_49)
	.align		4
.L_49:
        /*00ac*/ 	.word	index@(_ZN7cutlass13device_kernelIN5flash11enable_sm90INS1_16FlashAttnFwdSm90INS1_25CollectiveMainloopFwdSm90ILi2EN4cute5tupleIJNS5_1CILi1EEES8_S8_EEENS6_IJNS7_ILi128EEENS7_ILi176EEESA_EEELi128ENS_6half_tEfNS_4arch4Sm90ELb0ELb0ELb0ELb1ELb0ELb0ELb0ELb1ELb1ELb1ELb1ELb0EEENS1_21CollectiveEpilogueFwdINS6_IJSA_SA_SB_EEES9_SD_SF_Li256ELb1ELb1ELb1ELb0EEENS1_36VarlenDynamicPersistentTileSchedulerILi128ELi176ELi256ELi128ELb1ELb1ELb1ELb0ELb1ELb1EEEEEEEEEvNT_6ParamsE)
        /*00b0*/ 	.word	0x000000a8


	//----- nvinfo : EIATTR_FRAME_SIZE
	.align		4
.L_50:
        /*00b4*/ 	.byte	0x04, 0x11
        /*00b6*/ 	.short	(.L_52 - .L_51)
	.align		4
.L_51:
        /*00b8*/ 	.word	index@(_ZN7cutlass13device_kernelIN5flash11enable_sm90INS1_16FlashAttnFwdSm90INS1_25CollectiveMainloopFwdSm90ILi2EN4cute5tupleIJNS5_1CILi1EEES8_S8_EEENS6_IJNS7_ILi128EEENS7_ILi176EEESA_EEELi128ENS_6half_tEfNS_4arch4Sm90ELb0ELb0ELb0ELb1ELb0ELb0ELb0ELb1ELb1ELb1ELb1ELb0EEENS1_21CollectiveEpilogueFwdINS6_IJSA_SA_SB_EEES9_SD_SF_Li256ELb1ELb1ELb1ELb0EEENS1_36VarlenDynamicPersistentTileSchedulerILi128ELi176ELi256ELi128ELb1ELb1ELb1ELb0ELb1ELb1EEEEEEEEEvNT_6ParamsE)
        /*00bc*/ 	.word	0x00000070


	//----- nvinfo : EIATTR_REGCOUNT
	.align		4
.L_52:
        /*00c0*/ 	.byte	0x04, 0x2f
        /*00c2*/ 	.short	(.L_54 - .L_53)
	.align		4
.L_53:
        /*00c4*/ 	.word	index@(_ZN7cutlass13device_kernelIN5flash11enable_sm90INS1_16FlashAttnFwdSm90INS1_25CollectiveMainloopFwdSm90ILi2EN4cute5tupleIJNS5_1CILi1EEES8_S8_EEENS6_IJNS7_ILi128EEENS7_ILi176EEESA_EEELi128ENS_6half_tEfNS_4arch4Sm90ELb0ELb0ELb0ELb0ELb0ELb0ELb0ELb1ELb1ELb1ELb1ELb0EEENS1_21CollectiveEpilogueFwdINS6_IJSA_SA_SB_EEES9_SD_SF_Li256ELb0ELb1ELb1ELb0EEENS1_19SingleTileSchedulerILb0ELb1ELb1ELi128EEEEEEEEEvNT_6ParamsE)
        /*00c8*/ 	.word	0x000000a8


	//----- nvinfo : EIATTR_FRAME_SIZE
	.align		4
.L_54:
        /*00cc*/ 	.byte	0x04, 0x11
        /*00ce*/ 	.short	(.L_56 - .L_55)
	.align		4
.L_55:
        /*00d0*/ 	.word	index@(_ZN7cutlass13device_kernelIN5flash11enable_sm90INS1_16FlashAttnFwdSm90INS1_25CollectiveMainloopFwdSm90ILi2EN4cute5tupleIJNS5_1CILi1EEES8_S8_EEENS6_IJNS7_ILi128EEENS7_ILi176EEESA_EEELi128ENS_6half_tEfNS_4arch4Sm90ELb0ELb0ELb0ELb0ELb0ELb0ELb0ELb1ELb1ELb1ELb1ELb0EEENS1_21CollectiveEpilogueFwdINS6_IJSA_SA_SB_EEES9_SD_SF_Li256ELb0ELb1ELb1ELb0EEENS1_19SingleTileSchedulerILb0ELb1ELb1ELi128EEEEEEEEEvNT_6ParamsE)
        /*00d4*/ 	.word	0x00000010


	//----- nvinfo : EIATTR_MIN_STACK_SIZE
	.align		4
.L_56:
        /*00d8*/ 	.byte	0x04, 0x12
        /*00da*/ 	.short	(.L_58 - .L_57)
	.align		4
.L_57:
        /*00dc*/ 	.word	index@(_ZN7cutlass13device_kernelIN5flash11enable_sm90INS1_16FlashAttnFwdSm90INS1_25CollectiveMainloopFwdSm90ILi2EN4cute5tupleIJNS5_1CILi1EEES8_S8_EEENS6_IJNS7_ILi128EEENS7_ILi176EEESA_EEELi128ENS_6half_tEfNS_4arch4Sm90ELb0ELb0ELb0ELb0ELb0ELb0ELb0ELb1ELb1ELb1ELb1ELb0EEENS1_21CollectiveEpilogueFwdINS6_IJSA_SA_SB_EEES9_SD_SF_Li256ELb0ELb1ELb1ELb0EEENS1_19SingleTileSchedulerILb0ELb1ELb1ELi128EEEEEEEEEvNT_6ParamsE)
        /*00e0*/ 	.word	0x00000010


	//----- nvinfo : EIATTR_MIN_STACK_SIZE
	.align		4
.L_58:
        /*00e4*/ 	.byte	0x04, 0x12
        /*00e6*/ 	.short	(.L_60 - .L_59)
	.align		4
.L_59:
        /*00e8*/ 	.word	index@(_ZN7cutlass13device_kernelIN5flash11enable_sm90INS1_16FlashAttnFwdSm90INS1_25CollectiveMainloopFwdSm90ILi2EN4cute5tupleIJNS5_1CILi1EEES8_S8_EEENS6_IJNS7_ILi128EEENS7_ILi176EEESA_EEELi128ENS_6half_tEfNS_4arch4Sm90ELb0ELb0ELb0ELb1ELb0ELb0ELb0ELb1ELb1ELb1ELb1ELb0EEENS1_21CollectiveEpilogueFwdINS6_IJSA_SA_SB_EEES9_SD_SF_Li256ELb1ELb1ELb1ELb0EEENS1_36VarlenDynamicPersistentTileSchedulerILi128ELi176ELi256ELi128ELb1ELb1ELb1ELb0ELb1ELb1EEEEEEEEEvNT_6ParamsE)
        /*00ec*/ 	.word	0x00000070


	//----- nvinfo : EIATTR_MIN_STACK_SIZE
	.align		4
.L_60:
        /*00f0*/ 	.byte	0x04, 0x12
        /*00f2*/ 	.short	(.L_62 - .L_61)
	.align		4
.L_61:
        /*00f4*/ 	.word	index@(_ZN7cutlass13device_kernelIN5flash11enable_sm90INS1_16FlashAttnFwdSm90INS1_25CollectiveMainloopFwdSm90ILi2EN4cute5tupleIJNS5_1CILi1EEES8_S8_EEENS6_IJNS7_ILi128EEENS7_ILi176EEESA_EEELi128ENS_6half_tEfNS_4arch4Sm90ELb0ELb0ELb0ELb1ELb0ELb1ELb0ELb1ELb1ELb1ELb1ELb0EEENS1_21CollectiveEpilogueFwdINS6_IJSA_SA_SB_EEES9_SD_SF_Li256ELb1ELb1ELb1ELb0EEENS1_36VarlenDynamicPersistentTileSchedulerILi128ELi176ELi256ELi128ELb1ELb1ELb1ELb0ELb1ELb1EEEEEEEEEvNT_6ParamsE)
        /*00f8*/ 	.word	0x000000a8


	//----- nvinfo : EIATTR_MIN_STACK_SIZE
	.align		4
.L_62:
        /*00fc*/ 	.byte	0x04, 0x12
        /*00fe*/ 	.short	(.L_64 - .L_63)
	.align		4
.L_63:
        /*0100*/ 	.word	index@(_ZN7cutlass13device_kernelIN5flash11enable_sm90INS1_16FlashAttnFwdSm90INS1_25CollectiveMainloopFwdSm90ILi2EN4cute5tupleIJNS5_1CILi1EEES8_S8_EEENS6_IJNS7_ILi128EEESA_SA_EEELi128ENS_6half_tEfNS_4arch4Sm90ELb0ELb1ELb0ELb0ELb0ELb0ELb0ELb1ELb1ELb1ELb1ELb0EEENS1_21CollectiveEpilogueFwdISB_S9_SC_SE_Li256ELb0ELb1ELb1ELb0EEENS1_19SingleTileSchedulerILb0ELb1ELb1ELi128EEEEEEEEEvNT_6ParamsE)
        /*0104*/ 	.word	0x00000018


	//----- nvinfo : EIATTR_MIN_STACK_SIZE
	.align		4
.L_64:
        /*0108*/ 	.byte	0x04, 0x12
        /*010a*/ 	.short	(.L_66 - .L_65)
	.align		4
.L_65:
        /*010c*/ 	.word	index@(_ZN7cutlass13device_kernelIN5flash11enable_sm90INS1_16FlashAttnFwdSm90INS1_25CollectiveMainloopFwdSm90ILi2EN4cute5tupleIJNS5_1CILi1EEES8_S8_EEENS6_IJNS7_ILi128EEESA_SA_EEELi128ENS_6half_tEfNS_4arch4Sm90ELb0ELb1ELb0ELb1ELb0ELb0ELb0ELb1ELb1ELb1ELb1ELb0EEENS1_21CollectiveEpilogueFwdISB_S9_SC_SE_Li256ELb1ELb1ELb1ELb0EEENS1_36VarlenDynamicPersistentTileSchedulerILi128ELi128ELi256ELi128ELb1ELb1ELb1ELb1ELb0ELb1EEEEEEEEEvNT_6ParamsE)
        /*0110*/ 	.word	0x00000060


	//----- nvinfo : EIATTR_MIN_STACK_SIZE
	.align		4
.L_66:
        /*0114*/ 	.byte	0x04, 0x12
        /*0116*/ 	.short	(.L_68 - .L_67)
	.align		4
.L_67:
        /*0118*/ 	.word	index@(_ZN7cutlass13device_kernelIN5flash11enable_sm90INS1_16FlashAttnFwdSm90INS1_25CollectiveMainloopFwdSm90ILi2EN4cute5tupleIJNS5_1CILi1EEES8_S8_EEENS6_IJNS7_ILi128EEESA_SA_EEELi128ENS_6half_tEfNS_4arch4Sm90ELb0ELb1ELb0ELb1ELb0ELb1ELb0ELb1ELb1ELb1ELb1ELb0EEENS1_21CollectiveEpilogueFwdISB_S9_SC_SE_Li256ELb1ELb1ELb1ELb0EEENS1_36VarlenDynamicPersistentTileSchedulerILi128ELi128ELi256ELi128ELb1ELb1ELb1ELb1ELb0ELb1EEEEEEEEEvNT_6ParamsE)
        /*011c*/ 	.word	0x00000068


	//----- nvinfo : EIATTR_MIN_STACK_SIZE
	.align		4
.L_68:
        /*0120*/ 	.byte	0x04, 0x12
        /*0122*/ 	.short	(.L_70 - .L_69)
	.align		4
.L_69:
        /*0124*/ 	.word	index@(_ZN7cutlass13device_kernelIN5flash11enable_sm90INS1_16FlashAttnFwdSm90INS1_25CollectiveMainloopFwdSm90ILi2EN4cute5tupleIJNS5_1CILi1EEES8_S8_EEENS6_IJNS7_ILi128EEESA_SA_EEELi128ENS_6half_tEfNS_4arch4Sm90ELb1ELb0ELb0ELb0ELb0ELb0ELb0ELb1ELb1ELb1ELb1ELb0EEENS1_21CollectiveEpilogueFwdISB_S9_SC_SE_Li256ELb0ELb1ELb1ELb0EEENS1_19SingleTileSchedulerILb0ELb1ELb1ELi128EEEEEEEEEvNT_6ParamsE)
        /*0128*/ 	.word	0x00000018


	//----- nvinfo : EIATTR_MIN_STACK_SIZE
	.align		4
.L_70:
        /*012c*/ 	.byte	0x04, 0x12
        /*012e*/ 	.short	(.L_72 - .L_71)
	.align		4
.L_71:
        /*0130*/ 	.word	index@(_ZN7cutlass13device_kernelIN5flash11enable_sm90INS1_16FlashAttnFwdSm90INS1_25CollectiveMainloopFwdSm90ILi2EN4cute5tupleIJNS5_1CILi1EEES8_S8_EEENS6_IJNS7_ILi128EEESA_SA_EEELi128ENS_6half_tEfNS_4arch4Sm90ELb1ELb0ELb0ELb1ELb0ELb0ELb0ELb1ELb1ELb1ELb1ELb0EEENS1_21CollectiveEpilogueFwdISB_S9_SC_SE_Li256ELb1ELb1ELb1ELb0EEENS1_36VarlenDynamicPersistentTileSchedulerILi128ELi128ELi256ELi128ELb1ELb1ELb1ELb1ELb1ELb1EEEEEEEEEvNT_6ParamsE)
        /*0134*/ 	.word	0x00000060


	//----- nvinfo : EIATTR_MIN_STACK_SIZE
	.align		4
.L_72:
        /*0138*/ 	.byte	0x04, 0x12
        /*013a*/ 	.short	(.L_74 - .L_73)
	.align		4
.L_73:
        /*013c*/ 	.word	index@(_ZN7cutlass13device_kernelIN5flash11enable_sm90INS1_16FlashAttnFwdSm90INS1_25CollectiveMainloopFwdSm90ILi2EN4cute5tupleIJNS5_1CILi1EEES8_S8_EEENS6_IJNS7_ILi128EEESA_SA_EEELi128ENS_6half_tEfNS_4arch4Sm90ELb1ELb0ELb0ELb1ELb0ELb1ELb0ELb1ELb1ELb1ELb1ELb0EEENS1_21CollectiveEpilogueFwdISB_S9_SC_SE_Li256ELb1ELb1ELb1ELb0EEENS1_36VarlenDynamicPersistentTileSchedulerILi128ELi128ELi256ELi128ELb1ELb1ELb1ELb1ELb1ELb1EEEEEEEEEvNT_6ParamsE)
        /*0140*/ 	.word	0x00000068
.L_74:


//--------------------- .nv.compat                --------------------------
	.section	.nv.compat,"",@"SHT_CUDA_COMPAT_INFO"
	.align	4
        /*0000*/ 	.byte	0x02, 0x09, 0x01, 0x00, 0x02, 0x02, 0x04, 0x00, 0x02, 0x05, 0x05, 0x00, 0x03, 0x07, 0x01, 0x01
        /*0010*/ 	.byte	0x02, 0x03, 0x01, 0x00, 0x02, 0x06, 0x01, 0x00, 0x04, 0x0b, 0x08, 0x00, 0x00, 0x00, 0x00, 0x00
        /*0020*/ 	.byte	0x00, 0x00, 0x00, 0x00


//--------------------- .nv.info._ZN7cutlass13device_kernelIN5flash11enable_sm90INS1_16FlashAttnFwdSm90INS1_25CollectiveMainloopFwdSm90ILi2EN4cute5tupleIJNS5_1CILi1EEES8_S8_EEENS6_IJNS7_ILi128EEENS7_ILi176EEESA_EEELi128ENS_6half_tEfNS_4arch4Sm90ELb0ELb0ELb0ELb0ELb0ELb0ELb0ELb1ELb1ELb1ELb1ELb0EEENS1_21CollectiveEpilogueFwdINS6_IJSA_SA_SB_EEES9_SD_SF_Li256ELb0ELb1ELb1ELb0EEENS1_19SingleTileSchedulerILb0ELb1ELb1ELi128EEEEEEEEEvNT_6ParamsE --------------------------
	.section	.nv.info._ZN7cutlass13device_kernelIN5flash11enable_sm90INS1_16FlashAttnFwdSm90INS1_25CollectiveMainloopFwdSm90ILi2EN4cute5tupleIJNS5_1CILi1EEES8_S8_EEENS6_IJNS7_ILi128EEENS7_ILi176EEESA_EEELi128ENS_6half_tEfNS_4arch4Sm90ELb0ELb0ELb0ELb0ELb0ELb0ELb0ELb1ELb1ELb1ELb1ELb0EEENS1_21CollectiveEpilogueFwdINS6_IJSA_SA_SB_EEES9_SD_SF_Li256ELb0ELb1ELb1ELb0EEENS1_19SingleTileSchedulerILb0ELb1ELb1ELi128EEEEEEEEEvNT_6ParamsE,"",@"SHT_CUDA_INFO"
	.sectionflags	@""
	.align	4


	//----- nvinfo : EIATTR_CUDA_API_VERSION
	.align		4
        /*0000*/ 	.byte	0x04, 0x37
        /*0002*/ 	.short	(.L_76 - .L_75)
.L_75:
        /*0004*/ 	.word	0x00000082


	//----- nvinfo : EIATTR_KPARAM_INFO
	.align		4
.L_76:
        /*0008*/ 	.byte	0x04, 0x17
        /*000a*/ 	.short	(.L_78 - .L_77)
.L_77:
        /*000c*/ 	.word	0x00000000
        /*0010*/ 	.short	0x0000
        /*0012*/ 	.short	0x0070
        /*0014*/ 	.byte	0x00, 0xf0, 0x01, 0x28


	//----- nvinfo : EIATTR_SPARSE_MMA_MASK
	.align		4
.L_78:
        /*0018*/ 	.byte	0x03, 0x50
        /*001a*/ 	.short	0x0000


	//----- nvinfo : EIATTR_MAXREG_COUNT
	.align		4
        /*001c*/ 	.byte	0x03, 0x1b
        /*001e*/ 	.short	0x00a8


	//----- nvinfo : EIATTR_NUM_BARRIERS
	.align		4
        /*0020*/ 	.byte	0x02, 0x4c
        /*0022*/ 	.byte	0x10
	.zero		1


	//----- nvinfo : EIATTR_EXTERNS
	.align		4
        /*0024*/ 	.byte	0x04, 0x0f
        /*0026*/ 	.short	(.L_80 - .L_79)


	//   ....[0]....
	.align		4
.L_79:
        /*0028*/ 	.word	index@(__assertfail)


	//----- nvinfo : EIATTR_ANNOTATIONS
	.align		4
.L_80:
        /*002c*/ 	.byte	0x04, 0x55
        /*002e*/ 	.short	(.L_82 - .L_81)


	//   ....[0]....
.L_81:
        /*0030*/ 	.word	0x00000001
        /*0034*/ 	.byte	0x60, 0x09, 0x00, 0x00, 0x01, 0x00, 0x00, 0x00, 0x90, 0x13, 0x00, 0x00, 0x01, 0x00, 0x00, 0x00
        /*0044*/ 	.byte	0x90, 0xd7, 0x00, 0x00, 0x01, 0x00, 0x00, 0x00, 0x80, 0xdc, 0x00, 0x00, 0x01, 0x00, 0x00, 0x00
        /*0054*/ 	.byte	0xf0, 0xeb, 0x00, 0x00, 0x01, 0x00, 0x00, 0x00, 0x90, 0xee, 0x00, 0x00, 0x01, 0x00, 0x00, 0x00
        /*0064*/ 	.byte	0x50, 0xf6, 0x00, 0x00, 0x01, 0x00, 0x00, 0x00, 0x70, 0xfe, 0x00, 0x00, 0x01, 0x00, 0x00, 0x00
        /*0074*/ 	.byte	0xd0, 0x0a, 0x01, 0x00


	//----- nvinfo : EIATTR_MERCURY_ISA_VERSION
	.align		4
.L_82:
        /*0078*/ 	.byte	0x03, 0x5f
        /*007a*/ 	.short	0x0101


	//----- nvinfo : EIATTR_INT_WARP_WIDE_INSTR_OFFSETS
	.align		4
        /*007c*/ 	.byte	0x04, 0x31
        /*007e*/ 	.short	(.L_84 - .L_83)


	//   ....[0]....
.L_83:
        /*0080*/ 	.word	0x00000130


	//   ....[1]....
        /*0084*/ 	.word	0x00000170


	//   ....[2]....
        /*0088*/ 	.word	0x000001e0


	//----- nvinfo : EIATTR_COOP_GROUP_MASK_REGIDS
	.align		4
.L_84:
        /*008c*/ 	.byte	0x04, 0x29
        /*008e*/ 	.short	(.L_86 - .L_85)


	//   ....[0]....
.L_85:
        /*0090*/ 	.word	0xffffffff


	//   ....[1]....
        /*0094*/ 	.word	0xffffffff


	//   ....[2]....
        /*0098*/ 	.word	0xffffffff


	//   ....[3]....
        /*009c*/ 	.word	0xffffffff


	//   ....[4]....
        /*00a0*/ 	.word	0xffffffff


	//   ....[5]....
        /*00a4*/ 	.word	0xffffffff


	//   ....[6]....
        /*00a8*/ 	.word	0xffffffff


	//   ....[7]....
        /*00ac*/ 	.word	0xffffffff


	//   ....[8]....
        /*00b0*/ 	.word	0xffffffff


	//   ....[9]....
        /*00b4*/ 	.word	0xffffffff


	//   ....[10]....
        /*00b8*/ 	.word	0xffffffff


	//   ....[11]....
        /*00bc*/ 	.word	0xffffffff


	//   ....[12]....
        /*00c0*/ 	.word	0xffffffff


	//   ....[13]....
        /*00c4*/ 	.word	0xffffffff


	//   ....[14]....
        /*00c8*/ 	.word	0xffffffff


	//   ....[15]....
        /*00cc*/ 	.word	0xffffffff


	//   ....[16]....
        /*00d0*/ 	.word	0xffffffff


	//   ....[17]....
        /*00d4*/ 	.word	0xffffffff


	//   ....[18]....
        /*00d8*/ 	.word	0xffffffff


	//   ....[19]....
        /*00dc*/ 	.word	0xffffffff


	//   ....[20]....
        /*00e0*/ 	.word	0xffffffff


	//   ....[21]....
        /*00e4*/ 	.word	0xffffffff


	//   ....[22]....
        /*00e8*/ 	.word	0xffffffff


	//   ....[23]....
        /*00ec*/ 	.word	0xffffffff


	//   ....[24]....
        /*00f0*/ 	.word	0xffffffff


	//   ....[25]....
        /*00f4*/ 	.word	0xffffffff


	//   ....[26]....
        /*00f8*/ 	.word	0xffffffff


	//   ....[27]....
        /*00fc*/ 	.word	0xffffffff


	//   ....[28]....
        /*0100*/ 	.word	0xffffffff


	//   ....[29]....
        /*0104*/ 	.word	0xffffffff


	//   ....[30]....
        /*0108*/ 	.word	0xffffffff


	//   ....[31]....
        /*010c*/ 	.word	0xffffffff


	//   ....[32]....
        /*0110*/ 	.word	0xffffffff


	//   ....[33]....
        /*0114*/ 	.word	0xffffffff


	//   ....[34]....
        /*0118*/ 	.word	0xffffffff


	//   ....[35]....
        /*011c*/ 	.word	0xffffffff


	//   ....[36]....
        /*0120*/ 	.word	0xffffffff


	//   ....[37]....
        /*0124*/ 	.word	0xffffffff


	//   ....[38]....
        /*0128*/ 	.word	0xffffffff


	//   ....[39]....
        /*012c*/ 	.word	0xffffffff


	//   ....[40]....
        /*0130*/ 	.word	0xffffffff


	//   ....[41]....
        /*0134*/ 	.word	0xffffffff


	//   ....[42]....
        /*0138*/ 	.word	0xffffffff


	//   ....[43]....
        /*013c*/ 	.word	0xffffffff


	//   ....[44]....
        /*0140*/ 	.word	0xffffffff


	//   ....[45]....
        /*0144*/ 	.word	0xffffffff


	//   ....[46]....
        /*0148*/ 	.word	0xffffffff


	//   ....[47]....
        /*014c*/ 	.word	0x0500000f


	//   ....[48]....
        /*0150*/ 	.word	0x0500000f


	//   ....[49]....
        /*0154*/ 	.word	0x0500000f


	//   ....[50]....
        /*0158*/ 	.word	0x0500000f


	//   ....[51]....
        /*015c*/ 	.word	0x0500000f


	//   ....[52]....
        /*0160*/ 	.word	0x0500000f


	//   ....[53]....
        /*0164*/ 	.word	0x0500000f


	//   ....[54]....
        /*0168*/ 	.word	0x0500000f


	//   ....[55]....
        /*016c*/ 	.word	0x0500000f


	//   ....[56]....
        /*0170*/ 	.word	0x0500000f


	//   ....[57]....
        /*0174*/ 	.word	0x0500000f


	//   ....[58]....
        /*0178*/ 	.word	0x0500000f


	//   ....[59]....
        /*017c*/ 	.word	0x0500000f


	//   ....[60]....
        /*0180*/ 	.word	0x0500000f


	//   ....[61]....
        /*0184*/ 	.word	0x0500000f


	//   ....[62]....
        /*0188*/ 	.word	0x0500000f


	//   ....[63]....
        /*018c*/ 	.word	0x0500000f


	//   ....[64]....
        /*0190*/ 	.word	0x0500000f


	//----- nvinfo : EIATTR_COOP_GROUP_INSTR_OFFSETS
	.align		4
.L_86:
        /*0194*/ 	.byte	0x04, 0x28
        /*0196*/ 	.short	(.L_88 - .L_87)


	//   ....[0]....
.L_87:
        /*0198*/ 	.word	0x00000070


	//   ....[1]....
        /*019c*/ 	.word	0x00000140


	//   ....[2]....
        /*01a0*/ 	.word	0x00000190


	//   ....[3]....
        /*01a4*/ 	.word	0x000003c0


	//   ....[4]....
        /*01a8*/ 	.word	0x00000520


	//   ....[5]....
        /*01ac*/ 	.word	0x00000640


	//   ....[6]....
        /*01b0*/ 	.word	0x000007a0


	//   ....[7]....
        /*01b4*/ 	.word	0x00001160


	//   ....[8]....
        /*01b8*/ 	.word	0x00004600


	//   ....[9]....
        /*01bc*/ 	.word	0x000046a0


	//   ....[10]....
        /*01c0*/ 	.word	0x00004de0


	//   ....[11]....
        /*01c4*/ 	.word	0x00004e50


	//   ....[12]....
        /*01c8*/ 	.word	0x00008e80


	//   ....[13]....
        /*01cc*/ 	.word	0x00008ef0


	//   ....[14]....
        /*01d0*/ 	.word	0x00009550


	//   ....[15]....
        /*01d4*/ 	.word	0x000095b0


	//   ....[16]....
        /*01d8*/ 	.word	0x0000af00


	//   ....[17]....
        /*01dc*/ 	.word	0x0000af30


	//   ....[18]....
        /*01e0*/ 	.word	0x0000afd0


	//   ....[19]....
        /*01e4*/ 	.word	0x0000b020


	//   ....[20]....
        /*01e8*/ 	.word	0x0000c070


	//   ....[21]....
        /*01ec*/ 	.word	0x0000c0b0


	//   ....[22]....
        /*01f0*/ 	.word	0x0000c0f0


	//   ....[23]....
        /*01f4*/ 	.word	0x0000c130


	//   ....[24]....
        /*01f8*/ 	.word	0x0000c140


	//   ....[25]....
        /*01fc*/ 	.word	0x0000c160


	//   ....[26]....
        /*0200*/ 	.word	0x0000c7b0


	//   ....[27]....
        /*0204*/ 	.word	0x0000c7c0


	//   ....[28]....
        /*0208*/ 	.word	0x0000d230


	//   ....[29]....
        /*020c*/ 	.word	0x0000dca0


	//   ....[30]....
        /*0210*/ 	.word	0x0000e620


	//   ....[31]....
        /*0214*/ 	.word	0x0000e630


	//   ....[32]....
        /*0218*/ 	.word	0x0000e650


	//   ....[33]....
        /*021c*/ 	.word	0x0000e6b0


	//   ....[34]....
        /*0220*/ 	.word	0x0000e710


	//   ....[35]....
        /*0224*/ 	.word	0x0000e750


	//   ....[36]....
        /*0228*/ 	.word	0x0000e7b0


	//   ....[37]....
        /*022c*/ 	.word	0x0000e7f0


	//   ....[38]....
        /*0230*/ 	.word	0x0000e850


	//   ....[39]....
        /*0234*/ 	.word	0x0000e890


	//   ....[40]....
        /*0238*/ 	.word	0x0000e8f0


	//   ....[41]....
        /*023c*/ 	.word	0x0000e930


	//   ....[42]....
        /*0240*/ 	.word	0x0000e990


	//   ....[43]....
        /*0244*/ 	.word	0x0000e9d0


	//   ....[44]....
        /*0248*/ 	.word	0x0000ea30


	//   ....[45]....
        /*024c*/ 	.word	0x0000ea60


	//   ....[46]....
        /*0250*/ 	.word	0x00010a60


	//   ....[47]....
        /*0254*/ 	.word	0x00010f20


	//   ....[48]....
        /*0258*/ 	.word	0x000110a0


	//   ....[49]....
        /*025c*/ 	.word	0x000110f0


	//   ....[50]....
        /*0260*/ 	.word	0x00011220


	//   ....[51]....
        /*0264*/ 	.word	0x00011290


	//   ....[52]....
        /*0268*/ 	.word	0x00011380


	//   ....[53]....
        /*026c*/ 	.word	0x000113f0


	//   ....[54]....
        /*0270*/ 	.word	0x000114e0


	//   ....[55]....
        /*0274*/ 	.word	0x00011550


	//   ....[56]....
        /*0278*/ 	.word	0x00011640


	//   ....[57]....
        /*027c*/ 	.word	0x000116b0


	//   ....[58]....
        /*0280*/ 	.word	0x000117a0


	//   ....[59]....
        /*0284*/ 	.word	0x00011810


	//   ....[60]....
        /*0288*/ 	.word	0x00011900


	//   ....[61]....
        /*028c*/ 	.word	0x00011960


	//   ....[62]....
        /*0290*/ 	.word	0x00011a40


	//   ....[63]....
        /*0294*/ 	.word	0x00011a90


	//   ....[64]....
        /*0298*/ 	.word	0x00011e90


	//----- nvinfo : EIATTR_REG_RECONFIG
	.align		4
.L_88:
        /*029c*/ 	.byte	0x01, 0x54
	.zero		2


	//----- nvinfo : EIATTR_SYSCALL_OFFSETS
	.align		4
        /*02a0*/ 	.byte	0x04, 0x46
        /*02a2*/ 	.short	(.L_90 - .L_89)


	//   ....[0]....
.L_89:
        /*02a4*/ 	.word	0x00001340


	//   ....[1]....
        /*02a8*/ 	.word	0x0000d910


	//   ....[2]....
        /*02ac*/ 	.word	0x0000da50


	//   ....[3]....
        /*02b0*/ 	.word	0x0000db40


	//   ....[4]....
        /*02b4*/ 	.word	0x0000e240


	//----- nvinfo : EIATTR_MBARRIER_INSTR_OFFSETS
	.align		4
.L_90:
        /*02b8*/ 	.byte	0x04, 0x39
        /*02ba*/ 	.short	(.L_92 - .L_91)


	//   ....[0]....
.L_91:
        /*02bc*/ 	.word	0x00000270
        /*02c0*/ 	.word	0x000000ff
        /*02c4*/ 	.word	0x00034800
        /*02c8*/ 	.short	0x0100
        /*02ca*/ 	.byte	0x08
	.zero		1


	//   ....[1]....
        /*02cc*/ 	.word	0x00000280
        /*02d0*/ 	.word	0x000000ff
        /*02d4*/ 	.word	0x00034820
        /*02d8*/ 	.short	0x0100
        /*02da*/ 	.byte	0x08
	.zero		1


	//   ....[2]....
        /*02dc*/ 	.word	0x00000370
        /*02e0*/ 	.word	0x000000ff
        /*02e4*/ 	.word	0x00034830
        /*02e8*/ 	.short	0x0100
        /*02ea*/ 	.byte	0x08
	.zero		1


	//   ....[3]....
        /*02ec*/ 	.word	0x00000380
        /*02f0*/ 	.word	0x000000ff
        /*02f4*/ 	.word	0x00034840
        /*02f8*/ 	.short	0x0100
        /*02fa*/ 	.byte	0x08
	.zero		1


	//   ....[4]....
        /*02fc*/ 	.word	0x00000390
        /*0300*/ 	.word	0x000000ff
        /*0304*/ 	.word	0x00034838
        /*0308*/ 	.short	0x0100
        /*030a*/ 	.byte	0x08
	.zero		1


	//   ....[5]....
        /*030c*/ 	.word	0x000003a0
        /*0310*/ 	.word	0x000000ff
        /*0314*/ 	.word	0x00034848
        /*0318*/ 	.short	0x0100
        /*031a*/ 	.byte	0x08
	.zero		1


	//   ....[6]....
        /*031c*/ 	.word	0x000004d0
        /*0320*/ 	.word	0x000000ff
        /*0324*/ 	.word	0x00034850
        /*0328*/ 	.short	0x0100
        /*032a*/ 	.byte	0x08
	.zero		1


	//   ....[7]....
        /*032c*/ 	.word	0x000004e0
        /*0330*/ 	.word	0x000000ff
        /*0334*/ 	.word	0x00034860
        /*0338*/ 	.short	0x0100
        /*033a*/ 	.byte	0x08
	.zero		1


	//   ....[8]....
        /*033c*/ 	.word	0x000004f0
        /*0340*/ 	.word	0x000000ff
        /*0344*/ 	.word	0x00034858
        /*0348*/ 	.short	0x0100
        /*034a*/ 	.byte	0x08
	.zero		1


	//   ....[9]....
        /*034c*/ 	.word	0x00000500
        /*0350*/ 	.word	0x000000ff
        /*0354*/ 	.word	0x00034868
        /*0358*/ 	.short	0x0100
        /*035a*/ 	.byte	0x08
	.zero		1


	//   ....[10]....
        /*035c*/ 	.word	0x000005f0
        /*0360*/ 	.word	0x000000ff
        /*0364*/ 	.word	0x00034870
        /*0368*/ 	.short	0x0100
        /*036a*/ 	.byte	0x06
	.zero		1


	//   ....[11]....
        /*036c*/ 	.word	0x00000600
        /*0370*/ 	.word	0x000000ff
        /*0374*/ 	.word	0x00034880
        /*0378*/ 	.short	0x0100
        /*037a*/ 	.byte	0x06
	.zero		1


	//   ....[12]....
        /*037c*/ 	.word	0x00000610
        /*0380*/ 	.word	0x000000ff
        /*0384*/ 	.word	0x00034878
        /*0388*/ 	.short	0x0100
        /*038a*/ 	.byte	0x06
	.zero		1


	//   ....[13]....
        /*038c*/ 	.word	0x00000620
        /*0390*/ 	.word	0x000000ff
        /*0394*/ 	.word	0x00034888
        /*0398*/ 	.short	0x0100
        /*039a*/ 	.byte	0x06
	.zero		1


	//   ....[14]....
        /*039c*/ 	.word	0x00000750
        /*03a0*/ 	.word	0x000000ff
        /*03a4*/ 	.word	0x00034890
        /*03a8*/ 	.short	0x0100
        /*03aa*/ 	.byte	0x08
	.zero		1


	//   ....[15]....
        /*03ac*/ 	.word	0x00000760
        /*03b0*/ 	.word	0x000000ff
        /*03b4*/ 	.word	0x000348a0
        /*03b8*/ 	.short	0x0100
        /*03ba*/ 	.byte	0x08
	.zero		1


	//   ....[16]....
        /*03bc*/ 	.word	0x00000770
        /*03c0*/ 	.word	0x000000ff
        /*03c4*/ 	.word	0x00034898
        /*03c8*/ 	.short	0x0100
        /*03ca*/ 	.byte	0x08
	.zero		1


	//   ....[17]....
        /*03cc*/ 	.word	0x00000780
        /*03d0*/ 	.word	0x000000ff
        /*03d4*/ 	.word	0x000348a8
        /*03d8*/ 	.short	0x0100
        /*03da*/ 	.byte	0x08
	.zero		1


	//   ....[18]....
        /*03dc*/ 	.word	0x000008b0
        /*03e0*/ 	.word	0x000000ff
        /*03e4*/ 	.word	0x000348b0
        /*03e8*/ 	.short	0x0100
        /*03ea*/ 	.byte	0x08
	.zero		1


	//   ....[19]....
        /*03ec*/ 	.word	0x000008c0
        /*03f0*/ 	.word	0x000000ff
        /*03f4*/ 	.word	0x000348c0
        /*03f8*/ 	.short	0x0100
        /*03fa*/ 	.byte	0x08
	.zero		1


	//   ....[20]....
        /*03fc*/ 	.word	0x000008d0
        /*0400*/ 	.word	0x000000ff
        /*0404*/ 	.word	0x000348b8
        /*0408*/ 	.short	0x0100
        /*040a*/ 	.byte	0x08
	.zero		1


	//   ....[21]....
        /*040c*/ 	.word	0x000008e0
        /*0410*/ 	.word	0x000000ff
        /*0414*/ 	.word	0x000348c8
        /*0418*/ 	.short	0x0100
        /*041a*/ 	.byte	0x08
	.zero		1


	//   ....[22]....
        /*041c*/ 	.word	0x00001370
        /*0420*/ 	.word	0x000000ff
        /*0424*/ 	.word	0x00034800
        /*0428*/ 	.short	0x010a
        /*042a*/ 	.byte	0x04
	.zero		1


	//   ....[23]....
        /*042c*/ 	.word	0x00001410
        /*0430*/ 	.word	0x000000ff
        /*0434*/ 	.word	0x00034830
        /*0438*/ 	.short	0x010a
        /*043a*/ 	.byte	0x04
	.zero		1


	//   ....[24]....
        /*043c*/ 	.word	0x000014a0
        /*0440*/ 	.word	0x000000ff
        /*0444*/ 	.word	0x00034830
        /*0448*/ 	.short	0x010a
        /*044a*/ 	.byte	0x04
	.zero		1


	//   ....[25]....
        /*044c*/ 	.word	0x00005560
        /*0450*/ 	.word	0x00000032
        /*0454*/ 	.word	0x00000000
        /*0458*/ 	.short	0x0101
        /*045a*/ 	.byte	0x3f
	.zero		1


	//   ....[26]....
        /*045c*/ 	.word	0x00006490
        /*0460*/ 	.word	0x00000005
        /*0464*/ 	.word	0x00034830
        /*0468*/ 	.short	0x010a
        /*046a*/ 	.byte	0x3f
	.zero		1


	//   ....[27]....
        /*046c*/ 	.word	0x000064d0
        /*0470*/ 	.word	0x00000005
        /*0474*/ 	.word	0x00034830
        /*0478*/ 	.short	0x010a
        /*047a*/ 	.byte	0x3f
	.zero		1


	//   ....[28]....
        /*047c*/ 	.word	0x00008a80
        /*0480*/ 	.word	0x000000ff
        /*0484*/ 	.word	0x00034850
        /*0488*/ 	.short	0x010a
        /*048a*/ 	.byte	0x06
	.zero		1


	//   ....[29]....
        /*048c*/ 	.word	0x00008ac0
        /*0490*/ 	.word	0x000000ff
        /*0494*/ 	.word	0x00034850
        /*0498*/ 	.short	0x010a
        /*049a*/ 	.byte	0x06
	.zero		1


	//   ....[30]....
        /*049c*/ 	.word	0x0000a070
        /*04a0*/ 	.word	0x00000085
        /*04a4*/ 	.word	0x00000000
        /*04a8*/ 	.short	0x0101
        /*04aa*/ 	.byte	0x3f
	.zero		1


	//   ....[31]....
        /*04ac*/ 	.word	0x0000a290
        /*04b0*/ 	.word	0x00000083
        /*04b4*/ 	.word	0x00000000
        /*04b8*/ 	.short	0x0101
        /*04ba*/ 	.byte	0x3f
	.zero		1


	//   ....[32]....
        /*04bc*/ 	.word	0x0000ae60
        /*04c0*/ 	.word	0x0000000b
        /*04c4*/ 	.word	0x00034850
        /*04c8*/ 	.short	0x010a
        /*04ca*/ 	.byte	0x3f
	.zero		1


	//   ....[33]....
        /*04cc*/ 	.word	0x0000aea0
        /*04d0*/ 	.word	0x0000000b
        /*04d4*/ 	.word	0x00034850
        /*04d8*/ 	.short	0x010a
        /*04da*/ 	.byte	0x3f
	.zero		1


	//   ....[34]....
        /*04dc*/ 	.word	0x0000b600
        /*04e0*/ 	.word	0x00000009
        /*04e4*/ 	.word	0x00000000
        /*04e8*/ 	.short	0x0101
        /*04ea*/ 	.byte	0x3f
	.zero		1


	//   ....[35]....
        /*04ec*/ 	.word	0x0000c150
        /*04f0*/ 	.word	0x000000ff
        /*04f4*/ 	.word	0x00000000
        /*04f8*/ 	.short	0x0101
        /*04fa*/ 	.byte	0x04
	.zero		1


	//   ....[36]....
        /*04fc*/ 	.word	0x0000dec0
        /*0500*/ 	.word	0x000000ff
        /*0504*/ 	.word	0x00034840
        /*0508*/ 	.short	0x010a
        /*050a*/ 	.byte	0x26
	.zero		1


	//   ....[37]....
        /*050c*/ 	.word	0x0000eb90
        /*0510*/ 	.word	0x000000ff
        /*0514*/ 	.word	0x00034800
        /*0518*/ 	.short	0x0107
        /*051a*/ 	.byte	0x26
	.zero		1


	//   ....[38]....
        /*051c*/ 	.word	0x0000ec00
        /*0520*/ 	.word	0x000000ff
        /*0524*/ 	.word	0x00034800
        /*0528*/ 	.short	0x0101
        /*052a*/ 	.byte	0x26
	.zero		1


	//   ....[39]....
        /*052c*/ 	.word	0x0000ec10
        /*0530*/ 	.word	0x000000ff
        /*0534*/ 	.word	0x00034820
        /*0538*/ 	.short	0x010a
        /*053a*/ 	.byte	0x26
	.zero		1


	//   ....[40]....
        /*053c*/ 	.word	0x0000f020
        /*0540*/ 	.word	0x000000ff
        /*0544*/ 	.word	0x00034848
        /*0548*/ 	.short	0x010a
        /*054a*/ 	.byte	0x26
	.zero		1


	//   ....[41]....
        /*054c*/ 	.word	0x0000f2e0
        /*0550*/ 	.word	0x000000ff
        /*0554*/ 	.word	0x00034860
        /*0558*/ 	.short	0x010a
        /*055a*/ 	.byte	0x26
	.zero		1


	//   ....[42]....
        /*055c*/ 	.word	0x0000f7e0
        /*0560*/ 	.word	0x000000ff
        /*0564*/ 	.word	0x00034840
        /*0568*/ 	.short	0x010a
        /*056a*/ 	.byte	0x26
	.zero		1


	//   ....[43]....
        /*056c*/ 	.word	0x0000fac0
        /*0570*/ 	.word	0x000000ff
        /*0574*/ 	.word	0x00034868
        /*0578*/ 	.short	0x010a
        /*057a*/ 	.byte	0x26
	.zero		1


	//   ....[44]....
        /*057c*/ 	.word	0x00010010
        /*0580*/ 	.word	0x000000ff
        /*0584*/ 	.word	0x00034848
        /*0588*/ 	.short	0x010a
        /*058a*/ 	.byte	0x26
	.zero		1


	//   ....[45]....
        /*058c*/ 	.word	0x000102d0
        /*0590*/ 	.word	0x000000ff
        /*0594*/ 	.word	0x00034860
        /*0598*/ 	.short	0x010a
        /*059a*/ 	.byte	0x26
	.zero		1


	//   ....[46]....
        /*059c*/ 	.word	0x00010660
        /*05a0*/ 	.word	0x00000003
        /*05a4*/ 	.word	0x00034860
        /*05a8*/ 	.short	0x010a
        /*05aa*/ 	.byte	0x3f
	.zero		1


	//   ....[47]....
        /*05ac*/ 	.word	0x000109f0
        /*05b0*/ 	.word	0x00000002
        /*05b4*/ 	.word	0x00034820
        /*05b8*/ 	.short	0x010a
        /*05ba*/ 	.byte	0x3f
	.zero		1


	//   ....[48]....
        /*05bc*/ 	.word	0x00010b90
        /*05c0*/ 	.word	0x00000007
        /*05c4*/ 	.word	0x00000000
        /*05c8*/ 	.short	0x010a
        /*05ca*/ 	.byte	0x3f
	.zero		1


	//   ....[49]....
        /*05cc*/ 	.word	0x00010c00
        /*05d0*/ 	.word	0x00000008
        /*05d4*/ 	.word	0x00000000
        /*05d8*/ 	.short	0x010a
        /*05da*/ 	.byte	0x3f
	.zero		1


	//   ....[50]....
        /*05dc*/ 	.word	0x00010c60
        /*05e0*/ 	.word	0x00000007
        /*05e4*/ 	.word	0x00000000
        /*05e8*/ 	.short	0x010a
        /*05ea*/ 	.byte	0x3f
	.zero		1


	//   ....[51]....
        /*05ec*/ 	.word	0x00010c90
        /*05f0*/ 	.word	0x00000006
        /*05f4*/ 	.word	0x00000000
        /*05f8*/ 	.short	0x010a
        /*05fa*/ 	.byte	0x3f
	.zero		1


	//   ....[52]....
        /*05fc*/ 	.word	0x00010d10
        /*0600*/ 	.word	0x00000003
        /*0604*/ 	.word	0x00034800
        /*0608*/ 	.short	0x010a
        /*060a*/ 	.byte	0x3f
	.zero		1


	//   ....[53]....
        /*060c*/ 	.word	0x00010d80
        /*0610*/ 	.word	0x00000003
        /*0614*/ 	.word	0x00034830
        /*0618*/ 	.short	0x010a
        /*061a*/ 	.byte	0x3f
	.zero		1


	//   ....[54]....
        /*061c*/ 	.word	0x00010dd0
        /*0620*/ 	.word	0x00000005
        /*0624*/ 	.word	0x00034830
        /*0628*/ 	.short	0x010a
        /*062a*/ 	.byte	0x3f
	.zero		1


	//   ....[55]....
        /*062c*/ 	.word	0x00010e30
        /*0630*/ 	.word	0x00000005
        /*0634*/ 	.word	0x00034850
        /*0638*/ 	.short	0x010a
        /*063a*/ 	.byte	0x3f
	.zero		1


	//   ....[56]....
        /*063c*/ 	.word	0x00010e80
        /*0640*/ 	.word	0x0000000b
        /*0644*/ 	.word	0x00034850
        /*0648*/ 	.short	0x010a
        /*064a*/ 	.byte	0x3f
	.zero		1


	//   ....[57]....
        /*064c*/ 	.word	0x00010fe0
        /*0650*/ 	.word	0x00000003
        /*0654*/ 	.word	0x00034840
        /*0658*/ 	.short	0x010a
        /*065a*/ 	.byte	0x3f
	.zero		1


	//   ....[58]....
        /*065c*/ 	.word	0x00011ad0
        /*0660*/ 	.word	0x00000003
        /*0664*/ 	.word	0x00034820
        /*0668*/ 	.short	0x010a
        /*066a*/ 	.byte	0x3f
	.zero		1


	//   ....[59]....
        /*066c*/ 	.word	0x00011b30
        /*0670*/ 	.word	0x00000003
        /*0674*/ 	.word	0x00034848
        /*0678*/ 	.short	0x010a
        /*067a*/ 	.byte	0x3f
	.zero		1


	//   ....[60]....
        /*067c*/ 	.word	0x00011b90
        /*0680*/ 	.word	0x00000003
        /*0684*/ 	.word	0x00034860
        /*0688*/ 	.short	0x010a
        /*068a*/ 	.byte	0x3f
	.zero		1


	//   ....[61]....
        /*068c*/ 	.word	0x00011bf0
        /*0690*/ 	.word	0x00000003
        /*0694*/ 	.word	0x00034840
        /*0698*/ 	.short	0x010a
        /*069a*/ 	.byte	0x3f
	.zero		1


	//   ....[62]....
        /*069c*/ 	.word	0x00011c50
        /*06a0*/ 	.word	0x00000003
        /*06a4*/ 	.word	0x00034868
        /*06a8*/ 	.short	0x010a
        /*06aa*/ 	.byte	0x3f
	.zero		1


	//   ....[63]....
        /*06ac*/ 	.word	0x00011cb0
        /*06b0*/ 	.word	0x00000003
        /*06b4*/ 	.word	0x00034848
        /*06b8*/ 	.short	0x010a
        /*06ba*/ 	.byte	0x3f
	.zero		1


	//   ....[64]....
        /*06bc*/ 	.word	0x00011d10
        /*06c0*/ 	.word	0x00000003
        /*06c4*/ 	.word	0x00034860
        /*06c8*/ 	.short	0x010a
        /*06ca*/ 	.byte	0x3f
	.zero		1


	//   ....[65]....
        /*06cc*/ 	.word	0x00011d60
        /*06d0*/ 	.word	0x00000003
        /*06d4*/ 	.word	0x00034860
        /*06d8*/ 	.short	0x010a
        /*06da*/ 	.byte	0x3f
	.zero		1


	//   ....[66]....
        /*06dc*/ 	.word	0x00011db0
        /*06e0*/ 	.word	0x00000002
        /*06e4*/ 	.word	0x00034820
        /*06e8*/ 	.short	0x010a
        /*06ea*/ 	.byte	0x3f
	.zero		1


	//   ....[67]....
        /*06ec*/ 	.word	0x00011f50
        /*06f0*/ 	.word	0x00000007
        /*06f4*/ 	.word	0x00000000
        /*06f8*/ 	.short	0x010a
        /*06fa*/ 	.byte	0x3f
	.zero		1


	//   ....[68]....
        /*06fc*/ 	.word	0x00011fa0
        /*0700*/ 	.word	0x00000008
        /*0704*/ 	.word	0x00000000
        /*0708*/ 	.short	0x010a
        /*070a*/ 	.byte	0x3f
	.zero		1


	//   ....[69]....
        /*070c*/ 	.word	0x00011ff0
        /*0710*/ 	.word	0x00000007
        /*0714*/ 	.word	0x00000000
        /*0718*/ 	.short	0x010a
        /*071a*/ 	.byte	0x3f
	.zero		1


	//----- nvinfo : EIATTR_NUM_MBARRIERS
	.align		4
.L_92:
        /*071c*/ 	.byte	0x03, 0x38
        /*071e*/ 	.short	0x0016


	//----- nvinfo : EIATTR_EXIT_INSTR_OFFSETS
	.align		4
        /*0720*/ 	.byte	0x04, 0x1c
        /*0722*/ 	.short	(.L_94 - .L_93)


	//   ....[0]....
.L_93:
        /*0724*/ 	.word	0x00010ce0


	//----- nvinfo : EIATTR_MAX_THREADS
	.align		4
.L_94:
        /*0728*/ 	.byte	0x04, 0x05
        /*072a*/ 	.short	(.L_96 - .L_95)
.L_95:
        /*072c*/ 	.word	0x00000180
        /*0730*/ 	.word	0x00000001
        /*0734*/ 	.word	0x00000001


	//----- nvinfo : EIATTR_CRS_STACK_SIZE
	.align		4
.L_96:
        /*0738*/ 	.byte	0x04, 0x1e
        /*073a*/ 	.short	(.L_98 - .L_97)
.L_97:
        /*073c*/ 	.word	0x00000000


	//----- nvinfo : EIATTR_CBANK_PARAM_SIZE
	.align		4
.L_98:
        /*0740*/ 	.byte	0x03, 0x19
        /*0742*/ 	.short	0x0a70


	//----- nvinfo : EIATTR_PARAM_CBANK
	.align		4
        /*0744*/ 	.byte	0x04, 0x0a
        /*0746*/ 	.short	(.L_100 - .L_99)
	.align		4
.L_99:
        /*0748*/ 	.word	index@(.nv.constant0._ZN7cutlass13device_kernelIN5flash11enable_sm90INS1_16FlashAttnFwdSm90INS1_25CollectiveMainloopFwdSm90ILi2EN4cute5tupleIJNS5_1CILi1EEES8_S8_EEENS6_IJNS7_ILi128EEENS7_ILi176EEESA_EEELi128ENS_6half_tEfNS_4arch4Sm90ELb0ELb0ELb0ELb0ELb0ELb0ELb0ELb1ELb1ELb1ELb1ELb0EEENS1_21CollectiveEpilogueFwdINS6_IJSA_SA_SB_EEES9_SD_SF_Li256ELb0ELb1ELb1ELb0EEENS1_19SingleTileSchedulerILb0ELb1ELb1ELi128EEEEEEEEEvNT_6ParamsE)
        /*074c*/ 	.short	0x0210
        /*074e*/ 	.short	0x0a70


	//----- nvinfo : EIATTR_SW_WAR
	.align		4
.L_100:
        /*0750*/ 	.byte	0x04, 0x36
        /*0752*/ 	.short	(.L_102 - .L_101)
.L_101:
        /*0754*/ 	.word	0x00000008
.L_102:


//--------------------- .nv.info._ZN7cutlass13device_kernelIN5flash11enable_sm90INS1_16FlashAttnFwdSm90INS1_25CollectiveMainloopFwdSm90ILi2EN4cute5tupleIJNS5_1CILi1EEES8_S8_EEENS6_IJNS7_ILi128EEENS7_ILi176EEESA_EEELi128ENS_6half_tEfNS_4arch4Sm90ELb0ELb0ELb0ELb1ELb0ELb0ELb0ELb1ELb1ELb1ELb1ELb0EEENS1_21CollectiveEpilogueFwdINS6_IJSA_SA_SB_EEES9_SD_SF_Li256ELb1ELb1ELb1ELb0EEENS1_36VarlenDynamicPersistentTileSchedulerILi128ELi176ELi256ELi128ELb1ELb1ELb1ELb0ELb1ELb1EEEEEEEEEvNT_6ParamsE --------------------------
	.section	.nv.info._ZN7cutlass13device_kernelIN5flash11enable_sm90INS1_16FlashAttnFwdSm90INS1_25CollectiveMainloopFwdSm90ILi2EN4cute5tupleIJNS5_1CILi1EEES8_S8_EEENS6_IJNS7_ILi128EEENS7_ILi176EEESA_EEELi128ENS_6half_tEfNS_4arch4Sm90ELb0ELb0ELb0ELb1ELb0ELb0ELb0ELb1ELb1ELb1ELb1ELb0EEENS1_21CollectiveEpilogueFwdINS6_IJSA_SA_SB_EEES9_SD_SF_Li256ELb1ELb1ELb1ELb0EEENS1_36VarlenDynamicPersistentTileSchedulerILi128ELi176ELi256ELi128ELb1ELb1ELb1ELb0ELb1ELb1EEEEEEEEEvNT_6ParamsE,"",@"SHT_CUDA_INFO"
	.sectionflags	@""
	.align	4


	//----- nvinfo : EIATTR_CUDA_API_VERSION
	.align		4
        /*0000*/ 	.byte	0x04, 0x37
        /*0002*/ 	.short	(.L_104 - .L_103)
.L_103:
        /*0004*/ 	.word	0x00000082


	//----- nvinfo : EIATTR_KPARAM_INFO
	.align		4
.L_104:
        /*0008*/ 	.byte	0x04, 0x17
        /*000a*/ 	.short	(.L_106 - .L_105)
.L_105:
        /*000c*/ 	.word	0x00000000
        /*0010*/ 	.short	0x0000
        /*0012*/ 	.short	0x0070
        /*0014*/ 	.byte	0x00, 0xf0, 0x01, 0x2a


	//----- nvinfo : EIATTR_SPARSE_MMA_MASK
	.align		4
.L_106:
        /*0018*/ 	.byte	0x03, 0x50
        /*001a*/ 	.short	0x0000


	//----- nvinfo : EIATTR_MAXREG_COUNT
	.align		4
        /*001c*/ 	.byte	0x03, 0x1b
        /*001e*/ 	.short	0x00a8


	//----- nvinfo : EIATTR_NUM_BARRIERS
	.align		4
        /*0020*/ 	.byte	0x02, 0x4c
        /*0022*/ 	.byte	0x10
	.zero		1


	//----- nvinfo : EIATTR_EXTERNS
	.align		4
        /*0024*/ 	.byte	0x04, 0x0f
        /*0026*/ 	.short	(.L_108 - .L_107)


	//   ....[0]....
	.align		4
.L_107:
        /*0028*/ 	.word	index@(__assertfail)


	//----- nvinfo : EIATTR_ANNOTATIONS
	.align		4
.L_108:
        /*002c*/ 	.byte	0x04, 0x55
        /*002e*/ 	.short	(.L_110 - .L_109)


	//   ....[0]....
.L_109:
        /*0030*/ 	.word	0x00000001
        /*0034*/ 	.byte	0x50, 0x09, 0x00, 0x00, 0x01, 0x00, 0x00, 0x00, 0xa0, 0x0a, 0x00, 0x00, 0x01, 0x00, 0x00, 0x00
        /* <DEDUP_REMOVED lines=80> */
        /*0544*/ 	.byte	0x30, 0x71, 0x01, 0x00, 0x01, 0x00, 0x00, 0x00, 0xd0, 0x71, 0x01, 0x00


	//----- nvinfo : EIATTR_MERCURY_ISA_VERSION
	.align		4
.L_110:
        /*0550*/ 	.byte	0x03, 0x5f
        /*0552*/ 	.short	0x0101


	//----- nvinfo : EIATTR_UNUSED_LOAD_BYTE_OFFSET
	.align		4
        /*0554*/ 	.byte	0x04, 0x44
        /*0556*/ 	.short	(.L_112 - .L_111)


	//   ....[0]....
.L_111:
        /*0558*/ 	.word	0x00000a50
        /*055c*/ 	.word	0x0000fff0


	//   ....[1]....
        /*0560*/ 	.word	0x0000c6a0
        /*0564*/ 	.word	0x0000fff0


	//----- nvinfo : EIATTR_INT_WARP_WIDE_INSTR_OFFSETS
	.align		4
.L_112:
        /*0568*/ 	.byte	0x04, 0x31
        /*056a*/ 	.short	(.L_114 - .L_113)


	//   ....[0]....
.L_113:
        /*056c*/ 	.word	0x00000130


	//   ....[1]....
        /*0570*/ 	.word	0x00000170


	//   ....[2]....
        /*0574*/ 	.word	0x000001e0


	//   ....[3]....
        /*0578*/ 	.word	0x000111d0


	//   ....[4]....
        /*057c*/ 	.word	0x00011270


	//   ....[5]....
        /*0580*/ 	.word	0x00014970


	//   ....[6]....
        /*0584*/ 	.word	0x00014a10


	//----- nvinfo : EIATTR_COOP_GROUP_MASK_REGIDS
	.align		4
.L_114:
        /*0588*/ 	.byte	0x04, 0x29
        /*058a*/ 	.short	(.L_116 - .L_115)


	//   ....[0]....
.L_115:
        /*058c*/ 	.word	0xffffffff


	//   ....[1]....
        /*0590*/ 	.word	0xffffffff


	//   ....[2]....
        /*0594*/ 	.word	0xffffffff


	//   ....[3]....
        /*0598*/ 	.word	0xffffffff


	//   ....[4]....
        /*059c*/ 	.word	0xffffffff


	//   ....[5]....
        /*05a0*/ 	.word	0xffffffff


	//   ....[6]....
        /*05a4*/ 	.word	0xffffffff


	//   ....[7]....
        /*05a8*/ 	.word	0xffffffff


	//   ....[8]....
        /*05ac*/ 	.word	0xffffffff


	//   ....[9]....
        /*05b0*/ 	.word	0xffffffff


	//   ....[10]....
        /*05b4*/ 	.word	0xffffffff


	//   ....[11]....
        /*05b8*/ 	.word	0xffffffff


	//   ....[12]....
        /*05bc*/ 	.word	0xffffffff


	//   ....[13]....
        /*05c0*/ 	.word	0xffffffff


	//   ....[14]....
        /*05c4*/ 	.word	0xffffffff


	//   ....[15]....
        /*05c8*/ 	.word	0xffffffff


	//   ....[16]....
        /*05cc*/ 	.word	0xffffffff


	//   ....[17]....
        /*05d0*/ 	.word	0xffffffff


	//   ....[18]....
        /*05d4*/ 	.word	0xffffffff


	//   ....[19]....
        /*05d8*/ 	.word	0xffffffff


	//   ....[20]....
        /*05dc*/ 	.word	0xffffffff


	//   ....[21]....
        /*05e0*/ 	.word	0xffffffff


	//   ....[22]....
        /*05e4*/ 	.word	0xffffffff


	//   ....[23]....
        /*05e8*/ 	.word	0xffffffff


	//   ....[24]....
        /*05ec*/ 	.word	0xffffffff


	//   ....[25]....
        /*05f0*/ 	.word	0xffffffff


	//   ....[26]....
        /*05f4*/ 	.word	0xffffffff


	//   ....[27]....
        /*05f8*/ 	.word	0xffffffff


	//   ....[28]....
        /*05fc*/ 	.word	0xffffffff


	//   ....[29]....
        /*0600*/ 	.word	0xffffffff


	//   ....[30]....
        /*0604*/ 	.word	0xffffffff


	//   ....[31]....
        /*0608*/ 	.word	0xffffffff


	//   ....[32]....
        /*060c*/ 	.word	0xffffffff


	//   ....[33]....
        /*0610*/ 	.word	0xffffffff


	//   ....[34]....
        /*0614*/ 	.word	0xffffffff


	//   ....[35]....
        /*0618*/ 	.word	0xffffffff


	//   ....[36]....
        /*061c*/ 	.word	0xffffffff


	//   ....[37]....
        /*0620*/ 	.word	0xffffffff


	//   ....[38]....
        /*0624*/ 	.word	0xffffffff


	//   ....[39]....
        /*0628*/ 	.word	0xffffffff


	//   ....[40]....
        /*062c*/ 	.word	0xffffffff


	//   ....[41]....
        /*0630*/ 	.word	0xffffffff


	//   ....[42]....
        /*0634*/ 	.word	0xffffffff


	//   ....[43]....
        /*0638*/ 	.word	0xffffffff


	//   ....[44]....
        /*063c*/ 	.word	0xffffffff


	//   ....[45]....
        /*0640*/ 	.word	0xffffffff


	//   ....[46]....
        /*0644*/ 	.word	0xffffffff


	//   ....[47]....
        /*0648*/ 	.word	0xffffffff


	//   ....[48]....
        /*064c*/ 	.word	0xffffffff


	//   ....[49]....
        /*0650*/ 	.word	0xffffffff


	//   ....[50]....
        /*0654*/ 	.word	0xffffffff


	//   ....[51]....
        /*0658*/ 	.word	0xffffffff


	//   ....[52]....
        /*065c*/ 	.word	0xffffffff


	//   ....[53]....
        /*0660*/ 	.word	0xffffffff


	//   ....[54]....
        /*0664*/ 	.word	0xffffffff


	//   ....[55]....
        /*0668*/ 	.word	0xffffffff


	//   ....[56]....
        /*066c*/ 	.word	0xffffffff


	//   ....[57]....
        /*0670*/ 	.word	0xffffffff


	//   ....[58]....
        /*0674*/ 	.word	0xffffffff


	//   ....[59]....
        /*0678*/ 	.word	0xffffffff


	//   ....[60]....
        /*067c*/ 	.word	0xffffffff


	//   ....[61]....
        /*0680*/ 	.word	0xffffffff


	//   ....[62]....
        /*0684*/ 	.word	0xffffffff


	//   ....[63]....
        /*0688*/ 	.word	0xffffffff


	//   ....[64]....
        /*068c*/ 	.word	0xffffffff


	//   ....[65]....
        /*0690*/ 	.word	0xffffffff


	//   ....[66]....
        /*0694*/ 	.word	0xffffffff


	//   ....[67]....
        /*0698*/ 	.word	0xffffffff


	//   ....[68]....
        /*069c*/ 	.word	0xffffffff


	//   ....[69]....
        /*06a0*/ 	.word	0xffffffff


	//   ....[70]....
        /*06a4*/ 	.word	0xffffffff


	//   ....[71]....
        /*06a8*/ 	.word	0xffffffff


	//   ....[72]....
        /*06ac*/ 	.word	0xffffffff


	//   ....[73]....
        /*06b0*/ 	.word	0xffffffff


	//   ....[74]....
        /*06b4*/ 	.word	0xffffffff


	//   ....[75]....
        /*06b8*/ 	.word	0xffffffff


	//   ....[76]....
        /*06bc*/ 	.word	0xffffffff


	//   ....[77]....
        /*06c0*/ 	.word	0xffffffff


	//   ....[78]....
        /*06c4*/ 	.word	0xffffffff


	//   ....[79]....
        /*06c8*/ 	.word	0xffffffff


	//   ....[80]....
        /*06cc*/ 	.word	0xffffffff


	//   ....[81]....
        /*06d0*/ 	.word	0xffffffff


	//   ....[82]....
        /*06d4*/ 	.word	0xffffffff


	//   ....[83]....
        /*06d8*/ 	.word	0xffffffff


	//   ....[84]....
        /*06dc*/ 	.word	0xffffffff


	//   ....[85]....
        /*06e0*/ 	.word	0xffffffff


	//   ....[86]....
        /*06e4*/ 	.word	0xffffffff


	//   ....[87]....
        /*06e8*/ 	.word	0xffffffff


	//   ....[88]....
        /*06ec*/ 	.word	0xffffffff


	//   ....[89]....
        /*06f0*/ 	.word	0xffffffff


	//   ....[90]....
        /*06f4*/ 	.word	0xffffffff


	//   ....[91]....
        /*06f8*/ 	.word	0xffffffff


	//   ....[92]....
        /*06fc*/ 	.word	0xffffffff


	//   ....[93]....
        /*0700*/ 	.word	0xffffffff


	//   ....[94]....
        /*0704*/ 	.word	0xffffffff


	//   ....[95]....
        /*0708*/ 	.word	0xffffffff


	//   ....[96]....
        /*070c*/ 	.word	0xffffffff


	//   ....[97]....
        /*0710*/ 	.word	0x0500000f


	//   ....[98]....
        /*0714*/ 	.word	0x0500000f


	//   ....[99]....
        /*0718*/ 	.word	0x0500000f


	//   ....[100]....
        /*071c*/ 	.word	0x0500000f


	//   ....[101]....
        /*0720*/ 	.word	0x0500000f


	//   ....[102]....
        /*0724*/ 	.word	0x0500000f


	//   ....[103]....
        /*0728*/ 	.word	0x0500000f


	//   ....[104]....
        /*072c*/ 	.word	0x0500000f


	//   ....[105]....
        /*0730*/ 	.word	0x0500000f


	//   ....[106]....
        /*0734*/ 	.word	0x0500000f


	//   ....[107]....
        /*0738*/ 	.word	0x0500000f


	//   ....[108]....
        /*073c*/ 	.word	0x0500000f


	//   ....[109]....
        /*0740*/ 	.word	0x0500000f


	//   ....[110]....
        /*0744*/ 	.word	0x0500000f


	//   ....[111]....
        /*0748*/ 	.word	0x0500000f


	//   ....[112]....
        /*074c*/ 	.word	0x0500000f


	//   ....[113]....
        /*0750*/ 	.word	0x0500000f


	//   ....[114]....
        /*0754*/ 	.word	0x0500000f


	//   ....[115]....
        /*0758*/ 	.word	0x0500000f


	//   ....[116]....
        /*075c*/ 	.word	0x0500000f


	//   ....[117]....
        /*0760*/ 	.word	0x0500000f


	//   ....[118]....
        /*0764*/ 	.word	0x0500000f


	//   ....[119]....
        /*0768*/ 	.word	0x0500000f


	//   ....[120]....
        /*076c*/ 	.word	0x0500000f


	//   ....[121]....
        /*0770*/ 	.word	0x0500000f


	//   ....[122]....
        /*0774*/ 	.word	0x0500000f


	//   ....[123]....
        /*0778*/ 	.word	0x0500000f


	//   ....[124]....
        /*077c*/ 	.word	0x0500000f


	//   ....[125]....
        /*0780*/ 	.word	0x0500000f


	//   ....[126]....
        /*0784*/ 	.word	0x0500000f


	//   ....[127]....
        /*0788*/ 	.word	0x0500000f


	//   ....[128]....
        /*078c*/ 	.word	0x0500000f


	//   ....[129]....
        /*0790*/ 	.word	0x0500000f


	//   ....[130]....
        /*0794*/ 	.word	0x0500000f


	//   ....[131]....
        /*0798*/ 	.word	0x0500000f


	//   ....[132]....
        /*079c*/ 	.word	0x0500000f


	//----- nvinfo : EIATTR_COOP_GROUP_INSTR_OFFSETS
	.align		4
.L_116:
        /*07a0*/ 	.byte	0x04, 0x28
        /*07a2*/ 	.short	(.L_118 - .L_117)


	//   ....[0]....
.L_117:
        /*07a4*/ 	.word	0x00000070


	//   ....[1]....
        /*07a8*/ 	.word	0x00000140


	//   ....[2]....
        /*07ac*/ 	.word	0x00000190


	//   ....[3]....
        /*07b0*/ 	.word	0x000003c0


	//   ....[4]....
        /*07b4*/ 	.word	0x00000520


	//   ....[5]....
        /*07b8*/ 	.word	0x00000640


	//   ....[6]....
        /*07bc*/ 	.word	0x000007a0


	//   ....[7]....
        /*07c0*/ 	.word	0x00001b10


	//   ....[8]....
        /*07c4*/ 	.word	0x00005120


	//   ....[9]....
        /*07c8*/ 	.word	0x00005150


	//   ....[10]....
        /*07cc*/ 	.word	0x000058b0


	//   ....[11]....
        /*07d0*/ 	.word	0x00005940


	//   ....[12]....
        /*07d4*/ 	.word	0x00009af0


	//   ....[13]....
        /*07d8*/ 	.word	0x00009b10


	//   ....[14]....
        /*07dc*/ 	.word	0x0000a590


	//   ....[15]....
        /*07e0*/ 	.word	0x0000a630


	//   ....[16]....
        /*07e4*/ 	.word	0x0000bb30


	//   ....[17]....
        /*07e8*/ 	.word	0x0000bb90


	//   ....[18]....
        /*07ec*/ 	.word	0x0000c080


	//   ....[19]....
        /*07f0*/ 	.word	0x0000c090


	//   ....[20]....
        /*07f4*/ 	.word	0x0000d2e0


	//   ....[21]....
        /*07f8*/ 	.word	0x0000d2f0


	//   ....[22]....
        /*07fc*/ 	.word	0x0000d340


	//   ....[23]....
        /*0800*/ 	.word	0x0000d370


	//   ....[24]....
        /*0804*/ 	.word	0x0000db60


	//   ....[25]....
        /*0808*/ 	.word	0x0000db90


	//   ....[26]....
        /*080c*/ 	.word	0x0000dc60


	//   ....[27]....
        /*0810*/ 	.word	0x0000dc80


	//   ....[28]....
        /*0814*/ 	.word	0x0000dd50


	//   ....[29]....
        /*0818*/ 	.word	0x0000dd70


	//   ....[30]....
        /*081c*/ 	.word	0x0000de50


	//   ....[31]....
        /*0820*/ 	.word	0x0000de70


	//   ....[32]....
        /*0824*/ 	.word	0x0000e370


	//   ....[33]....
        /*0828*/ 	.word	0x0000e380


	//   ....[34]....
        /*082c*/ 	.word	0x0000e7d0


	//   ....[35]....
        /*0830*/ 	.word	0x0000e7e0


	//   ....[36]....
        /*0834*/ 	.word	0x0000f6d0


	//   ....[37]....
        /*0838*/ 	.word	0x0000f6f0


	//   ....[38]....
        /*083c*/ 	.word	0x0000f7c0


	//   ....[39]....
        /*0840*/ 	.word	0x0000f7e0


	//   ....[40]....
        /*0844*/ 	.word	0x0000f8b0


	//   ....[41]....
        /*0848*/ 	.word	0x0000f8d0


	//   ....[42]....
        /*084c*/ 	.word	0x0000f9b0


	//   ....[43]....
        /*0850*/ 	.word	0x0000f9d0


	//   ....[44]....
        /*0854*/ 	.word	0x0000fb30


	//   ....[45]....
        /*0858*/ 	.word	0x0000fd80


	//   ....[46]....
        /*085c*/ 	.word	0x0000fdb0


	//   ....[47]....
        /*0860*/ 	.word	0x0000fde0


	//   ....[48]....
        /*0864*/ 	.word	0x0000fe10


	//   ....[49]....
        /*0868*/ 	.word	0x0000fe40


	//   ....[50]....
        /*086c*/ 	.word	0x0000fe70


	//   ....[51]....
        /*0870*/ 	.word	0x00010020


	//   ....[52]....
        /*0874*/ 	.word	0x00010050


	//   ....[53]....
        /*0878*/ 	.word	0x00010080


	//   ....[54]....
        /*087c*/ 	.word	0x000100b0


	//   ....[55]....
        /*0880*/ 	.word	0x000100e0


	//   ....[56]....
        /*0884*/ 	.word	0x00010110


	//   ....[57]....
        /*0888*/ 	.word	0x000101a0


	//   ....[58]....
        /*088c*/ 	.word	0x000101d0


	//   ....[59]....
        /*0890*/ 	.word	0x000101e0


	//   ....[60]....
        /*0894*/ 	.word	0x00010290


	//   ....[61]....
        /*0898*/ 	.word	0x000117d0


	//   ....[62]....
        /*089c*/ 	.word	0x00012380


	//   ....[63]....
        /*08a0*/ 	.word	0x000123b0


	//   ....[64]....
        /*08a4*/ 	.word	0x000123d0


	//   ....[65]....
        /*08a8*/ 	.word	0x000123f0


	//   ....[66]....
        /*08ac*/ 	.word	0x00012500


	//   ....[67]....
        /*08b0*/ 	.word	0x00012510


	//   ....[68]....
        /*08b4*/ 	.word	0x000125a0


	//   ....[69]....
        /*08b8*/ 	.word	0x000125b0


	//   ....[70]....
        /*08bc*/ 	.word	0x00012640


	//   ....[71]....
        /*08c0*/ 	.word	0x00012650


	//   ....[72]....
        /*08c4*/ 	.word	0x000126e0


	//   ....[73]....
        /*08c8*/ 	.word	0x000126f0


	//   ....[74]....
        /*08cc*/ 	.word	0x00012780


	//   ....[75]....
        /*08d0*/ 	.word	0x00012790


	//   ....[76]....
        /*08d4*/ 	.word	0x000127e0


	//   ....[77]....
        /*08d8*/ 	.word	0x00012810


	//   ....[78]....
        /*08dc*/ 	.word	0x000150c0


	//   ....[79]....
        /*08e0*/ 	.word	0x000150f0


	//   ....[80]....
        /*08e4*/ 	.word	0x00015150


	//   ....[81]....
        /*08e8*/ 	.word	0x00015180


	//   ....[82]....
        /*08ec*/ 	.word	0x000151b0


	//   ....[83]....
        /*08f0*/ 	.word	0x000151e0


	//   ....[84]....
        /*08f4*/ 	.word	0x00015210


	//   ....[85]....
        /*08f8*/ 	.word	0x00015240


	//   ....[86]....
        /*08fc*/ 	.word	0x00015410


	//   ....[87]....
        /*0900*/ 	.word	0x00015440


	//   ....[88]....
        /*0904*/ 	.word	0x00015470


	//   ....[89]....
        /*0908*/ 	.word	0x000154a0


	//   ....[90]....
        /*090c*/ 	.word	0x000154d0


	//   ....[91]....
        /*0910*/ 	.word	0x00015500


	//   ....[92]....
        /*0914*/ 	.word	0x000155c0


	//   ....[93]....
        /*0918*/ 	.word	0x000155e0


	//   ....[94]....
        /*091c*/ 	.word	0x000155f0


	//   ....[95]....
        /*0920*/ 	.word	0x00015650


	//   ....[96]....
        /*0924*/ 	.word	0x00015d70


	//   ....[97]....
        /*0928*/ 	.word	0x00016250


	//   ....[98]....
        /*092c*/ 	.word	0x00016420


	//   ....[99]....
        /*0930*/ 	.word	0x00016470


	//   ....[100]....
        /*0934*/ 	.word	0x00016590


	//   ....[101]....
        /*0938*/ 	.word	0x000165e0


	//   ....[102]....
        /*093c*/ 	.word	0x00016710


	//   ....[103]....
        /*0940*/ 	.word	0x00016760


	//   ....[104]....
        /*0944*/ 	.word	0x00016880


	//   ....[105]....
        /*0948*/ 	.word	0x000168d0


	//   ....[106]....
        /*094c*/ 	.word	0x000169f0


	//   ....[107]....
        /*0950*/ 	.word	0x00016a40


	//   ....[108]....
        /*0954*/ 	.word	0x00016b60


	//   ....[109]....
        /*0958*/ 	.word	0x00016bb0


	//   ....[110]....
        /*095c*/ 	.word	0x00016cb0


	//   ....[111]....
        /*0960*/ 	.word	0x00016d20


	//   ....[112]....
        /*0964*/ 	.word	0x00016e20


	//   ....[113]....
        /*0968*/ 	.word	0x00016e70


	//   ....[114]....
        /*096c*/ 	.word	0x000171a0


	//   ....[115]....
        /*0970*/ 	.word	0x00017240


	//   ....[116]....
        /*0974*/ 	.word	0x000173e0


	//   ....[117]....
        /*0978*/ 	.word	0x00017460


	//   ....[118]....
        /*097c*/ 	.word	0x000174e0


	//   ....[119]....
        /*0980*/ 	.word	0x00017560


	//   ....[120]....
        /*0984*/ 	.word	0x000175e0


	//   ....[121]....
        /*0988*/ 	.word	0x00017670


	//   ....[122]....
        /*098c*/ 	.word	0x00017710


	//   ....[123]....
        /*0990*/ 	.word	0x000177c0


	//   ....[124]....
        /*0994*/ 	.word	0x00017840


	//   ....[125]....
        /*0998*/ 	.word	0x000178c0


	//   ....[126]....
        /*099c*/ 	.word	0x00017940


	//   ....[127]....
        /*09a0*/ 	.word	0x000179d0


	//   ....[128]....
        /*09a4*/ 	.word	0x00017a50


	//   ....[129]....
        /*09a8*/ 	.word	0x00017af0


	//   ....[130]....
        /*09ac*/ 	.word	0x00017b40


	//   ....[131]....
        /*09b0*/ 	.word	0x00017bd0


	//   ....[132]....
        /*09b4*/ 	.word	0x00017d00


	//----- nvinfo : EIATTR_REG_RECONFIG
	.align		4
.L_118:
        /*09b8*/ 	.byte	0x01, 0x54
	.zero		2


	//----- nvinfo : EIATTR_SYSCALL_OFFSETS
	.align		4
        /*09bc*/ 	.byte	0x04, 0x46
        /*09be*/ 	.short	(.L_120 - .L_119)


	//   ....[0]....
.L_119:
        /*09c0*/ 	.word	0x00001ca0


	//   ....[1]....
        /*09c4*/ 	.word	0x000113e0


	//   ....[2]....
        /*09c8*/ 	.word	0x00011530


	//   ....[3]....
        /*09cc*/ 	.word	0x00011630


	//   ....[4]....
        /*09d0*/ 	.word	0x00011f60


	//----- nvinfo : EIATTR_MBARRIER_INSTR_OFFSETS
	.align		4
.L_120:
        /*09d4*/ 	.byte	0x04, 0x39
        /*09d6*/ 	.short	(.L_122 - .L_121)


	//   ....[0]....
.L_121:
        /*09d8*/ 	.word	0x00000270
        /*09dc*/ 	.word	0x000000ff
        /*09e0*/ 	.word	0x00034800
        /*09e4*/ 	.short	0x0100
        /*09e6*/ 	.byte	0x08
	.zero		1


	//   ....[1]....
        /*09e8*/ 	.word	0x00000280
        /*09ec*/ 	.word	0x000000ff
        /*09f0*/ 	.word	0x00034820
        /*09f4*/ 	.short	0x0100
        /*09f6*/ 	.byte	0x08
	.zero		1


	//   ....[2]....
        /*09f8*/ 	.word	0x00000370
        /*09fc*/ 	.word	0x000000ff
        /*0a00*/ 	.word	0x00034830
        /*0a04*/ 	.short	0x0100
        /*0a06*/ 	.byte	0x08
	.zero		1


	//   ....[3]....
        /*0a08*/ 	.word	0x00000380
        /*0a0c*/ 	.word	0x000000ff
        /*0a10*/ 	.word	0x00034840
        /*0a14*/ 	.short	0x0100
        /*0a16*/ 	.byte	0x08
	.zero		1


	//   ....[4]....
        /*0a18*/ 	.word	0x00000390
        /*0a1c*/ 	.word	0x000000ff
        /*0a20*/ 	.word	0x00034838
        /*0a24*/ 	.short	0x0100
        /*0a26*/ 	.byte	0x08
	.zero		1


	//   ....[5]....
        /*0a28*/ 	.word	0x000003a0
        /*0a2c*/ 	.word	0x000000ff
        /*0a30*/ 	.word	0x00034848
        /*0a34*/ 	.short	0x0100
        /*0a36*/ 	.byte	0x08
	.zero		1


	//   ....[6]....
        /*0a38*/ 	.word	0x000004d0
        /*0a3c*/ 	.word	0x000000ff
        /*0a40*/ 	.word	0x00034850
        /*0a44*/ 	.short	0x0100
        /*0a46*/ 	.byte	0x08
	.zero		1


	//   ....[7]....
        /*0a48*/ 	.word	0x000004e0
        /*0a4c*/ 	.word	0x000000ff
        /*0a50*/ 	.word	0x00034860
        /*0a54*/ 	.short	0x0100
        /*0a56*/ 	.byte	0x08
	.zero		1


	//   ....[8]....
        /*0a58*/ 	.word	0x000004f0
        /*0a5c*/ 	.word	0x000000ff
        /*0a60*/ 	.word	0x00034858
        /*0a64*/ 	.short	0x0100
        /*0a66*/ 	.byte	0x08
	.zero		1


	//   ....[9]....
        /*0a68*/ 	.word	0x00000500
        /*0a6c*/ 	.word	0x000000ff
        /*0a70*/ 	.word	0x00034868
        /*0a74*/ 	.short	0x0100
        /*0a76*/ 	.byte	0x08
	.zero		1


	//   ....[10]....
        /*0a78*/ 	.word	0x000005f0
        /*0a7c*/ 	.word	0x000000ff
        /*0a80*/ 	.word	0x00034870
        /*0a84*/ 	.short	0x0100
        /*0a86*/ 	.byte	0x06
	.zero		1


	//   ....[11]....
        /*0a88*/ 	.word	0x00000600
        /*0a8c*/ 	.word	0x000000ff
        /*0a90*/ 	.word	0x00034880
        /*0a94*/ 	.short	0x0100
        /*0a96*/ 	.byte	0x06
	.zero		1


	//   ....[12]....
        /*0a98*/ 	.word	0x00000610
        /*0a9c*/ 	.word	0x000000ff
        /*0aa0*/ 	.word	0x00034878
        /*0aa4*/ 	.short	0x0100
        /*0aa6*/ 	.byte	0x06
	.zero		1


	//   ....[13]....
        /*0aa8*/ 	.word	0x00000620
        /*0aac*/ 	.word	0x000000ff
        /*0ab0*/ 	.word	0x00034888
        /*0ab4*/ 	.short	0x0100
        /*0ab6*/ 	.byte	0x06
	.zero		1


	//   ....[14]....
        /*0ab8*/ 	.word	0x00000750
        /*0abc*/ 	.word	0x000000ff
        /*0ac0*/ 	.word	0x00034890
        /*0ac4*/ 	.short	0x0100
        /*0ac6*/ 	.byte	0x08
	.zero		1


	//   ....[15]....
        /*0ac8*/ 	.word	0x00000760
        /*0acc*/ 	.word	0x000000ff
        /*0ad0*/ 	.word	0x000348a0
        /*0ad4*/ 	.short	0x0100
        /*0ad6*/ 	.byte	0x08
	.zero		1


	//   ....[16]....
        /*0ad8*/ 	.word	0x00000770
        /*0adc*/ 	.word	0x000000ff
        /*0ae0*/ 	.word	0x00034898
        /*0ae4*/ 	.short	0x0100
        /*0ae6*/ 	.byte	0x08
	.zero		1


	//   ....[17]....
        /*0ae8*/ 	.word	0x00000780
        /*0aec*/ 	.word	0x000000ff
        /*0af0*/ 	.word	0x000348a8
        /*0af4*/ 	.short	0x0100
        /*0af6*/ 	.byte	0x08
	.zero		1


	//   ....[18]....
        /*0af8*/ 	.word	0x000008b0
        /*0afc*/ 	.word	0x000000ff
        /*0b00*/ 	.word	0x000348b0
        /*0b04*/ 	.short	0x0100
        /*0b06*/ 	.byte	0x08
	.zero		1


	//   ....[19]....
        /*0b08*/ 	.word	0x000008c0
        /*0b0c*/ 	.word	0x000000ff
        /*0b10*/ 	.word	0x000348c0
        /*0b14*/ 	.short	0x0100
        /*0b16*/ 	.byte	0x08
	.zero		1


	//   ....[20]....
        /*0b18*/ 	.word	0x000008d0
        /*0b1c*/ 	.word	0x000000ff
        /*0b20*/ 	.word	0x000348b8
        /*0b24*/ 	.short	0x0100
        /*0b26*/ 	.byte	0x08
	.zero		1


	//   ....[21]....
        /*0b28*/ 	.word	0x000008e0
        /*0b2c*/ 	.word	0x000000ff
        /*0b30*/ 	.word	0x000348c8
        /*0b34*/ 	.short	0x0100
        /*0b36*/ 	.byte	0x08
	.zero		1


	//   ....[22]....
        /*0b38*/ 	.word	0x00001d60
        /*0b3c*/ 	.word	0x00000000
        /*0b40*/ 	.word	0x00034800
        /*0b44*/ 	.short	0x010a
        /*0b46*/ 	.byte	0x3f
	.zero		1


	//   ....[23]....
        /*0b48*/ 	.word	0x00001e00
        /*0b4c*/ 	.word	0x0000000b
        /*0b50*/ 	.word	0x00034830
        /*0b54*/ 	.short	0x010a
        /*0b56*/ 	.byte	0x3f
	.zero		1


	//   ....[24]....
        /*0b58*/ 	.word	0x00001e70
        /*0b5c*/ 	.word	0x0000000b
        /*0b60*/ 	.word	0x00034830
        /*0b64*/ 	.short	0x010a
        /*0b66*/ 	.byte	0x3f
	.zero		1


	//   ....[25]....
        /*0b68*/ 	.word	0x00005130
        /*0b6c*/ 	.word	0x0000000b
        /*0b70*/ 	.word	0x00000000
        /*0b74*/ 	.short	0x0101
        /*0b76*/ 	.byte	0x3f
	.zero		1


	//   ....[26]....
        /*0b78*/ 	.word	0x00006f60
        /*0b7c*/ 	.word	0x00000000
        /*0b80*/ 	.word	0x00034830
        /*0b84*/ 	.short	0x010a
        /*0b86*/ 	.byte	0x3f
	.zero		1


	//   ....[27]....
        /*0b88*/ 	.word	0x00006fa0
        /*0b8c*/ 	.word	0x00000000
        /*0b90*/ 	.word	0x00034830
        /*0b94*/ 	.short	0x010a
        /*0b96*/ 	.byte	0x3f
	.zero		1


	//   ....[28]....
        /*0b98*/ 	.word	0x00009680
        /*0b9c*/ 	.word	0x000000ff
        /*0ba0*/ 	.word	0x00034850
        /*0ba4*/ 	.short	0x010a
        /*0ba6*/ 	.byte	0x06
	.zero		1


	//   ....[29]....
        /*0ba8*/ 	.word	0x000096c0
        /*0bac*/ 	.word	0x000000ff
        /*0bb0*/ 	.word	0x00034850
        /*0bb4*/ 	.short	0x010a
        /*0bb6*/ 	.byte	0x06
	.zero		1


	//   ....[30]....
        /*0bb8*/ 	.word	0x0000adf0
        /*0bbc*/ 	.word	0x0000008d
        /*0bc0*/ 	.word	0x00000000
        /*0bc4*/ 	.short	0x0101
        /*0bc6*/ 	.byte	0x3f
	.zero		1


	//   ....[31]....
        /*0bc8*/ 	.word	0x0000af80
        /*0bcc*/ 	.word	0x0000007a
        /*0bd0*/ 	.word	0x00000000
        /*0bd4*/ 	.short	0x0101
        /*0bd6*/ 	.byte	0x3f
	.zero		1


	//   ....[32]....
        /*0bd8*/ 	.word	0x0000ba70
        /*0bdc*/ 	.word	0x00000008
        /*0be0*/ 	.word	0x00034850
        /*0be4*/ 	.short	0x010a
        /*0be6*/ 	.byte	0x3f
	.zero		1


	//   ....[33]....
        /*0be8*/ 	.word	0x0000bab0
        /*0bec*/ 	.word	0x00000008
        /*0bf0*/ 	.word	0x00034850
        /*0bf4*/ 	.short	0x010a
        /*0bf6*/ 	.byte	0x3f
	.zero		1


	//   ....[34]....
        /*0bf8*/ 	.word	0x0000c230
        /*0bfc*/ 	.word	0x00000008
        /*0c00*/ 	.word	0x00000000
        /*0c04*/ 	.short	0x0101
        /*0c06*/ 	.byte	0x3f
	.zero		1


	//   ....[35]....
        /*0c08*/ 	.word	0x0000db50
        /*0c0c*/ 	.word	0x00000012
        /*0c10*/ 	.word	0x00000000
        /*0c14*/ 	.short	0x0101
        /*0c16*/ 	.byte	0x3f
	.zero		1


	//   ....[36]....
        /*0c18*/ 	.word	0x0000e0c0
        /*0c1c*/ 	.word	0x00000012
        /*0c20*/ 	.word	0x00000000
        /*0c24*/ 	.short	0x0101
        /*0c26*/ 	.byte	0x3f
	.zero		1


	//   ....[37]....
        /*0c28*/ 	.word	0x00011a50
        /*0c2c*/ 	.word	0x00000000
        /*0c30*/ 	.word	0x00034840
        /*0c34*/ 	.short	0x010a
        /*0c36*/ 	.byte	0x3f
	.zero		1


	//   ....[38]....
        /*0c38*/ 	.word	0x000128f0
        /*0c3c*/ 	.word	0x00000012
        /*0c40*/ 	.word	0x00034800
        /*0c44*/ 	.short	0x0107
        /*0c46*/ 	.byte	0x3f
	.zero		1


	//   ....[39]....
        /*0c48*/ 	.word	0x00012a00
        /*0c4c*/ 	.word	0x00000012
        /*0c50*/ 	.word	0x00034800
        /*0c54*/ 	.short	0x0101
        /*0c56*/ 	.byte	0x3f
	.zero		1


	//   ....[40]....
        /*0c58*/ 	.word	0x00012a20
        /*0c5c*/ 	.word	0x00000012
        /*0c60*/ 	.word	0x00034820
        /*0c64*/ 	.short	0x010a
        /*0c66*/ 	.byte	0x3f
	.zero		1


	//   ....[41]....
        /*0c68*/ 	.word	0x00012df0
        /*0c6c*/ 	.word	0x00000003
        /*0c70*/ 	.word	0x00034840
        /*0c74*/ 	.short	0x010a
        /*0c76*/ 	.byte	0x3f
	.zero		1


	//   ....[42]....
        /*0c78*/ 	.word	0x00013190
        /*0c7c*/ 	.word	0x00000003
        /*0c80*/ 	.word	0x00000060
        /*0c84*/ 	.short	0x010a
        /*0c86*/ 	.byte	0x3f
	.zero		1


	//   ....[43]....
        /*0c88*/ 	.word	0x00013830
        /*0c8c*/ 	.word	0x00000003
        /*0c90*/ 	.word	0x00034840
        /*0c94*/ 	.short	0x010a
        /*0c96*/ 	.byte	0x3f
	.zero		1


	//   ....[44]....
        /*0c98*/ 	.word	0x00013bd0
        /*0c9c*/ 	.word	0x00000002
        /*0ca0*/ 	.word	0x00000060
        /*0ca4*/ 	.short	0x010a
        /*0ca6*/ 	.byte	0x3f
	.zero		1


	//   ....[45]....
        /*0ca8*/ 	.word	0x000141b0
        /*0cac*/ 	.word	0x00000002
        /*0cb0*/ 	.word	0x00034840
        /*0cb4*/ 	.short	0x010a
        /*0cb6*/ 	.byte	0x3f
	.zero		1


	//   ....[46]....
        /*0cb8*/ 	.word	0x00014550
        /*0cbc*/ 	.word	0x00000002
        /*0cc0*/ 	.word	0x00000060
        /*0cc4*/ 	.short	0x010a
        /*0cc6*/ 	.byte	0x3f
	.zero		1


	//   ....[47]....
        /*0cc8*/ 	.word	0x00014ae0
        /*0ccc*/ 	.word	0x00000000
        /*0cd0*/ 	.word	0x00034860
        /*0cd4*/ 	.short	0x010a
        /*0cd6*/ 	.byte	0x3f
	.zero		1


	//   ....[48]....
        /*0cd8*/ 	.word	0x00015cf0
        /*0cdc*/ 	.word	0x00000000
        /*0ce0*/ 	.word	0x00034820
        /*0ce4*/ 	.short	0x010a
        /*0ce6*/ 	.byte	0x3f
	.zero		1


	//   ....[49]....
        /*0ce8*/ 	.word	0x00015f00
        /*0cec*/ 	.word	0x00000006
        /*0cf0*/ 	.word	0x00000000
        /*0cf4*/ 	.short	0x010a
        /*0cf6*/ 	.byte	0x3f
	.zero		1


	//   ....[50]....
        /*0cf8*/ 	.word	0x00015f30
        /*0cfc*/ 	.word	0x00000007
        /*0d00*/ 	.word	0x00000000
        /*0d04*/ 	.short	0x010a
        /*0d06*/ 	.byte	0x3f
	.zero		1


	//   ....[51]....
        /*0d08*/ 	.word	0x00015f90
        /*0d0c*/ 	.word	0x00000004
        /*0d10*/ 	.word	0x00000000
        /*0d14*/ 	.short	0x010a
        /*0d16*/ 	.byte	0x3f
	.zero		1


	//   ....[52]....
        /*0d18*/ 	.word	0x00015fc0
        /*0d1c*/ 	.word	0x00000003
        /*0d20*/ 	.word	0x00000000
        /*0d24*/ 	.short	0x010a
        /*0d26*/ 	.byte	0x3f
	.zero		1


	//   ....[53]....
        /*0d28*/ 	.word	0x00016020
        /*0d2c*/ 	.word	0x00000000
        /*0d30*/ 	.word	0x00034800
        /*0d34*/ 	.short	0x010a
        /*0d36*/ 	.byte	0x3f
	.zero		1


	//   ....[54]....
        /*0d38*/ 	.word	0x00016070
        /*0d3c*/ 	.word	0x0000000b
        /*0d40*/ 	.word	0x00034830
        /*0d44*/ 	.short	0x010a
        /*0d46*/ 	.byte	0x3f
	.zero		1


	//   ....[55]....
        /*0d48*/ 	.word	0x000160c0
        /*0d4c*/ 	.word	0x00000000
        /*0d50*/ 	.word	0x00034830
        /*0d54*/ 	.short	0x010a
        /*0d56*/ 	.byte	0x3f
	.zero		1


	//   ....[56]....
        /*0d58*/ 	.word	0x00016120
        /*0d5c*/ 	.word	0x0000000a
        /*0d60*/ 	.word	0x00034850
        /*0d64*/ 	.short	0x010a
        /*0d66*/ 	.byte	0x3f
	.zero		1


	//   ....[57]....
        /*0d68*/ 	.word	0x00016170
        /*0d6c*/ 	.word	0x00000008
        /*0d70*/ 	.word	0x00034850
        /*0d74*/ 	.short	0x010a
        /*0d76*/ 	.byte	0x3f
	.zero		1


	//   ....[58]....
        /*0d78*/ 	.word	0x00016310
        /*0d7c*/ 	.word	0x00000000
        /*0d80*/ 	.word	0x00034840
        /*0d84*/ 	.short	0x010a
        /*0d86*/ 	.byte	0x3f
	.zero		1


	//   ....[59]....
        /*0d88*/ 	.word	0x00016eb0
        /*0d8c*/ 	.word	0x00000012
        /*0d90*/ 	.word	0x00034820
        /*0d94*/ 	.short	0x010a
        /*0d96*/ 	.byte	0x3f
	.zero		1


	//   ....[60]....
        /*0d98*/ 	.word	0x00016f00
        /*0d9c*/ 	.word	0x00000003
        /*0da0*/ 	.word	0x00034840
        /*0da4*/ 	.short	0x010a
        /*0da6*/ 	.byte	0x3f
	.zero		1


	//   ....[61]....
        /*0da8*/ 	.word	0x00016f50
        /*0dac*/ 	.word	0x00000003
        /*0db0*/ 	.word	0x00000060
        /*0db4*/ 	.short	0x010a
        /*0db6*/ 	.byte	0x3f
	.zero		1


	//   ....[62]....
        /*0db8*/ 	.word	0x00016fa0
        /*0dbc*/ 	.word	0x00000003
        /*0dc0*/ 	.word	0x00034840
        /*0dc4*/ 	.short	0x010a
        /*0dc6*/ 	.byte	0x3f
	.zero		1


	//   ....[63]....
        /*0dc8*/ 	.word	0x00016ff0
        /*0dcc*/ 	.word	0x00000002
        /*0dd0*/ 	.word	0x00000060
        /*0dd4*/ 	.short	0x010a
        /*0dd6*/ 	.byte	0x3f
	.zero		1


	//   ....[64]....
        /*0dd8*/ 	.word	0x00017040
        /*0ddc*/ 	.word	0x00000002
        /*0de0*/ 	.word	0x00034840
        /*0de4*/ 	.short	0x010a
        /*0de6*/ 	.byte	0x3f
	.zero		1


	//   ....[65]....
        /*0de8*/ 	.word	0x00017090
        /*0dec*/ 	.word	0x00000002
        /*0df0*/ 	.word	0x00000060
        /*0df4*/ 	.short	0x010a
        /*0df6*/ 	.byte	0x3f
	.zero		1


	//   ....[66]....
        /*0df8*/ 	.word	0x000170e0
        /*0dfc*/ 	.word	0x00000000
        /*0e00*/ 	.word	0x00034860
        /*0e04*/ 	.short	0x010a
        /*0e06*/ 	.byte	0x3f
	.zero		1


	//   ....[67]....
        /*0e08*/ 	.word	0x00017c20
        /*0e0c*/ 	.word	0x00000000
        /*0e10*/ 	.word	0x00034820
        /*0e14*/ 	.short	0x010a
        /*0e16*/ 	.byte	0x3f
	.zero		1


	//   ....[68]....
        /*0e18*/ 	.word	0x00017dc0
        /*0e1c*/ 	.word	0x00000006
        /*0e20*/ 	.word	0x00000000
        /*0e24*/ 	.short	0x010a
        /*0e26*/ 	.byte	0x3f
	.zero		1


	//   ....[69]....
        /*0e28*/ 	.word	0x00017e10
        /*0e2c*/ 	.word	0x00000007
        /*0e30*/ 	.word	0x00000000
        /*0e34*/ 	.short	0x010a
        /*0e36*/ 	.byte	0x3f
	.zero		1


	//   ....[70]....
        /*0e38*/ 	.word	0x00017e60
        /*0e3c*/ 	.word	0x00000004
        /*0e40*/ 	.word	0x00000000
        /*0e44*/ 	.short	0x010a
        /*0e46*/ 	.byte	0x3f
	.zero		1


	//----- nvinfo : EIATTR_NUM_MBARRIERS
	.align		4
.L_122:
        /*0e48*/ 	.byte	0x03, 0x38
        /*0e4a*/ 	.short	0x0016


	//----- nvinfo : EIATTR_EXIT_INSTR_OFFSETS
	.align		4
        /*0e4c*/ 	.byte	0x04, 0x1c
        /*0e4e*/ 	.short	(.L_124 - .L_123)


	//   ....[0]....
.L_123:
        /*0e50*/ 	.word	0x00000a90


	//   ....[1]....
        /*0e54*/ 	.word	0x0000fad0


	//   ....[2]....
        /*0e58*/ 	.word	0x00016010


	//----- nvinfo : EIATTR_MAX_THREADS
	.align		4
.L_124:
        /*0e5c*/ 	.byte	0x04, 0x05
        /*0e5e*/ 	.short	(.L_126 - .L_125)
.L_125:
        /*0e60*/ 	.word	0x00000180
        /*0e64*/ 	.word	0x00000001
        /*0e68*/ 	.word	0x00000001


	//----- nvinfo : EIATTR_CRS_STACK_SIZE
	.align		4
.L_126:
        /*0e6c*/ 	.byte	0x04, 0x1e
        /*0e6e*/ 	.short	(.L_128 - .L_127)
.L_127:
        /*0e70*/ 	.word	0x00000000


	//----- nvinfo : EIATTR_CBANK_PARAM_SIZE
	.align		4
.L_128:
        /*0e74*/ 	.byte	0x03, 0x19
        /*0e76*/ 	.short	0x0af0


	//----- nvinfo : EIATTR_PARAM_CBANK
	.align		4
        /*0e78*/ 	.byte	0x04, 0x0a
        /*0e7a*/ 	.short	(.L_130 - .L_129)
	.align		4
.L_129:
        /*0e7c*/ 	.word	index@(.nv.constant0._ZN7cutlass13device_kernelIN5flash11enable_sm90INS1_16FlashAttnFwdSm90INS1_25CollectiveMainloopFwdSm90ILi2EN4cute5tupleIJNS5_1CILi1EEES8_S8_EEENS6_IJNS7_ILi128EEENS7_ILi176EEESA_EEELi128ENS_6half_tEfNS_4arch4Sm90ELb0ELb0ELb0ELb1ELb0ELb0ELb0ELb1ELb1ELb1ELb1ELb0EEENS1_21CollectiveEpilogueFwdINS6_IJSA_SA_SB_EEES9_SD_SF_Li256ELb1ELb1ELb1ELb0EEENS1_36VarlenDynamicPersistentTileSchedulerILi128ELi176ELi256ELi128ELb1ELb1ELb1ELb0ELb1ELb1EEEEEEEEEvNT_6ParamsE)
        /*0e80*/ 	.short	0x0210
        /*0e82*/ 	.short	0x0af0


	//----- nvinfo : EIATTR_SW_WAR
	.align		4
.L_130:
        /*0e84*/ 	.byte	0x04, 0x36
        /*0e86*/ 	.short	(.L_132 - .L_131)
.L_131:
        /*0e88*/ 	.word	0x00000008
.L_132:


//--------------------- .nv.info._ZN7cutlass13device_kernelIN5flash11enable_sm90INS1_16FlashAttnFwdSm90INS1_25CollectiveMainloopFwdSm90ILi2EN4cute5tupleIJNS5_1CILi1EEES8_S8_EEENS6_IJNS7_ILi128EEENS7_ILi176EEESA_EEELi128ENS_6half_tEfNS_4arch4Sm90ELb0ELb0ELb0ELb1ELb0ELb1ELb0ELb1ELb1ELb1ELb1ELb0EEENS1_21CollectiveEpilogueFwdINS6_IJSA_SA_SB_EEES9_SD_SF_Li256ELb1ELb1ELb1ELb0EEENS1_36VarlenDynamicPersistentTileSchedulerILi128ELi176ELi256ELi128ELb1ELb1ELb1ELb0ELb1ELb1EEEEEEEEEvNT_6ParamsE --------------------------
	.section	.nv.info._ZN7cutlass13device_kernelIN5flash11enable_sm90INS1_16FlashAttnFwdSm90INS1_25CollectiveMainloopFwdSm90ILi2EN4cute5tupleIJNS5_1CILi1EEES8_S8_EEENS6_IJNS7_ILi128EEENS7_ILi176EEESA_EEELi128ENS_6half_tEfNS_4arch4Sm90ELb0ELb0ELb0ELb1ELb0ELb1ELb0ELb1ELb1ELb1ELb1ELb0EEENS1_21CollectiveEpilogueFwdINS6_IJSA_SA_SB_EEES9_SD_SF_Li256ELb1ELb1ELb1ELb0EEENS1_36VarlenDynamicPersistentTileSchedulerILi128ELi176ELi256ELi128ELb1ELb1ELb1ELb0ELb1ELb1EEEEEEEEEvNT_6ParamsE,"",@"SHT_CUDA_INFO"
	.sectionflags	@""
	.align	4


	//----- nvinfo : EIATTR_CUDA_API_VERSION
	.align		4
        /*0000*/ 	.byte	0x04, 0x37
        /*0002*/ 	.short	(.L_134 - .L_133)
.L_133:
        /*0004*/ 	.word	0x00000082


	//----- nvinfo : EIATTR_KPARAM_INFO
	.align		4
.L_134:
        /*0008*/ 	.byte	0x04, 0x17
        /*000a*/ 	.short	(.L_136 - .L_135)
.L_135:
        /*000c*/ 	.word	0x00000000
        /*0010*/ 	.short	0x0000
        /*0012*/ 	.short	0x0070
        /*0014*/ 	.byte	0x00, 0xf0, 0x01, 0x2a


	//----- nvinfo : EIATTR_SPARSE_MMA_MASK
	.align		4
.L_136:
        /*0018*/ 	.byte	0x03, 0x50
        /*001a*/ 	.short	0x0000


	//----- nvinfo : EIATTR_MAXREG_COUNT
	.align		4
        /*001c*/ 	.byte	0x03, 0x1b
        /*001e*/ 	.short	0x00a8


	//----- nvinfo : EIATTR_NUM_BARRIERS
	.align		4
        /*0020*/ 	.byte	0x02, 0x4c
        /*0022*/ 	.byte	0x10
	.zero		1


	//----- nvinfo : EIATTR_EXTERNS
	.align		4
        /*0024*/ 	.byte	0x04, 0x0f
        /*0026*/ 	.short	(.L_138 - .L_137)


	//   ....[0]....
	.align		4
.L_137:
        /*0028*/ 	.word	index@(__assertfail)


	//----- nvinfo : EIATTR_ANNOTATIONS
	.align		4
.L_138:
        /*002c*/ 	.byte	0x04, 0x55
        /*002e*/ 	.short	(.L_140 - .L_139)


	//   ....[0]....
.L_139:
        /* <DEDUP_REMOVED lines=132> */
        /*0864*/ 	.byte	0x80, 0xa2, 0x02, 0x00


	//----- nvinfo : EIATTR_MERCURY_ISA_VERSION
	.align		4
.L_140:
        /*0868*/ 	.byte	0x03, 0x5f
        /*086a*/ 	.short	0x0101


	//----- nvinfo : EIATTR_UNUSED_LOAD_BYTE_OFFSET
	.align		4
        /*086c*/ 	.byte	0x04, 0x44
        /*086e*/ 	.short	(.L_142 - .L_141)


	//   ....[0]....
.L_141:
        /*0870*/ 	.word	0x00000ab0
        /*0874*/ 	.word	0x0000fff0


	//   ....[1]....
        /*0878*/ 	.word	0x0001d010
        /*087c*/ 	.word	0x0000fff0


	//----- nvinfo : EIATTR_INT_WARP_WIDE_INSTR_OFFSETS
	.align		4
.L_142:
        /*0880*/ 	.byte	0x04, 0x31
        /*0882*/ 	.short	(.L_144 - .L_143)


	//   ....[0]....
.L_143:
        /*0884*/ 	.word	0x00000180


	//   ....[1]....
        /*0888*/ 	.word	0x00000220


	//   ....[2]....
        /*088c*/ 	.word	0x00000290


	//   ....[3]....
        /*0890*/ 	.word	0x00022fb0


	//   ....[4]....
        /*0894*/ 	.word	0x00023050


	//   ....[5]....
        /*0898*/ 	.word	0x00026760


	//   ....[6]....
        /*089c*/ 	.word	0x000267d0


	//----- nvinfo : EIATTR_COOP_GROUP_MASK_REGIDS
	.align		4
.L_144:
        /*08a0*/ 	.byte	0x04, 0x29
        /*08a2*/ 	.short	(.L_146 - .L_145)


	//   ....[0]....
.L_145:
        /*08a4*/ 	.word	0xffffffff


	//   ....[1]....
        /*08a8*/ 	.word	0xffffffff


	//   ....[2]....
        /*08ac*/ 	.word	0xffffffff


	//   ....[3]....
        /*08b0*/ 	.word	0xffffffff


	//   ....[4]....
        /*08b4*/ 	.word	0xffffffff


	//   ....[5]....
        /*08b8*/ 	.word	0xffffffff


	//   ....[6]....
        /*08bc*/ 	.word	0xffffffff


	//   ....[7]....
        /*08c0*/ 	.word	0xffffffff


	//   ....[8]....
        /*08c4*/ 	.word	0xffffffff


	//   ....[9]....
        /*08c8*/ 	.word	0xffffffff


	//   ....[10]....
        /*08cc*/ 	.word	0xffffffff


	//   ....[11]....
        /*08d0*/ 	.word	0xffffffff


	//   ....[12]....
        /*08d4*/ 	.word	0xffffffff


	//   ....[13]....
        /*08d8*/ 	.word	0xffffffff


	//   ....[14]....
        /*08dc*/ 	.word	0xffffffff


	//   ....[15]....
        /*08e0*/ 	.word	0xffffffff


	//   ....[16]....
        /*08e4*/ 	.word	0xffffffff


	//   ....[17]....
        /*08e8*/ 	.word	0xffffffff


	//   ....[18]....
        /*08ec*/ 	.word	0xffffffff


	//   ....[19]....
        /*08f0*/ 	.word	0xffffffff


	//   ....[20]....
        /*08f4*/ 	.word	0xffffffff


	//   ....[21]....
        /*08f8*/ 	.word	0xffffffff


	//   ....[22]....
        /*08fc*/ 	.word	0xffffffff


	//   ....[23]....
        /*0900*/ 	.word	0xffffffff


	//   ....[24]....
        /*0904*/ 	.word	0xffffffff


	//   ....[25]....
        /*0908*/ 	.word	0xffffffff


	//   ....[26]....
        /*090c*/ 	.word	0xffffffff


	//   ....[27]....
        /*0910*/ 	.word	0xffffffff


	//   ....[28]....
        /*0914*/ 	.word	0xffffffff


	//   ....[29]....
        /*0918*/ 	.word	0xffffffff


	//   ....[30]....
        /*091c*/ 	.word	0xffffffff


	//   ....[31]....
        /*0920*/ 	.word	0xffffffff


	//   ....[32]....
        /*0924*/ 	.word	0xffffffff


	//   ....[33]....
        /*0928*/ 	.word	0xffffffff


	//   ....[34]....
        /*092c*/ 	.word	0xffffffff


	//   ....[35]....
        /*0930*/ 	.word	0xffffffff


	//   ....[36]....
        /*0934*/ 	.word	0xffffffff


	//   ....[37]....
        /*0938*/ 	.word	0xffffffff


	//   ....[38]....
        /*093c*/ 	.word	0xffffffff


	//   ....[39]....
        /*0940*/ 	.word	0xffffffff


	//   ....[40]....
        /*0944*/ 	.word	0xffffffff


	//   ....[41]....
        /*0948*/ 	.word	0xffffffff


	//   ....[42]....
        /*094c*/ 	.word	0xffffffff


	//   ....[43]....
        /*0950*/ 	.word	0xffffffff


	//   ....[44]....
        /*0954*/ 	.word	0xffffffff


	//   ....[45]....
        /*0958*/ 	.word	0xffffffff


	//   ....[46]....
        /*095c*/ 	.word	0xffffffff


	//   ....[47]....
        /*0960*/ 	.word	0xffffffff


	//   ....[48]....
        /*0964*/ 	.word	0xffffffff


	//   ....[49]....
        /*0968*/ 	.word	0xffffffff


	//   ....[50]....
        /*096c*/ 	.word	0xffffffff


	//   ....[51]....
        /*0970*/ 	.word	0xffffffff


	//   ....[52]....
        /*0974*/ 	.word	0xffffffff


	//   ....[53]....
        /*0978*/ 	.word	0xffffffff


	//   ....[54]....
        /*097c*/ 	.word	0xffffffff


	//   ....[55]....
        /*0980*/ 	.word	0xffffffff


	//   ....[56]....
        /*0984*/ 	.word	0xffffffff


	//   ....[57]....
        /*0988*/ 	.word	0xffffffff


	//   ....[58]....
        /*098c*/ 	.word	0xffffffff


	//   ....[59]....
        /*0990*/ 	.word	0xffffffff


	//   ....[60]....
        /*0994*/ 	.word	0xffffffff


	//   ....[61]....
        /*0998*/ 	.word	0xffffffff


	//   ....[62]....
        /*099c*/ 	.word	0xffffffff


	//   ....[63]....
        /*09a0*/ 	.word	0xffffffff


	//   ....[64]....
        /*09a4*/ 	.word	0xffffffff


	//   ....[65]....
        /*09a8*/ 	.word	0xffffffff


	//   ....[66]....
        /*09ac*/ 	.word	0xffffffff


	//   ....[67]....
        /*09b0*/ 	.word	0xffffffff


	//   ....[68]....
        /*09b4*/ 	.word	0xffffffff


	//   ....[69]....
        /*09b8*/ 	.word	0xffffffff


	//   ....[70]....
        /*09bc*/ 	.word	0xffffffff


	//   ....[71]....
        /*09c0*/ 	.word	0xffffffff


	//   ....[72]....
        /*09c4*/ 	.word	0xffffffff


	//   ....[73]....
        /*09c8*/ 	.word	0xffffffff


	//   ....[74]....
        /*09cc*/ 	.word	0xffffffff


	//   ....[75]....
        /*09d0*/ 	.word	0xffffffff


	//   ....[76]....
        /*09d4*/ 	.word	0xffffffff


	//   ....[77]....
        /*09d8*/ 	.word	0xffffffff


	//   ....[78]....
        /*09dc*/ 	.word	0xffffffff


	//   ....[79]....
        /*09e0*/ 	.word	0xffffffff


	//   ....[80]....
        /*09e4*/ 	.word	0xffffffff


	//   ....[81]....
        /*09e8*/ 	.word	0xffffffff


	//   ....[82]....
        /*09ec*/ 	.word	0xffffffff


	//   ....[83]....
        /*09f0*/ 	.word	0xffffffff


	//   ....[84]....
        /*09f4*/ 	.word	0xffffffff


	//   ....[85]....
        /*09f8*/ 	.word	0xffffffff


	//   ....[86]....
        /*09fc*/ 	.word	0xffffffff


	//   ....[87]....
        /*0a00*/ 	.word	0xffffffff


	//   ....[88]....
        /*0a04*/ 	.word	0xffffffff


	//   ....[89]....
        /*0a08*/ 	.word	0xffffffff


	//   ....[90]....
        /*0a0c*/ 	.word	0xffffffff


	//   ....[91]....
        /*0a10*/ 	.word	0xffffffff


	//   ....[92]....
        /*0a14*/ 	.word	0xffffffff


	//   ....[93]....
        /*0a18*/ 	.word	0xffffffff


	//   ....[94]....
        /*0a1c*/ 	.word	0xffffffff


	//   ....[95]....
        /*0a20*/ 	.word	0xffffffff


	//   ....[96]....
        /*0a24*/ 	.word	0xffffffff


	//   ....[97]....
        /*0a28*/ 	.word	0xffffffff


	//   ....[98]....
        /*0a2c*/ 	.word	0xffffffff


	//   ....[99]....
        /*0a30*/ 	.word	0xffffffff


	//   ....[100]....
        /*0a34*/ 	.word	0xffffffff


	//   ....[101]....
        /*0a38*/ 	.word	0xffffffff


	//   ....[102]....
        /*0a3c*/ 	.word	0xffffffff


	//   ....[103]....
        /*0a40*/ 	.word	0xffffffff


	//   ....[104]....
        /*0a44*/ 	.word	0xffffffff


	//   ....[105]....
        /*0a48*/ 	.word	0xffffffff


	//   ....[106]....
        /*0a4c*/ 	.word	0x0500000f


	//   ....[107]....
        /*0a50*/ 	.word	0x0500000f


	//   ....[108]....
        /*0a54*/ 	.word	0x0500000f


	//   ....[109]....
        /*0a58*/ 	.word	0x0500000f


	//   ....[110]....
        /*0a5c*/ 	.word	0x0500000f


	//   ....[111]....
        /*0a60*/ 	.word	0x0500000f


	//   ....[112]....
        /*0a64*/ 	.word	0x0500000f


	//   ....[113]....
        /*0a68*/ 	.word	0x0500000f


	//   ....[114]....
        /*0a6c*/ 	.word	0x0500000f


	//   ....[115]....
        /*0a70*/ 	.word	0x0500000f


	//   ....[116]....
        /*0a74*/ 	.word	0x0500000f


	//   ....[117]....
        /*0a78*/ 	.word	0x0500000f


	//   ....[118]....
        /*0a7c*/ 	.word	0x0500000f


	//   ....[119]....
        /*0a80*/ 	.word	0x0500000f


	//   ....[120]....
        /*0a84*/ 	.word	0x0500000f


	//   ....[121]....
        /*0a88*/ 	.word	0x0500000f


	//   ....[122]....
        /*0a8c*/ 	.word	0x0500000f


	//   ....[123]....
        /*0a90*/ 	.word	0x0500000f


	//   ....[124]....
        /*0a94*/ 	.word	0x0500000f


	//   ....[125]....
        /*0a98*/ 	.word	0x0500000f


	//   ....[126]....
        /*0a9c*/ 	.word	0x0500000f


	//   ....[127]....
        /*0aa0*/ 	.word	0x0500000f


	//   ....[128]....
        /*0aa4*/ 	.word	0x0500000f


	//   ....[129]....
        /*0aa8*/ 	.word	0x0500000f


	//   ....[130]....
        /*0aac*/ 	.word	0x0500000f


	//   ....[131]....
        /*0ab0*/ 	.word	0x0500000f


	//   ....[132]....
        /*0ab4*/ 	.word	0x0500000f


	//   ....[133]....
        /*0ab8*/ 	.word	0x0500000f


	//   ....[134]....
        /*0abc*/ 	.word	0x0500000f


	//   ....[135]....
        /*0ac0*/ 	.word	0x0500000f


	//   ....[136]....
        /*0ac4*/ 	.word	0x0500000f


	//   ....[137]....
        /*0ac8*/ 	.word	0x0500000f


	//   ....[138]....
        /*0acc*/ 	.word	0x0500000f


	//   ....[139]....
        /*0ad0*/ 	.word	0x0500000f


	//   ....[140]....
        /*0ad4*/ 	.word	0x0500000f


	//   ....[141]....
        /*0ad8*/ 	.word	0x0500000f


	//   ....[142]....
        /*0adc*/ 	.word	0x0500000f


	//   ....[143]....
        /*0ae0*/ 	.word	0x0500000f


	//   ....[144]....
        /*0ae4*/ 	.word	0x0500000f


	//   ....[145]....
        /*0ae8*/ 	.word	0x0500000f


	//   ....[146]....
        /*0aec*/ 	.word	0x0500000f


	//   ....[147]....
        /*0af0*/ 	.word	0x0500000f


	//   ....[148]....
        /*0af4*/ 	.word	0x0500000f


	//   ....[149]....
        /*0af8*/ 	.word	0x0500000f


	//   ....[150]....
        /*0afc*/ 	.word	0x0500000f


	//   ....[151]....
        /*0b00*/ 	.word	0x0500000f


	//   ....[152]....
        /*0b04*/ 	.word	0x0500000f


	//   ....[153]....
        /*0b08*/ 	.word	0x0500000f


	//   ....[154]....
        /*0b0c*/ 	.word	0x0500000f


	//   ....[155]....
        /*0b10*/ 	.word	0x0500000f


	//   ....[156]....
        /*0b14*/ 	.word	0x0500000f


	//   ....[157]....
        /*0b18*/ 	.word	0x0500000f


	//   ....[158]....
        /*0b1c*/ 	.word	0x0500000f


	//   ....[159]....
        /*0b20*/ 	.word	0x0500000f


	//   ....[160]....
        /*0b24*/ 	.word	0x0500000f


	//   ....[161]....
        /*0b28*/ 	.word	0x0500000f


	//   ....[162]....
        /*0b2c*/ 	.word	0x0500000f


	//   ....[163]....
        /*0b30*/ 	.word	0x0500000f


	//   ....[164]....
        /*0b34*/ 	.word	0x0500000f


	//   ....[165]....
        /*0b38*/ 	.word	0x0500000f


	//   ....[166]....
        /*0b3c*/ 	.word	0x0500000f


	//   ....[167]....
        /*0b40*/ 	.word	0x0500000f


	//   ....[168]....
        /*0b44*/ 	.word	0x0500000f


	//   ....[169]....
        /*0b48*/ 	.word	0x0500000f


	//   ....[170]....
        /*0b4c*/ 	.word	0x0500000f


	//   ....[171]....
        /*0b50*/ 	.word	0x0500000f


	//----- nvinfo : EIATTR_COOP_GROUP_INSTR_OFFSETS
	.align		4
.L_146:
        /*0b54*/ 	.byte	0x04, 0x28
        /*0b56*/ 	.short	(.L_148 - .L_147)


	//   ....[0]....
.L_147:
        /*0b58*/ 	.word	0x00000060


	//   ....[1]....
        /*0b5c*/ 	.word	0x00000190


	//   ....[2]....
        /*0b60*/ 	.word	0x00000240


	//   ....[3]....
        /*0b64*/ 	.word	0x00000400


	//   ....[4]....
        /*0b68*/ 	.word	0x00000560


	//   ....[5]....
        /*0b6c*/ 	.word	0x00000680


	//   ....[6]....
        /*0b70*/ 	.word	0x000007e0


	//   ....[7]....
        /*0b74*/ 	.word	0x0000c9d0


	//   ....[8]....
        /*0b78*/ 	.word	0x0000cf90


	//   ....[9]....
        /*0b7c*/ 	.word	0x0000cfa0


	//   ....[10]....
        /*0b80*/ 	.word	0x0000cfb0


	//   ....[11]....
        /*0b84*/ 	.word	0x0000cfc0


	//   ....[12]....
        /*0b88*/ 	.word	0x0000ea40


	//   ....[13]....
        /*0b8c*/ 	.word	0x0000ea50


	//   ....[14]....
        /*0b90*/ 	.word	0x0000ea60


	//   ....[15]....
        /*0b94*/ 	.word	0x0000ea70


	//   ....[16]....
        /*0b98*/ 	.word	0x000147e0


	//   ....[17]....
        /*0b9c*/ 	.word	0x00014800


	//   ....[18]....
        /*0ba0*/ 	.word	0x00014c40


	//   ....[19]....
        /*0ba4*/ 	.word	0x00014c80


	//   ....[20]....
        /*0ba8*/ 	.word	0x0001a410


	//   ....[21]....
        /*0bac*/ 	.word	0x0001a430


	//   ....[22]....
        /*0bb0*/ 	.word	0x0001ade0


	//   ....[23]....
        /*0bb4*/ 	.word	0x0001ae60


	//   ....[24]....
        /*0bb8*/ 	.word	0x0001c500


	//   ....[25]....
        /*0bbc*/ 	.word	0x0001c9e0


	//   ....[26]....
        /*0bc0*/ 	.word	0x0001c9f0


	//   ....[27]....
        /*0bc4*/ 	.word	0x0001ca20


	//   ....[28]....
        /*0bc8*/ 	.word	0x0001dbc0


	//   ....[29]....
        /*0bcc*/ 	.word	0x0001dbe0


	//   ....[30]....
        /*0bd0*/ 	.word	0x0001dc00


	//   ....[31]....
        /*0bd4*/ 	.word	0x0001dc10


	//   ....[32]....
        /*0bd8*/ 	.word	0x0001e340


	//   ....[33]....
        /*0bdc*/ 	.word	0x0001e350


	//   ....[34]....
        /*0be0*/ 	.word	0x0001e460


	//   ....[35]....
        /*0be4*/ 	.word	0x0001e470


	//   ....[36]....
        /*0be8*/ 	.word	0x0001e590


	//   ....[37]....
        /*0bec*/ 	.word	0x0001e5a0


	//   ....[38]....
        /*0bf0*/ 	.word	0x0001e6c0


	//   ....[39]....
        /*0bf4*/ 	.word	0x0001e6d0


	//   ....[40]....
        /*0bf8*/ 	.word	0x0001ec90


	//   ....[41]....
        /*0bfc*/ 	.word	0x0001eca0


	//   ....[42]....
        /*0c00*/ 	.word	0x0001f130


	//   ....[43]....
        /*0c04*/ 	.word	0x0001f140


	//   ....[44]....
        /*0c08*/ 	.word	0x0001fec0


	//   ....[45]....
        /*0c0c*/ 	.word	0x0001fed0


	//   ....[46]....
        /*0c10*/ 	.word	0x0001fff0


	//   ....[47]....
        /*0c14*/ 	.word	0x00020000


	//   ....[48]....
        /*0c18*/ 	.word	0x00020120


	//   ....[49]....
        /*0c1c*/ 	.word	0x00020130


	//   ....[50]....
        /*0c20*/ 	.word	0x00020250


	//   ....[51]....
        /*0c24*/ 	.word	0x00020260


	//   ....[52]....
        /*0c28*/ 	.word	0x000203e0


	//   ....[53]....
        /*0c2c*/ 	.word	0x00020620


	//   ....[54]....
        /*0c30*/ 	.word	0x00020650


	//   ....[55]....
        /*0c34*/ 	.word	0x00020680


	//   ....[56]....
        /*0c38*/ 	.word	0x000206b0


	//   ....[57]....
        /*0c3c*/ 	.word	0x000206e0


	//   ....[58]....
        /*0c40*/ 	.word	0x00020710


	//   ....[59]....
        /*0c44*/ 	.word	0x000208c0


	//   ....[60]....
        /*0c48*/ 	.word	0x000208f0


	//   ....[61]....
        /*0c4c*/ 	.word	0x00020920


	//   ....[62]....
        /*0c50*/ 	.word	0x00020950


	//   ....[63]....
        /*0c54*/ 	.word	0x00020980


	//   ....[64]....
        /*0c58*/ 	.word	0x000209b0


	//   ....[65]....
        /*0c5c*/ 	.word	0x00020a40


	//   ....[66]....
        /*0c60*/ 	.word	0x00020a70


	//   ....[67]....
        /*0c64*/ 	.word	0x00020a80


	//   ....[68]....
        /*0c68*/ 	.word	0x00020b30


	//   ....[69]....
        /*0c6c*/ 	.word	0x00021be0


	//   ....[70]....
        /*0c70*/ 	.word	0x000235b0


	//   ....[71]....
        /*0c74*/ 	.word	0x00024170


	//   ....[72]....
        /*0c78*/ 	.word	0x000241a0


	//   ....[73]....
        /*0c7c*/ 	.word	0x000241c0


	//   ....[74]....
        /*0c80*/ 	.word	0x000241e0


	//   ....[75]....
        /*0c84*/ 	.word	0x000242f0


	//   ....[76]....
        /*0c88*/ 	.word	0x00024300


	//   ....[77]....
        /*0c8c*/ 	.word	0x00024390


	//   ....[78]....
        /*0c90*/ 	.word	0x000243a0


	//   ....[79]....
        /*0c94*/ 	.word	0x00024430


	//   ....[80]....
        /*0c98*/ 	.word	0x00024440


	//   ....[81]....
        /*0c9c*/ 	.word	0x000244d0


	//   ....[82]....
        /*0ca0*/ 	.word	0x000244e0


	//   ....[83]....
        /*0ca4*/ 	.word	0x00024570


	//   ....[84]....
        /*0ca8*/ 	.word	0x00024580


	//   ....[85]....
        /*0cac*/ 	.word	0x000245d0


	//   ....[86]....
        /*0cb0*/ 	.word	0x00024600


	//   ....[87]....
        /*0cb4*/ 	.word	0x00026eb0


	//   ....[88]....
        /*0cb8*/ 	.word	0x00026ee0


	//   ....[89]....
        /*0cbc*/ 	.word	0x00026f50


	//   ....[90]....
        /*0cc0*/ 	.word	0x00026f80


	//   ....[91]....
        /*0cc4*/ 	.word	0x00026fb0


	//   ....[92]....
        /*0cc8*/ 	.word	0x00026fe0


	//   ....[93]....
        /*0ccc*/ 	.word	0x00027010


	//   ....[94]....
        /*0cd0*/ 	.word	0x00027040


	//   ....[95]....
        /*0cd4*/ 	.word	0x00027210


	//   ....[96]....
        /*0cd8*/ 	.word	0x00027240


	//   ....[97]....
        /*0cdc*/ 	.word	0x00027270


	//   ....[98]....
        /*0ce0*/ 	.word	0x000272a0


	//   ....[99]....
        /*0ce4*/ 	.word	0x000272d0


	//   ....[100]....
        /*0ce8*/ 	.word	0x00027300


	//   ....[101]....
        /*0cec*/ 	.word	0x000273c0


	//   ....[102]....
        /*0cf0*/ 	.word	0x000273e0


	//   ....[103]....
        /*0cf4*/ 	.word	0x000273f0


	//   ....[104]....
        /*0cf8*/ 	.word	0x00027450


	//   ....[105]....
        /*0cfc*/ 	.word	0x00027b70


	//   ....[106]....
        /*0d00*/ 	.word	0x00027f80


	//   ....[107]....
        /*0d04*/ 	.word	0x00028030


	//   ....[108]....
        /*0d08*/ 	.word	0x000280c0


	//   ....[109]....
        /*0d0c*/ 	.word	0x00028110


	//   ....[110]....
        /*0d10*/ 	.word	0x00028160


	//   ....[111]....
        /*0d14*/ 	.word	0x00028240


	//   ....[112]....
        /*0d18*/ 	.word	0x000282d0


	//   ....[113]....
        /*0d1c*/ 	.word	0x00028320


	//   ....[114]....
        /*0d20*/ 	.word	0x00028370


	//   ....[115]....
        /*0d24*/ 	.word	0x00028580


	//   ....[116]....
        /*0d28*/ 	.word	0x000285d0


	//   ....[117]....
        /*0d2c*/ 	.word	0x00028660


	//   ....[118]....
        /*0d30*/ 	.word	0x000286f0


	//   ....[119]....
        /*0d34*/ 	.word	0x00028780


	//   ....[120]....
        /*0d38*/ 	.word	0x00028810


	//   ....[121]....
        /*0d3c*/ 	.word	0x000288a0


	//   ....[122]....
        /*0d40*/ 	.word	0x00028930


	//   ....[123]....
        /*0d44*/ 	.word	0x000289b0


	//   ....[124]....
        /*0d48*/ 	.word	0x00028a00


	//   ....[125]....
        /*0d4c*/ 	.word	0x00028a90


	//   ....[126]....
        /*0d50*/ 	.word	0x00028b20


	//   ....[127]....
        /*0d54*/ 	.word	0x00028ba0


	//   ....[128]....
        /*0d58*/ 	.word	0x00028bf0


	//   ....[129]....
        /*0d5c*/ 	.word	0x00028c80


	//   ....[130]....
        /*0d60*/ 	.word	0x00028d10


	//   ....[131]....
        /*0d64*/ 	.word	0x00028da0


	//   ....[132]....
        /*0d68*/ 	.word	0x00028e30


	//   ....[133]....
        /*0d6c*/ 	.word	0x00028ec0


	//   ....[134]....
        /*0d70*/ 	.word	0x00028f50


	//   ....[135]....
        /*0d74*/ 	.word	0x00029010


	//   ....[136]....
        /*0d78*/ 	.word	0x000292f0


	//   ....[137]....
        /*0d7c*/ 	.word	0x000294d0


	//   ....[138]....
        /*0d80*/ 	.word	0x00029520


	//   ....[139]....
        /*0d84*/ 	.word	0x00029640


	//   ....[140]....
        /*0d88*/ 	.word	0x00029690


	//   ....[141]....
        /*0d8c*/ 	.word	0x000297c0


	//   ....[142]....
        /*0d90*/ 	.word	0x00029810


	//   ....[143]....
        /*0d94*/ 	.word	0x00029930


	//   ....[144]....
        /*0d98*/ 	.word	0x00029980


	//   ....[145]....
        /*0d9c*/ 	.word	0x00029aa0


	//   ....[146]....
        /*0da0*/ 	.word	0x00029af0


	//   ....[147]....
        /*0da4*/ 	.word	0x00029c10


	//   ....[148]....
        /*0da8*/ 	.word	0x00029c60


	//   ....[149]....
        /*0dac*/ 	.word	0x00029d60


	//   ....[150]....
        /*0db0*/ 	.word	0x00029dd0


	//   ....[151]....
        /*0db4*/ 	.word	0x00029ed0


	//   ....[152]....
        /*0db8*/ 	.word	0x00029f20


	//   ....[153]....
        /*0dbc*/ 	.word	0x0002a250


	//   ....[154]....
        /*0dc0*/ 	.word	0x0002a2f0


	//   ....[155]....
        /*0dc4*/ 	.word	0x0002a4a0


	//   ....[156]....
        /*0dc8*/ 	.word	0x0002a520


	//   ....[157]....
        /*0dcc*/ 	.word	0x0002a5a0


	//   ....[158]....
        /*0dd0*/ 	.word	0x0002a620


	//   ....[159]....
        /*0dd4*/ 	.word	0x0002a6a0


	//   ....[160]....
        /*0dd8*/ 	.word	0x0002a730


	//   ....[161]....
        /*0ddc*/ 	.word	0x0002a7d0


	//   ....[162]....
        /*0de0*/ 	.word	0x0002a880


	//   ....[163]....
        /*0de4*/ 	.word	0x0002a900


	//   ....[164]....
        /*0de8*/ 	.word	0x0002a980


	//   ....[165]....
        /*0dec*/ 	.word	0x0002aa00


	//   ....[166]....
        /*0df0*/ 	.word	0x0002aa90


	//   ....[167]....
        /*0df4*/ 	.word	0x0002ab10


	//   ....[168]....
        /*0df8*/ 	.word	0x0002abb0


	//   ....[169]....
        /*0dfc*/ 	.word	0x0002ac00


	//   ....[170]....
        /*0e00*/ 	.word	0x0002ac90


	//   ....[171]....
        /*0e04*/ 	.word	0x0002adc0


	//----- nvinfo : EIATTR_REG_RECONFIG
	.align		4
.L_148:
        /*0e08*/ 	.byte	0x01, 0x54
	.zero		2


	//----- nvinfo : EIATTR_SYSCALL_OFFSETS
	.align		4
        /*0e0c*/ 	.byte	0x04, 0x46
        /*0e0e*/ 	.short	(.L_150 - .L_149)


	//   ....[0]....
.L_149:
        /*0e10*/ 	.word	0x00001dc0


	//   ....[1]....
        /*0e14*/ 	.word	0x00001f10


	//   ....[2]....
        /*0e18*/ 	.word	0x0000cb80


	//   ....[3]....
        /*0e1c*/ 	.word	0x0000cef0


	//   ....[4]....
        /*0e20*/ 	.word	0x000231c0


	//   ....[5]....
        /*0e24*/ 	.word	0x00023310


	//   ....[6]....
        /*0e28*/ 	.word	0x00023400


	//   ....[7]....
        /*0e2c*/ 	.word	0x00023d40


	//----- nvinfo : EIATTR_MBARRIER_INSTR_OFFSETS
	.align		4
.L_150:
        /*0e30*/ 	.byte	0x04, 0x39
        /*0e32*/ 	.short	(.L_152 - .L_151)


	//   ....[0]....
.L_151:
        /*0e34*/ 	.word	0x000002b0
        /*0e38*/ 	.word	0x000000ff
        /*0e3c*/ 	.word	0x00034800
        /*0e40*/ 	.short	0x0100
        /*0e42*/ 	.byte	0x08
	.zero		1


	//   ....[1]....
        /*0e44*/ 	.word	0x000002c0
        /*0e48*/ 	.word	0x000000ff
        /*0e4c*/ 	.word	0x00034820
        /*0e50*/ 	.short	0x0100
        /*0e52*/ 	.byte	0x08
	.zero		1


	//   ....[2]....
        /*0e54*/ 	.word	0x000003b0
        /*0e58*/ 	.word	0x000000ff
        /*0e5c*/ 	.word	0x00034830
        /*0e60*/ 	.short	0x0100
        /*0e62*/ 	.byte	0x08
	.zero		1


	//   ....[3]....
        /*0e64*/ 	.word	0x000003c0
        /*0e68*/ 	.word	0x000000ff
        /*0e6c*/ 	.word	0x00034840
        /*0e70*/ 	.short	0x0100
        /*0e72*/ 	.byte	0x08
	.zero		1


	//   ....[4]....
        /*0e74*/ 	.word	0x000003d0
        /*0e78*/ 	.word	0x000000ff
        /*0e7c*/ 	.word	0x00034838
        /*0e80*/ 	.short	0x0100
        /*0e82*/ 	.byte	0x08
	.zero		1


	//   ....[5]....
        /*0e84*/ 	.word	0x000003e0
        /*0e88*/ 	.word	0x000000ff
        /*0e8c*/ 	.word	0x00034848
        /*0e90*/ 	.short	0x0100
        /*0e92*/ 	.byte	0x08
	.zero		1


	//   ....[6]....
        /*0e94*/ 	.word	0x00000510
        /*0e98*/ 	.word	0x000000ff
        /*0e9c*/ 	.word	0x00034850
        /*0ea0*/ 	.short	0x0100
        /*0ea2*/ 	.byte	0x08
	.zero		1


	//   ....[7]....
        /*0ea4*/ 	.word	0x00000520
        /*0ea8*/ 	.word	0x000000ff
        /*0eac*/ 	.word	0x00034860
        /*0eb0*/ 	.short	0x0100
        /*0eb2*/ 	.byte	0x08
	.zero		1


	//   ....[8]....
        /*0eb4*/ 	.word	0x00000530
        /*0eb8*/ 	.word	0x000000ff
        /*0ebc*/ 	.word	0x00034858
        /*0ec0*/ 	.short	0x0100
        /*0ec2*/ 	.byte	0x08
	.zero		1


	//   ....[9]....
        /*0ec4*/ 	.word	0x00000540
        /*0ec8*/ 	.word	0x000000ff
        /*0ecc*/ 	.word	0x00034868
        /*0ed0*/ 	.short	0x0100
        /*0ed2*/ 	.byte	0x08
	.zero		1


	//   ....[10]....
        /*0ed4*/ 	.word	0x00000630
        /*0ed8*/ 	.word	0x000000ff
        /*0edc*/ 	.word	0x00034870
        /*0ee0*/ 	.short	0x0100
        /*0ee2*/ 	.byte	0x06
	.zero		1


	//   ....[11]....
        /*0ee4*/ 	.word	0x00000640
        /*0ee8*/ 	.word	0x000000ff
        /*0eec*/ 	.word	0x00034880
        /*0ef0*/ 	.short	0x0100
        /*0ef2*/ 	.byte	0x06
	.zero		1


	//   ....[12]....
        /*0ef4*/ 	.word	0x00000650
        /*0ef8*/ 	.word	0x000000ff
        /*0efc*/ 	.word	0x00034878
        /*0f00*/ 	.short	0x0100
        /*0f02*/ 	.byte	0x06
	.zero		1


	//   ....[13]....
        /*0f04*/ 	.word	0x00000660
        /*0f08*/ 	.word	0x000000ff
        /*0f0c*/ 	.word	0x00034888
        /*0f10*/ 	.short	0x0100
        /*0f12*/ 	.byte	0x06
	.zero		1


	//   ....[14]....
        /*0f14*/ 	.word	0x00000790
        /*0f18*/ 	.word	0x000000ff
        /*0f1c*/ 	.word	0x00034890
        /*0f20*/ 	.short	0x0100
        /*0f22*/ 	.byte	0x08
	.zero		1


	//   ....[15]....
        /*0f24*/ 	.word	0x000007a0
        /*0f28*/ 	.word	0x000000ff
        /*0f2c*/ 	.word	0x000348a0
        /*0f30*/ 	.short	0x0100
        /*0f32*/ 	.byte	0x08
	.zero		1


	//   ....[16]....
        /*0f34*/ 	.word	0x000007b0
        /*0f38*/ 	.word	0x000000ff
        /*0f3c*/ 	.word	0x00034898
        /*0f40*/ 	.short	0x0100
        /*0f42*/ 	.byte	0x08
	.zero		1


	//   ....[17]....
        /*0f44*/ 	.word	0x000007c0
        /*0f48*/ 	.word	0x000000ff
        /*0f4c*/ 	.word	0x000348a8
        /*0f50*/ 	.short	0x0100
        /*0f52*/ 	.byte	0x08
	.zero		1


	//   ....[18]....
        /*0f54*/ 	.word	0x000008f0
        /*0f58*/ 	.word	0x000000ff
        /*0f5c*/ 	.word	0x000348b0
        /*0f60*/ 	.short	0x0100
        /*0f62*/ 	.byte	0x08
	.zero		1


	//   ....[19]....
        /*0f64*/ 	.word	0x00000900
        /*0f68*/ 	.word	0x000000ff
        /*0f6c*/ 	.word	0x000348c0
        /*0f70*/ 	.short	0x0100
        /*0f72*/ 	.byte	0x08
	.zero		1


	//   ....[20]....
        /*0f74*/ 	.word	0x00000910
        /*0f78*/ 	.word	0x000000ff
        /*0f7c*/ 	.word	0x000348b8
        /*0f80*/ 	.short	0x0100
        /*0f82*/ 	.byte	0x08
	.zero		1


	//   ....[21]....
        /*0f84*/ 	.word	0x00000920
        /*0f88*/ 	.word	0x000000ff
        /*0f8c*/ 	.word	0x000348c8
        /*0f90*/ 	.short	0x0100
        /*0f92*/ 	.byte	0x08
	.zero		1


	//   ....[22]....
        /*0f94*/ 	.word	0x000040f0
        /*0f98*/ 	.word	0x00000003
        /*0f9c*/ 	.word	0x00034890
        /*0fa0*/ 	.short	0x010a
        /*0fa2*/ 	.byte	0x3f
	.zero		1


	//   ....[23]....
        /*0fa4*/ 	.word	0x00007b30
        /*0fa8*/ 	.word	0x00000003
        /*0fac*/ 	.word	0x00034890
        /*0fb0*/ 	.short	0x010a
        /*0fb2*/ 	.byte	0x3f
	.zero		1


	//   ....[24]....
        /*0fb4*/ 	.word	0x0000b080
        /*0fb8*/ 	.word	0x00000003
        /*0fbc*/ 	.word	0x00034890
        /*0fc0*/ 	.short	0x010a
        /*0fc2*/ 	.byte	0x3f
	.zero		1


	//   ....[25]....
        /*0fc4*/ 	.word	0x0000ba10
        /*0fc8*/ 	.word	0x0000002c
        /*0fcc*/ 	.word	0x00000000
        /*0fd0*/ 	.short	0x0101
        /*0fd2*/ 	.byte	0x3f
	.zero		1


	//   ....[26]....
        /*0fd4*/ 	.word	0x0000ba50
        /*0fd8*/ 	.word	0x00000003
        /*0fdc*/ 	.word	0x000348b0
        /*0fe0*/ 	.short	0x010a
        /*0fe2*/ 	.byte	0x3f
	.zero		1


	//   ....[27]....
        /*0fe4*/ 	.word	0x0000c3b0
        /*0fe8*/ 	.word	0x00000003
        /*0fec*/ 	.word	0x00000000
        /*0ff0*/ 	.short	0x0101
        /*0ff2*/ 	.byte	0x3f
	.zero		1


	//   ....[28]....
        /*0ff4*/ 	.word	0x0000cc10
        /*0ff8*/ 	.word	0x00000002
        /*0ffc*/ 	.word	0x00034800
        /*1000*/ 	.short	0x010a
        /*1002*/ 	.byte	0x3f
	.zero		1


	//   ....[29]....
        /*1004*/ 	.word	0x0000cc60
        /*1008*/ 	.word	0x00000002
        /*100c*/ 	.word	0x00034800
        /*1010*/ 	.short	0x010a
        /*1012*/ 	.byte	0x3f
	.zero		1


	//   ....[30]....
        /*1014*/ 	.word	0x0000d260
        /*1018*/ 	.word	0x00000002
        /*101c*/ 	.word	0x00034800
        /*1020*/ 	.short	0x010a
        /*1022*/ 	.byte	0x3f
	.zero		1


	//   ....[31]....
        /*1024*/ 	.word	0x0000ecd0
        /*1028*/ 	.word	0x00000002
        /*102c*/ 	.word	0x00034800
        /*1030*/ 	.short	0x010a
        /*1032*/ 	.byte	0x3f
	.zero		1


	//   ....[32]....
        /*1034*/ 	.word	0x000109b0
        /*1038*/ 	.word	0x00000000
        /*103c*/ 	.word	0x00034830
        /*1040*/ 	.short	0x010a
        /*1042*/ 	.byte	0x3f
	.zero		1


	//   ....[33]....
        /*1044*/ 	.word	0x00010a30
        /*1048*/ 	.word	0x00000000
        /*104c*/ 	.word	0x00034830
        /*1050*/ 	.short	0x010a
        /*1052*/ 	.byte	0x3f
	.zero		1


	//   ....[34]....
        /*1054*/ 	.word	0x00015520
        /*1058*/ 	.word	0x00000032
        /*105c*/ 	.word	0x00000000
        /*1060*/ 	.short	0x0101
        /*1062*/ 	.byte	0x3f
	.zero		1


	//   ....[35]....
        /*1064*/ 	.word	0x00016730
        /*1068*/ 	.word	0x00000007
        /*106c*/ 	.word	0x00034830
        /*1070*/ 	.short	0x010a
        /*1072*/ 	.byte	0x3f
	.zero		1


	//   ....[36]....
        /*1074*/ 	.word	0x00016780
        /*1078*/ 	.word	0x00000007
        /*107c*/ 	.word	0x00034830
        /*1080*/ 	.short	0x010a
        /*1082*/ 	.byte	0x3f
	.zero		1


	//   ....[37]....
        /*1084*/ 	.word	0x00019ef0
        /*1088*/ 	.word	0x00000007
        /*108c*/ 	.word	0x00034850
        /*1090*/ 	.short	0x010a
        /*1092*/ 	.byte	0x3f
	.zero		1


	//   ....[38]....
        /*1094*/ 	.word	0x00019f30
        /*1098*/ 	.word	0x00000007
        /*109c*/ 	.word	0x00034850
        /*10a0*/ 	.short	0x010a
        /*10a2*/ 	.byte	0x3f
	.zero		1


	//   ....[39]....
        /*10a4*/ 	.word	0x0001b5a0
        /*10a8*/ 	.word	0x00000082
        /*10ac*/ 	.word	0x00000000
        /*10b0*/ 	.short	0x0101
        /*10b2*/ 	.byte	0x3f
	.zero		1


	//   ....[40]....
        /*10b4*/ 	.word	0x0001b5e0
        /*10b8*/ 	.word	0x00000082
        /*10bc*/ 	.word	0x00000000
        /*10c0*/ 	.short	0x0101
        /*10c2*/ 	.byte	0x3f
	.zero		1


	//   ....[41]....
        /*10c4*/ 	.word	0x0001c3e0
        /*10c8*/ 	.word	0x0000000b
        /*10cc*/ 	.word	0x00034850
        /*10d0*/ 	.short	0x010a
        /*10d2*/ 	.byte	0x3f
	.zero		1


	//   ....[42]....
        /*10d4*/ 	.word	0x0001c460
        /*10d8*/ 	.word	0x0000000b
        /*10dc*/ 	.word	0x00034850
        /*10e0*/ 	.short	0x010a
        /*10e2*/ 	.byte	0x3f
	.zero		1


	//   ....[43]....
        /*10e4*/ 	.word	0x0001cb90
        /*10e8*/ 	.word	0x0000000a
        /*10ec*/ 	.word	0x00000000
        /*10f0*/ 	.short	0x0101
        /*10f2*/ 	.byte	0x3f
	.zero		1


	//   ....[44]....
        /*10f4*/ 	.word	0x0001e270
        /*10f8*/ 	.word	0x00000000
        /*10fc*/ 	.word	0x00000000
        /*1100*/ 	.short	0x0101
        /*1102*/ 	.byte	0x3f
	.zero		1


	//   ....[45]....
        /*1104*/ 	.word	0x0001ea80
        /*1108*/ 	.word	0x00000008
        /*110c*/ 	.word	0x00000000
        /*1110*/ 	.short	0x0101
        /*1112*/ 	.byte	0x3f
	.zero		1


	//   ....[46]....
        /*1114*/ 	.word	0x00021cc0
        /*1118*/ 	.word	0x00000012
        /*111c*/ 	.word	0x00034820
        /*1120*/ 	.short	0x010a
        /*1122*/ 	.byte	0x3f
	.zero		1


	//   ....[47]....
        /*1124*/ 	.word	0x00021d90
        /*1128*/ 	.word	0x00000005
        /*112c*/ 	.word	0x000348a0
        /*1130*/ 	.short	0x010a
        /*1132*/ 	.byte	0x3f
	.zero		1


	//   ....[48]....
        /*1134*/ 	.word	0x000220d0
        /*1138*/ 	.word	0x00000005
        /*113c*/ 	.word	0x000348c0
        /*1140*/ 	.short	0x010a
        /*1142*/ 	.byte	0x3f
	.zero		1


	//   ....[49]....
        /*1144*/ 	.word	0x00022570
        /*1148*/ 	.word	0x00000007
        /*114c*/ 	.word	0x000348a0
        /*1150*/ 	.short	0x010a
        /*1152*/ 	.byte	0x3f
	.zero		1


	//   ....[50]....
        /*1154*/ 	.word	0x000228a0
        /*1158*/ 	.word	0x00000007
        /*115c*/ 	.word	0x000348c0
        /*1160*/ 	.short	0x010a
        /*1162*/ 	.byte	0x3f
	.zero		1


	//   ....[51]....
        /*1164*/ 	.word	0x00023830
        /*1168*/ 	.word	0x00000000
        /*116c*/ 	.word	0x00034840
        /*1170*/ 	.short	0x010a
        /*1172*/ 	.byte	0x3f
	.zero		1


	//   ....[52]....
        /*1174*/ 	.word	0x000246e0
        /*1178*/ 	.word	0x00000012
        /*117c*/ 	.word	0x00034800
        /*1180*/ 	.short	0x0107
        /*1182*/ 	.byte	0x3f
	.zero		1


	//   ....[53]....
        /*1184*/ 	.word	0x000247f0
        /*1188*/ 	.word	0x00000012
        /*118c*/ 	.word	0x00034800
        /*1190*/ 	.short	0x0101
        /*1192*/ 	.byte	0x3f
	.zero		1


	//   ....[54]....
        /*1194*/ 	.word	0x00024810
        /*1198*/ 	.word	0x00000012
        /*119c*/ 	.word	0x00034820
        /*11a0*/ 	.short	0x010a
        /*11a2*/ 	.byte	0x3f
	.zero		1


	//   ....[55]....
        /*11a4*/ 	.word	0x00024be0
        /*11a8*/ 	.word	0x00000003
        /*11ac*/ 	.word	0x00034840
        /*11b0*/ 	.short	0x010a
        /*11b2*/ 	.byte	0x3f
	.zero		1


	//   ....[56]....
        /*11b4*/ 	.word	0x00024f80
        /*11b8*/ 	.word	0x00000003
        /*11bc*/ 	.word	0x00000060
        /*11c0*/ 	.short	0x010a
        /*11c2*/ 	.byte	0x3f
	.zero		1


	//   ....[57]....
        /*11c4*/ 	.word	0x00025620
        /*11c8*/ 	.word	0x00000003
        /*11cc*/ 	.word	0x00034840
        /*11d0*/ 	.short	0x010a
        /*11d2*/ 	.byte	0x3f
	.zero		1


	//   ....[58]....
        /*11d4*/ 	.word	0x000259c0
        /*11d8*/ 	.word	0x00000002
        /*11dc*/ 	.word	0x00000060
        /*11e0*/ 	.short	0x010a
        /*11e2*/ 	.byte	0x3f
	.zero		1


	//   ....[59]....
        /*11e4*/ 	.word	0x00025fa0
        /*11e8*/ 	.word	0x00000002
        /*11ec*/ 	.word	0x00034840
        /*11f0*/ 	.short	0x010a
        /*11f2*/ 	.byte	0x3f
	.zero		1


	//   ....[60]....
        /*11f4*/ 	.word	0x00026340
        /*11f8*/ 	.word	0x00000002
        /*11fc*/ 	.word	0x00000060
        /*1200*/ 	.short	0x010a
        /*1202*/ 	.byte	0x3f
	.zero		1


	//   ....[61]....
        /*1204*/ 	.word	0x000268d0
        /*1208*/ 	.word	0x00000000
        /*120c*/ 	.word	0x00034860
        /*1210*/ 	.short	0x010a
        /*1212*/ 	.byte	0x3f
	.zero		1


	//   ....[62]....
        /*1214*/ 	.word	0x00027af0
        /*1218*/ 	.word	0x00000000
        /*121c*/ 	.word	0x00034820
        /*1220*/ 	.short	0x010a
        /*1222*/ 	.byte	0x3f
	.zero		1


	//   ....[63]....
        /*1224*/ 	.word	0x00027cd0
        /*1228*/ 	.word	0x00000006
        /*122c*/ 	.word	0x00000000
        /*1230*/ 	.short	0x010a
        /*1232*/ 	.byte	0x3f
	.zero		1


	//   ....[64]....
        /*1234*/ 	.word	0x00027d00
        /*1238*/ 	.word	0x00000007
        /*123c*/ 	.word	0x00000000
        /*1240*/ 	.short	0x010a
        /*1242*/ 	.byte	0x3f
	.zero		1


	//   ....[65]....
        /*1244*/ 	.word	0x00027d60
        /*1248*/ 	.word	0x00000004
        /*124c*/ 	.word	0x00000000
        /*1250*/ 	.short	0x010a
        /*1252*/ 	.byte	0x3f
	.zero		1


	//   ....[66]....
        /*1254*/ 	.word	0x00027d90
        /*1258*/ 	.word	0x00000003
        /*125c*/ 	.word	0x00000000
        /*1260*/ 	.short	0x010a
        /*1262*/ 	.byte	0x3f
	.zero		1


	//   ....[67]....
        /*1264*/ 	.word	0x00027df0
        /*1268*/ 	.word	0x00000003
        /*126c*/ 	.word	0x00034890
        /*1270*/ 	.short	0x010a
        /*1272*/ 	.byte	0x3f
	.zero		1


	//   ....[68]....
        /*1274*/ 	.word	0x00027e40
        /*1278*/ 	.word	0x00000003
        /*127c*/ 	.word	0x00034890
        /*1280*/ 	.short	0x010a
        /*1282*/ 	.byte	0x3f
	.zero		1


	//   ....[69]....
        /*1284*/ 	.word	0x00027e90
        /*1288*/ 	.word	0x00000003
        /*128c*/ 	.word	0x00034890
        /*1290*/ 	.short	0x010a
        /*1292*/ 	.byte	0x3f
	.zero		1


	//   ....[70]....
        /*1294*/ 	.word	0x00027ee0
        /*1298*/ 	.word	0x00000003
        /*129c*/ 	.word	0x000348b0
        /*12a0*/ 	.short	0x010a
        /*12a2*/ 	.byte	0x3f
	.zero		1


	//   ....[71]....
        /*12a4*/ 	.word	0x00028190
        /*12a8*/ 	.word	0x00000002
        /*12ac*/ 	.word	0x00034800
        /*12b0*/ 	.short	0x010a
        /*12b2*/ 	.byte	0x3f
	.zero		1


	//   ....[72]....
        /*12b4*/ 	.word	0x000283a0
        /*12b8*/ 	.word	0x00000002
        /*12bc*/ 	.word	0x00034800
        /*12c0*/ 	.short	0x010a
        /*12c2*/ 	.byte	0x3f
	.zero		1


	//   ....[73]....
        /*12c4*/ 	.word	0x000283f0
        /*12c8*/ 	.word	0x00000000
        /*12cc*/ 	.word	0x00034830
        /*12d0*/ 	.short	0x010a
        /*12d2*/ 	.byte	0x3f
	.zero		1


	//   ....[74]....
        /*12d4*/ 	.word	0x00028440
        /*12d8*/ 	.word	0x00000007
        /*12dc*/ 	.word	0x00034830
        /*12e0*/ 	.short	0x010a
        /*12e2*/ 	.byte	0x3f
	.zero		1


	//   ....[75]....
        /*12e4*/ 	.word	0x00028490
        /*12e8*/ 	.word	0x00000007
        /*12ec*/ 	.word	0x00034850
        /*12f0*/ 	.short	0x010a
        /*12f2*/ 	.byte	0x3f
	.zero		1


	//   ....[76]....
        /*12f4*/ 	.word	0x000284e0
        /*12f8*/ 	.word	0x0000000b
        /*12fc*/ 	.word	0x00034850
        /*1300*/ 	.short	0x010a
        /*1302*/ 	.byte	0x3f
	.zero		1


	//   ....[77]....
        /*1304*/ 	.word	0x000290d0
        /*1308*/ 	.word	0x00000012
        /*130c*/ 	.word	0x00034820
        /*1310*/ 	.short	0x010a
        /*1312*/ 	.byte	0x3f
	.zero		1


	//   ....[78]....
        /*1314*/ 	.word	0x00029120
        /*1318*/ 	.word	0x00000005
        /*131c*/ 	.word	0x000348a0
        /*1320*/ 	.short	0x010a
        /*1322*/ 	.byte	0x3f
	.zero		1


	//   ....[79]....
        /*1324*/ 	.word	0x00029170
        /*1328*/ 	.word	0x00000005
        /*132c*/ 	.word	0x000348c0
        /*1330*/ 	.short	0x010a
        /*1332*/ 	.byte	0x3f
	.zero		1


	//   ....[80]....
        /*1334*/ 	.word	0x000291c0
        /*1338*/ 	.word	0x00000007
        /*133c*/ 	.word	0x000348a0
        /*1340*/ 	.short	0x010a
        /*1342*/ 	.byte	0x3f
	.zero		1


	//   ....[81]....
        /*1344*/ 	.word	0x00029210
        /*1348*/ 	.word	0x00000007
        /*134c*/ 	.word	0x000348c0
        /*1350*/ 	.short	0x010a
        /*1352*/ 	.byte	0x3f
	.zero		1


	//   ....[82]....
        /*1354*/ 	.word	0x000293b0
        /*1358*/ 	.word	0x00000000
        /*135c*/ 	.word	0x00034840
        /*1360*/ 	.short	0x010a
        /*1362*/ 	.byte	0x3f
	.zero		1


	//   ....[83]....
        /*1364*/ 	.word	0x00029f60
        /*1368*/ 	.word	0x00000012
        /*136c*/ 	.word	0x00034820
        /*1370*/ 	.short	0x010a
        /*1372*/ 	.byte	0x3f
	.zero		1


	//   ....[84]....
        /*1374*/ 	.word	0x00029fb0
        /*1378*/ 	.word	0x00000003
        /*137c*/ 	.word	0x00034840
        /*1380*/ 	.short	0x010a
        /*1382*/ 	.byte	0x3f
	.zero		1


	//   ....[85]....
        /*1384*/ 	.word	0x0002a000
        /*1388*/ 	.word	0x00000003
        /*138c*/ 	.word	0x00000060
        /*1390*/ 	.short	0x010a
        /*1392*/ 	.byte	0x3f
	.zero		1


	//   ....[86]....
        /*1394*/ 	.word	0x0002a050
        /*1398*/ 	.word	0x00000003
        /*139c*/ 	.word	0x00034840
        /*13a0*/ 	.short	0x010a
        /*13a2*/ 	.byte	0x3f
	.zero		1


	//   ....[87]....
        /*13a4*/ 	.word	0x0002a0a0
        /*13a8*/ 	.word	0x00000002
        /*13ac*/ 	.word	0x00000060
        /*13b0*/ 	.short	0x010a
        /*13b2*/ 	.byte	0x3f
	.zero		1


	//   ....[88]....
        /*13b4*/ 	.word	0x0002a0f0
        /*13b8*/ 	.word	0x00000002
        /*13bc*/ 	.word	0x00034840
        /*13c0*/ 	.short	0x010a
        /*13c2*/ 	.byte	0x3f
	.zero		1


	//   ....[89]....
        /*13c4*/ 	.word	0x0002a140
        /*13c8*/ 	.word	0x00000002
        /*13cc*/ 	.word	0x00000060
        /*13d0*/ 	.short	0x010a
        /*13d2*/ 	.byte	0x3f
	.zero		1


	//   ....[90]....
        /*13d4*/ 	.word	0x0002a190
        /*13d8*/ 	.word	0x00000000
        /*13dc*/ 	.word	0x00034860
        /*13e0*/ 	.short	0x010a
        /*13e2*/ 	.byte	0x3f
	.zero		1


	//   ....[91]....
        /*13e4*/ 	.word	0x0002ace0
        /*13e8*/ 	.word	0x00000000
        /*13ec*/ 	.word	0x00034820
        /*13f0*/ 	.short	0x010a
        /*13f2*/ 	.byte	0x3f
	.zero		1


	//   ....[92]....
        /*13f4*/ 	.word	0x0002ae80
        /*13f8*/ 	.word	0x00000006
        /*13fc*/ 	.word	0x00000000
        /*1400*/ 	.short	0x010a
        /*1402*/ 	.byte	0x3f
	.zero		1


	//   ....[93]....
        /*1404*/ 	.word	0x0002aed0
        /*1408*/ 	.word	0x00000007
        /*140c*/ 	.word	0x00000000
        /*1410*/ 	.short	0x010a
        /*1412*/ 	.byte	0x3f
	.zero		1


	//   ....[94]....
        /*1414*/ 	.word	0x0002af20
        /*1418*/ 	.word	0x00000004
        /*141c*/ 	.word	0x00000000
        /*1420*/ 	.short	0x010a
        /*1422*/ 	.byte	0x3f
	.zero		1


	//----- nvinfo : EIATTR_NUM_MBARRIERS
	.align		4
.L_152:
        /*1424*/ 	.byte	0x03, 0x38
        /*1426*/ 	.short	0x0016


	//----- nvinfo : EIATTR_EXIT_INSTR_OFFSETS
	.align		4
        /*1428*/ 	.byte	0x04, 0x1c
        /*142a*/ 	.short	(.L_154 - .L_153)


	//   ....[0]....
.L_153:
        /*142c*/ 	.word	0x00027de0


	//----- nvinfo : EIATTR_MAX_THREADS
	.align		4
.L_154:
        /*1430*/ 	.byte	0x04, 0x05
        /*1432*/ 	.short	(.L_156 - .L_155)
.L_155:
        /*1434*/ 	.word	0x00000180
        /*1438*/ 	.word	0x00000001
        /*143c*/ 	.word	0x00000001


	//----- nvinfo : EIATTR_CRS_STACK_SIZE
	.align		4
.L_156:
        /*1440*/ 	.byte	0x04, 0x1e
        /*1442*/ 	.short	(.L_158 - .L_157)
.L_157:
        /*1444*/ 	.word	0x00000000


	//----- nvinfo : EIATTR_CBANK_PARAM_SIZE
	.align		4
.L_158:
        /*1448*/ 	.byte	0x03, 0x19
        /*144a*/ 	.short	0x0af0


	//----- nvinfo : EIATTR_PARAM_CBANK
	.align		4
        /*144c*/ 	.byte	0x04, 0x0a
        /*144e*/ 	.short	(.L_160 - .L_159)
	.align		4
.L_159:
        /*1450*/ 	.word	index@(.nv.constant0._ZN7cutlass13device_kernelIN5flash11enable_sm90INS1_16FlashAttnFwdSm90INS1_25CollectiveMainloopFwdSm90ILi2EN4cute5tupleIJNS5_1CILi1EEES8_S8_EEENS6_IJNS7_ILi128EEENS7_ILi176EEESA_EEELi128ENS_6half_tEfNS_4arch4Sm90ELb0ELb0ELb0ELb1ELb0ELb1ELb0ELb1ELb1ELb1ELb1ELb0EEENS1_21CollectiveEpilogueFwdINS6_IJSA_SA_SB_EEES9_SD_SF_Li256ELb1ELb1ELb1ELb0EEENS1_36VarlenDynamicPersistentTileSchedulerILi128ELi176ELi256ELi128ELb1ELb1ELb1ELb0ELb1ELb1EEEEEEEEEvNT_6ParamsE)
        /*1454*/ 	.short	0x0210
        /*1456*/ 	.short	0x0af0


	//----- nvinfo : EIATTR_SW_WAR
	.align		4
.L_160:
        /*1458*/ 	.byte	0x04, 0x36
        /*145a*/ 	.short	(.L_162 - .L_161)
.L_161:
        /*145c*/ 	.word	0x00000008
.L_162:


//--------------------- .nv.info._ZN7cutlass13device_kernelIN5flash11enable_sm90INS1_16FlashAttnFwdSm90INS1_25CollectiveMainloopFwdSm90ILi2EN4cute5tupleIJNS5_1CILi1EEES8_S8_EEENS6_IJNS7_ILi128EEESA_SA_EEELi128ENS_6half_tEfNS_4arch4Sm90ELb0ELb1ELb0ELb0ELb0ELb0ELb0ELb1ELb1ELb1ELb1ELb0EEENS1_21CollectiveEpilogueFwdISB_S9_SC_SE_Li256ELb0ELb1ELb1ELb0EEENS1_19SingleTileSchedulerILb0ELb1ELb1ELi128EEEEEEEEEvNT_6ParamsE --------------------------
	.section	.nv.info._ZN7cutlass13device_kernelIN5flash11enable_sm90INS1_16FlashAttnFwdSm90INS1_25CollectiveMainloopFwdSm90ILi2EN4cute5tupleIJNS5_1CILi1EEES8_S8_EEENS6_IJNS7_ILi128EEESA_SA_EEELi128ENS_6half_tEfNS_4arch4Sm90ELb0ELb1ELb0ELb0ELb0ELb0ELb0ELb1ELb1ELb1ELb1ELb0EEENS1_21CollectiveEpilogueFwdISB_S9_SC_SE_Li256ELb0ELb1ELb1ELb0EEENS1_19SingleTileSchedulerILb0ELb1ELb1ELi128EEEEEEEEEvNT_6ParamsE,"",@"SHT_CUDA_INFO"
	.sectionflags	@""
	.align	4


	//----- nvinfo : EIATTR_CUDA_API_VERSION
	.align		4
        /*0000*/ 	.byte	0x04, 0x37
        /*0002*/ 	.short	(.L_164 - .L_163)
.L_163:
        /*0004*/ 	.word	0x00000082


	//----- nvinfo : EIATTR_KPARAM_INFO
	.align		4
.L_164:
        /*0008*/ 	.byte	0x04, 0x17
        /*000a*/ 	.short	(.L_166 - .L_165)
.L_165:
        /*000c*/ 	.word	0x00000000
        /*0010*/ 	.short	0x0000
        /*0012*/ 	.short	0x0070
        /*0014*/ 	.byte	0x00, 0xf0, 0x01, 0x28


	//----- nvinfo : EIATTR_SPARSE_MMA_MASK
	.align		4
.L_166:
        /*0018*/ 	.byte	0x03, 0x50
        /*001a*/ 	.short	0x0000


	//----- nvinfo : EIATTR_MAXREG_COUNT
	.align		4
        /*001c*/ 	.byte	0x03, 0x1b
        /*001e*/ 	.short	0x00a8


	//----- nvinfo : EIATTR_NUM_BARRIERS
	.align		4
        /*0020*/ 	.byte	0x02, 0x4c
        /*0022*/ 	.byte	0x10
	.zero		1


	//----- nvinfo : EIATTR_EXTERNS
	.align		4
        /*0024*/ 	.byte	0x04, 0x0f
        /*0026*/ 	.short	(.L_168 - .L_167)


	//   ....[0]....
	.align		4
.L_167:
        /*0028*/ 	.word	index@(__assertfail)


	//----- nvinfo : EIATTR_ANNOTATIONS
	.align		4
.L_168:
        /*002c*/ 	.byte	0x04, 0x55
        /*002e*/ 	.short	(.L_170 - .L_169)


	//   ....[0]....
.L_169:
        /* <DEDUP_REMOVED lines=10> */


	//----- nvinfo : EIATTR_MERCURY_ISA_VERSION
	.align		4
.L_170:
        /*00c0*/ 	.byte	0x03, 0x5f
        /*00c2*/ 	.short	0x0101


	//----- nvinfo : EIATTR_INT_WARP_WIDE_INSTR_OFFSETS
	.align		4
        /*00c4*/ 	.byte	0x04, 0x31
        /*00c6*/ 	.short	(.L_172 - .L_171)


	//   ....[0]....
.L_171:
        /*00c8*/ 	.word	0x00000120


	//   ....[1]....
        /*00cc*/ 	.word	0x000001c0


	//   ....[2]....
        /*00d0*/ 	.word	0x00000230


	//----- nvinfo : EIATTR_COOP_GROUP_MASK_REGIDS
	.align		4
.L_172:
        /*00d4*/ 	.byte	0x04, 0x29
        /*00d6*/ 	.short	(.L_174 - .L_173)


	//   ....[0]....
.L_173:
        /*00d8*/ 	.word	0xffffffff


	//   ....[1]....
        /*00dc*/ 	.word	0xffffffff


	//   ....[2]....
        /*00e0*/ 	.word	0xffffffff


	//   ....[3]....
        /*00e4*/ 	.word	0xffffffff


	//   ....[4]....
        /*00e8*/ 	.word	0xffffffff


	//   ....[5]....
        /*00ec*/ 	.word	0xffffffff


	//   ....[6]....
        /*00f0*/ 	.word	0xffffffff


	//   ....[7]....
        /*00f4*/ 	.word	0xffffffff


	//   ....[8]....
        /*00f8*/ 	.word	0xffffffff


	//   ....[9]....
        /*00fc*/ 	.word	0xffffffff


	//   ....[10]....
        /*0100*/ 	.word	0xffffffff


	//   ....[11]....
        /*0104*/ 	.word	0xffffffff


	//   ....[12]....
        /*0108*/ 	.word	0xffffffff


	//   ....[13]....
        /*010c*/ 	.word	0xffffffff


	//   ....[14]....
        /*0110*/ 	.word	0xffffffff


	//   ....[15]....
        /*0114*/ 	.word	0xffffffff


	//   ....[16]....
        /*0118*/ 	.word	0xffffffff


	//   ....[17]....
        /*011c*/ 	.word	0xffffffff


	//   ....[18]....
        /*0120*/ 	.word	0xffffffff


	//   ....[19]....
        /*0124*/ 	.word	0xffffffff


	//   ....[20]....
        /*0128*/ 	.word	0xffffffff


	//   ....[21]....
        /*012c*/ 	.word	0xffffffff


	//   ....[22]....
        /*0130*/ 	.word	0xffffffff


	//   ....[23]....
        /*0134*/ 	.word	0xffffffff


	//   ....[24]....
        /*0138*/ 	.word	0xffffffff


	//   ....[25]....
        /*013c*/ 	.word	0xffffffff


	//   ....[26]....
        /*0140*/ 	.word	0xffffffff


	//   ....[27]....
        /*0144*/ 	.word	0xffffffff


	//   ....[28]....
        /*0148*/ 	.word	0xffffffff


	//   ....[29]....
        /*014c*/ 	.word	0xffffffff


	//   ....[30]....
        /*0150*/ 	.word	0xffffffff


	//   ....[31]....
        /*0154*/ 	.word	0xffffffff


	//   ....[32]....
        /*0158*/ 	.word	0xffffffff


	//   ....[33]....
        /*015c*/ 	.word	0xffffffff


	//   ....[34]....
        /*0160*/ 	.word	0xffffffff


	//   ....[35]....
        /*0164*/ 	.word	0xffffffff


	//   ....[36]....
        /*0168*/ 	.word	0xffffffff


	//   ....[37]....
        /*016c*/ 	.word	0xffffffff


	//   ....[38]....
        /*0170*/ 	.word	0xffffffff


	//   ....[39]....
        /*0174*/ 	.word	0xffffffff


	//   ....[40]....
        /*0178*/ 	.word	0xffffffff


	//   ....[41]....
        /*017c*/ 	.word	0xffffffff


	//   ....[42]....
        /*0180*/ 	.word	0xffffffff


	//   ....[43]....
        /*0184*/ 	.word	0xffffffff


	//   ....[44]....
        /*0188*/ 	.word	0xffffffff


	//   ....[45]....
        /*018c*/ 	.word	0xffffffff


	//   ....[46]....
        /*0190*/ 	.word	0xffffffff


	//   ....[47]....
        /*0194*/ 	.word	0xffffffff


	//   ....[48]....
        /*0198*/ 	.word	0xffffffff


	//   ....[49]....
        /*019c*/ 	.word	0xffffffff


	//   ....[50]....
        /*01a0*/ 	.word	0xffffffff


	//   ....[51]....
        /*01a4*/ 	.word	0xffffffff


	//   ....[52]....
        /*01a8*/ 	.word	0xffffffff


	//   ....[53]....
        /*01ac*/ 	.word	0xffffffff


	//   ....[54]....
        /*01b0*/ 	.word	0xffffffff


	//   ....[55]....
        /*01b4*/ 	.word	0xffffffff


	//   ....[56]....
        /*01b8*/ 	.word	0xffffffff


	//   ....[57]....
        /*01bc*/ 	.word	0xffffffff


	//   ....[58]....
        /*01c0*/ 	.word	0xffffffff


	//   ....[59]....
        /*01c4*/ 	.word	0xffffffff


	//   ....[60]....
        /*01c8*/ 	.word	0xffffffff


	//   ....[61]....
        /*01cc*/ 	.word	0x0500000f


	//   ....[62]....
        /*01d0*/ 	.word	0x0500000f


	//   ....[63]....
        /*01d4*/ 	.word	0x0500000f


	//   ....[64]....
        /*01d8*/ 	.word	0x0500000f


	//   ....[65]....
        /*01dc*/ 	.word	0x0500000f


	//   ....[66]....
        /*01e0*/ 	.word	0x0500000f


	//   ....[67]....
        /*01e4*/ 	.word	0x0500000f


	//   ....[68]....
        /*01e8*/ 	.word	0x0500000f


	//   ....[69]....
        /*01ec*/ 	.word	0x0500000f


	//   ....[70]....
        /*01f0*/ 	.word	0x0500000f


	//   ....[71]....
        /*01f4*/ 	.word	0x0500000f


	//   ....[72]....
        /*01f8*/ 	.word	0x0500000f


	//   ....[73]....
        /*01fc*/ 	.word	0x0500000f


	//   ....[74]....
        /*0200*/ 	.word	0x0500000f


	//   ....[75]....
        /*0204*/ 	.word	0x0500000f


	//   ....[76]....
        /*0208*/ 	.word	0x0500000f


	//   ....[77]....
        /*020c*/ 	.word	0x0500000f


	//   ....[78]....
        /*0210*/ 	.word	0x0500000f


	//----- nvinfo : EIATTR_COOP_GROUP_INSTR_OFFSETS
	.align		4
.L_174:
        /*0214*/ 	.byte	0x04, 0x28
        /*0216*/ 	.short	(.L_176 - .L_175)


	//   ....[0]....
.L_175:
        /*0218*/ 	.word	0x00000060


	//   ....[1]....
        /*021c*/ 	.word	0x00000130


	//   ....[2]....
        /*0220*/ 	.word	0x000001e0


	//   ....[3]....
        /*0224*/ 	.word	0x000003a0


	//   ....[4]....
        /*0228*/ 	.word	0x00000500


	//   ....[5]....
        /*022c*/ 	.word	0x00000620


	//   ....[6]....
        /*0230*/ 	.word	0x00000780


	//   ....[7]....
        /*0234*/ 	.word	0x000014a0


	//   ....[8]....
        /*0238*/ 	.word	0x00001cd0


	//   ....[9]....
        /*023c*/ 	.word	0x00002090


	//   ....[10]....
        /*0240*/ 	.word	0x00003100


	//   ....[11]....
        /*0244*/ 	.word	0x00003550


	//   ....[12]....
        /*0248*/ 	.word	0x00003b50


	//   ....[13]....
        /*024c*/ 	.word	0x00003c10


	//   ....[14]....
        /*0250*/ 	.word	0x000050d0


	//   ....[15]....
        /*0254*/ 	.word	0x00005530


	//   ....[16]....
        /*0258*/ 	.word	0x000060f0


	//   ....[17]....
        /*025c*/ 	.word	0x000061f0


	//   ....[18]....
        /*0260*/ 	.word	0x00006ba0


	//   ....[19]....
        /*0264*/ 	.word	0x00006cf0


	//   ....[20]....
        /*0268*/ 	.word	0x00008530


	//   ....[21]....
        /*026c*/ 	.word	0x00008570


	//   ....[22]....
        /*0270*/ 	.word	0x00008d50


	//   ....[23]....
        /*0274*/ 	.word	0x00008dc0


	//   ....[24]....
        /*0278*/ 	.word	0x0000a5a0


	//   ....[25]....
        /*027c*/ 	.word	0x0000a830


	//   ....[26]....
        /*0280*/ 	.word	0x0000b3f0


	//   ....[27]....
        /*0284*/ 	.word	0x0000b4f0


	//   ....[28]....
        /*0288*/ 	.word	0x0000bf30


	//   ....[29]....
        /*028c*/ 	.word	0x0000c0c0


	//   ....[30]....
        /*0290*/ 	.word	0x0000cef0


	//   ....[31]....
        /*0294*/ 	.word	0x0000cf20


	//   ....[32]....
        /*0298*/ 	.word	0x0000cff0


	//   ....[33]....
        /*029c*/ 	.word	0x0000d000


	//   ....[34]....
        /*02a0*/ 	.word	0x0000ded0


	//   ....[35]....
        /*02a4*/ 	.word	0x0000df10


	//   ....[36]....
        /*02a8*/ 	.word	0x0000df40


	//   ....[37]....
        /*02ac*/ 	.word	0x0000df70


	//   ....[38]....
        /*02b0*/ 	.word	0x0000df80


	//   ....[39]....
        /*02b4*/ 	.word	0x0000dfb0


	//   ....[40]....
        /*02b8*/ 	.word	0x0000e610


	//   ....[41]....
        /*02bc*/ 	.word	0x0000e620


	//   ....[42]....
        /*02c0*/ 	.word	0x0000f020


	//   ....[43]....
        /*02c4*/ 	.word	0x0000feb0


	//   ....[44]....
        /*02c8*/ 	.word	0x000107b0


	//   ....[45]....
        /*02cc*/ 	.word	0x000107e0


	//   ....[46]....
        /*02d0*/ 	.word	0x00010810


	//   ....[47]....
        /*02d4*/ 	.word	0x000108c0


	//   ....[48]....
        /*02d8*/ 	.word	0x000108e0


	//   ....[49]....
        /*02dc*/ 	.word	0x00010910


	//   ....[50]....
        /*02e0*/ 	.word	0x00010990


	//   ....[51]....
        /*02e4*/ 	.word	0x000109c0


	//   ....[52]....
        /*02e8*/ 	.word	0x00010a20


	//   ....[53]....
        /*02ec*/ 	.word	0x00010a50


	//   ....[54]....
        /*02f0*/ 	.word	0x00010ac0


	//   ....[55]....
        /*02f4*/ 	.word	0x00010af0


	//   ....[56]....
        /*02f8*/ 	.word	0x00010b60


	//   ....[57]....
        /*02fc*/ 	.word	0x00010b90


	//   ....[58]....
        /*0300*/ 	.word	0x00010c10


	//   ....[59]....
        /*0304*/ 	.word	0x00010c50


	//   ....[60]....
        /*0308*/ 	.word	0x00012c00


	//   ....[61]....
        /*030c*/ 	.word	0x00013220


	//   ....[62]....
        /*0310*/ 	.word	0x00013390


	//   ....[63]....
        /*0314*/ 	.word	0x000133e0


	//   ....[64]....
        /*0318*/ 	.word	0x00013530


	//   ....[65]....
        /*031c*/ 	.word	0x000135a0


	//   ....[66]....
        /*0320*/ 	.word	0x00013610


	//   ....[67]....
        /*0324*/ 	.word	0x000136f0


	//   ....[68]....
        /*0328*/ 	.word	0x00013760


	//   ....[69]....
        /*032c*/ 	.word	0x00013840


	//   ....[70]....
        /*0330*/ 	.word	0x000138b0


	//   ....[71]....
        /*0334*/ 	.word	0x00013990


	//   ....[72]....
        /*0338*/ 	.word	0x00013a00


	//   ....[73]....
        /*033c*/ 	.word	0x00013ae0


	//   ....[74]....
        /*0340*/ 	.word	0x00013b50


	//   ....[75]....
        /*0344*/ 	.word	0x00013c20


	//   ....[76]....
        /*0348*/ 	.word	0x00013c90


	//   ....[77]....
        /*034c*/ 	.word	0x00013d40


	//   ....[78]....
        /*0350*/ 	.word	0x00014140


	//----- nvinfo : EIATTR_REG_RECONFIG
	.align		4
.L_176:
        /*0354*/ 	.byte	0x01, 0x54
	.zero		2


	//----- nvinfo : EIATTR_SYSCALL_OFFSETS
	.align		4
        /*0358*/ 	.byte	0x04, 0x46
        /*035a*/ 	.short	(.L_178 - .L_177)


	//   ....[0]....
.L_177:
        /*035c*/ 	.word	0x00001660


	//   ....[1]....
        /*0360*/ 	.word	0x0000fb30


	//   ....[2]....
        /*0364*/ 	.word	0x0000fc70


	//   ....[3]....
        /*0368*/ 	.word	0x0000fd60


	//   ....[4]....
        /*036c*/ 	.word	0x00010420


	//----- nvinfo : EIATTR_MBARRIER_INSTR_OFFSETS
	.align		4
.L_178:
        /*0370*/ 	.byte	0x04, 0x39
        /*0372*/ 	.short	(.L_180 - .L_179)


	//   ....[0]....
.L_179:
        /*0374*/ 	.word	0x00000250
        /*0378*/ 	.word	0x000000ff
        /*037c*/ 	.word	0x00028800
        /*0380*/ 	.short	0x0100
        /*0382*/ 	.byte	0x08
	.zero		1


	//   ....[1]....
        /*0384*/ 	.word	0x00000260
        /*0388*/ 	.word	0x000000ff
        /*038c*/ 	.word	0x00028820
        /*0390*/ 	.short	0x0100
        /*0392*/ 	.byte	0x08
	.zero		1


	//   ....[2]....
        /*0394*/ 	.word	0x00000350
        /*0398*/ 	.word	0x000000ff
        /*039c*/ 	.word	0x00028830
        /*03a0*/ 	.short	0x0100
        /*03a2*/ 	.byte	0x08
	.zero		1


	//   ....[3]....
        /*03a4*/ 	.word	0x00000360
        /*03a8*/ 	.word	0x000000ff
        /*03ac*/ 	.word	0x00028840
        /*03b0*/ 	.short	0x0100
        /*03b2*/ 	.byte	0x08
	.zero		1


	//   ....[4]....
        /*03b4*/ 	.word	0x00000370
        /*03b8*/ 	.word	0x000000ff
        /*03bc*/ 	.word	0x00028838
        /*03c0*/ 	.short	0x0100
        /*03c2*/ 	.byte	0x08
	.zero		1


	//   ....[5]....
        /*03c4*/ 	.word	0x00000380
        /*03c8*/ 	.word	0x000000ff
        /*03cc*/ 	.word	0x00028848
        /*03d0*/ 	.short	0x0100
        /*03d2*/ 	.byte	0x08
	.zero		1


	//   ....[6]....
        /*03d4*/ 	.word	0x000004b0
        /*03d8*/ 	.word	0x000000ff
        /*03dc*/ 	.word	0x00028850
        /*03e0*/ 	.short	0x0100
        /*03e2*/ 	.byte	0x08
	.zero		1


	//   ....[7]....
        /*03e4*/ 	.word	0x000004c0
        /*03e8*/ 	.word	0x000000ff
        /*03ec*/ 	.word	0x00028860
        /*03f0*/ 	.short	0x0100
        /*03f2*/ 	.byte	0x08
	.zero		1


	//   ....[8]....
        /*03f4*/ 	.word	0x000004d0
        /*03f8*/ 	.word	0x000000ff
        /*03fc*/ 	.word	0x00028858
        /*0400*/ 	.short	0x0100
        /*0402*/ 	.byte	0x08
	.zero		1


	//   ....[9]....
        /*0404*/ 	.word	0x000004e0
        /*0408*/ 	.word	0x000000ff
        /*040c*/ 	.word	0x00028868
        /*0410*/ 	.short	0x0100
        /*0412*/ 	.byte	0x08
	.zero		1


	//   ....[10]....
        /*0414*/ 	.word	0x000005d0
        /*0418*/ 	.word	0x000000ff
        /*041c*/ 	.word	0x00028870
        /*0420*/ 	.short	0x0100
        /*0422*/ 	.byte	0x06
	.zero		1


	//   ....[11]....
        /*0424*/ 	.word	0x000005e0
        /*0428*/ 	.word	0x000000ff
        /*042c*/ 	.word	0x00028880
        /*0430*/ 	.short	0x0100
        /*0432*/ 	.byte	0x06
	.zero		1


	//   ....[12]....
        /*0434*/ 	.word	0x000005f0
        /*0438*/ 	.word	0x000000ff
        /*043c*/ 	.word	0x00028878
        /*0440*/ 	.short	0x0100
        /*0442*/ 	.byte	0x06
	.zero		1


	//   ....[13]....
        /*0444*/ 	.word	0x00000600
        /*0448*/ 	.word	0x000000ff
        /*044c*/ 	.word	0x00028888
        /*0450*/ 	.short	0x0100
        /*0452*/ 	.byte	0x06
	.zero		1


	//   ....[14]....
        /*0454*/ 	.word	0x00000730
        /*0458*/ 	.word	0x000000ff
        /*045c*/ 	.word	0x00028890
        /*0460*/ 	.short	0x0100
        /*0462*/ 	.byte	0x08
	.zero		1


	//   ....[15]....
        /*0464*/ 	.word	0x00000740
        /*0468*/ 	.word	0x000000ff
        /*046c*/ 	.word	0x000288a0
        /*0470*/ 	.short	0x0100
        /*0472*/ 	.byte	0x08
	.zero		1


	//   ....[16]....
        /*0474*/ 	.word	0x00000750
        /*0478*/ 	.word	0x000000ff
        /*047c*/ 	.word	0x00028898
        /*0480*/ 	.short	0x0100
        /*0482*/ 	.byte	0x08
	.zero		1


	//   ....[17]....
        /*0484*/ 	.word	0x00000760
        /*0488*/ 	.word	0x000000ff
        /*048c*/ 	.word	0x000288a8
        /*0490*/ 	.short	0x0100
        /*0492*/ 	.byte	0x08
	.zero		1


	//   ....[18]....
        /*0494*/ 	.word	0x00000890
        /*0498*/ 	.word	0x000000ff
        /*049c*/ 	.word	0x000288b0
        /*04a0*/ 	.short	0x0100
        /*04a2*/ 	.byte	0x08
	.zero		1


	//   ....[19]....
        /*04a4*/ 	.word	0x000008a0
        /*04a8*/ 	.word	0x000000ff
        /*04ac*/ 	.word	0x000288c0
        /*04b0*/ 	.short	0x0100
        /*04b2*/ 	.byte	0x08
	.zero		1


	//   ....[20]....
        /*04b4*/ 	.word	0x000008b0
        /*04b8*/ 	.word	0x000000ff
        /*04bc*/ 	.word	0x000288b8
        /*04c0*/ 	.short	0x0100
        /*04c2*/ 	.byte	0x08
	.zero		1


	//   ....[21]....
        /*04c4*/ 	.word	0x000008c0
        /*04c8*/ 	.word	0x000000ff
        /*04cc*/ 	.word	0x000288c8
        /*04d0*/ 	.short	0x0100
        /*04d2*/ 	.byte	0x08
	.zero		1


	//   ....[22]....
        /*04d4*/ 	.word	0x00001690
        /*04d8*/ 	.word	0x000000ff
        /*04dc*/ 	.word	0x00028800
        /*04e0*/ 	.short	0x010a
        /*04e2*/ 	.byte	0x24
	.zero		1


	//   ....[23]....
        /*04e4*/ 	.word	0x000016f0
        /*04e8*/ 	.word	0x000000ff
        /*04ec*/ 	.word	0x00028830
        /*04f0*/ 	.short	0x010a
        /*04f2*/ 	.byte	0x24
	.zero		1


	//   ....[24]....
        /*04f4*/ 	.word	0x00001780
        /*04f8*/ 	.word	0x000000ff
        /*04fc*/ 	.word	0x00028830
        /*0500*/ 	.short	0x010a
        /*0502*/ 	.byte	0x24
	.zero		1


	//   ....[25]....
        /*0504*/ 	.word	0x00001ee0
        /*0508*/ 	.word	0x00000000
        /*050c*/ 	.word	0x00000000
        /*0510*/ 	.short	0x0101
        /*0512*/ 	.byte	0x3f
	.zero		1


	//   ....[26]....
        /*0514*/ 	.word	0x00004ba0
        /*0518*/ 	.word	0x000000ff
        /*051c*/ 	.word	0x00028830
        /*0520*/ 	.short	0x010a
        /*0522*/ 	.byte	0x0a
	.zero		1


	//   ....[27]....
        /*0524*/ 	.word	0x00004be0
        /*0528*/ 	.word	0x000000ff
        /*052c*/ 	.word	0x00028830
        /*0530*/ 	.short	0x010a
        /*0532*/ 	.byte	0x0a
	.zero		1


	//   ....[28]....
        /*0534*/ 	.word	0x00004f10
        /*0538*/ 	.word	0x000000ff
        /*053c*/ 	.word	0x00028850
        /*0540*/ 	.short	0x010a
        /*0542*/ 	.byte	0x0a
	.zero		1


	//   ....[29]....
        /*0544*/ 	.word	0x00004f50
        /*0548*/ 	.word	0x000000ff
        /*054c*/ 	.word	0x00028850
        /*0550*/ 	.short	0x010a
        /*0552*/ 	.byte	0x0a
	.zero		1


	//   ....[30]....
        /*0554*/ 	.word	0x00005330
        /*0558*/ 	.word	0x0000000e
        /*055c*/ 	.word	0x00000000
        /*0560*/ 	.short	0x0101
        /*0562*/ 	.byte	0x3f
	.zero		1


	//   ....[31]....
        /*0564*/ 	.word	0x000070e0
        /*0568*/ 	.word	0x00000036
        /*056c*/ 	.word	0x00000000
        /*0570*/ 	.short	0x0101
        /*0572*/ 	.byte	0x3f
	.zero		1


	//   ....[32]....
        /*0574*/ 	.word	0x00007e90
        /*0578*/ 	.word	0x000000ff
        /*057c*/ 	.word	0x00028830
        /*0580*/ 	.short	0x010a
        /*0582*/ 	.byte	0x0a
	.zero		1


	//   ....[33]....
        /*0584*/ 	.word	0x00007ed0
        /*0588*/ 	.word	0x000000ff
        /*058c*/ 	.word	0x00028830
        /*0590*/ 	.short	0x010a
        /*0592*/ 	.byte	0x0a
	.zero		1


	//   ....[34]....
        /*0594*/ 	.word	0x00008200
        /*0598*/ 	.word	0x000000ff
        /*059c*/ 	.word	0x00028850
        /*05a0*/ 	.short	0x010a
        /*05a2*/ 	.byte	0x0a
	.zero		1


	//   ....[35]....
        /*05a4*/ 	.word	0x00008240
        /*05a8*/ 	.word	0x000000ff
        /*05ac*/ 	.word	0x00028850
        /*05b0*/ 	.short	0x010a
        /*05b2*/ 	.byte	0x0a
	.zero		1


	//   ....[36]....
        /*05b4*/ 	.word	0x00009300
        /*05b8*/ 	.word	0x0000001b
        /*05bc*/ 	.word	0x00000000
        /*05c0*/ 	.short	0x0101
        /*05c2*/ 	.byte	0x3f
	.zero		1


	//   ....[37]....
        /*05c4*/ 	.word	0x000093b0
        /*05c8*/ 	.word	0x0000001f
        /*05cc*/ 	.word	0x00000000
        /*05d0*/ 	.short	0x0101
        /*05d2*/ 	.byte	0x3f
	.zero		1


	//   ....[38]....
        /*05d4*/ 	.word	0x00009ed0
        /*05d8*/ 	.word	0x000000ff
        /*05dc*/ 	.word	0x00028830
        /*05e0*/ 	.short	0x010a
        /*05e2*/ 	.byte	0x0a
	.zero		1


	//   ....[39]....
        /*05e4*/ 	.word	0x00009f10
        /*05e8*/ 	.word	0x000000ff
        /*05ec*/ 	.word	0x00028830
        /*05f0*/ 	.short	0x010a
        /*05f2*/ 	.byte	0x0a
	.zero		1


	//   ....[40]....
        /*05f4*/ 	.word	0x0000a230
        /*05f8*/ 	.word	0x000000ff
        /*05fc*/ 	.word	0x00028850
        /*0600*/ 	.short	0x010a
        /*0602*/ 	.byte	0x0a
	.zero		1


	//   ....[41]....
        /*0604*/ 	.word	0x0000a270
        /*0608*/ 	.word	0x000000ff
        /*060c*/ 	.word	0x00028850
        /*0610*/ 	.short	0x010a
        /*0612*/ 	.byte	0x0a
	.zero		1


	//   ....[42]....
        /*0614*/ 	.word	0x0000a660
        /*0618*/ 	.word	0x0000000f
        /*061c*/ 	.word	0x00000000
        /*0620*/ 	.short	0x0101
        /*0622*/ 	.byte	0x3f
	.zero		1


	//   ....[43]....
        /*0624*/ 	.word	0x0000c2e0
        /*0628*/ 	.word	0x00000035
        /*062c*/ 	.word	0x00000000
        /*0630*/ 	.short	0x0101
        /*0632*/ 	.byte	0x3f
	.zero		1


	//   ....[44]....
        /*0634*/ 	.word	0x0000ce60
        /*0638*/ 	.word	0x000000ff
        /*063c*/ 	.word	0x00028850
        /*0640*/ 	.short	0x010a
        /*0642*/ 	.byte	0x05
	.zero		1


	//   ....[45]....
        /*0644*/ 	.word	0x0000cea0
        /*0648*/ 	.word	0x000000ff
        /*064c*/ 	.word	0x00028850
        /*0650*/ 	.short	0x010a
        /*0652*/ 	.byte	0x05
	.zero		1


	//   ....[46]....
        /*0654*/ 	.word	0x0000d350
        /*0658*/ 	.word	0x0000000a
        /*065c*/ 	.word	0x00000000
        /*0660*/ 	.short	0x0101
        /*0662*/ 	.byte	0x3f
	.zero		1


	//   ....[47]....
        /*0664*/ 	.word	0x0000df90
        /*0668*/ 	.word	0x000000ff
        /*066c*/ 	.word	0x00000000
        /*0670*/ 	.short	0x0101
        /*0672*/ 	.byte	0x04
	.zero		1


	//   ....[48]....
        /*0674*/ 	.word	0x000100b0
        /*0678*/ 	.word	0x000000ff
        /*067c*/ 	.word	0x00028840
        /*0680*/ 	.short	0x010a
        /*0682*/ 	.byte	0x26
	.zero		1


	//   ....[49]....
        /*0684*/ 	.word	0x00010d40
        /*0688*/ 	.word	0x000000ff
        /*068c*/ 	.word	0x00028800
        /*0690*/ 	.short	0x0107
        /*0692*/ 	.byte	0x26
	.zero		1


	//   ....[50]....
        /*0694*/ 	.word	0x00010db0
        /*0698*/ 	.word	0x000000ff
        /*069c*/ 	.word	0x00028800
        /*06a0*/ 	.short	0x0101
        /*06a2*/ 	.byte	0x26
	.zero		1


	//   ....[51]....
        /*06a4*/ 	.word	0x00010dd0
        /*06a8*/ 	.word	0x000000ff
        /*06ac*/ 	.word	0x00028820
        /*06b0*/ 	.short	0x010a
        /*06b2*/ 	.byte	0x26
	.zero		1


	//   ....[52]....
        /*06b4*/ 	.word	0x000111e0
        /*06b8*/ 	.word	0x000000ff
        /*06bc*/ 	.word	0x00028848
        /*06c0*/ 	.short	0x010a
        /*06c2*/ 	.byte	0x26
	.zero		1


	//   ....[53]....
        /*06c4*/ 	.word	0x000114a0
        /*06c8*/ 	.word	0x000000ff
        /*06cc*/ 	.word	0x00028860
        /*06d0*/ 	.short	0x010a
        /*06d2*/ 	.byte	0x26
	.zero		1


	//   ....[54]....
        /*06d4*/ 	.word	0x00011990
        /*06d8*/ 	.word	0x000000ff
        /*06dc*/ 	.word	0x00028840
        /*06e0*/ 	.short	0x010a
        /*06e2*/ 	.byte	0x26
	.zero		1


	//   ....[55]....
        /*06e4*/ 	.word	0x00011c70
        /*06e8*/ 	.word	0x000000ff
        /*06ec*/ 	.word	0x00028868
        /*06f0*/ 	.short	0x010a
        /*06f2*/ 	.byte	0x26
	.zero		1


	//   ....[56]....
        /*06f4*/ 	.word	0x000121b0
        /*06f8*/ 	.word	0x000000ff
        /*06fc*/ 	.word	0x00028848
        /*0700*/ 	.short	0x010a
        /*0702*/ 	.byte	0x26
	.zero		1


	//   ....[57]....
        /*0704*/ 	.word	0x00012470
        /*0708*/ 	.word	0x000000ff
        /*070c*/ 	.word	0x00028860
        /*0710*/ 	.short	0x010a
        /*0712*/ 	.byte	0x26
	.zero		1


	//   ....[58]....
        /*0714*/ 	.word	0x00012800
        /*0718*/ 	.word	0x00000003
        /*071c*/ 	.word	0x00028860
        /*0720*/ 	.short	0x010a
        /*0722*/ 	.byte	0x3f
	.zero		1


	//   ....[59]....
        /*0724*/ 	.word	0x00012b90
        /*0728*/ 	.word	0x00000002
        /*072c*/ 	.word	0x00028820
        /*0730*/ 	.short	0x010a
        /*0732*/ 	.byte	0x3f
	.zero		1


	//   ....[60]....
        /*0734*/ 	.word	0x00012d10
        /*0738*/ 	.word	0x00000006
        /*073c*/ 	.word	0x00000000
        /*0740*/ 	.short	0x010a
        /*0742*/ 	.byte	0x3f
	.zero		1


	//   ....[61]....
        /*0744*/ 	.word	0x00012d80
        /*0748*/ 	.word	0x00000003
        /*074c*/ 	.word	0x00000000
        /*0750*/ 	.short	0x010a
        /*0752*/ 	.byte	0x3f
	.zero		1


	//   ....[62]....
        /*0754*/ 	.word	0x00012de0
        /*0758*/ 	.word	0x00000000
        /*075c*/ 	.word	0x00000000
        /*0760*/ 	.short	0x010a
        /*0762*/ 	.byte	0x3f
	.zero		1


	//   ....[63]....
        /*0764*/ 	.word	0x00012e10
        /*0768*/ 	.word	0x00000003
        /*076c*/ 	.word	0x00000000
        /*0770*/ 	.short	0x010a
        /*0772*/ 	.byte	0x3f
	.zero		1


	//   ....[64]....
        /*0774*/ 	.word	0x00012e80
        /*0778*/ 	.word	0x00000003
        /*077c*/ 	.word	0x00028800
        /*0780*/ 	.short	0x010a
        /*0782*/ 	.byte	0x3f
	.zero		1


	//   ....[65]....
        /*0784*/ 	.word	0x00012ee0
        /*0788*/ 	.word	0x00000003
        /*078c*/ 	.word	0x00028830
        /*0790*/ 	.short	0x010a
        /*0792*/ 	.byte	0x3f
	.zero		1


	//   ....[66]....
        /*0794*/ 	.word	0x00012f40
        /*0798*/ 	.word	0x0000000e
        /*079c*/ 	.word	0x00028830
        /*07a0*/ 	.short	0x010a
        /*07a2*/ 	.byte	0x3f
	.zero		1


	//   ....[67]....
        /*07a4*/ 	.word	0x00012fa0
        /*07a8*/ 	.word	0x0000000e
        /*07ac*/ 	.word	0x00028850
        /*07b0*/ 	.short	0x010a
        /*07b2*/ 	.byte	0x3f
	.zero		1


	//   ....[68]....
        /*07b4*/ 	.word	0x00013000
        /*07b8*/ 	.word	0x0000000b
        /*07bc*/ 	.word	0x00028830
        /*07c0*/ 	.short	0x010a
        /*07c2*/ 	.byte	0x3f
	.zero		1


	//   ....[69]....
        /*07c4*/ 	.word	0x00013060
        /*07c8*/ 	.word	0x0000000b
        /*07cc*/ 	.word	0x00028850
        /*07d0*/ 	.short	0x010a
        /*07d2*/ 	.byte	0x3f
	.zero		1


	//   ....[70]....
        /*07d4*/ 	.word	0x000130c0
        /*07d8*/ 	.word	0x0000000b
        /*07dc*/ 	.word	0x00028830
        /*07e0*/ 	.short	0x010a
        /*07e2*/ 	.byte	0x3f
	.zero		1


	//   ....[71]....
        /*07e4*/ 	.word	0x00013120
        /*07e8*/ 	.word	0x0000000b
        /*07ec*/ 	.word	0x00028850
        /*07f0*/ 	.short	0x010a
        /*07f2*/ 	.byte	0x3f
	.zero		1


	//   ....[72]....
        /*07f4*/ 	.word	0x00013180
        /*07f8*/ 	.word	0x00000005
        /*07fc*/ 	.word	0x00028850
        /*0800*/ 	.short	0x010a
        /*0802*/ 	.byte	0x3f
	.zero		1


	//   ....[73]....
        /*0804*/ 	.word	0x000132e0
        /*0808*/ 	.word	0x00000003
        /*080c*/ 	.word	0x00028840
        /*0810*/ 	.short	0x010a
        /*0812*/ 	.byte	0x3f
	.zero		1


	//   ....[74]....
        /*0814*/ 	.word	0x00013d80
        /*0818*/ 	.word	0x00000003
        /*081c*/ 	.word	0x00028820
        /*0820*/ 	.short	0x010a
        /*0822*/ 	.byte	0x3f
	.zero		1


	//   ....[75]....
        /*0824*/ 	.word	0x00013de0
        /*0828*/ 	.word	0x00000003
        /*082c*/ 	.word	0x00028848
        /*0830*/ 	.short	0x010a
        /*0832*/ 	.byte	0x3f
	.zero		1


	//   ....[76]....
        /*0834*/ 	.word	0x00013e40
        /*0838*/ 	.word	0x00000003
        /*083c*/ 	.word	0x00028860
        /*0840*/ 	.short	0x010a
        /*0842*/ 	.byte	0x3f
	.zero		1


	//   ....[77]....
        /*0844*/ 	.word	0x00013ea0
        /*0848*/ 	.word	0x00000003
        /*084c*/ 	.word	0x00028840
        /*0850*/ 	.short	0x010a
        /*0852*/ 	.byte	0x3f
	.zero		1


	//   ....[78]....
        /*0854*/ 	.word	0x00013f00
        /*0858*/ 	.word	0x00000003
        /*085c*/ 	.word	0x00028868
        /*0860*/ 	.short	0x010a
        /*0862*/ 	.byte	0x3f
	.zero		1


	//   ....[79]....
        /*0864*/ 	.word	0x00013f60
        /*0868*/ 	.word	0x00000003
        /*086c*/ 	.word	0x00028848
        /*0870*/ 	.short	0x010a
        /*0872*/ 	.byte	0x3f
	.zero		1


	//   ....[80]....
        /*0874*/ 	.word	0x00013fc0
        /*0878*/ 	.word	0x00000003
        /*087c*/ 	.word	0x00028860
        /*0880*/ 	.short	0x010a
        /*0882*/ 	.byte	0x3f
	.zero		1


	//   ....[81]....
        /*0884*/ 	.word	0x00014010
        /*0888*/ 	.word	0x00000003
        /*088c*/ 	.word	0x00028860
        /*0890*/ 	.short	0x010a
        /*0892*/ 	.byte	0x3f
	.zero		1


	//   ....[82]....
        /*0894*/ 	.word	0x00014060
        /*0898*/ 	.word	0x00000002
        /*089c*/ 	.word	0x00028820
        /*08a0*/ 	.short	0x010a
        /*08a2*/ 	.byte	0x3f
	.zero		1


	//   ....[83]....
        /*08a4*/ 	.word	0x00014200
        /*08a8*/ 	.word	0x00000006
        /*08ac*/ 	.word	0x00000000
        /*08b0*/ 	.short	0x010a
        /*08b2*/ 	.byte	0x3f
	.zero		1


	//   ....[84]....
        /*08b4*/ 	.word	0x00014250
        /*08b8*/ 	.word	0x00000003
        /*08bc*/ 	.word	0x00000000
        /*08c0*/ 	.short	0x010a
        /*08c2*/ 	.byte	0x3f
	.zero		1


	//   ....[85]....
        /*08c4*/ 	.word	0x000142a0
        /*08c8*/ 	.word	0x00000000
        /*08cc*/ 	.word	0x00000000
        /*08d0*/ 	.short	0x010a
        /*08d2*/ 	.byte	0x3f
	.zero		1


	//----- nvinfo : EIATTR_NUM_MBARRIERS
	.align		4
.L_180:
        /*08d4*/ 	.byte	0x03, 0x38
        /*08d6*/ 	.short	0x0016


	//----- nvinfo : EIATTR_EXIT_INSTR_OFFSETS
	.align		4
        /*08d8*/ 	.byte	0x04, 0x1c
        /*08da*/ 	.short	(.L_182 - .L_181)


	//   ....[0]....
.L_181:
        /*08dc*/ 	.word	0x00012e60


	//----- nvinfo : EIATTR_MAX_THREADS
	.align		4
.L_182:
        /*08e0*/ 	.byte	0x04, 0x05
        /*08e2*/ 	.short	(.L_184 - .L_183)
.L_183:
        /*08e4*/ 	.word	0x00000180
        /*08e8*/ 	.word	0x00000001
        /*08ec*/ 	.word	0x00000001


	//----- nvinfo : EIATTR_CRS_STACK_SIZE
	.align		4
.L_184:
        /*08f0*/ 	.byte	0x04, 0x1e
        /*08f2*/ 	.short	(.L_186 - .L_185)
.L_185:
        /*08f4*/ 	.word	0x00000000


	//----- nvinfo : EIATTR_CBANK_PARAM_SIZE
	.align		4
.L_186:
        /*08f8*/ 	.byte	0x03, 0x19
        /*08fa*/ 	.short	0x0a70


	//----- nvinfo : EIATTR_PARAM_CBANK
	.align		4
        /*08fc*/ 	.byte	0x04, 0x0a
        /*08fe*/ 	.short	(.L_188 - .L_187)
	.align		4
.L_187:
        /*0900*/ 	.word	index@(.nv.constant0._ZN7cutlass13device_kernelIN5flash11enable_sm90INS1_16FlashAttnFwdSm90INS1_25CollectiveMainloopFwdSm90ILi2EN4cute5tupleIJNS5_1CILi1EEES8_S8_EEENS6_IJNS7_ILi128EEESA_SA_EEELi128ENS_6half_tEfNS_4arch4Sm90ELb0ELb1ELb0ELb0ELb0ELb0ELb0ELb1ELb1ELb1ELb1ELb0EEENS1_21CollectiveEpilogueFwdISB_S9_SC_SE_Li256ELb0ELb1ELb1ELb0EEENS1_19SingleTileSchedulerILb0ELb1ELb1ELi128EEEEEEEEEvNT_6ParamsE)
        /*0904*/ 	.short	0x0210
        /*0906*/ 	.short	0x0a70


	//----- nvinfo : EIATTR_SW_WAR
	.align		4
.L_188:
        /*0908*/ 	.byte	0x04, 0x36
        /*090a*/ 	.short	(.L_190 - .L_189)
.L_189:
        /*090c*/ 	.word	0x00000008
.L_190:


//--------------------- .nv.info._ZN7cutlass13device_kernelIN5flash11enable_sm90INS1_16FlashAttnFwdSm90INS1_25CollectiveMainloopFwdSm90ILi2EN4cute5tupleIJNS5_1CILi1EEES8_S8_EEENS6_IJNS7_ILi128EEESA_SA_EEELi128ENS_6half_tEfNS_4arch4Sm90ELb0ELb1ELb0ELb1ELb0ELb0ELb0ELb1ELb1ELb1ELb1ELb0EEENS1_21CollectiveEpilogueFwdISB_S9_SC_SE_Li256ELb1ELb1ELb1ELb0EEENS1_36VarlenDynamicPersistentTileSchedulerILi128ELi128ELi256ELi128ELb1ELb1ELb1ELb1ELb0ELb1EEEEEEEEEvNT_6ParamsE --------------------------
	.section	.nv.info._ZN7cutlass13device_kernelIN5flash11enable_sm90INS1_16FlashAttnFwdSm90INS1_25CollectiveMainloopFwdSm90ILi2EN4cute5tupleIJNS5_1CILi1EEES8_S8_EEENS6_IJNS7_ILi128EEESA_SA_EEELi128ENS_6half_tEfNS_4arch4Sm90ELb0ELb1ELb0ELb1ELb0ELb0ELb0ELb1ELb1ELb1ELb1ELb0EEENS1_21CollectiveEpilogueFwdISB_S9_SC_SE_Li256ELb1ELb1ELb1ELb0EEENS1_36VarlenDynamicPersistentTileSchedulerILi128ELi128ELi256ELi128ELb1ELb1ELb1ELb1ELb0ELb1EEEEEEEEEvNT_6ParamsE,"",@"SHT_CUDA_INFO"
	.sectionflags	@""
	.align	4


	//----- nvinfo : EIATTR_CUDA_API_VERSION
	.align		4
        /*0000*/ 	.byte	0x04, 0x37
        /*0002*/ 	.short	(.L_192 - .L_191)
.L_191:
        /*0004*/ 	.word	0x00000082


	//----- nvinfo : EIATTR_KPARAM_INFO
	.align		4
.L_192:
        /*0008*/ 	.byte	0x04, 0x17
        /*000a*/ 	.short	(.L_194 - .L_193)
.L_193:
        /*000c*/ 	.word	0x00000000
        /*0010*/ 	.short	0x0000
        /*0012*/ 	.short	0x0070
        /*0014*/ 	.byte	0x00, 0xf0, 0x01, 0x2a


	//----- nvinfo : EIATTR_SPARSE_MMA_MASK
	.align		4
.L_194:
        /*0018*/ 	.byte	0x03, 0x50
        /*001a*/ 	.short	0x0000


	//----- nvinfo : EIATTR_MAXREG_COUNT
	.align		4
        /*001c*/ 	.byte	0x03, 0x1b
        /*001e*/ 	.short	0x00a8


	//----- nvinfo : EIATTR_NUM_BARRIERS
	.align		4
        /*0020*/ 	.byte	0x02, 0x4c
        /*0022*/ 	.byte	0x10
	.zero		1


	//----- nvinfo : EIATTR_EXTERNS
	.align		4
        /*0024*/ 	.byte	0x04, 0x0f
        /*0026*/ 	.short	(.L_196 - .L_195)


	//   ....[0]....
	.align		4
.L_195:
        /*0028*/ 	.word	index@(__assertfail)


	//----- nvinfo : EIATTR_ANNOTATIONS
	.align		4
.L_196:
        /*002c*/ 	.byte	0x04, 0x55
        /*002e*/ 	.short	(.L_198 - .L_197)


	//   ....[0]....
.L_197:
        /* <DEDUP_REMOVED lines=70> */


	//----- nvinfo : EIATTR_MERCURY_ISA_VERSION
	.align		4
.L_198:
        /*0480*/ 	.byte	0x03, 0x5f
        /*0482*/ 	.short	0x0101


	//----- nvinfo : EIATTR_UNUSED_LOAD_BYTE_OFFSET
	.align		4
        /*0484*/ 	.byte	0x04, 0x44
        /*0486*/ 	.short	(.L_200 - .L_199)


	//   ....[0]....
.L_199:
        /*0488*/ 	.word	0x00000a30
        /*048c*/ 	.word	0x0000fff0


	//   ....[1]....
        /*0490*/ 	.word	0x0000e250
        /*0494*/ 	.word	0x0000fff0


	//----- nvinfo : EIATTR_INT_WARP_WIDE_INSTR_OFFSETS
	.align		4
.L_200:
        /*0498*/ 	.byte	0x04, 0x31
        /*049a*/ 	.short	(.L_202 - .L_201)


	//   ....[0]....
.L_201:
        /*049c*/ 	.word	0x00000130


	//   ....[1]....
        /*04a0*/ 	.word	0x00000170


	//   ....[2]....
        /*04a4*/ 	.word	0x000001e0


	//   ....[3]....
        /*04a8*/ 	.word	0x00012f60


	//   ....[4]....
        /*04ac*/ 	.word	0x00012ff0


	//   ....[5]....
        /*04b0*/ 	.word	0x00016690


	//   ....[6]....
        /*04b4*/ 	.word	0x00016720


	//----- nvinfo : EIATTR_COOP_GROUP_MASK_REGIDS
	.align		4
.L_202:
        /*04b8*/ 	.byte	0x04, 0x29
        /*04ba*/ 	.short	(.L_204 - .L_203)


	//   ....[0]....
.L_203:
        /*04bc*/ 	.word	0xffffffff


	//   ....[1]....
        /*04c0*/ 	.word	0xffffffff


	//   ....[2]....
        /*04c4*/ 	.word	0xffffffff


	//   ....[3]....
        /*04c8*/ 	.word	0xffffffff


	//   ....[4]....
        /*04cc*/ 	.word	0xffffffff


	//   ....[5]....
        /*04d0*/ 	.word	0xffffffff


	//   ....[6]....
        /*04d4*/ 	.word	0xffffffff


	//   ....[7]....
        /*04d8*/ 	.word	0xffffffff


	//   ....[8]....
        /*04dc*/ 	.word	0xffffffff


	//   ....[9]....
        /*04e0*/ 	.word	0xffffffff


	//   ....[10]....
        /*04e4*/ 	.word	0xffffffff


	//   ....[11]....
        /*04e8*/ 	.word	0xffffffff


	//   ....[12]....
        /*04ec*/ 	.word	0xffffffff


	//   ....[13]....
        /*04f0*/ 	.word	0xffffffff


	//   ....[14]....
        /*04f4*/ 	.word	0xffffffff


	//   ....[15]....
        /*04f8*/ 	.word	0xffffffff


	//   ....[16]....
        /*04fc*/ 	.word	0xffffffff


	//   ....[17]....
        /*0500*/ 	.word	0xffffffff


	//   ....[18]....
        /*0504*/ 	.word	0xffffffff


	//   ....[19]....
        /*0508*/ 	.word	0xffffffff


	//   ....[20]....
        /*050c*/ 	.word	0xffffffff


	//   ....[21]....
        /*0510*/ 	.word	0xffffffff


	//   ....[22]....
        /*0514*/ 	.word	0xffffffff


	//   ....[23]....
        /*0518*/ 	.word	0xffffffff


	//   ....[24]....
        /*051c*/ 	.word	0xffffffff


	//   ....[25]....
        /*0520*/ 	.word	0xffffffff


	//   ....[26]....
        /*0524*/ 	.word	0xffffffff


	//   ....[27]....
        /*0528*/ 	.word	0xffffffff


	//   ....[28]....
        /*052c*/ 	.word	0xffffffff


	//   ....[29]....
        /*0530*/ 	.word	0xffffffff


	//   ....[30]....
        /*0534*/ 	.word	0xffffffff


	//   ....[31]....
        /*0538*/ 	.word	0xffffffff


	//   ....[32]....
        /*053c*/ 	.word	0xffffffff


	//   ....[33]....
        /*0540*/ 	.word	0xffffffff


	//   ....[34]....
        /*0544*/ 	.word	0xffffffff


	//   ....[35]....
        /*0548*/ 	.word	0xffffffff


	//   ....[36]....
        /*054c*/ 	.word	0xffffffff


	//   ....[37]....
        /*0550*/ 	.word	0xffffffff


	//   ....[38]....
        /*0554*/ 	.word	0xffffffff


	//   ....[39]....
        /*0558*/ 	.word	0xffffffff


	//   ....[40]....
        /*055c*/ 	.word	0xffffffff


	//   ....[41]....
        /*0560*/ 	.word	0xffffffff


	//   ....[42]....
        /*0564*/ 	.word	0xffffffff


	//   ....[43]....
        /*0568*/ 	.word	0xffffffff


	//   ....[44]....
        /*056c*/ 	.word	0xffffffff


	//   ....[45]....
        /*0570*/ 	.word	0xffffffff


	//   ....[46]....
        /*0574*/ 	.word	0xffffffff


	//   ....[47]....
        /*0578*/ 	.word	0xffffffff


	//   ....[48]....
        /*057c*/ 	.word	0xffffffff


	//   ....[49]....
        /*0580*/ 	.word	0xffffffff


	//   ....[50]....
        /*0584*/ 	.word	0xffffffff


	//   ....[51]....
        /*0588*/ 	.word	0xffffffff


	//   ....[52]....
        /*058c*/ 	.word	0xffffffff


	//   ....[53]....
        /*0590*/ 	.word	0xffffffff


	//   ....[54]....
        /*0594*/ 	.word	0xffffffff


	//   ....[55]....
        /*0598*/ 	.word	0xffffffff


	//   ....[56]....
        /*059c*/ 	.word	0xffffffff


	//   ....[57]....
        /*05a0*/ 	.word	0xffffffff


	//   ....[58]....
        /*05a4*/ 	.word	0xffffffff


	//   ....[59]....
        /*05a8*/ 	.word	0xffffffff


	//   ....[60]....
        /*05ac*/ 	.word	0xffffffff


	//   ....[61]....
        /*05b0*/ 	.word	0xffffffff


	//   ....[62]....
        /*05b4*/ 	.word	0xffffffff


	//   ....[63]....
        /*05b8*/ 	.word	0xffffffff


	//   ....[64]....
        /*05bc*/ 	.word	0xffffffff


	//   ....[65]....
        /*05c0*/ 	.word	0xffffffff


	//   ....[66]....
        /*05c4*/ 	.word	0xffffffff


	//   ....[67]....
        /*05c8*/ 	.word	0xffffffff


	//   ....[68]....
        /*05cc*/ 	.word	0xffffffff


	//   ....[69]....
        /*05d0*/ 	.word	0xffffffff


	//   ....[70]....
        /*05d4*/ 	.word	0xffffffff


	//   ....[71]....
        /*05d8*/ 	.word	0xffffffff


	//   ....[72]....
        /*05dc*/ 	.word	0xffffffff


	//   ....[73]....
        /*05e0*/ 	.word	0xffffffff


	//   ....[74]....
        /*05e4*/ 	.word	0xffffffff


	//   ....[75]....
        /*05e8*/ 	.word	0xffffffff


	//   ....[76]....
        /*05ec*/ 	.word	0xffffffff


	//   ....[77]....
        /*05f0*/ 	.word	0xffffffff


	//   ....[78]....
        /*05f4*/ 	.word	0xffffffff


	//   ....[79]....
        /*05f8*/ 	.word	0xffffffff


	//   ....[80]....
        /*05fc*/ 	.word	0xffffffff


	//   ....[81]....
        /*0600*/ 	.word	0xffffffff


	//   ....[82]....
        /*0604*/ 	.word	0xffffffff


	//   ....[83]....
        /*0608*/ 	.word	0xffffffff


	//   ....[84]....
        /*060c*/ 	.word	0xffffffff


	//   ....[85]....
        /*0610*/ 	.word	0xffffffff


	//   ....[86]....
        /*0614*/ 	.word	0xffffffff


	//   ....[87]....
        /*0618*/ 	.word	0xffffffff


	//   ....[88]....
        /*061c*/ 	.word	0xffffffff


	//   ....[89]....
        /*0620*/ 	.word	0xffffffff


	//   ....[90]....
        /*0624*/ 	.word	0xffffffff


	//   ....[91]....
        /*0628*/ 	.word	0xffffffff


	//   ....[92]....
        /*062c*/ 	.word	0xffffffff


	//   ....[93]....
        /*0630*/ 	.word	0xffffffff


	//   ....[94]....
        /*0634*/ 	.word	0xffffffff


	//   ....[95]....
        /*0638*/ 	.word	0xffffffff


	//   ....[96]....
        /*063c*/ 	.word	0xffffffff


	//   ....[97]....
        /*0640*/ 	.word	0xffffffff


	//   ....[98]....
        /*0644*/ 	.word	0xffffffff


	//   ....[99]....
        /*0648*/ 	.word	0xffffffff


	//   ....[100]....
        /*064c*/ 	.word	0xffffffff


	//   ....[101]....
        /*0650*/ 	.word	0xffffffff


	//   ....[102]....
        /*0654*/ 	.word	0xffffffff


	//   ....[103]....
        /*0658*/ 	.word	0xffffffff


	//   ....[104]....
        /*065c*/ 	.word	0xffffffff


	//   ....[105]....
        /*0660*/ 	.word	0xffffffff


	//   ....[106]....
        /*0664*/ 	.word	0xffffffff


	//   ....[107]....
        /*0668*/ 	.word	0xffffffff


	//   ....[108]....
        /*066c*/ 	.word	0xffffffff


	//   ....[109]....
        /*0670*/ 	.word	0xffffffff


	//   ....[110]....
        /*0674*/ 	.word	0xffffffff


	//   ....[111]....
        /*0678*/ 	.word	0x0500000f


	//   ....[112]....
        /*067c*/ 	.word	0x0500000f


	//   ....[113]....
        /*0680*/ 	.word	0x0500000f


	//   ....[114]....
        /*0684*/ 	.word	0x0500000f


	//   ....[115]....
        /*0688*/ 	.word	0x0500000f


	//   ....[116]....
        /*068c*/ 	.word	0x0500000f


	//   ....[117]....
        /*0690*/ 	.word	0x0500000f


	//   ....[118]....
        /*0694*/ 	.word	0x0500000f


	//   ....[119]....
        /*0698*/ 	.word	0x0500000f


	//   ....[120]....
        /*069c*/ 	.word	0x0500000f


	//   ....[121]....
        /*06a0*/ 	.word	0x0500000f


	//   ....[122]....
        /*06a4*/ 	.word	0x0500000f


	//   ....[123]....
        /*06a8*/ 	.word	0x0500000f


	//   ....[124]....
        /*06ac*/ 	.word	0x0500000f


	//   ....[125]....
        /*06b0*/ 	.word	0x0500000f


	//   ....[126]....
        /*06b4*/ 	.word	0x0500000f


	//   ....[127]....
        /*06b8*/ 	.word	0x0500000f


	//   ....[128]....
        /*06bc*/ 	.word	0x0500000f


	//   ....[129]....
        /*06c0*/ 	.word	0x0500000f


	//   ....[130]....
        /*06c4*/ 	.word	0x0500000f


	//   ....[131]....
        /*06c8*/ 	.word	0x0500000f


	//   ....[132]....
        /*06cc*/ 	.word	0x0500000f


	//   ....[133]....
        /*06d0*/ 	.word	0x0500000f


	//   ....[134]....
        /*06d4*/ 	.word	0x0500000f


	//   ....[135]....
        /*06d8*/ 	.word	0x0500000f


	//   ....[136]....
        /*06dc*/ 	.word	0x0500000f


	//   ....[137]....
        /*06e0*/ 	.word	0x0500000f


	//   ....[138]....
        /*06e4*/ 	.word	0x0500000f


	//   ....[139]....
        /*06e8*/ 	.word	0x0500000f


	//   ....[140]....
        /*06ec*/ 	.word	0x0500000f


	//   ....[141]....
        /*06f0*/ 	.word	0x0500000f


	//   ....[142]....
        /*06f4*/ 	.word	0x0500000f


	//   ....[143]....
        /*06f8*/ 	.word	0x0500000f


	//   ....[144]....
        /*06fc*/ 	.word	0x0500000f


	//   ....[145]....
        /*0700*/ 	.word	0x0500000f


	//   ....[146]....
        /*0704*/ 	.word	0x0500000f


	//----- nvinfo : EIATTR_COOP_GROUP_INSTR_OFFSETS
	.align		4
.L_204:
        /*0708*/ 	.byte	0x04, 0x28
        /*070a*/ 	.short	(.L_206 - .L_205)


	//   ....[0]....
.L_205:
        /*070c*/ 	.word	0x00000070


	//   ....[1]....
        /*0710*/ 	.word	0x00000140


	//   ....[2]....
        /*0714*/ 	.word	0x00000190


	//   ....[3]....
        /*0718*/ 	.word	0x000003c0


	//   ....[4]....
        /*071c*/ 	.word	0x00000520


	//   ....[5]....
        /*0720*/ 	.word	0x00000640


	//   ....[6]....
        /*0724*/ 	.word	0x000007a0


	//   ....[7]....
        /*0728*/ 	.word	0x00001e70


	//   ....[8]....
        /*072c*/ 	.word	0x00002580


	//   ....[9]....
        /*0730*/ 	.word	0x00002920


	//   ....[10]....
        /*0734*/ 	.word	0x00003a20


	//   ....[11]....
        /*0738*/ 	.word	0x00003e40


	//   ....[12]....
        /*073c*/ 	.word	0x00004440


	//   ....[13]....
        /*0740*/ 	.word	0x000044a0


	//   ....[14]....
        /*0744*/ 	.word	0x00005c10


	//   ....[15]....
        /*0748*/ 	.word	0x00005e40


	//   ....[16]....
        /*074c*/ 	.word	0x00006a30


	//   ....[17]....
        /*0750*/ 	.word	0x00006b30


	//   ....[18]....
        /*0754*/ 	.word	0x00007380


	//   ....[19]....
        /*0758*/ 	.word	0x00007420


	//   ....[20]....
        /*075c*/ 	.word	0x00008ef0


	//   ....[21]....
        /*0760*/ 	.word	0x00008f20


	//   ....[22]....
        /*0764*/ 	.word	0x000091a0


	//   ....[23]....
        /*0768*/ 	.word	0x000091e0


	//   ....[24]....
        /*076c*/ 	.word	0x0000b000


	//   ....[25]....
        /*0770*/ 	.word	0x0000b230


	//   ....[26]....
        /*0774*/ 	.word	0x0000be10


	//   ....[27]....
        /*0778*/ 	.word	0x0000bf10


	//   ....[28]....
        /*077c*/ 	.word	0x0000c750


	//   ....[29]....
        /*0780*/ 	.word	0x0000c7d0


	//   ....[30]....
        /*0784*/ 	.word	0x0000d900


	//   ....[31]....
        /*0788*/ 	.word	0x0000d940


	//   ....[32]....
        /*078c*/ 	.word	0x0000da50


	//   ....[33]....
        /*0790*/ 	.word	0x0000da60


	//   ....[34]....
        /*0794*/ 	.word	0x0000ed80


	//   ....[35]....
        /*0798*/ 	.word	0x0000edc0


	//   ....[36]....
        /*079c*/ 	.word	0x0000ede0


	//   ....[37]....
        /*07a0*/ 	.word	0x0000ee10


	//   ....[38]....
        /*07a4*/ 	.word	0x0000f4e0


	//   ....[39]....
        /*07a8*/ 	.word	0x0000f510


	//   ....[40]....
        /*07ac*/ 	.word	0x0000f5d0


	//   ....[41]....
        /*07b0*/ 	.word	0x0000f5f0


	//   ....[42]....
        /*07b4*/ 	.word	0x0000f6b0


	//   ....[43]....
        /*07b8*/ 	.word	0x0000f6d0


	//   ....[44]....
        /*07bc*/ 	.word	0x0000f7a0


	//   ....[45]....
        /*07c0*/ 	.word	0x0000f7c0


	//   ....[46]....
        /*07c4*/ 	.word	0x0000fb60


	//   ....[47]....
        /*07c8*/ 	.word	0x0000fb90


	//   ....[48]....
        /*07cc*/ 	.word	0x0000ffe0


	//   ....[49]....
        /*07d0*/ 	.word	0x0000fff0


	//   ....[50]....
        /*07d4*/ 	.word	0x00010d20


	//   ....[51]....
        /*07d8*/ 	.word	0x00010d40


	//   ....[52]....
        /*07dc*/ 	.word	0x00010e00


	//   ....[53]....
        /*07e0*/ 	.word	0x00010e20


	//   ....[54]....
        /*07e4*/ 	.word	0x00010ee0


	//   ....[55]....
        /*07e8*/ 	.word	0x00010f00


	//   ....[56]....
        /*07ec*/ 	.word	0x00010fd0


	//   ....[57]....
        /*07f0*/ 	.word	0x00010ff0


	//   ....[58]....
        /*07f4*/ 	.word	0x00011150


	//   ....[59]....
        /*07f8*/ 	.word	0x00011380


	//   ....[60]....
        /*07fc*/ 	.word	0x000113b0


	//   ....[61]....
        /*0800*/ 	.word	0x000113e0


	//   ....[62]....
        /*0804*/ 	.word	0x00011410


	//   ....[63]....
        /*0808*/ 	.word	0x00011440


	//   ....[64]....
        /*080c*/ 	.word	0x00011470


	//   ....[65]....
        /*0810*/ 	.word	0x00011610


	//   ....[66]....
        /*0814*/ 	.word	0x00011640


	//   ....[67]....
        /*0818*/ 	.word	0x00011670


	//   ....[68]....
        /*081c*/ 	.word	0x000116a0


	//   ....[69]....
        /*0820*/ 	.word	0x000116d0


	//   ....[70]....
        /*0824*/ 	.word	0x00011700


	//   ....[71]....
        /*0828*/ 	.word	0x000117a0


	//   ....[72]....
        /*082c*/ 	.word	0x000117d0


	//   ....[73]....
        /*0830*/ 	.word	0x000117e0


	//   ....[74]....
        /*0834*/ 	.word	0x00011810


	//   ....[75]....
        /*0838*/ 	.word	0x00013530


	//   ....[76]....
        /*083c*/ 	.word	0x000140b0


	//   ....[77]....
        /*0840*/ 	.word	0x000140c0


	//   ....[78]....
        /*0844*/ 	.word	0x000140f0


	//   ....[79]....
        /*0848*/ 	.word	0x00014100


	//   ....[80]....
        /*084c*/ 	.word	0x00014210


	//   ....[81]....
        /*0850*/ 	.word	0x00014220


	//   ....[82]....
        /*0854*/ 	.word	0x000142b0


	//   ....[83]....
        /*0858*/ 	.word	0x000142c0


	//   ....[84]....
        /*085c*/ 	.word	0x00014350


	//   ....[85]....
        /*0860*/ 	.word	0x00014360


	//   ....[86]....
        /*0864*/ 	.word	0x000143f0


	//   ....[87]....
        /*0868*/ 	.word	0x00014400


	//   ....[88]....
        /*086c*/ 	.word	0x00014490


	//   ....[89]....
        /*0870*/ 	.word	0x000144a0


	//   ....[90]....
        /*0874*/ 	.word	0x000144f0


	//   ....[91]....
        /*0878*/ 	.word	0x00014520


	//   ....[92]....
        /*087c*/ 	.word	0x00016dc0


	//   ....[93]....
        /*0880*/ 	.word	0x00016e40


	//   ....[94]....
        /*0884*/ 	.word	0x00016e70


	//   ....[95]....
        /*0888*/ 	.word	0x00016e80


	//   ....[96]....
        /*088c*/ 	.word	0x00016eb0


	//   ....[97]....
        /*0890*/ 	.word	0x00016ee0


	//   ....[98]....
        /*0894*/ 	.word	0x00016f10


	//   ....[99]....
        /*0898*/ 	.word	0x00016f40


	//   ....[100]....
        /*089c*/ 	.word	0x00017100


	//   ....[101]....
        /*08a0*/ 	.word	0x00017130


	//   ....[102]....
        /*08a4*/ 	.word	0x00017160


	//   ....[103]....
        /*08a8*/ 	.word	0x00017190


	//   ....[104]....
        /*08ac*/ 	.word	0x000171c0


	//   ....[105]....
        /*08b0*/ 	.word	0x000171f0


	//   ....[106]....
        /*08b4*/ 	.word	0x000172c0


	//   ....[107]....
        /*08b8*/ 	.word	0x000172e0


	//   ....[108]....
        /*08bc*/ 	.word	0x000172f0


	//   ....[109]....
        /*08c0*/ 	.word	0x00017370


	//   ....[110]....
        /*08c4*/ 	.word	0x00017ea0


	//   ....[111]....
        /*08c8*/ 	.word	0x00018510


	//   ....[112]....
        /*08cc*/ 	.word	0x000186f0


	//   ....[113]....
        /*08d0*/ 	.word	0x00018740


	//   ....[114]....
        /*08d4*/ 	.word	0x000187a0


	//   ....[115]....
        /*08d8*/ 	.word	0x00018840


	//   ....[116]....
        /*08dc*/ 	.word	0x00018900


	//   ....[117]....
        /*08e0*/ 	.word	0x00018a10


	//   ....[118]....
        /*08e4*/ 	.word	0x00018a70


	//   ....[119]....
        /*08e8*/ 	.word	0x00018b70


	//   ....[120]....
        /*08ec*/ 	.word	0x00018bd0


	//   ....[121]....
        /*08f0*/ 	.word	0x00018cd0


	//   ....[122]....
        /*08f4*/ 	.word	0x00018d30


	//   ....[123]....
        /*08f8*/ 	.word	0x00018e30


	//   ....[124]....
        /*08fc*/ 	.word	0x00018e90


	//   ....[125]....
        /*0900*/ 	.word	0x00018f70


	//   ....[126]....
        /*0904*/ 	.word	0x00018ff0


	//   ....[127]....
        /*0908*/ 	.word	0x000190d0


	//   ....[128]....
        /*090c*/ 	.word	0x00019400


	//   ....[129]....
        /*0910*/ 	.word	0x000194a0


	//   ....[130]....
        /*0914*/ 	.word	0x00019630


	//   ....[131]....
        /*0918*/ 	.word	0x000196a0


	//   ....[132]....
        /*091c*/ 	.word	0x00019710


	//   ....[133]....
        /*0920*/ 	.word	0x00019780


	//   ....[134]....
        /*0924*/ 	.word	0x000197f0


	//   ....[135]....
        /*0928*/ 	.word	0x00019870


	//   ....[136]....
        /*092c*/ 	.word	0x00019910


	//   ....[137]....
        /*0930*/ 	.word	0x000199b0


	//   ....[138]....
        /*0934*/ 	.word	0x00019a20


	//   ....[139]....
        /*0938*/ 	.word	0x00019a90


	//   ....[140]....
        /*093c*/ 	.word	0x00019b00


	//   ....[141]....
        /*0940*/ 	.word	0x00019b80


	//   ....[142]....
        /*0944*/ 	.word	0x00019c00


	//   ....[143]....
        /*0948*/ 	.word	0x00019cb0


	//   ....[144]....
        /*094c*/ 	.word	0x00019d00


	//   ....[145]....
        /*0950*/ 	.word	0x00019dc0


	//   ....[146]....
        /*0954*/ 	.word	0x00019ef0


	//----- nvinfo : EIATTR_REG_RECONFIG
	.align		4
.L_206:
        /*0958*/ 	.byte	0x01, 0x54
	.zero		2


	//----- nvinfo : EIATTR_SYSCALL_OFFSETS
	.align		4
        /*095c*/ 	.byte	0x04, 0x46
        /*095e*/ 	.short	(.L_208 - .L_207)


	//   ....[0]....
.L_207:
        /*0960*/ 	.word	0x00002050


	//   ....[1]....
        /*0964*/ 	.word	0x00013160


	//   ....[2]....
        /*0968*/ 	.word	0x000132b0


	//   ....[3]....
        /*096c*/ 	.word	0x000133a0


	//   ....[4]....
        /*0970*/ 	.word	0x00013c20


	//----- nvinfo : EIATTR_MBARRIER_INSTR_OFFSETS
	.align		4
.L_208:
        /*0974*/ 	.byte	0x04, 0x39
        /*0976*/ 	.short	(.L_210 - .L_209)


	//   ....[0]....
.L_209:
        /*0978*/ 	.word	0x00000270
        /*097c*/ 	.word	0x000000ff
        /*0980*/ 	.word	0x00028800
        /*0984*/ 	.short	0x0100
        /*0986*/ 	.byte	0x08
	.zero		1


	//   ....[1]....
        /*0988*/ 	.word	0x00000280
        /*098c*/ 	.word	0x000000ff
        /*0990*/ 	.word	0x00028820
        /*0994*/ 	.short	0x0100
        /*0996*/ 	.byte	0x08
	.zero		1


	//   ....[2]....
        /*0998*/ 	.word	0x00000370
        /*099c*/ 	.word	0x000000ff
        /*09a0*/ 	.word	0x00028830
        /*09a4*/ 	.short	0x0100
        /*09a6*/ 	.byte	0x08
	.zero		1


	//   ....[3]....
        /*09a8*/ 	.word	0x00000380
        /*09ac*/ 	.word	0x000000ff
        /*09b0*/ 	.word	0x00028840
        /*09b4*/ 	.short	0x0100
        /*09b6*/ 	.byte	0x08
	.zero		1


	//   ....[4]....
        /*09b8*/ 	.word	0x00000390
        /*09bc*/ 	.word	0x000000ff
        /*09c0*/ 	.word	0x00028838
        /*09c4*/ 	.short	0x0100
        /*09c6*/ 	.byte	0x08
	.zero		1


	//   ....[5]....
        /*09c8*/ 	.word	0x000003a0
        /*09cc*/ 	.word	0x000000ff
        /*09d0*/ 	.word	0x00028848
        /*09d4*/ 	.short	0x0100
        /*09d6*/ 	.byte	0x08
	.zero		1


	//   ....[6]....
        /*09d8*/ 	.word	0x000004d0
        /*09dc*/ 	.word	0x000000ff
        /*09e0*/ 	.word	0x00028850
        /*09e4*/ 	.short	0x0100
        /*09e6*/ 	.byte	0x08
	.zero		1


	//   ....[7]....
        /*09e8*/ 	.word	0x000004e0
        /*09ec*/ 	.word	0x000000ff
        /*09f0*/ 	.word	0x00028860
        /*09f4*/ 	.short	0x0100
        /*09f6*/ 	.byte	0x08
	.zero		1


	//   ....[8]....
        /*09f8*/ 	.word	0x000004f0
        /*09fc*/ 	.word	0x000000ff
        /*0a00*/ 	.word	0x00028858
        /*0a04*/ 	.short	0x0100
        /*0a06*/ 	.byte	0x08
	.zero		1


	//   ....[9]....
        /*0a08*/ 	.word	0x00000500
        /*0a0c*/ 	.word	0x000000ff
        /*0a10*/ 	.word	0x00028868
        /*0a14*/ 	.short	0x0100
        /*0a16*/ 	.byte	0x08
	.zero		1


	//   ....[10]....
        /*0a18*/ 	.word	0x000005f0
        /*0a1c*/ 	.word	0x000000ff
        /*0a20*/ 	.word	0x00028870
        /*0a24*/ 	.short	0x0100
        /*0a26*/ 	.byte	0x06
	.zero		1


	//   ....[11]....
        /*0a28*/ 	.word	0x00000600
        /*0a2c*/ 	.word	0x000000ff
        /*0a30*/ 	.word	0x00028880
        /*0a34*/ 	.short	0x0100
        /*0a36*/ 	.byte	0x06
	.zero		1


	//   ....[12]....
        /*0a38*/ 	.word	0x00000610
        /*0a3c*/ 	.word	0x000000ff
        /*0a40*/ 	.word	0x00028878
        /*0a44*/ 	.short	0x0100
        /*0a46*/ 	.byte	0x06
	.zero		1


	//   ....[13]....
        /*0a48*/ 	.word	0x00000620
        /*0a4c*/ 	.word	0x000000ff
        /*0a50*/ 	.word	0x00028888
        /*0a54*/ 	.short	0x0100
        /*0a56*/ 	.byte	0x06
	.zero		1


	//   ....[14]....
        /*0a58*/ 	.word	0x00000750
        /*0a5c*/ 	.word	0x000000ff
        /*0a60*/ 	.word	0x00028890
        /*0a64*/ 	.short	0x0100
        /*0a66*/ 	.byte	0x08
	.zero		1


	//   ....[15]....
        /*0a68*/ 	.word	0x00000760
        /*0a6c*/ 	.word	0x000000ff
        /*0a70*/ 	.word	0x000288a0
        /*0a74*/ 	.short	0x0100
        /*0a76*/ 	.byte	0x08
	.zero		1


	//   ....[16]....
        /*0a78*/ 	.word	0x00000770
        /*0a7c*/ 	.word	0x000000ff
        /*0a80*/ 	.word	0x00028898
        /*0a84*/ 	.short	0x0100
        /*0a86*/ 	.byte	0x08
	.zero		1


	//   ....[17]....
        /*0a88*/ 	.word	0x00000780
        /*0a8c*/ 	.word	0x000000ff
        /*0a90*/ 	.word	0x000288a8
        /*0a94*/ 	.short	0x0100
        /*0a96*/ 	.byte	0x08
	.zero		1


	//   ....[18]....
        /*0a98*/ 	.word	0x000008b0
        /*0a9c*/ 	.word	0x000000ff
        /*0aa0*/ 	.word	0x000288b0
        /*0aa4*/ 	.short	0x0100
        /*0aa6*/ 	.byte	0x08
	.zero		1


	//   ....[19]....
        /*0aa8*/ 	.word	0x000008c0
        /*0aac*/ 	.word	0x000000ff
        /*0ab0*/ 	.word	0x000288c0
        /*0ab4*/ 	.short	0x0100
        /*0ab6*/ 	.byte	0x08
	.zero		1


	//   ....[20]....
        /*0ab8*/ 	.word	0x000008d0
        /*0abc*/ 	.word	0x000000ff
        /*0ac0*/ 	.word	0x000288b8
        /*0ac4*/ 	.short	0x0100
        /*0ac6*/ 	.byte	0x08
	.zero		1


	//   ....[21]....
        /*0ac8*/ 	.word	0x000008e0
        /*0acc*/ 	.word	0x000000ff
        /*0ad0*/ 	.word	0x000288c8
        /*0ad4*/ 	.short	0x0100
        /*0ad6*/ 	.byte	0x08
	.zero		1


	//   ....[22]....
        /*0ad8*/ 	.word	0x000020d0
        /*0adc*/ 	.word	0x000000ff
        /*0ae0*/ 	.word	0x00028800
        /*0ae4*/ 	.short	0x010a
        /*0ae6*/ 	.byte	0x29
	.zero		1


	//   ....[23]....
        /*0ae8*/ 	.word	0x00002150
        /*0aec*/ 	.word	0x00000005
        /*0af0*/ 	.word	0x00028830
        /*0af4*/ 	.short	0x010a
        /*0af6*/ 	.byte	0x3f
	.zero		1


	//   ....[24]....
        /*0af8*/ 	.word	0x000021c0
        /*0afc*/ 	.word	0x00000005
        /*0b00*/ 	.word	0x00028830
        /*0b04*/ 	.short	0x010a
        /*0b06*/ 	.byte	0x3f
	.zero		1


	//   ....[25]....
        /*0b08*/ 	.word	0x00002720
        /*0b0c*/ 	.word	0x00000000
        /*0b10*/ 	.word	0x00000000
        /*0b14*/ 	.short	0x0101
        /*0b16*/ 	.byte	0x3f
	.zero		1


	//   ....[26]....
        /*0b18*/ 	.word	0x00005450
        /*0b1c*/ 	.word	0x000000ff
        /*0b20*/ 	.word	0x00028830
        /*0b24*/ 	.short	0x010a
        /*0b26*/ 	.byte	0x06
	.zero		1


	//   ....[27]....
        /*0b28*/ 	.word	0x00005490
        /*0b2c*/ 	.word	0x000000ff
        /*0b30*/ 	.word	0x00028830
        /*0b34*/ 	.short	0x010a
        /*0b36*/ 	.byte	0x06
	.zero		1


	//   ....[28]....
        /*0b38*/ 	.word	0x000057d0
        /*0b3c*/ 	.word	0x000000ff
        /*0b40*/ 	.word	0x00028850
        /*0b44*/ 	.short	0x010a
        /*0b46*/ 	.byte	0x06
	.zero		1


	//   ....[29]....
        /*0b48*/ 	.word	0x00005810
        /*0b4c*/ 	.word	0x000000ff
        /*0b50*/ 	.word	0x00028850
        /*0b54*/ 	.short	0x010a
        /*0b56*/ 	.byte	0x06
	.zero		1


	//   ....[30]....
        /*0b58*/ 	.word	0x00005c40
        /*0b5c*/ 	.word	0x00000007
        /*0b60*/ 	.word	0x00000000
        /*0b64*/ 	.short	0x0101
        /*0b66*/ 	.byte	0x3f
	.zero		1


	//   ....[31]....
        /*0b68*/ 	.word	0x00007b40
        /*0b6c*/ 	.word	0x0000001b
        /*0b70*/ 	.word	0x00000000
        /*0b74*/ 	.short	0x0101
        /*0b76*/ 	.byte	0x3f
	.zero		1


	//   ....[32]....
        /*0b78*/ 	.word	0x000087f0
        /*0b7c*/ 	.word	0x000000ff
        /*0b80*/ 	.word	0x00028830
        /*0b84*/ 	.short	0x010a
        /*0b86*/ 	.byte	0x06
	.zero		1


	//   ....[33]....
        /*0b88*/ 	.word	0x00008830
        /*0b8c*/ 	.word	0x000000ff
        /*0b90*/ 	.word	0x00028830
        /*0b94*/ 	.short	0x010a
        /*0b96*/ 	.byte	0x06
	.zero		1


	//   ....[34]....
        /*0b98*/ 	.word	0x00008b70
        /*0b9c*/ 	.word	0x000000ff
        /*0ba0*/ 	.word	0x00028850
        /*0ba4*/ 	.short	0x010a
        /*0ba6*/ 	.byte	0x06
	.zero		1


	//   ....[35]....
        /*0ba8*/ 	.word	0x00008bb0
        /*0bac*/ 	.word	0x000000ff
        /*0bb0*/ 	.word	0x00028850
        /*0bb4*/ 	.short	0x010a
        /*0bb6*/ 	.byte	0x06
	.zero		1


	//   ....[36]....
        /*0bb8*/ 	.word	0x00009de0
        /*0bbc*/ 	.word	0x0000001b
        /*0bc0*/ 	.word	0x00000000
        /*0bc4*/ 	.short	0x0101
        /*0bc6*/ 	.byte	0x3f
	.zero		1


	//   ....[37]....
        /*0bc8*/ 	.word	0x00009f90
        /*0bcc*/ 	.word	0x0000001f
        /*0bd0*/ 	.word	0x00000000
        /*0bd4*/ 	.short	0x0101
        /*0bd6*/ 	.byte	0x3f
	.zero		1


	//   ....[38]....
        /*0bd8*/ 	.word	0x0000a860
        /*0bdc*/ 	.word	0x000000ff
        /*0be0*/ 	.word	0x00028830
        /*0be4*/ 	.short	0x010a
        /*0be6*/ 	.byte	0x06
	.zero		1


	//   ....[39]....
        /*0be8*/ 	.word	0x0000a8a0
        /*0bec*/ 	.word	0x000000ff
        /*0bf0*/ 	.word	0x00028830
        /*0bf4*/ 	.short	0x010a
        /*0bf6*/ 	.byte	0x06
	.zero		1


	//   ....[40]....
        /*0bf8*/ 	.word	0x0000abe0
        /*0bfc*/ 	.word	0x000000ff
        /*0c00*/ 	.word	0x00028850
        /*0c04*/ 	.short	0x010a
        /*0c06*/ 	.byte	0x06
	.zero		1


	//   ....[41]....
        /*0c08*/ 	.word	0x0000ac20
        /*0c0c*/ 	.word	0x000000ff
        /*0c10*/ 	.word	0x00028850
        /*0c14*/ 	.short	0x010a
        /*0c16*/ 	.byte	0x06
	.zero		1


	//   ....[42]....
        /*0c18*/ 	.word	0x0000b030
        /*0c1c*/ 	.word	0x00000005
        /*0c20*/ 	.word	0x00000000
        /*0c24*/ 	.short	0x0101
        /*0c26*/ 	.byte	0x3f
	.zero		1


	//   ....[43]....
        /*0c28*/ 	.word	0x0000cf30
        /*0c2c*/ 	.word	0x0000001b
        /*0c30*/ 	.word	0x00000000
        /*0c34*/ 	.short	0x0101
        /*0c36*/ 	.byte	0x3f
	.zero		1


	//   ....[44]....
        /*0c38*/ 	.word	0x0000d870
        /*0c3c*/ 	.word	0x000000ff
        /*0c40*/ 	.word	0x00028850
        /*0c44*/ 	.short	0x010a
        /*0c46*/ 	.byte	0x05
	.zero		1


	//   ....[45]....
        /*0c48*/ 	.word	0x0000d8b0
        /*0c4c*/ 	.word	0x000000ff
        /*0c50*/ 	.word	0x00028850
        /*0c54*/ 	.short	0x010a
        /*0c56*/ 	.byte	0x05
	.zero		1


	//   ....[46]....
        /*0c58*/ 	.word	0x0000ddf0
        /*0c5c*/ 	.word	0x00000006
        /*0c60*/ 	.word	0x00000000
        /*0c64*/ 	.short	0x0101
        /*0c66*/ 	.byte	0x3f
	.zero		1


	//   ....[47]....
        /*0c68*/ 	.word	0x0000f4d0
        /*0c6c*/ 	.word	0x00000000
        /*0c70*/ 	.word	0x00000000
        /*0c74*/ 	.short	0x0101
        /*0c76*/ 	.byte	0x3f
	.zero		1


	//   ....[48]....
        /*0c78*/ 	.word	0x0000fb80
        /*0c7c*/ 	.word	0x00000006
        /*0c80*/ 	.word	0x00000000
        /*0c84*/ 	.short	0x0101
        /*0c86*/ 	.byte	0x3f
	.zero		1


	//   ....[49]....
        /*0c88*/ 	.word	0x000137a0
        /*0c8c*/ 	.word	0x00000000
        /*0c90*/ 	.word	0x00028840
        /*0c94*/ 	.short	0x010a
        /*0c96*/ 	.byte	0x3f
	.zero		1


	//   ....[50]....
        /*0c98*/ 	.word	0x000145f0
        /*0c9c*/ 	.word	0x00000012
        /*0ca0*/ 	.word	0x00028800
        /*0ca4*/ 	.short	0x0107
        /*0ca6*/ 	.byte	0x3f
	.zero		1


	//   ....[51]....
        /*0ca8*/ 	.word	0x00014700
        /*0cac*/ 	.word	0x00000012
        /*0cb0*/ 	.word	0x00028800
        /*0cb4*/ 	.short	0x0101
        /*0cb6*/ 	.byte	0x3f
	.zero		1


	//   ....[52]....
        /*0cb8*/ 	.word	0x00014720
        /*0cbc*/ 	.word	0x00000012
        /*0cc0*/ 	.word	0x00028820
        /*0cc4*/ 	.short	0x010a
        /*0cc6*/ 	.byte	0x3f
	.zero		1


	//   ....[53]....
        /*0cc8*/ 	.word	0x00014b40
        /*0ccc*/ 	.word	0x00000003
        /*0cd0*/ 	.word	0x00028840
        /*0cd4*/ 	.short	0x010a
        /*0cd6*/ 	.byte	0x3f
	.zero		1


	//   ....[54]....
        /*0cd8*/ 	.word	0x00014ee0
        /*0cdc*/ 	.word	0x00000003
        /*0ce0*/ 	.word	0x00000060
        /*0ce4*/ 	.short	0x010a
        /*0ce6*/ 	.byte	0x3f
	.zero		1


	//   ....[55]....
        /*0ce8*/ 	.word	0x00015560
        /*0cec*/ 	.word	0x00000003
        /*0cf0*/ 	.word	0x00028840
        /*0cf4*/ 	.short	0x010a
        /*0cf6*/ 	.byte	0x3f
	.zero		1


	//   ....[56]....
        /*0cf8*/ 	.word	0x00015900
        /*0cfc*/ 	.word	0x00000002
        /*0d00*/ 	.word	0x00000060
        /*0d04*/ 	.short	0x010a
        /*0d06*/ 	.byte	0x3f
	.zero		1


	//   ....[57]....
        /*0d08*/ 	.word	0x00015ed0
        /*0d0c*/ 	.word	0x00000002
        /*0d10*/ 	.word	0x00028840
        /*0d14*/ 	.short	0x010a
        /*0d16*/ 	.byte	0x3f
	.zero		1


	//   ....[58]....
        /*0d18*/ 	.word	0x00016270
        /*0d1c*/ 	.word	0x00000002
        /*0d20*/ 	.word	0x00000060
        /*0d24*/ 	.short	0x010a
        /*0d26*/ 	.byte	0x3f
	.zero		1


	//   ....[59]....
        /*0d28*/ 	.word	0x000167f0
        /*0d2c*/ 	.word	0x00000000
        /*0d30*/ 	.word	0x00028860
        /*0d34*/ 	.short	0x010a
        /*0d36*/ 	.byte	0x3f
	.zero		1


	//   ....[60]....
        /*0d38*/ 	.word	0x00017e20
        /*0d3c*/ 	.word	0x00000000
        /*0d40*/ 	.word	0x00028820
        /*0d44*/ 	.short	0x010a
        /*0d46*/ 	.byte	0x3f
	.zero		1


	//   ....[61]....
        /*0d48*/ 	.word	0x00018010
        /*0d4c*/ 	.word	0x00000006
        /*0d50*/ 	.word	0x00000000
        /*0d54*/ 	.short	0x010a
        /*0d56*/ 	.byte	0x3f
	.zero		1


	//   ....[62]....
        /*0d58*/ 	.word	0x00018040
        /*0d5c*/ 	.word	0x00000007
        /*0d60*/ 	.word	0x00000000
        /*0d64*/ 	.short	0x010a
        /*0d66*/ 	.byte	0x3f
	.zero		1


	//   ....[63]....
        /*0d68*/ 	.word	0x000180a0
        /*0d6c*/ 	.word	0x00000004
        /*0d70*/ 	.word	0x00000000
        /*0d74*/ 	.short	0x010a
        /*0d76*/ 	.byte	0x3f
	.zero		1


	//   ....[64]....
        /*0d78*/ 	.word	0x000180d0
        /*0d7c*/ 	.word	0x00000003
        /*0d80*/ 	.word	0x00000000
        /*0d84*/ 	.short	0x010a
        /*0d86*/ 	.byte	0x3f
	.zero		1


	//   ....[65]....
        /*0d88*/ 	.word	0x00018140
        /*0d8c*/ 	.word	0x00000003
        /*0d90*/ 	.word	0x00028800
        /*0d94*/ 	.short	0x010a
        /*0d96*/ 	.byte	0x3f
	.zero		1


	//   ....[66]....
        /*0d98*/ 	.word	0x00018190
        /*0d9c*/ 	.word	0x00000005
        /*0da0*/ 	.word	0x00028830
        /*0da4*/ 	.short	0x010a
        /*0da6*/ 	.byte	0x3f
	.zero		1


	//   ....[67]....
        /*0da8*/ 	.word	0x000181f0
        /*0dac*/ 	.word	0x00000007
        /*0db0*/ 	.word	0x00028830
        /*0db4*/ 	.short	0x010a
        /*0db6*/ 	.byte	0x3f
	.zero		1


	//   ....[68]....
        /*0db8*/ 	.word	0x00018250
        /*0dbc*/ 	.word	0x00000007
        /*0dc0*/ 	.word	0x00028850
        /*0dc4*/ 	.short	0x010a
        /*0dc6*/ 	.byte	0x3f
	.zero		1


	//   ....[69]....
        /*0dc8*/ 	.word	0x000182b0
        /*0dcc*/ 	.word	0x00000005
        /*0dd0*/ 	.word	0x00028830
        /*0dd4*/ 	.short	0x010a
        /*0dd6*/ 	.byte	0x3f
	.zero		1


	//   ....[70]....
        /*0dd8*/ 	.word	0x00018310
        /*0ddc*/ 	.word	0x00000005
        /*0de0*/ 	.word	0x00028850
        /*0de4*/ 	.short	0x010a
        /*0de6*/ 	.byte	0x3f
	.zero		1


	//   ....[71]....
        /*0de8*/ 	.word	0x00018370
        /*0dec*/ 	.word	0x00000005
        /*0df0*/ 	.word	0x00028830
        /*0df4*/ 	.short	0x010a
        /*0df6*/ 	.byte	0x3f
	.zero		1


	//   ....[72]....
        /*0df8*/ 	.word	0x000183d0
        /*0dfc*/ 	.word	0x00000005
        /*0e00*/ 	.word	0x00028850
        /*0e04*/ 	.short	0x010a
        /*0e06*/ 	.byte	0x3f
	.zero		1


	//   ....[73]....
        /*0e08*/ 	.word	0x00018430
        /*0e0c*/ 	.word	0x00000007
        /*0e10*/ 	.word	0x00028850
        /*0e14*/ 	.short	0x010a
        /*0e16*/ 	.byte	0x3f
	.zero		1


	//   ....[74]....
        /*0e18*/ 	.word	0x000185d0
        /*0e1c*/ 	.word	0x00000000
        /*0e20*/ 	.word	0x00028840
        /*0e24*/ 	.short	0x010a
        /*0e26*/ 	.byte	0x3f
	.zero		1


	//   ....[75]....
        /*0e28*/ 	.word	0x00019110
        /*0e2c*/ 	.word	0x00000012
        /*0e30*/ 	.word	0x00028820
        /*0e34*/ 	.short	0x010a
        /*0e36*/ 	.byte	0x3f
	.zero		1


	//   ....[76]....
        /*0e38*/ 	.word	0x00019160
        /*0e3c*/ 	.word	0x00000003
        /*0e40*/ 	.word	0x00028840
        /*0e44*/ 	.short	0x010a
        /*0e46*/ 	.byte	0x3f
	.zero		1


	//   ....[77]....
        /*0e48*/ 	.word	0x000191b0
        /*0e4c*/ 	.word	0x00000003
        /*0e50*/ 	.word	0x00000060
        /*0e54*/ 	.short	0x010a
        /*0e56*/ 	.byte	0x3f
	.zero		1


	//   ....[78]....
        /*0e58*/ 	.word	0x00019200
        /*0e5c*/ 	.word	0x00000003
        /*0e60*/ 	.word	0x00028840
        /*0e64*/ 	.short	0x010a
        /*0e66*/ 	.byte	0x3f
	.zero		1


	//   ....[79]....
        /*0e68*/ 	.word	0x00019250
        /*0e6c*/ 	.word	0x00000002
        /*0e70*/ 	.word	0x00000060
        /*0e74*/ 	.short	0x010a
        /*0e76*/ 	.byte	0x3f
	.zero		1


	//   ....[80]....
        /*0e78*/ 	.word	0x000192a0
        /*0e7c*/ 	.word	0x00000002
        /*0e80*/ 	.word	0x00028840
        /*0e84*/ 	.short	0x010a
        /*0e86*/ 	.byte	0x3f
	.zero		1


	//   ....[81]....
        /*0e88*/ 	.word	0x000192f0
        /*0e8c*/ 	.word	0x00000002
        /*0e90*/ 	.word	0x00000060
        /*0e94*/ 	.short	0x010a
        /*0e96*/ 	.byte	0x3f
	.zero		1


	//   ....[82]....
        /*0e98*/ 	.word	0x00019340
        /*0e9c*/ 	.word	0x00000000
        /*0ea0*/ 	.word	0x00028860
        /*0ea4*/ 	.short	0x010a
        /*0ea6*/ 	.byte	0x3f
	.zero		1


	//   ....[83]....
        /*0ea8*/ 	.word	0x00019e10
        /*0eac*/ 	.word	0x00000000
        /*0eb0*/ 	.word	0x00028820
        /*0eb4*/ 	.short	0x010a
        /*0eb6*/ 	.byte	0x3f
	.zero		1


	//   ....[84]....
        /*0eb8*/ 	.word	0x00019fb0
        /*0ebc*/ 	.word	0x00000006
        /*0ec0*/ 	.word	0x00000000
        /*0ec4*/ 	.short	0x010a
        /*0ec6*/ 	.byte	0x3f
	.zero		1


	//   ....[85]....
        /*0ec8*/ 	.word	0x0001a000
        /*0ecc*/ 	.word	0x00000007
        /*0ed0*/ 	.word	0x00000000
        /*0ed4*/ 	.short	0x010a
        /*0ed6*/ 	.byte	0x3f
	.zero		1


	//   ....[86]....
        /*0ed8*/ 	.word	0x0001a050
        /*0edc*/ 	.word	0x00000004
        /*0ee0*/ 	.word	0x00000000
        /*0ee4*/ 	.short	0x010a
        /*0ee6*/ 	.byte	0x3f
	.zero		1


	//----- nvinfo : EIATTR_NUM_MBARRIERS
	.align		4
.L_210:
        /*0ee8*/ 	.byte	0x03, 0x38
        /*0eea*/ 	.short	0x0016


	//----- nvinfo : EIATTR_EXIT_INSTR_OFFSETS
	.align		4
        /*0eec*/ 	.byte	0x04, 0x1c
        /*0eee*/ 	.short	(.L_212 - .L_211)


	//   ....[0]....
.L_211:
        /*0ef0*/ 	.word	0x00000a70


	//   ....[1]....
        /*0ef4*/ 	.word	0x000110f0


	//   ....[2]....
        /*0ef8*/ 	.word	0x00018120


	//----- nvinfo : EIATTR_MAX_THREADS
	.align		4
.L_212:
        /*0efc*/ 	.byte	0x04, 0x05
        /*0efe*/ 	.short	(.L_214 - .L_213)
.L_213:
        /*0f00*/ 	.word	0x00000180
        /*0f04*/ 	.word	0x00000001
        /*0f08*/ 	.word	0x00000001


	//----- nvinfo : EIATTR_CRS_STACK_SIZE
	.align		4
.L_214:
        /*0f0c*/ 	.byte	0x04, 0x1e
        /*0f0e*/ 	.short	(.L_216 - .L_215)
.L_215:
        /*0f10*/ 	.word	0x00000000


	//----- nvinfo : EIATTR_CBANK_PARAM_SIZE
	.align		4
.L_216:
        /*0f14*/ 	.byte	0x03, 0x19
        /*0f16*/ 	.short	0x0af0


	//----- nvinfo : EIATTR_PARAM_CBANK
	.align		4
        /*0f18*/ 	.byte	0x04, 0x0a
        /*0f1a*/ 	.short	(.L_218 - .L_217)
	.align		4
.L_217:
        /*0f1c*/ 	.word	index@(.nv.constant0._ZN7cutlass13device_kernelIN5flash11enable_sm90INS1_16FlashAttnFwdSm90INS1_25CollectiveMainloopFwdSm90ILi2EN4cute5tupleIJNS5_1CILi1EEES8_S8_EEENS6_IJNS7_ILi128EEESA_SA_EEELi128ENS_6half_tEfNS_4arch4Sm90ELb0ELb1ELb0ELb1ELb0ELb0ELb0ELb1ELb1ELb1ELb1ELb0EEENS1_21CollectiveEpilogueFwdISB_S9_SC_SE_Li256ELb1ELb1ELb1ELb0EEENS1_36VarlenDynamicPersistentTileSchedulerILi128ELi128ELi256ELi128ELb1ELb1ELb1ELb1ELb0ELb1EEEEEEEEEvNT_6ParamsE)
        /*0f20*/ 	.short	0x0210
        /*0f22*/ 	.short	0x0af0


	//----- nvinfo : EIATTR_SW_WAR
	.align		4
.L_218:
        /*0f24*/ 	.byte	0x04, 0x36
        /*0f26*/ 	.short	(.L_220 - .L_219)
.L_219:
        /*0f28*/ 	.word	0x00000008
.L_220:


//--------------------- .nv.info._ZN7cutlass13device_kernelIN5flash11enable_sm90INS1_16FlashAttnFwdSm90INS1_25CollectiveMainloopFwdSm90ILi2EN4cute5tupleIJNS5_1CILi1EEES8_S8_EEENS6_IJNS7_ILi128EEESA_SA_EEELi128ENS_6half_tEfNS_4arch4Sm90ELb0ELb1ELb0ELb1ELb0ELb1ELb0ELb1ELb1ELb1ELb1ELb0EEENS1_21CollectiveEpilogueFwdISB_S9_SC_SE_Li256ELb1ELb1ELb1ELb0EEENS1_36VarlenDynamicPersistentTileSchedulerILi128ELi128ELi256ELi128ELb1ELb1ELb1ELb1ELb0ELb1EEEEEEEEEvNT_6ParamsE --------------------------
	.section	.nv.info._ZN7cutlass13device_kernelIN5flash11enable_sm90INS1_16FlashAttnFwdSm90INS1_25CollectiveMainloopFwdSm90ILi2EN4cute5tupleIJNS5_1CILi1EEES8_S8_EEENS6_IJNS7_ILi128EEESA_SA_EEELi128ENS_6half_tEfNS_4arch4Sm90ELb0ELb1ELb0ELb1ELb0ELb1ELb0ELb1ELb1ELb1ELb1ELb0EEENS1_21CollectiveEpilogueFwdISB_S9_SC_SE_Li256ELb1ELb1ELb1ELb0EEENS1_36VarlenDynamicPersistentTileSchedulerILi128ELi128ELi256ELi128ELb1ELb1ELb1ELb1ELb0ELb1EEEEEEEEEvNT_6ParamsE,"",@"SHT_CUDA_INFO"
	.sectionflags	@""
	.align	4


	//----- nvinfo : EIATTR_CUDA_API_VERSION
	.align		4
        /*0000*/ 	.byte	0x04, 0x37
        /*0002*/ 	.short	(.L_222 - .L_221)
.L_221:
        /*0004*/ 	.word	0x00000082


	//----- nvinfo : EIATTR_KPARAM_INFO
	.align		4
.L_222:
        /*0008*/ 	.byte	0x04, 0x17
        /*000a*/ 	.short	(.L_224 - .L_223)
.L_223:
        /*000c*/ 	.word	0x00000000
        /*0010*/ 	.short	0x0000
        /*0012*/ 	.short	0x0070
        /*0014*/ 	.byte	0x00, 0xf0, 0x01, 0x2a


	//----- nvinfo : EIATTR_SPARSE_MMA_MASK
	.align		4
.L_224:
        /*0018*/ 	.byte	0x03, 0x50
        /*001a*/ 	.short	0x0000


	//----- nvinfo : EIATTR_MAXREG_COUNT
	.align		4
        /*001c*/ 	.byte	0x03, 0x1b
        /*001e*/ 	.short	0x00a8


	//----- nvinfo : EIATTR_NUM_BARRIERS
	.align		4
        /*0020*/ 	.byte	0x02, 0x4c
        /*0022*/ 	.byte	0x10
	.zero		1


	//----- nvinfo : EIATTR_EXTERNS
	.align		4
        /*0024*/ 	.byte	0x04, 0x0f
        /*0026*/ 	.short	(.L_226 - .L_225)


	//   ....[0]....
	.align		4
.L_225:
        /*0028*/ 	.word	index@(__assertfail)


	//----- nvinfo : EIATTR_ANNOTATIONS
	.align		4
.L_226:
        /*002c*/ 	.byte	0x04, 0x55
        /*002e*/ 	.short	(.L_228 - .L_227)


	//   ....[0]....
.L_227:
        /* <DEDUP_REMOVED lines=92> */


	//----- nvinfo : EIATTR_MERCURY_ISA_VERSION
	.align		4
.L_228:
        /*05d8*/ 	.byte	0x03, 0x5f
        /*05da*/ 	.short	0x0101


	//----- nvinfo : EIATTR_UNUSED_LOAD_BYTE_OFFSET
	.align		4
        /*05dc*/ 	.byte	0x04, 0x44
        /*05de*/ 	.short	(.L_230 - .L_229)


	//   ....[0]....
.L_229:
        /*05e0*/ 	.word	0x00000ad0
        /*05e4*/ 	.word	0x0000fff0


	//   ....[1]....
        /*05e8*/ 	.word	0x0001b0c0
        /*05ec*/ 	.word	0x0000fff0


	//----- nvinfo : EIATTR_INT_WARP_WIDE_INSTR_OFFSETS
	.align		4
.L_230:
        /*05f0*/ 	.byte	0x04, 0x31
        /*05f2*/ 	.short	(.L_232 - .L_231)


	//   ....[0]....
.L_231:
        /*05f4*/ 	.word	0x00000190


	//   ....[1]....
        /*05f8*/ 	.word	0x000001d0


	//   ....[2]....
        /*05fc*/ 	.word	0x00000240


	//   ....[3]....
        /*0600*/ 	.word	0x00021860


	//   ....[4]....
        /*0604*/ 	.word	0x000218f0


	//   ....[5]....
        /*0608*/ 	.word	0x00024f90


	//   ....[6]....
        /*060c*/ 	.word	0x00024ff0


	//----- nvinfo : EIATTR_COOP_GROUP_MASK_REGIDS
	.align		4
.L_232:
        /*0610*/ 	.byte	0x04, 0x29
        /*0612*/ 	.short	(.L_234 - .L_233)


	//   ....[0]....
.L_233:
        /*0614*/ 	.word	0xffffffff


	//   ....[1]....
        /*0618*/ 	.word	0xffffffff


	//   ....[2]....
        /*061c*/ 	.word	0xffffffff


	//   ....[3]....
        /*0620*/ 	.word	0xffffffff


	//   ....[4]....
        /*0624*/ 	.word	0xffffffff


	//   ....[5]....
        /*0628*/ 	.word	0xffffffff


	//   ....[6]....
        /*062c*/ 	.word	0xffffffff


	//   ....[7]....
        /*0630*/ 	.word	0xffffffff


	//   ....[8]....
        /*0634*/ 	.word	0xffffffff


	//   ....[9]....
        /*0638*/ 	.word	0xffffffff


	//   ....[10]....
        /*063c*/ 	.word	0xffffffff


	//   ....[11]....
        /*0640*/ 	.word	0xffffffff


	//   ....[12]....
        /*0644*/ 	.word	0xffffffff


	//   ....[13]....
        /*0648*/ 	.word	0xffffffff


	//   ....[14]....
        /*064c*/ 	.word	0xffffffff


	//   ....[15]....
        /*0650*/ 	.word	0xffffffff


	//   ....[16]....
        /*0654*/ 	.word	0xffffffff


	//   ....[17]....
        /*0658*/ 	.word	0xffffffff


	//   ....[18]....
        /*065c*/ 	.word	0xffffffff


	//   ....[19]....
        /*0660*/ 	.word	0xffffffff


	//   ....[20]....
        /*0664*/ 	.word	0xffffffff


	//   ....[21]....
        /*0668*/ 	.word	0xffffffff


	//   ....[22]....
        /*066c*/ 	.word	0xffffffff


	//   ....[23]....
        /*0670*/ 	.word	0xffffffff


	//   ....[24]....
        /*0674*/ 	.word	0xffffffff


	//   ....[25]....
        /*0678*/ 	.word	0xffffffff


	//   ....[26]....
        /*067c*/ 	.word	0xffffffff


	//   ....[27]....
        /*0680*/ 	.word	0xffffffff


	//   ....[28]....
        /*0684*/ 	.word	0xffffffff


	//   ....[29]....
        /*0688*/ 	.word	0xffffffff


	//   ....[30]....
        /*068c*/ 	.word	0xffffffff


	//   ....[31]....
        /*0690*/ 	.word	0xffffffff


	//   ....[32]....
        /*0694*/ 	.word	0xffffffff


	//   ....[33]....
        /*0698*/ 	.word	0xffffffff


	//   ....[34]....
        /*069c*/ 	.word	0xffffffff


	//   ....[35]....
        /*06a0*/ 	.word	0xffffffff


	//   ....[36]....
        /*06a4*/ 	.word	0xffffffff


	//   ....[37]....
        /*06a8*/ 	.word	0xffffffff


	//   ....[38]....
        /*06ac*/ 	.word	0xffffffff


	//   ....[39]....
        /*06b0*/ 	.word	0xffffffff


	//   ....[40]....
        /*06b4*/ 	.word	0xffffffff


	//   ....[41]....
        /*06b8*/ 	.word	0xffffffff


	//   ....[42]....
        /*06bc*/ 	.word	0xffffffff


	//   ....[43]....
        /*06c0*/ 	.word	0xffffffff


	//   ....[44]....
        /*06c4*/ 	.word	0xffffffff


	//   ....[45]....
        /*06c8*/ 	.word	0xffffffff


	//   ....[46]....
        /*06cc*/ 	.word	0xffffffff


	//   ....[47]....
        /*06d0*/ 	.word	0xffffffff


	//   ....[48]....
        /*06d4*/ 	.word	0xffffffff


	//   ....[49]....
        /*06d8*/ 	.word	0xffffffff


	//   ....[50]....
        /*06dc*/ 	.word	0xffffffff


	//   ....[51]....
        /*06e0*/ 	.word	0xffffffff


	//   ....[52]....
        /*06e4*/ 	.word	0xffffffff


	//   ....[53]....
        /*06e8*/ 	.word	0xffffffff


	//   ....[54]....
        /*06ec*/ 	.word	0xffffffff


	//   ....[55]....
        /*06f0*/ 	.word	0xffffffff


	//   ....[56]....
        /*06f4*/ 	.word	0xffffffff


	//   ....[57]....
        /*06f8*/ 	.word	0xffffffff


	//   ....[58]....
        /*06fc*/ 	.word	0xffffffff


	//   ....[59]....
        /*0700*/ 	.word	0xffffffff


	//   ....[60]....
        /*0704*/ 	.word	0xffffffff


	//   ....[61]....
        /*0708*/ 	.word	0xffffffff


	//   ....[62]....
        /*070c*/ 	.word	0xffffffff


	//   ....[63]....
        /*0710*/ 	.word	0xffffffff


	//   ....[64]....
        /*0714*/ 	.word	0xffffffff


	//   ....[65]....
        /*0718*/ 	.word	0xffffffff


	//   ....[66]....
        /*071c*/ 	.word	0xffffffff


	//   ....[67]....
        /*0720*/ 	.word	0xffffffff


	//   ....[68]....
        /*0724*/ 	.word	0xffffffff


	//   ....[69]....
        /*0728*/ 	.word	0xffffffff


	//   ....[70]....
        /*072c*/ 	.word	0xffffffff


	//   ....[71]....
        /*0730*/ 	.word	0xffffffff


	//   ....[72]....
        /*0734*/ 	.word	0xffffffff


	//   ....[73]....
        /*0738*/ 	.word	0xffffffff


	//   ....[74]....
        /*073c*/ 	.word	0xffffffff


	//   ....[75]....
        /*0740*/ 	.word	0xffffffff


	//   ....[76]....
        /*0744*/ 	.word	0xffffffff


	//   ....[77]....
        /*0748*/ 	.word	0xffffffff


	//   ....[78]....
        /*074c*/ 	.word	0xffffffff


	//   ....[79]....
        /*0750*/ 	.word	0xffffffff


	//   ....[80]....
        /*0754*/ 	.word	0xffffffff


	//   ....[81]....
        /*0758*/ 	.word	0xffffffff


	//   ....[82]....
        /*075c*/ 	.word	0xffffffff


	//   ....[83]....
        /*0760*/ 	.word	0xffffffff


	//   ....[84]....
        /*0764*/ 	.word	0xffffffff


	//   ....[85]....
        /*0768*/ 	.word	0xffffffff


	//   ....[86]....
        /*076c*/ 	.word	0xffffffff


	//   ....[87]....
        /*0770*/ 	.word	0xffffffff


	//   ....[88]....
        /*0774*/ 	.word	0xffffffff


	//   ....[89]....
        /*0778*/ 	.word	0xffffffff


	//   ....[90]....
        /*077c*/ 	.word	0xffffffff


	//   ....[91]....
        /*0780*/ 	.word	0xffffffff


	//   ....[92]....
        /*0784*/ 	.word	0xffffffff


	//   ....[93]....
        /*0788*/ 	.word	0xffffffff


	//   ....[94]....
        /*078c*/ 	.word	0xffffffff


	//   ....[95]....
        /*0790*/ 	.word	0xffffffff


	//   ....[96]....
        /*0794*/ 	.word	0xffffffff


	//   ....[97]....
        /*0798*/ 	.word	0xffffffff


	//   ....[98]....
        /*079c*/ 	.word	0xffffffff


	//   ....[99]....
        /*07a0*/ 	.word	0xffffffff


	//   ....[100]....
        /*07a4*/ 	.word	0xffffffff


	//   ....[101]....
        /*07a8*/ 	.word	0xffffffff


	//   ....[102]....
        /*07ac*/ 	.word	0xffffffff


	//   ....[103]....
        /*07b0*/ 	.word	0xffffffff


	//   ....[104]....
        /*07b4*/ 	.word	0xffffffff


	//   ....[105]....
        /*07b8*/ 	.word	0xffffffff


	//   ....[106]....
        /*07bc*/ 	.word	0xffffffff


	//   ....[107]....
        /*07c0*/ 	.word	0xffffffff


	//   ....[108]....
        /*07c4*/ 	.word	0xffffffff


	//   ....[109]....
        /*07c8*/ 	.word	0xffffffff


	//   ....[110]....
        /*07cc*/ 	.word	0xffffffff


	//   ....[111]....
        /*07d0*/ 	.word	0xffffffff


	//   ....[112]....
        /*07d4*/ 	.word	0xffffffff


	//   ....[113]....
        /*07d8*/ 	.word	0xffffffff


	//   ....[114]....
        /*07dc*/ 	.word	0xffffffff


	//   ....[115]....
        /*07e0*/ 	.word	0xffffffff


	//   ....[116]....
        /*07e4*/ 	.word	0xffffffff


	//   ....[117]....
        /*07e8*/ 	.word	0xffffffff


	//   ....[118]....
        /*07ec*/ 	.word	0xffffffff


	//   ....[119]....
        /*07f0*/ 	.word	0xffffffff


	//   ....[120]....
        /*07f4*/ 	.word	0xffffffff


	//   ....[121]....
        /*07f8*/ 	.word	0xffffffff


	//   ....[122]....
        /*07fc*/ 	.word	0xffffffff


	//   ....[123]....
        /*0800*/ 	.word	0xffffffff


	//   ....[124]....
        /*0804*/ 	.word	0xffffffff


	//   ....[125]....
        /*0808*/ 	.word	0xffffffff


	//   ....[126]....
        /*080c*/ 	.word	0xffffffff


	//   ....[127]....
        /*0810*/ 	.word	0xffffffff


	//   ....[128]....
        /*0814*/ 	.word	0xffffffff


	//   ....[129]....
        /*0818*/ 	.word	0xffffffff


	//   ....[130]....
        /*081c*/ 	.word	0xffffffff


	//   ....[131]....
        /*0820*/ 	.word	0xffffffff


	//   ....[132]....
        /*0824*/ 	.word	0xffffffff


	//   ....[133]....
        /*0828*/ 	.word	0xffffffff


	//   ....[134]....
        /*082c*/ 	.word	0xffffffff


	//   ....[135]....
        /*0830*/ 	.word	0xffffffff


	//   ....[136]....
        /*0834*/ 	.word	0xffffffff


	//   ....[137]....
        /*0838*/ 	.word	0xffffffff


	//   ....[138]....
        /*083c*/ 	.word	0xffffffff


	//   ....[139]....
        /*0840*/ 	.word	0xffffffff


	//   ....[140]....
        /*0844*/ 	.word	0xffffffff


	//   ....[141]....
        /*0848*/ 	.word	0xffffffff


	//   ....[142]....
        /*084c*/ 	.word	0xffffffff


	//   ....[143]....
        /*0850*/ 	.word	0xffffffff


	//   ....[144]....
        /*0854*/ 	.word	0x0500000f


	//   ....[145]....
        /*0858*/ 	.word	0x0500000f


	//   ....[146]....
        /*085c*/ 	.word	0x0500000f


	//   ....[147]....
        /*0860*/ 	.word	0x0500000f


	//   ....[148]....
        /*0864*/ 	.word	0x0500000f


	//   ....[149]....
        /*0868*/ 	.word	0x0500000f


	//   ....[150]....
        /*086c*/ 	.word	0x0500000f


	//   ....[151]....
        /*0870*/ 	.word	0x0500000f


	//   ....[152]....
        /*0874*/ 	.word	0x0500000f


	//   ....[153]....
        /*0878*/ 	.word	0x0500000f


	//   ....[154]....
        /*087c*/ 	.word	0x0500000f


	//   ....[155]....
        /*0880*/ 	.word	0x0500000f


	//   ....[156]....
        /*0884*/ 	.word	0x0500000f


	//   ....[157]....
        /*0888*/ 	.word	0x0500000f


	//   ....[158]....
        /*088c*/ 	.word	0x0500000f


	//   ....[159]....
        /*0890*/ 	.word	0x0500000f


	//   ....[160]....
        /*0894*/ 	.word	0x0500000f


	//   ....[161]....
        /*0898*/ 	.word	0x0500000f


	//   ....[162]....
        /*089c*/ 	.word	0x0500000f


	//   ....[163]....
        /*08a0*/ 	.word	0x0500000f


	//   ....[164]....
        /*08a4*/ 	.word	0x0500000f


	//   ....[165]....
        /*08a8*/ 	.word	0x0500000f


	//   ....[166]....
        /*08ac*/ 	.word	0x0500000f


	//   ....[167]....
        /*08b0*/ 	.word	0x0500000f


	//   ....[168]....
        /*08b4*/ 	.word	0x0500000f


	//   ....[169]....
        /*08b8*/ 	.word	0x0500000f


	//   ....[170]....
        /*08bc*/ 	.word	0x0500000f


	//   ....[171]....
        /*08c0*/ 	.word	0x0500000f


	//   ....[172]....
        /*08c4*/ 	.word	0x0500000f


	//   ....[173]....
        /*08c8*/ 	.word	0x0500000f


	//   ....[174]....
        /*08cc*/ 	.word	0x0500000f


	//   ....[175]....
        /*08d0*/ 	.word	0x0500000f


	//   ....[176]....
        /*08d4*/ 	.word	0x0500000f


	//   ....[177]....
        /*08d8*/ 	.word	0x0500000f


	//   ....[178]....
        /*08dc*/ 	.word	0x0500000f


	//   ....[179]....
        /*08e0*/ 	.word	0x0500000f


	//   ....[180]....
        /*08e4*/ 	.word	0x0500000f


	//   ....[181]....
        /*08e8*/ 	.word	0x0500000f


	//   ....[182]....
        /*08ec*/ 	.word	0x0500000f


	//   ....[183]....
        /*08f0*/ 	.word	0x0500000f


	//   ....[184]....
        /*08f4*/ 	.word	0x0500000f


	//   ....[185]....
        /*08f8*/ 	.word	0x0500000f


	//   ....[186]....
        /*08fc*/ 	.word	0x0500000f


	//   ....[187]....
        /*0900*/ 	.word	0x0500000f


	//   ....[188]....
        /*0904*/ 	.word	0x0500000f


	//   ....[189]....
        /*0908*/ 	.word	0x0500000f


	//   ....[190]....
        /*090c*/ 	.word	0x0500000f


	//   ....[191]....
        /*0910*/ 	.word	0x0500000f


	//   ....[192]....
        /*0914*/ 	.word	0x0500000f


	//   ....[193]....
        /*0918*/ 	.word	0x0500000f


	//   ....[194]....
        /*091c*/ 	.word	0x0500000f


	//   ....[195]....
        /*0920*/ 	.word	0x0500000f


	//   ....[196]....
        /*0924*/ 	.word	0x0500000f


	//   ....[197]....
        /*0928*/ 	.word	0x0500000f


	//   ....[198]....
        /*092c*/ 	.word	0x0500000f


	//   ....[199]....
        /*0930*/ 	.word	0x0500000f


	//   ....[200]....
        /*0934*/ 	.word	0x0500000f


	//   ....[201]....
        /*0938*/ 	.word	0x0500000f


	//   ....[202]....
        /*093c*/ 	.word	0x0500000f


	//   ....[203]....
        /*0940*/ 	.word	0x0500000f


	//   ....[204]....
        /*0944*/ 	.word	0x0500000f


	//   ....[205]....
        /*0948*/ 	.word	0x0500000f


	//   ....[206]....
        /*094c*/ 	.word	0x0500000f


	//   ....[207]....
        /*0950*/ 	.word	0x0500000f


	//   ....[208]....
        /*0954*/ 	.word	0x0500000f


	//   ....[209]....
        /*0958*/ 	.word	0x0500000f


	//   ....[210]....
        /*095c*/ 	.word	0x0500000f


	//   ....[211]....
        /*0960*/ 	.word	0x0500000f


	//   ....[212]....
        /*0964*/ 	.word	0x0500000f


	//   ....[213]....
        /*0968*/ 	.word	0x0500000f


	//   ....[214]....
        /*096c*/ 	.word	0x0500000f


	//   ....[215]....
        /*0970*/ 	.word	0x0500000f


	//   ....[216]....
        /*0974*/ 	.word	0x0500000f


	//   ....[217]....
        /*0978*/ 	.word	0x0500000f


	//   ....[218]....
        /*097c*/ 	.word	0x0500000f


	//   ....[219]....
        /*0980*/ 	.word	0x0500000f


	//   ....[220]....
        /*0984*/ 	.word	0x0500000f


	//   ....[221]....
        /*0988*/ 	.word	0x0500000f


	//   ....[222]....
        /*098c*/ 	.word	0x0500000f


	//   ....[223]....
        /*0990*/ 	.word	0x0500000f


	//   ....[224]....
        /*0994*/ 	.word	0x0500000f


	//   ....[225]....
        /*0998*/ 	.word	0x0500000f


	//   ....[226]....
        /*099c*/ 	.word	0x0500000f


	//   ....[227]....
        /*09a0*/ 	.word	0x0500000f


	//   ....[228]....
        /*09a4*/ 	.word	0x0500000f


	//   ....[229]....
        /*09a8*/ 	.word	0x0500000f


	//   ....[230]....
        /*09ac*/ 	.word	0x0500000f


	//   ....[231]....
        /*09b0*/ 	.word	0x0500000f


	//   ....[232]....
        /*09b4*/ 	.word	0x0500000f


	//   ....[233]....
        /*09b8*/ 	.word	0x0500000f


	//----- nvinfo : EIATTR_COOP_GROUP_INSTR_OFFSETS
	.align		4
.L_234:
        /*09bc*/ 	.byte	0x04, 0x28
        /*09be*/ 	.short	(.L_236 - .L_235)


	//   ....[0]....
.L_235:
        /*09c0*/ 	.word	0x00000070


	//   ....[1]....
        /*09c4*/ 	.word	0x000001a0


	//   ....[2]....
        /*09c8*/ 	.word	0x000001f0


	//   ....[3]....
        /*09cc*/ 	.word	0x00000420


	//   ....[4]....
        /*09d0*/ 	.word	0x00000580


	//   ....[5]....
        /*09d4*/ 	.word	0x000006a0


	//   ....[6]....
        /*09d8*/ 	.word	0x00000800


	//   ....[7]....
        /*09dc*/ 	.word	0x00009820


	//   ....[8]....
        /*09e0*/ 	.word	0x00009ef0


	//   ....[9]....
        /*09e4*/ 	.word	0x00009f00


	//   ....[10]....
        /*09e8*/ 	.word	0x00009f10


	//   ....[11]....
        /*09ec*/ 	.word	0x00009f20


	//   ....[12]....
        /*09f0*/ 	.word	0x0000a260


	//   ....[13]....
        /*09f4*/ 	.word	0x0000a270


	//   ....[14]....
        /*09f8*/ 	.word	0x0000a280


	//   ....[15]....
        /*09fc*/ 	.word	0x0000a290


	//   ....[16]....
        /*0a00*/ 	.word	0x0000a570


	//   ....[17]....
        /*0a04*/ 	.word	0x0000a580


	//   ....[18]....
        /*0a08*/ 	.word	0x0000a590


	//   ....[19]....
        /*0a0c*/ 	.word	0x0000a5a0


	//   ....[20]....
        /*0a10*/ 	.word	0x0000a8a0


	//   ....[21]....
        /*0a14*/ 	.word	0x0000a8b0


	//   ....[22]....
        /*0a18*/ 	.word	0x0000a8c0


	//   ....[23]....
        /*0a1c*/ 	.word	0x0000a8d0


	//   ....[24]....
        /*0a20*/ 	.word	0x0000c590


	//   ....[25]....
        /*0a24*/ 	.word	0x0000c5b0


	//   ....[26]....
        /*0a28*/ 	.word	0x0000c5c0


	//   ....[27]....
        /*0a2c*/ 	.word	0x0000c5d0


	//   ....[28]....
        /*0a30*/ 	.word	0x0000c6e0


	//   ....[29]....
        /*0a34*/ 	.word	0x0000c730


	//   ....[30]....
        /*0a38*/ 	.word	0x0000c760


	//   ....[31]....
        /*0a3c*/ 	.word	0x0000c7a0


	//   ....[32]....
        /*0a40*/ 	.word	0x0000cac0


	//   ....[33]....
        /*0a44*/ 	.word	0x0000cae0


	//   ....[34]....
        /*0a48*/ 	.word	0x0000cb00


	//   ....[35]....
        /*0a4c*/ 	.word	0x0000cb10


	//   ....[36]....
        /*0a50*/ 	.word	0x0000cbd0


	//   ....[37]....
        /*0a54*/ 	.word	0x0000cbf0


	//   ....[38]....
        /*0a58*/ 	.word	0x0000cc00


	//   ....[39]....
        /*0a5c*/ 	.word	0x0000cc90


	//   ....[40]....
        /*0a60*/ 	.word	0x0000eeb0


	//   ....[41]....
        /*0a64*/ 	.word	0x0000f240


	//   ....[42]....
        /*0a68*/ 	.word	0x00010290


	//   ....[43]....
        /*0a6c*/ 	.word	0x00010350


	//   ....[44]....
        /*0a70*/ 	.word	0x00010cc0


	//   ....[45]....
        /*0a74*/ 	.word	0x00010d20


	//   ....[46]....
        /*0a78*/ 	.word	0x000126f0


	//   ....[47]....
        /*0a7c*/ 	.word	0x00012910


	//   ....[48]....
        /*0a80*/ 	.word	0x000135e0


	//   ....[49]....
        /*0a84*/ 	.word	0x00013690


	//   ....[50]....
        /*0a88*/ 	.word	0x00013e00


	//   ....[51]....
        /*0a8c*/ 	.word	0x00013e50


	//   ....[52]....
        /*0a90*/ 	.word	0x00015b20


	//   ....[53]....
        /*0a94*/ 	.word	0x00015b60


	//   ....[54]....
        /*0a98*/ 	.word	0x00016250


	//   ....[55]....
        /*0a9c*/ 	.word	0x000162e0


	//   ....[56]....
        /*0aa0*/ 	.word	0x00017df0


	//   ....[57]....
        /*0aa4*/ 	.word	0x00017fc0


	//   ....[58]....
        /*0aa8*/ 	.word	0x00018ca0


	//   ....[59]....
        /*0aac*/ 	.word	0x00018d50


	//   ....[60]....
        /*0ab0*/ 	.word	0x000194c0


	//   ....[61]....
        /*0ab4*/ 	.word	0x00019520


	//   ....[62]....
        /*0ab8*/ 	.word	0x0001a6e0


	//   ....[63]....
        /*0abc*/ 	.word	0x0001a720


	//   ....[64]....
        /*0ac0*/ 	.word	0x0001a820


	//   ....[65]....
        /*0ac4*/ 	.word	0x0001ab40


	//   ....[66]....
        /*0ac8*/ 	.word	0x0001bb60


	//   ....[67]....
        /*0acc*/ 	.word	0x0001bb80


	//   ....[68]....
        /*0ad0*/ 	.word	0x0001bba0


	//   ....[69]....
        /*0ad4*/ 	.word	0x0001bbb0


	//   ....[70]....
        /*0ad8*/ 	.word	0x0001c270


	//   ....[71]....
        /*0adc*/ 	.word	0x0001c280


	//   ....[72]....
        /*0ae0*/ 	.word	0x0001c380


	//   ....[73]....
        /*0ae4*/ 	.word	0x0001c390


	//   ....[74]....
        /*0ae8*/ 	.word	0x0001c4a0


	//   ....[75]....
        /*0aec*/ 	.word	0x0001c4b0


	//   ....[76]....
        /*0af0*/ 	.word	0x0001c5c0


	//   ....[77]....
        /*0af4*/ 	.word	0x0001c5d0


	//   ....[78]....
        /*0af8*/ 	.word	0x0001c980


	//   ....[79]....
        /*0afc*/ 	.word	0x0001c990


	//   ....[80]....
        /*0b00*/ 	.word	0x0001ced0


	//   ....[81]....
        /*0b04*/ 	.word	0x0001cee0


	//   ....[82]....
        /*0b08*/ 	.word	0x0001dbd0


	//   ....[83]....
        /*0b0c*/ 	.word	0x0001dbe0


	//   ....[84]....
        /*0b10*/ 	.word	0x0001dcf0


	//   ....[85]....
        /*0b14*/ 	.word	0x0001dd00


	//   ....[86]....
        /*0b18*/ 	.word	0x0001de10


	//   ....[87]....
        /*0b1c*/ 	.word	0x0001de20


	//   ....[88]....
        /*0b20*/ 	.word	0x0001df30


	//   ....[89]....
        /*0b24*/ 	.word	0x0001df40


	//   ....[90]....
        /*0b28*/ 	.word	0x0001e0b0


	//   ....[91]....
        /*0b2c*/ 	.word	0x0001e2e0


	//   ....[92]....
        /*0b30*/ 	.word	0x0001e310


	//   ....[93]....
        /*0b34*/ 	.word	0x0001e340


	//   ....[94]....
        /*0b38*/ 	.word	0x0001e370


	//   ....[95]....
        /*0b3c*/ 	.word	0x0001e3a0


	//   ....[96]....
        /*0b40*/ 	.word	0x0001e3d0


	//   ....[97]....
        /*0b44*/ 	.word	0x0001e570


	//   ....[98]....
        /*0b48*/ 	.word	0x0001e5a0


	//   ....[99]....
        /*0b4c*/ 	.word	0x0001e5d0


	//   ....[100]....
        /*0b50*/ 	.word	0x0001e600


	//   ....[101]....
        /*0b54*/ 	.word	0x0001e630


	//   ....[102]....
        /*0b58*/ 	.word	0x0001e660


	//   ....[103]....
        /*0b5c*/ 	.word	0x0001e700


	//   ....[104]....
        /*0b60*/ 	.word	0x0001e730


	//   ....[105]....
        /*0b64*/ 	.word	0x0001e740


	//   ....[106]....
        /*0b68*/ 	.word	0x0001e770


	//   ....[107]....
        /*0b6c*/ 	.word	0x00020010


	//   ....[108]....
        /*0b70*/ 	.word	0x00021e30


	//   ....[109]....
        /*0b74*/ 	.word	0x000229b0


	//   ....[110]....
        /*0b78*/ 	.word	0x000229c0


	//   ....[111]....
        /*0b7c*/ 	.word	0x000229f0


	//   ....[112]....
        /*0b80*/ 	.word	0x00022a00


	//   ....[113]....
        /*0b84*/ 	.word	0x00022b10


	//   ....[114]....
        /*0b88*/ 	.word	0x00022b20


	//   ....[115]....
        /*0b8c*/ 	.word	0x00022bb0


	//   ....[116]....
        /*0b90*/ 	.word	0x00022bc0


	//   ....[117]....
        /*0b94*/ 	.word	0x00022c50


	//   ....[118]....
        /*0b98*/ 	.word	0x00022c60


	//   ....[119]....
        /*0b9c*/ 	.word	0x00022cf0


	//   ....[120]....
        /*0ba0*/ 	.word	0x00022d00


	//   ....[121]....
        /*0ba4*/ 	.word	0x00022d90


	//   ....[122]....
        /*0ba8*/ 	.word	0x00022da0


	//   ....[123]....
        /*0bac*/ 	.word	0x00022df0


	//   ....[124]....
        /*0bb0*/ 	.word	0x00022e20


	//   ....[125]....
        /*0bb4*/ 	.word	0x000256d0


	//   ....[126]....
        /*0bb8*/ 	.word	0x00025750


	//   ....[127]....
        /*0bbc*/ 	.word	0x00025780


	//   ....[128]....
        /*0bc0*/ 	.word	0x00025790


	//   ....[129]....
        /*0bc4*/ 	.word	0x000257c0


	//   ....[130]....
        /*0bc8*/ 	.word	0x000257f0


	//   ....[131]....
        /*0bcc*/ 	.word	0x00025820


	//   ....[132]....
        /*0bd0*/ 	.word	0x00025850


	//   ....[133]....
        /*0bd4*/ 	.word	0x00025a10


	//   ....[134]....
        /*0bd8*/ 	.word	0x00025a40


	//   ....[135]....
        /*0bdc*/ 	.word	0x00025a70


	//   ....[136]....
        /*0be0*/ 	.word	0x00025aa0


	//   ....[137]....
        /*0be4*/ 	.word	0x00025ad0


	//   ....[138]....
        /*0be8*/ 	.word	0x00025b00


	//   ....[139]....
        /*0bec*/ 	.word	0x00025bd0


	//   ....[140]....
        /*0bf0*/ 	.word	0x00025bf0


	//   ....[141]....
        /*0bf4*/ 	.word	0x00025c00


	//   ....[142]....
        /*0bf8*/ 	.word	0x00025c80


	//   ....[143]....
        /*0bfc*/ 	.word	0x000267c0


	//   ....[144]....
        /*0c00*/ 	.word	0x00026c30


	//   ....[145]....
        /*0c04*/ 	.word	0x00026ce0


	//   ....[146]....
        /*0c08*/ 	.word	0x00026d70


	//   ....[147]....
        /*0c0c*/ 	.word	0x00026dc0


	//   ....[148]....
        /*0c10*/ 	.word	0x00026e10


	//   ....[149]....
        /*0c14*/ 	.word	0x00026ea0


	//   ....[150]....
        /*0c18*/ 	.word	0x00026f30


	//   ....[151]....
        /*0c1c*/ 	.word	0x00026f80


	//   ....[152]....
        /*0c20*/ 	.word	0x00026fd0


	//   ....[153]....
        /*0c24*/ 	.word	0x00027060


	//   ....[154]....
        /*0c28*/ 	.word	0x000270f0


	//   ....[155]....
        /*0c2c*/ 	.word	0x00027140


	//   ....[156]....
        /*0c30*/ 	.word	0x00027190


	//   ....[157]....
        /*0c34*/ 	.word	0x00027220


	//   ....[158]....
        /*0c38*/ 	.word	0x000272b0


	//   ....[159]....
        /*0c3c*/ 	.word	0x00027300


	//   ....[160]....
        /*0c40*/ 	.word	0x00027350


	//   ....[161]....
        /*0c44*/ 	.word	0x00027450


	//   ....[162]....
        /*0c48*/ 	.word	0x00027500


	//   ....[163]....
        /*0c4c*/ 	.word	0x00027580


	//   ....[164]....
        /*0c50*/ 	.word	0x00027610


	//   ....[165]....
        /*0c54*/ 	.word	0x00027780


	//   ....[166]....
        /*0c58*/ 	.word	0x000278b0


	//   ....[167]....
        /*0c5c*/ 	.word	0x00027910


	//   ....[168]....
        /*0c60*/ 	.word	0x00027960


	//   ....[169]....
        /*0c64*/ 	.word	0x000279f0


	//   ....[170]....
        /*0c68*/ 	.word	0x00027a90


	//   ....[171]....
        /*0c6c*/ 	.word	0x00027b10


	//   ....[172]....
        /*0c70*/ 	.word	0x00027b80


	//   ....[173]....
        /*0c74*/ 	.word	0x00027ce0


	//   ....[174]....
        /*0c78*/ 	.word	0x00027de0


	//   ....[175]....
        /*0c7c*/ 	.word	0x00027e30


	//   ....[176]....
        /*0c80*/ 	.word	0x00027e80


	//   ....[177]....
        /*0c84*/ 	.word	0x00028200


	//   ....[178]....
        /*0c88*/ 	.word	0x00028250


	//   ....[179]....
        /*0c8c*/ 	.word	0x000282e0


	//   ....[180]....
        /*0c90*/ 	.word	0x00028370


	//   ....[181]....
        /*0c94*/ 	.word	0x00028400


	//   ....[182]....
        /*0c98*/ 	.word	0x00028490


	//   ....[183]....
        /*0c9c*/ 	.word	0x00028520


	//   ....[184]....
        /*0ca0*/ 	.word	0x000285b0


	//   ....[185]....
        /*0ca4*/ 	.word	0x00028630


	//   ....[186]....
        /*0ca8*/ 	.word	0x00028680


	//   ....[187]....
        /*0cac*/ 	.word	0x00028710


	//   ....[188]....
        /*0cb0*/ 	.word	0x000287a0


	//   ....[189]....
        /*0cb4*/ 	.word	0x00028820


	//   ....[190]....
        /*0cb8*/ 	.word	0x00028870


	//   ....[191]....
        /*0cbc*/ 	.word	0x00028900


	//   ....[192]....
        /*0cc0*/ 	.word	0x00028990


	//   ....[193]....
        /*0cc4*/ 	.word	0x00028a20


	//   ....[194]....
        /*0cc8*/ 	.word	0x00028ab0


	//   ....[195]....
        /*0ccc*/ 	.word	0x00028b40


	//   ....[196]....
        /*0cd0*/ 	.word	0x00028bd0


	//   ....[197]....
        /*0cd4*/ 	.word	0x00028c90


	//   ....[198]....
        /*0cd8*/ 	.word	0x00028f70


	//   ....[199]....
        /*0cdc*/ 	.word	0x00029150


	//   ....[200]....
        /*0ce0*/ 	.word	0x000291a0


	//   ....[201]....
        /*0ce4*/ 	.word	0x00029200


	//   ....[202]....
        /*0ce8*/ 	.word	0x000292a0


	//   ....[203]....
        /*0cec*/ 	.word	0x00029360


	//   ....[204]....
        /*0cf0*/ 	.word	0x00029470


	//   ....[205]....
        /*0cf4*/ 	.word	0x000294d0


	//   ....[206]....
        /*0cf8*/ 	.word	0x000295d0


	//   ....[207]....
        /*0cfc*/ 	.word	0x00029630


	//   ....[208]....
        /*0d00*/ 	.word	0x00029730


	//   ....[209]....
        /*0d04*/ 	.word	0x00029790


	//   ....[210]....
        /*0d08*/ 	.word	0x00029890


	//   ....[211]....
        /*0d0c*/ 	.word	0x000298f0


	//   ....[212]....
        /*0d10*/ 	.word	0x000299d0


	//   ....[213]....
        /*0d14*/ 	.word	0x00029a50


	//   ....[214]....
        /*0d18*/ 	.word	0x00029b30


	//   ....[215]....
        /*0d1c*/ 	.word	0x00029e60


	//   ....[216]....
        /*0d20*/ 	.word	0x00029f00


	//   ....[217]....
        /*0d24*/ 	.word	0x0002a0a0


	//   ....[218]....
        /*0d28*/ 	.word	0x0002a120


	//   ....[219]....
        /*0d2c*/ 	.word	0x0002a1a0


	//   ....[220]....
        /*0d30*/ 	.word	0x0002a220


	//   ....[221]....
        /*0d34*/ 	.word	0x0002a2a0


	//   ....[222]....
        /*0d38*/ 	.word	0x0002a330


	//   ....[223]....
        /*0d3c*/ 	.word	0x0002a3d0


	//   ....[224]....
        /*0d40*/ 	.word	0x0002a480


	//   ....[225]....
        /*0d44*/ 	.word	0x0002a500


	//   ....[226]....
        /*0d48*/ 	.word	0x0002a580


	//   ....[227]....
        /*0d4c*/ 	.word	0x0002a600


	//   ....[228]....
        /*0d50*/ 	.word	0x0002a690


	//   ....[229]....
        /*0d54*/ 	.word	0x0002a710


	//   ....[230]....
        /*0d58*/ 	.word	0x0002a7c0


	//   ....[231]....
        /*0d5c*/ 	.word	0x0002a810


	//   ....[232]....
        /*0d60*/ 	.word	0x0002a8d0


	//   ....[233]....
        /*0d64*/ 	.word	0x0002aa00


	//----- nvinfo : EIATTR_REG_RECONFIG
	.align		4
.L_236:
        /*0d68*/ 	.byte	0x01, 0x54
	.zero		2


	//----- nvinfo : EIATTR_SYSCALL_OFFSETS
	.align		4
        /*0d6c*/ 	.byte	0x04, 0x46
        /*0d6e*/ 	.short	(.L_238 - .L_237)


	//   ....[0]....
.L_237:
        /*0d70*/ 	.word	0x00002210


	//   ....[1]....
        /*0d74*/ 	.word	0x00002360


	//   ....[2]....
        /*0d78*/ 	.word	0x000099c0


	//   ....[3]....
        /*0d7c*/ 	.word	0x00009cb0


	//   ....[4]....
        /*0d80*/ 	.word	0x00021a60


	//   ....[5]....
        /*0d84*/ 	.word	0x00021bb0


	//   ....[6]....
        /*0d88*/ 	.word	0x00021ca0


	//   ....[7]....
        /*0d8c*/ 	.word	0x00022520


	//----- nvinfo : EIATTR_MBARRIER_INSTR_OFFSETS
	.align		4
.L_238:
        /*0d90*/ 	.byte	0x04, 0x39
        /*0d92*/ 	.short	(.L_240 - .L_239)


	//   ....[0]....
.L_239:
        /*0d94*/ 	.word	0x000002d0
        /*0d98*/ 	.word	0x000000ff
        /*0d9c*/ 	.word	0x00028800
        /*0da0*/ 	.short	0x0100
        /*0da2*/ 	.byte	0x08
	.zero		1


	//   ....[1]....
        /*0da4*/ 	.word	0x000002e0
        /*0da8*/ 	.word	0x000000ff
        /*0dac*/ 	.word	0x00028820
        /*0db0*/ 	.short	0x0100
        /*0db2*/ 	.byte	0x08
	.zero		1


	//   ....[2]....
        /*0db4*/ 	.word	0x000003d0
        /*0db8*/ 	.word	0x000000ff
        /*0dbc*/ 	.word	0x00028830
        /*0dc0*/ 	.short	0x0100
        /*0dc2*/ 	.byte	0x08
	.zero		1


	//   ....[3]....
        /*0dc4*/ 	.word	0x000003e0
        /*0dc8*/ 	.word	0x000000ff
        /*0dcc*/ 	.word	0x00028840
        /*0dd0*/ 	.short	0x0100
        /*0dd2*/ 	.byte	0x08
	.zero		1


	//   ....[4]....
        /*0dd4*/ 	.word	0x000003f0
        /*0dd8*/ 	.word	0x000000ff
        /*0ddc*/ 	.word	0x00028838
        /*0de0*/ 	.short	0x0100
        /*0de2*/ 	.byte	0x08
	.zero		1


	//   ....[5]....
        /*0de4*/ 	.word	0x00000400
        /*0de8*/ 	.word	0x000000ff
        /*0dec*/ 	.word	0x00028848
        /*0df0*/ 	.short	0x0100
        /*0df2*/ 	.byte	0x08
	.zero		1


	//   ....[6]....
        /*0df4*/ 	.word	0x00000530
        /*0df8*/ 	.word	0x000000ff
        /*0dfc*/ 	.word	0x00028850
        /*0e00*/ 	.short	0x0100
        /*0e02*/ 	.byte	0x08
	.zero		1


	//   ....[7]....
        /*0e04*/ 	.word	0x00000540
        /*0e08*/ 	.word	0x000000ff
        /*0e0c*/ 	.word	0x00028860
        /*0e10*/ 	.short	0x0100
        /*0e12*/ 	.byte	0x08
	.zero		1


	//   ....[8]....
        /*0e14*/ 	.word	0x00000550
        /*0e18*/ 	.word	0x000000ff
        /*0e1c*/ 	.word	0x00028858
        /*0e20*/ 	.short	0x0100
        /*0e22*/ 	.byte	0x08
	.zero		1


	//   ....[9]....
        /*0e24*/ 	.word	0x00000560
        /*0e28*/ 	.word	0x000000ff
        /*0e2c*/ 	.word	0x00028868
        /*0e30*/ 	.short	0x0100
        /*0e32*/ 	.byte	0x08
	.zero		1


	//   ....[10]....
        /*0e34*/ 	.word	0x00000650
        /*0e38*/ 	.word	0x000000ff
        /*0e3c*/ 	.word	0x00028870
        /*0e40*/ 	.short	0x0100
        /*0e42*/ 	.byte	0x06
	.zero		1


	//   ....[11]....
        /*0e44*/ 	.word	0x00000660
        /*0e48*/ 	.word	0x000000ff
        /*0e4c*/ 	.word	0x00028880
        /*0e50*/ 	.short	0x0100
        /*0e52*/ 	.byte	0x06
	.zero		1


	//   ....[12]....
        /*0e54*/ 	.word	0x00000670
        /*0e58*/ 	.word	0x000000ff
        /*0e5c*/ 	.word	0x00028878
        /*0e60*/ 	.short	0x0100
        /*0e62*/ 	.byte	0x06
	.zero		1


	//   ....[13]....
        /*0e64*/ 	.word	0x00000680
        /*0e68*/ 	.word	0x000000ff
        /*0e6c*/ 	.word	0x00028888
        /*0e70*/ 	.short	0x0100
        /*0e72*/ 	.byte	0x06
	.zero		1


	//   ....[14]....
        /*0e74*/ 	.word	0x000007b0
        /*0e78*/ 	.word	0x000000ff
        /*0e7c*/ 	.word	0x00028890
        /*0e80*/ 	.short	0x0100
        /*0e82*/ 	.byte	0x08
	.zero		1


	//   ....[15]....
        /*0e84*/ 	.word	0x000007c0
        /*0e88*/ 	.word	0x000000ff
        /*0e8c*/ 	.word	0x000288a0
        /*0e90*/ 	.short	0x0100
        /*0e92*/ 	.byte	0x08
	.zero		1


	//   ....[16]....
        /*0e94*/ 	.word	0x000007d0
        /*0e98*/ 	.word	0x000000ff
        /*0e9c*/ 	.word	0x00028898
        /*0ea0*/ 	.short	0x0100
        /*0ea2*/ 	.byte	0x08
	.zero		1


	//   ....[17]....
        /*0ea4*/ 	.word	0x000007e0
        /*0ea8*/ 	.word	0x000000ff
        /*0eac*/ 	.word	0x000288a8
        /*0eb0*/ 	.short	0x0100
        /*0eb2*/ 	.byte	0x08
	.zero		1


	//   ....[18]....
        /*0eb4*/ 	.word	0x00000910
        /*0eb8*/ 	.word	0x000000ff
        /*0ebc*/ 	.word	0x000288b0
        /*0ec0*/ 	.short	0x0100
        /*0ec2*/ 	.byte	0x08
	.zero		1


	//   ....[19]....
        /*0ec4*/ 	.word	0x00000920
        /*0ec8*/ 	.word	0x000000ff
        /*0ecc*/ 	.word	0x000288c0
        /*0ed0*/ 	.short	0x0100
        /*0ed2*/ 	.byte	0x08
	.zero		1


	//   ....[20]....
        /*0ed4*/ 	.word	0x00000930
        /*0ed8*/ 	.word	0x000000ff
        /*0edc*/ 	.word	0x000288b8
        /*0ee0*/ 	.short	0x0100
        /*0ee2*/ 	.byte	0x08
	.zero		1


	//   ....[21]....
        /*0ee4*/ 	.word	0x00000940
        /*0ee8*/ 	.word	0x000000ff
        /*0eec*/ 	.word	0x000288c8
        /*0ef0*/ 	.short	0x0100
        /*0ef2*/ 	.byte	0x08
	.zero		1


	//   ....[22]....
        /*0ef4*/ 	.word	0x00003990
        /*0ef8*/ 	.word	0x0000006b
        /*0efc*/ 	.word	0x00028890
        /*0f00*/ 	.short	0x010a
        /*0f02*/ 	.byte	0x3f
	.zero		1


	//   ....[23]....
        /*0f04*/ 	.word	0x00005f90
        /*0f08*/ 	.word	0x0000006b
        /*0f0c*/ 	.word	0x00028890
        /*0f10*/ 	.short	0x010a
        /*0f12*/ 	.byte	0x3f
	.zero		1


	//   ....[24]....
        /*0f14*/ 	.word	0x00008130
        /*0f18*/ 	.word	0x0000006b
        /*0f1c*/ 	.word	0x00028890
        /*0f20*/ 	.short	0x010a
        /*0f22*/ 	.byte	0x3f
	.zero		1


	//   ....[25]....
        /*0f24*/ 	.word	0x00008790
        /*0f28*/ 	.word	0x0000002c
        /*0f2c*/ 	.word	0x00000000
        /*0f30*/ 	.short	0x0101
        /*0f32*/ 	.byte	0x3f
	.zero		1


	//   ....[26]....
        /*0f34*/ 	.word	0x000087d0
        /*0f38*/ 	.word	0x0000006b
        /*0f3c*/ 	.word	0x000288b0
        /*0f40*/ 	.short	0x010a
        /*0f42*/ 	.byte	0x3f
	.zero		1


	//   ....[27]....
        /*0f44*/ 	.word	0x00008e00
        /*0f48*/ 	.word	0x0000006b
        /*0f4c*/ 	.word	0x00000000
        /*0f50*/ 	.short	0x0101
        /*0f52*/ 	.byte	0x3f
	.zero		1


	//   ....[28]....
        /*0f54*/ 	.word	0x00009a40
        /*0f58*/ 	.word	0x00000002
        /*0f5c*/ 	.word	0x00028800
        /*0f60*/ 	.short	0x010a
        /*0f62*/ 	.byte	0x3f
	.zero		1


	//   ....[29]....
        /*0f64*/ 	.word	0x00009a90
        /*0f68*/ 	.word	0x00000002
        /*0f6c*/ 	.word	0x00028800
        /*0f70*/ 	.short	0x010a
        /*0f72*/ 	.byte	0x3f
	.zero		1


	//   ....[30]....
        /*0f74*/ 	.word	0x0000ab10
        /*0f78*/ 	.word	0x00000002
        /*0f7c*/ 	.word	0x00028800
        /*0f80*/ 	.short	0x010a
        /*0f82*/ 	.byte	0x3f
	.zero		1


	//   ....[31]....
        /*0f84*/ 	.word	0x0000cef0
        /*0f88*/ 	.word	0x00000002
        /*0f8c*/ 	.word	0x00028800
        /*0f90*/ 	.short	0x010a
        /*0f92*/ 	.byte	0x3f
	.zero		1


	//   ....[32]....
        /*0f94*/ 	.word	0x0000e9d0
        /*0f98*/ 	.word	0x00000003
        /*0f9c*/ 	.word	0x00028830
        /*0fa0*/ 	.short	0x010a
        /*0fa2*/ 	.byte	0x3f
	.zero		1


	//   ....[33]....
        /*0fa4*/ 	.word	0x0000ea40
        /*0fa8*/ 	.word	0x00000003
        /*0fac*/ 	.word	0x00028830
        /*0fb0*/ 	.short	0x010a
        /*0fb2*/ 	.byte	0x3f
	.zero		1


	//   ....[34]....
        /*0fb4*/ 	.word	0x0000f060
        /*0fb8*/ 	.word	0x00000000
        /*0fbc*/ 	.word	0x00000000
        /*0fc0*/ 	.short	0x0101
        /*0fc2*/ 	.byte	0x3f
	.zero		1


	//   ....[35]....
        /*0fc4*/ 	.word	0x00011d90
        /*0fc8*/ 	.word	0x0000000b
        /*0fcc*/ 	.word	0x00028830
        /*0fd0*/ 	.short	0x010a
        /*0fd2*/ 	.byte	0x3f
	.zero		1


	//   ....[36]....
        /*0fd4*/ 	.word	0x00011de0
        /*0fd8*/ 	.word	0x0000000b
        /*0fdc*/ 	.word	0x00028830
        /*0fe0*/ 	.short	0x010a
        /*0fe2*/ 	.byte	0x3f
	.zero		1


	//   ....[37]....
        /*0fe4*/ 	.word	0x000121f0
        /*0fe8*/ 	.word	0x0000000a
        /*0fec*/ 	.word	0x00028850
        /*0ff0*/ 	.short	0x010a
        /*0ff2*/ 	.byte	0x3f
	.zero		1


	//   ....[38]....
        /*0ff4*/ 	.word	0x00012230
        /*0ff8*/ 	.word	0x0000000a
        /*0ffc*/ 	.word	0x00028850
        /*1000*/ 	.short	0x010a
        /*1002*/ 	.byte	0x3f
	.zero		1


	//   ....[39]....
        /*1004*/ 	.word	0x00012720
        /*1008*/ 	.word	0x00000006
        /*100c*/ 	.word	0x00000000
        /*1010*/ 	.short	0x0101
        /*1012*/ 	.byte	0x3f
	.zero		1


	//   ....[40]....
        /*1014*/ 	.word	0x00014070
        /*1018*/ 	.word	0x0000001f
        /*101c*/ 	.word	0x00000000
        /*1020*/ 	.short	0x0101
        /*1022*/ 	.byte	0x3f
	.zero		1


	//   ....[41]....
        /*1024*/ 	.word	0x00015260
        /*1028*/ 	.word	0x00000000
        /*102c*/ 	.word	0x00028830
        /*1030*/ 	.short	0x010a
        /*1032*/ 	.byte	0x3f
	.zero		1


	//   ....[42]....
        /*1034*/ 	.word	0x000152b0
        /*1038*/ 	.word	0x00000000
        /*103c*/ 	.word	0x00028830
        /*1040*/ 	.short	0x010a
        /*1042*/ 	.byte	0x3f
	.zero		1


	//   ....[43]....
        /*1044*/ 	.word	0x000156c0
        /*1048*/ 	.word	0x00000008
        /*104c*/ 	.word	0x00028850
        /*1050*/ 	.short	0x010a
        /*1052*/ 	.byte	0x3f
	.zero		1


	//   ....[44]....
        /*1054*/ 	.word	0x00015700
        /*1058*/ 	.word	0x00000008
        /*105c*/ 	.word	0x00028850
        /*1060*/ 	.short	0x010a
        /*1062*/ 	.byte	0x3f
	.zero		1


	//   ....[45]....
        /*1064*/ 	.word	0x000168c0
        /*1068*/ 	.word	0x00000027
        /*106c*/ 	.word	0x00000000
        /*1070*/ 	.short	0x0101
        /*1072*/ 	.byte	0x3f
	.zero		1


	//   ....[46]....
        /*1074*/ 	.word	0x00016a10
        /*1078*/ 	.word	0x00000027
        /*107c*/ 	.word	0x00000000
        /*1080*/ 	.short	0x0101
        /*1082*/ 	.byte	0x3f
	.zero		1


	//   ....[47]....
        /*1084*/ 	.word	0x00017450
        /*1088*/ 	.word	0x00000000
        /*108c*/ 	.word	0x00028830
        /*1090*/ 	.short	0x010a
        /*1092*/ 	.byte	0x3f
	.zero		1


	//   ....[48]....
        /*1094*/ 	.word	0x000174a0
        /*1098*/ 	.word	0x00000000
        /*109c*/ 	.word	0x00028830
        /*10a0*/ 	.short	0x010a
        /*10a2*/ 	.byte	0x3f
	.zero		1


	//   ....[49]....
        /*10a4*/ 	.word	0x000178b0
        /*10a8*/ 	.word	0x00000008
        /*10ac*/ 	.word	0x00028850
        /*10b0*/ 	.short	0x010a
        /*10b2*/ 	.byte	0x3f
	.zero		1


	//   ....[50]....
        /*10b4*/ 	.word	0x000178f0
        /*10b8*/ 	.word	0x00000008
        /*10bc*/ 	.word	0x00028850
        /*10c0*/ 	.short	0x010a
        /*10c2*/ 	.byte	0x3f
	.zero		1


	//   ....[51]....
        /*10c4*/ 	.word	0x00017e10
        /*10c8*/ 	.word	0x0000000a
        /*10cc*/ 	.word	0x00000000
        /*10d0*/ 	.short	0x0101
        /*10d2*/ 	.byte	0x3f
	.zero		1


	//   ....[52]....
        /*10d4*/ 	.word	0x000196d0
        /*10d8*/ 	.word	0x00000022
        /*10dc*/ 	.word	0x00000000
        /*10e0*/ 	.short	0x0101
        /*10e2*/ 	.byte	0x3f
	.zero		1


	//   ....[53]....
        /*10e4*/ 	.word	0x0001a5e0
        /*10e8*/ 	.word	0x0000000d
        /*10ec*/ 	.word	0x00028850
        /*10f0*/ 	.short	0x010a
        /*10f2*/ 	.byte	0x3f
	.zero		1


	//   ....[54]....
        /*10f4*/ 	.word	0x0001a660
        /*10f8*/ 	.word	0x0000000d
        /*10fc*/ 	.word	0x00028850
        /*1100*/ 	.short	0x010a
        /*1102*/ 	.byte	0x3f
	.zero		1


	//   ....[55]....
        /*1104*/ 	.word	0x0001ac40
        /*1108*/ 	.word	0x00000004
        /*110c*/ 	.word	0x00000000
        /*1110*/ 	.short	0x0101
        /*1112*/ 	.byte	0x3f
	.zero		1


	//   ....[56]....
        /*1114*/ 	.word	0x0001c1e0
        /*1118*/ 	.word	0x00000003
        /*111c*/ 	.word	0x00000000
        /*1120*/ 	.short	0x0101
        /*1122*/ 	.byte	0x3f
	.zero		1


	//   ....[57]....
        /*1124*/ 	.word	0x0001c8a0
        /*1128*/ 	.word	0x00000000
        /*112c*/ 	.word	0x00000000
        /*1130*/ 	.short	0x0101
        /*1132*/ 	.byte	0x3f
	.zero		1


	//   ....[58]....
        /*1134*/ 	.word	0x000200f0
        /*1138*/ 	.word	0x00000012
        /*113c*/ 	.word	0x00028820
        /*1140*/ 	.short	0x010a
        /*1142*/ 	.byte	0x3f
	.zero		1


	//   ....[59]....
        /*1144*/ 	.word	0x000201c0
        /*1148*/ 	.word	0x00000007
        /*114c*/ 	.word	0x000288a0
        /*1150*/ 	.short	0x010a
        /*1152*/ 	.byte	0x3f
	.zero		1


	//   ....[60]....
        /*1154*/ 	.word	0x00020510
        /*1158*/ 	.word	0x00000007
        /*115c*/ 	.word	0x000288c0
        /*1160*/ 	.short	0x010a
        /*1162*/ 	.byte	0x3f
	.zero		1


	//   ....[61]....
        /*1164*/ 	.word	0x000209c0
        /*1168*/ 	.word	0x00000009
        /*116c*/ 	.word	0x000288a0
        /*1170*/ 	.short	0x010a
        /*1172*/ 	.byte	0x3f
	.zero		1


	//   ....[62]....
        /*1174*/ 	.word	0x00020cf0
        /*1178*/ 	.word	0x00000009
        /*117c*/ 	.word	0x000288c0
        /*1180*/ 	.short	0x010a
        /*1182*/ 	.byte	0x3f
	.zero		1


	//   ....[63]....
        /*1184*/ 	.word	0x000220a0
        /*1188*/ 	.word	0x00000000
        /*118c*/ 	.word	0x00028840
        /*1190*/ 	.short	0x010a
        /*1192*/ 	.byte	0x3f
	.zero		1


	//   ....[64]....
        /*1194*/ 	.word	0x00022ef0
        /*1198*/ 	.word	0x00000012
        /*119c*/ 	.word	0x00028800
        /*11a0*/ 	.short	0x0107
        /*11a2*/ 	.byte	0x3f
	.zero		1


	//   ....[65]....
        /*11a4*/ 	.word	0x00023000
        /*11a8*/ 	.word	0x00000012
        /*11ac*/ 	.word	0x00028800
        /*11b0*/ 	.short	0x0101
        /*11b2*/ 	.byte	0x3f
	.zero		1


	//   ....[66]....
        /*11b4*/ 	.word	0x00023020
        /*11b8*/ 	.word	0x00000012
        /*11bc*/ 	.word	0x00028820
        /*11c0*/ 	.short	0x010a
        /*11c2*/ 	.byte	0x3f
	.zero		1


	//   ....[67]....
        /*11c4*/ 	.word	0x00023440
        /*11c8*/ 	.word	0x00000003
        /*11cc*/ 	.word	0x00028840
        /*11d0*/ 	.short	0x010a
        /*11d2*/ 	.byte	0x3f
	.zero		1


	//   ....[68]....
        /*11d4*/ 	.word	0x000237e0
        /*11d8*/ 	.word	0x00000003
        /*11dc*/ 	.word	0x00000060
        /*11e0*/ 	.short	0x010a
        /*11e2*/ 	.byte	0x3f
	.zero		1


	//   ....[69]....
        /*11e4*/ 	.word	0x00023e60
        /*11e8*/ 	.word	0x00000003
        /*11ec*/ 	.word	0x00028840
        /*11f0*/ 	.short	0x010a
        /*11f2*/ 	.byte	0x3f
	.zero		1


	//   ....[70]....
        /*11f4*/ 	.word	0x00024200
        /*11f8*/ 	.word	0x00000002
        /*11fc*/ 	.word	0x00000060
        /*1200*/ 	.short	0x010a
        /*1202*/ 	.byte	0x3f
	.zero		1


	//   ....[71]....
        /*1204*/ 	.word	0x000247d0
        /*1208*/ 	.word	0x00000002
        /*120c*/ 	.word	0x00028840
        /*1210*/ 	.short	0x010a
        /*1212*/ 	.byte	0x3f
	.zero		1


	//   ....[72]....
        /*1214*/ 	.word	0x00024b70
        /*1218*/ 	.word	0x00000002
        /*121c*/ 	.word	0x00000060
        /*1220*/ 	.short	0x010a
        /*1222*/ 	.byte	0x3f
	.zero		1


	//   ....[73]....
        /*1224*/ 	.word	0x000250f0
        /*1228*/ 	.word	0x00000000
        /*122c*/ 	.word	0x00028860
        /*1230*/ 	.short	0x010a
        /*1232*/ 	.byte	0x3f
	.zero		1


	//   ....[74]....
        /*1234*/ 	.word	0x00026740
        /*1238*/ 	.word	0x00000000
        /*123c*/ 	.word	0x00028820
        /*1240*/ 	.short	0x010a
        /*1242*/ 	.byte	0x3f
	.zero		1


	//   ....[75]....
        /*1244*/ 	.word	0x00026920
        /*1248*/ 	.word	0x00000006
        /*124c*/ 	.word	0x00000000
        /*1250*/ 	.short	0x010a
        /*1252*/ 	.byte	0x3f
	.zero		1


	//   ....[76]....
        /*1254*/ 	.word	0x00026950
        /*1258*/ 	.word	0x00000007
        /*125c*/ 	.word	0x00000000
        /*1260*/ 	.short	0x010a
        /*1262*/ 	.byte	0x3f
	.zero		1


	//   ....[77]....
        /*1264*/ 	.word	0x000269b0
        /*1268*/ 	.word	0x00000004
        /*126c*/ 	.word	0x00000000
        /*1270*/ 	.short	0x010a
        /*1272*/ 	.byte	0x3f
	.zero		1


	//   ....[78]....
        /*1274*/ 	.word	0x000269e0
        /*1278*/ 	.word	0x00000003
        /*127c*/ 	.word	0x00000000
        /*1280*/ 	.short	0x010a
        /*1282*/ 	.byte	0x3f
	.zero		1


	//   ....[79]....
        /*1284*/ 	.word	0x00026a40
        /*1288*/ 	.word	0x0000006b
        /*128c*/ 	.word	0x00028890
        /*1290*/ 	.short	0x010a
        /*1292*/ 	.byte	0x3f
	.zero		1


	//   ....[80]....
        /*1294*/ 	.word	0x00026a90
        /*1298*/ 	.word	0x0000006b
        /*129c*/ 	.word	0x00028890
        /*12a0*/ 	.short	0x010a
        /*12a2*/ 	.byte	0x3f
	.zero		1


	//   ....[81]....
        /*12a4*/ 	.word	0x00026ae0
        /*12a8*/ 	.word	0x0000006b
        /*12ac*/ 	.word	0x00028890
        /*12b0*/ 	.short	0x010a
        /*12b2*/ 	.byte	0x3f
	.zero		1


	//   ....[82]....
        /*12b4*/ 	.word	0x00026b30
        /*12b8*/ 	.word	0x0000006b
        /*12bc*/ 	.word	0x000288b0
        /*12c0*/ 	.short	0x010a
        /*12c2*/ 	.byte	0x3f
	.zero		1


	//   ....[83]....
        /*12c4*/ 	.word	0x00027390
        /*12c8*/ 	.word	0x00000002
        /*12cc*/ 	.word	0x00028800
        /*12d0*/ 	.short	0x010a
        /*12d2*/ 	.byte	0x3f
	.zero		1


	//   ....[84]....
        /*12d4*/ 	.word	0x00027ee0
        /*12d8*/ 	.word	0x00000002
        /*12dc*/ 	.word	0x00028800
        /*12e0*/ 	.short	0x010a
        /*12e2*/ 	.byte	0x3f
	.zero		1


	//   ....[85]....
        /*12e4*/ 	.word	0x00027f30
        /*12e8*/ 	.word	0x00000003
        /*12ec*/ 	.word	0x00028830
        /*12f0*/ 	.short	0x010a
        /*12f2*/ 	.byte	0x3f
	.zero		1


	//   ....[86]....
        /*12f4*/ 	.word	0x00027f80
        /*12f8*/ 	.word	0x0000000b
        /*12fc*/ 	.word	0x00028830
        /*1300*/ 	.short	0x010a
        /*1302*/ 	.byte	0x3f
	.zero		1


	//   ....[87]....
        /*1304*/ 	.word	0x00027fd0
        /*1308*/ 	.word	0x0000000a
        /*130c*/ 	.word	0x00028850
        /*1310*/ 	.short	0x010a
        /*1312*/ 	.byte	0x3f
	.zero		1


	//   ....[88]....
        /*1314*/ 	.word	0x00028020
        /*1318*/ 	.word	0x00000000
        /*131c*/ 	.word	0x00028830
        /*1320*/ 	.short	0x010a
        /*1322*/ 	.byte	0x3f
	.zero		1


	//   ....[89]....
        /*1324*/ 	.word	0x00028070
        /*1328*/ 	.word	0x00000008
        /*132c*/ 	.word	0x00028850
        /*1330*/ 	.short	0x010a
        /*1332*/ 	.byte	0x3f
	.zero		1


	//   ....[90]....
        /*1334*/ 	.word	0x000280c0
        /*1338*/ 	.word	0x00000000
        /*133c*/ 	.word	0x00028830
        /*1340*/ 	.short	0x010a
        /*1342*/ 	.byte	0x3f
	.zero		1


	//   ....[91]....
        /*1344*/ 	.word	0x00028110
        /*1348*/ 	.word	0x00000008
        /*134c*/ 	.word	0x00028850
        /*1350*/ 	.short	0x010a
        /*1352*/ 	.byte	0x3f
	.zero		1


	//   ....[92]....
        /*1354*/ 	.word	0x00028160
        /*1358*/ 	.word	0x0000000d
        /*135c*/ 	.word	0x00028850
        /*1360*/ 	.short	0x010a
        /*1362*/ 	.byte	0x3f
	.zero		1


	//   ....[93]....
        /*1364*/ 	.word	0x00028d50
        /*1368*/ 	.word	0x00000012
        /*136c*/ 	.word	0x00028820
        /*1370*/ 	.short	0x010a
        /*1372*/ 	.byte	0x3f
	.zero		1


	//   ....[94]....
        /*1374*/ 	.word	0x00028da0
        /*1378*/ 	.word	0x00000007
        /*137c*/ 	.word	0x000288a0
        /*1380*/ 	.short	0x010a
        /*1382*/ 	.byte	0x3f
	.zero		1


	//   ....[95]....
        /*1384*/ 	.word	0x00028df0
        /*1388*/ 	.word	0x00000007
        /*138c*/ 	.word	0x000288c0
        /*1390*/ 	.short	0x010a
        /*1392*/ 	.byte	0x3f
	.zero		1


	//   ....[96]....
        /*1394*/ 	.word	0x00028e40
        /*1398*/ 	.word	0x00000009
        /*139c*/ 	.word	0x000288a0
        /*13a0*/ 	.short	0x010a
        /*13a2*/ 	.byte	0x3f
	.zero		1


	//   ....[97]....
        /*13a4*/ 	.word	0x00028e90
        /*13a8*/ 	.word	0x00000009
        /*13ac*/ 	.word	0x000288c0
        /*13b0*/ 	.short	0x010a
        /*13b2*/ 	.byte	0x3f
	.zero		1


	//   ....[98]....
        /*13b4*/ 	.word	0x00029030
        /*13b8*/ 	.word	0x00000000
        /*13bc*/ 	.word	0x00028840
        /*13c0*/ 	.short	0x010a
        /*13c2*/ 	.byte	0x3f
	.zero		1


	//   ....[99]....
        /*13c4*/ 	.word	0x00029b70
        /*13c8*/ 	.word	0x00000012
        /*13cc*/ 	.word	0x00028820
        /*13d0*/ 	.short	0x010a
        /*13d2*/ 	.byte	0x3f
	.zero		1


	//   ....[100]....
        /*13d4*/ 	.word	0x00029bc0
        /*13d8*/ 	.word	0x00000003
        /*13dc*/ 	.word	0x00028840
        /*13e0*/ 	.short	0x010a
        /*13e2*/ 	.byte	0x3f
	.zero		1


	//   ....[101]....
        /*13e4*/ 	.word	0x00029c10
        /*13e8*/ 	.word	0x00000003
        /*13ec*/ 	.word	0x00000060
        /*13f0*/ 	.short	0x010a
        /*13f2*/ 	.byte	0x3f
	.zero		1


	//   ....[102]....
        /*13f4*/ 	.word	0x00029c60
        /*13f8*/ 	.word	0x00000003
        /*13fc*/ 	.word	0x00028840
        /*1400*/ 	.short	0x010a
        /*1402*/ 	.byte	0x3f
	.zero		1


	//   ....[103]....
        /*1404*/ 	.word	0x00029cb0
        /*1408*/ 	.word	0x00000002
        /*140c*/ 	.word	0x00000060
        /*1410*/ 	.short	0x010a
        /*1412*/ 	.byte	0x3f
	.zero		1


	//   ....[104]....
        /*1414*/ 	.word	0x00029d00
        /*1418*/ 	.word	0x00000002
        /*141c*/ 	.word	0x00028840
        /*1420*/ 	.short	0x010a
        /*1422*/ 	.byte	0x3f
	.zero		1


	//   ....[105]....
        /*1424*/ 	.word	0x00029d50
        /*1428*/ 	.word	0x00000002
        /*142c*/ 	.word	0x00000060
        /*1430*/ 	.short	0x010a
        /*1432*/ 	.byte	0x3f
	.zero		1


	//   ....[106]....
        /*1434*/ 	.word	0x00029da0
        /*1438*/ 	.word	0x00000000
        /*143c*/ 	.word	0x00028860
        /*1440*/ 	.short	0x010a
        /*1442*/ 	.byte	0x3f
	.zero		1


	//   ....[107]....
        /*1444*/ 	.word	0x0002a920
        /*1448*/ 	.word	0x00000000
        /*144c*/ 	.word	0x00028820
        /*1450*/ 	.short	0x010a
        /*1452*/ 	.byte	0x3f
	.zero		1


	//   ....[108]....
        /*1454*/ 	.word	0x0002aac0
        /*1458*/ 	.word	0x00000006
        /*145c*/ 	.word	0x00000000
        /*1460*/ 	.short	0x010a
        /*1462*/ 	.byte	0x3f
	.zero		1


	//   ....[109]....
        /*1464*/ 	.word	0x0002ab10
        /*1468*/ 	.word	0x00000007
        /*146c*/ 	.word	0x00000000
        /*1470*/ 	.short	0x010a
        /*1472*/ 	.byte	0x3f
	.zero		1


	//   ....[110]....
        /*1474*/ 	.word	0x0002ab60
        /*1478*/ 	.word	0x00000004
        /*147c*/ 	.word	0x00000000
        /*1480*/ 	.short	0x010a
        /*1482*/ 	.byte	0x3f
	.zero		1


	//----- nvinfo : EIATTR_NUM_MBARRIERS
	.align		4
.L_240:
        /*1484*/ 	.byte	0x03, 0x38
        /*1486*/ 	.short	0x0016


	//----- nvinfo : EIATTR_EXIT_INSTR_OFFSETS
	.align		4
        /*1488*/ 	.byte	0x04, 0x1c
        /*148a*/ 	.short	(.L_242 - .L_241)


	//   ....[0]....
.L_241:
        /*148c*/ 	.word	0x00026a30


	//----- nvinfo : EIATTR_MAX_THREADS
	.align		4
.L_242:
        /*1490*/ 	.byte	0x04, 0x05
        /*1492*/ 	.short	(.L_244 - .L_243)
.L_243:
        /*1494*/ 	.word	0x00000180
        /*1498*/ 	.word	0x00000001
        /*149c*/ 	.word	0x00000001


	//----- nvinfo : EIATTR_CRS_STACK_SIZE
	.align		4
.L_244:
        /*14a0*/ 	.byte	0x04, 0x1e
        /*14a2*/ 	.short	(.L_246 - .L_245)
.L_245:
        /*14a4*/ 	.word	0x00000000


	//----- nvinfo : EIATTR_CBANK_PARAM_SIZE
	.align		4
.L_246:
        /*14a8*/ 	.byte	0x03, 0x19
        /*14aa*/ 	.short	0x0af0


	//----- nvinfo : EIATTR_PARAM_CBANK
	.align		4
        /*14ac*/ 	.byte	0x04, 0x0a
        /*14ae*/ 	.short	(.L_248 - .L_247)
	.align		4
.L_247:
        /*14b0*/ 	.word	index@(.nv.constant0._ZN7cutlass13device_kernelIN5flash11enable_sm90INS1_16FlashAttnFwdSm90INS1_25CollectiveMainloopFwdSm90ILi2EN4cute5tupleIJNS5_1CILi1EEES8_S8_EEENS6_IJNS7_ILi128EEESA_SA_EEELi128ENS_6half_tEfNS_4arch4Sm90ELb0ELb1ELb0ELb1ELb0ELb1ELb0ELb1ELb1ELb1ELb1ELb0EEENS1_21CollectiveEpilogueFwdISB_S9_SC_SE_Li256ELb1ELb1ELb1ELb0EEENS1_36VarlenDynamicPersistentTileSchedulerILi128ELi128ELi256ELi128ELb1ELb1ELb1ELb1ELb0ELb1EEEEEEEEEvNT_6ParamsE)
        /*14b4*/ 	.short	0x0210
        /*14b6*/ 	.short	0x0af0


	//----- nvinfo : EIATTR_SW_WAR
	.align		4
.L_248:
        /*14b8*/ 	.byte	0x04, 0x36
        /*14ba*/ 	.short	(.L_250 - .L_249)
.L_249:
        /*14bc*/ 	.word	0x00000008
.L_250:


//--------------------- .nv.info._ZN7cutlass13device_kernelIN5flash11enable_sm90INS1_16FlashAttnFwdSm90INS1_25CollectiveMainloopFwdSm90ILi2EN4cute5tupleIJNS5_1CILi1EEES8_S8_EEENS6_IJNS7_ILi128EEESA_SA_EEELi128ENS_6half_tEfNS_4arch4Sm90ELb1ELb0ELb0ELb0ELb0ELb0ELb0ELb1ELb1ELb1ELb1ELb0EEENS1_21CollectiveEpilogueFwdISB_S9_SC_SE_Li256ELb0ELb1ELb1ELb0EEENS1_19SingleTileSchedulerILb0ELb1ELb1ELi128EEEEEEEEEvNT_6ParamsE --------------------------
	.section	.nv.info._ZN7cutlass13device_kernelIN5flash11enable_sm90INS1_16FlashAttnFwdSm90INS1_25CollectiveMainloopFwdSm90ILi2EN4cute5tupleIJNS5_1CILi1EEES8_S8_EEENS6_IJNS7_ILi128EEESA_SA_EEELi128ENS_6half_tEfNS_4arch4Sm90ELb1ELb0ELb0ELb0ELb0ELb0ELb0ELb1ELb1ELb1ELb1ELb0EEENS1_21CollectiveEpilogueFwdISB_S9_SC_SE_Li256ELb0ELb1ELb1ELb0EEENS1_19SingleTileSchedulerILb0ELb1ELb1ELi128EEEEEEEEEvNT_6ParamsE,"",@"SHT_CUDA_INFO"
	.sectionflags	@""
	.align	4


	//----- nvinfo : EIATTR_CUDA_API_VERSION
	.align		4
        /*0000*/ 	.byte	0x04, 0x37
        /*0002*/ 	.short	(.L_252 - .L_251)
.L_251:
        /*0004*/ 	.word	0x00000082


	//----- nvinfo : EIATTR_KPARAM_INFO
	.align		4
.L_252:
        /*0008*/ 	.byte	0x04, 0x17
        /*000a*/ 	.short	(.L_254 - .L_253)
.L_253:
        /*000c*/ 	.word	0x00000000
        /*0010*/ 	.short	0x0000
        /*0012*/ 	.short	0x0070
        /*0014*/ 	.byte	0x00, 0xf0, 0x01, 0x28


	//----- nvinfo : EIATTR_SPARSE_MMA_MASK
	.align		4
.L_254:
        /*0018*/ 	.byte	0x03, 0x50
        /*001a*/ 	.short	0x0000


	//----- nvinfo : EIATTR_MAXREG_COUNT
	.align		4
        /*001c*/ 	.byte	0x03, 0x1b
        /*001e*/ 	.short	0x00a8


	//----- nvinfo : EIATTR_NUM_BARRIERS
	.align		4
        /*0020*/ 	.byte	0x02, 0x4c
        /*0022*/ 	.byte	0x10
	.zero		1


	//----- nvinfo : EIATTR_EXTERNS
	.align		4
        /*0024*/ 	.byte	0x04, 0x0f
        /*0026*/ 	.short	(.L_256 - .L_255)


	//   ....[0]....
	.align		4
.L_255:
        /*0028*/ 	.word	index@(__assertfail)


	//----- nvinfo : EIATTR_ANNOTATIONS
	.align		4
.L_256:
        /*002c*/ 	.byte	0x04, 0x55
        /*002e*/ 	.short	(.L_258 - .L_257)


	//   ....[0]....
.L_257:
        /* <DEDUP_REMOVED lines=12> */


	//----- nvinfo : EIATTR_MERCURY_ISA_VERSION
	.align		4
.L_258:
        /*00e0*/ 	.byte	0x03, 0x5f
        /*00e2*/ 	.short	0x0101


	//----- nvinfo : EIATTR_INT_WARP_WIDE_INSTR_OFFSETS
	.align		4
        /*00e4*/ 	.byte	0x04, 0x31
        /*00e6*/ 	.short	(.L_260 - .L_259)


	//   ....[0]....
.L_259:
        /*00e8*/ 	.word	0x00000120


	//   ....[1]....
        /*00ec*/ 	.word	0x000001c0


	//   ....[2]....
        /*00f0*/ 	.word	0x00000230


	//----- nvinfo : EIATTR_COOP_GROUP_MASK_REGIDS
	.align		4
.L_260:
        /*00f4*/ 	.byte	0x04, 0x29
        /*00f6*/ 	.short	(.L_262 - .L_261)


	//   ....[0]....
.L_261:
        /*00f8*/ 	.word	0xffffffff


	//   ....[1]....
        /*00fc*/ 	.word	0xffffffff


	//   ....[2]....
        /*0100*/ 	.word	0xffffffff


	//   ....[3]....
        /*0104*/ 	.word	0xffffffff


	//   ....[4]....
        /*0108*/ 	.word	0xffffffff


	//   ....[5]....
        /*010c*/ 	.word	0xffffffff


	//   ....[6]....
        /*0110*/ 	.word	0xffffffff


	//   ....[7]....
        /*0114*/ 	.word	0xffffffff


	//   ....[8]....
        /*0118*/ 	.word	0xffffffff


	//   ....[9]....
        /*011c*/ 	.word	0xffffffff


	//   ....[10]....
        /*0120*/ 	.word	0xffffffff


	//   ....[11]....
        /*0124*/ 	.word	0xffffffff


	//   ....[12]....
        /*0128*/ 	.word	0xffffffff


	//   ....[13]....
        /*012c*/ 	.word	0xffffffff


	//   ....[14]....
        /*0130*/ 	.word	0xffffffff


	//   ....[15]....
        /*0134*/ 	.word	0xffffffff


	//   ....[16]....
        /*0138*/ 	.word	0xffffffff


	//   ....[17]....
        /*013c*/ 	.word	0xffffffff


	//   ....[18]....
        /*0140*/ 	.word	0xffffffff


	//   ....[19]....
        /*0144*/ 	.word	0xffffffff


	//   ....[20]....
        /*0148*/ 	.word	0xffffffff


	//   ....[21]....
        /*014c*/ 	.word	0xffffffff


	//   ....[22]....
        /*0150*/ 	.word	0xffffffff


	//   ....[23]....
        /*0154*/ 	.word	0xffffffff


	//   ....[24]....
        /*0158*/ 	.word	0xffffffff


	//   ....[25]....
        /*015c*/ 	.word	0xffffffff


	//   ....[26]....
        /*0160*/ 	.word	0xffffffff


	//   ....[27]....
        /*0164*/ 	.word	0xffffffff


	//   ....[28]....
        /*0168*/ 	.word	0xffffffff


	//   ....[29]....
        /*016c*/ 	.word	0xffffffff


	//   ....[30]....
        /*0170*/ 	.word	0xffffffff


	//   ....[31]....
        /*0174*/ 	.word	0xffffffff


	//   ....[32]....
        /*0178*/ 	.word	0xffffffff


	//   ....[33]....
        /*017c*/ 	.word	0xffffffff


	//   ....[34]....
        /*0180*/ 	.word	0xffffffff


	//   ....[35]....
        /*0184*/ 	.word	0xffffffff


	//   ....[36]....
        /*0188*/ 	.word	0xffffffff


	//   ....[37]....
        /*018c*/ 	.word	0xffffffff


	//   ....[38]....
        /*0190*/ 	.word	0xffffffff


	//   ....[39]....
        /*0194*/ 	.word	0xffffffff


	//   ....[40]....
        /*0198*/ 	.word	0xffffffff


	//   ....[41]....
        /*019c*/ 	.word	0xffffffff


	//   ....[42]....
        /*01a0*/ 	.word	0xffffffff


	//   ....[43]....
        /*01a4*/ 	.word	0xffffffff


	//   ....[44]....
        /*01a8*/ 	.word	0xffffffff


	//   ....[45]....
        /*01ac*/ 	.word	0xffffffff


	//   ....[46]....
        /*01b0*/ 	.word	0xffffffff


	//   ....[47]....
        /*01b4*/ 	.word	0xffffffff


	//   ....[48]....
        /*01b8*/ 	.word	0xffffffff


	//   ....[49]....
        /*01bc*/ 	.word	0xffffffff


	//   ....[50]....
        /*01c0*/ 	.word	0xffffffff


	//   ....[51]....
        /*01c4*/ 	.word	0xffffffff


	//   ....[52]....
        /*01c8*/ 	.word	0xffffffff


	//   ....[53]....
        /*01cc*/ 	.word	0xffffffff


	//   ....[54]....
        /*01d0*/ 	.word	0xffffffff


	//   ....[55]....
        /*01d4*/ 	.word	0x0500000f


	//   ....[56]....
        /*01d8*/ 	.word	0x0500000f


	//   ....[57]....
        /*01dc*/ 	.word	0x0500000f


	//   ....[58]....
        /*01e0*/ 	.word	0x0500000f


	//   ....[59]....
        /*01e4*/ 	.word	0x0500000f


	//   ....[60]....
        /*01e8*/ 	.word	0x0500000f


	//   ....[61]....
        /*01ec*/ 	.word	0x0500000f


	//   ....[62]....
        /*01f0*/ 	.word	0x0500000f


	//   ....[63]....
        /*01f4*/ 	.word	0x0500000f


	//   ....[64]....
        /*01f8*/ 	.word	0x0500000f


	//   ....[65]....
        /*01fc*/ 	.word	0x0500000f


	//   ....[66]....
        /*0200*/ 	.word	0x0500000f


	//   ....[67]....
        /*0204*/ 	.word	0x0500000f


	//   ....[68]....
        /*0208*/ 	.word	0x0500000f


	//   ....[69]....
        /*020c*/ 	.word	0x0500000f


	//   ....[70]....
        /*0210*/ 	.word	0x0500000f


	//   ....[71]....
        /*0214*/ 	.word	0x0500000f


	//   ....[72]....
        /*0218*/ 	.word	0x0500000f


	//----- nvinfo : EIATTR_COOP_GROUP_INSTR_OFFSETS
	.align		4
.L_262:
        /*021c*/ 	.byte	0x04, 0x28
        /*021e*/ 	.short	(.L_264 - .L_263)


	//   ....[0]....
.L_263:
        /*0220*/ 	.word	0x00000060


	//   ....[1]....
        /*0224*/ 	.word	0x00000130


	//   ....[2]....
        /*0228*/ 	.word	0x000001e0


	//   ....[3]....
        /*022c*/ 	.word	0x000003a0


	//   ....[4]....
        /*0230*/ 	.word	0x00000500


	//   ....[5]....
        /*0234*/ 	.word	0x00000620


	//   ....[6]....
        /*0238*/ 	.word	0x00000780


	//   ....[7]....
        /*023c*/ 	.word	0x00001170


	//   ....[8]....
        /*0240*/ 	.word	0x00001a00


	//   ....[9]....
        /*0244*/ 	.word	0x00001a40


	//   ....[10]....
        /*0248*/ 	.word	0x00002280


	//   ....[11]....
        /*024c*/ 	.word	0x00002340


	//   ....[12]....
        /*0250*/ 	.word	0x00002c00


	//   ....[13]....
        /*0254*/ 	.word	0x00002c50


	//   ....[14]....
        /*0258*/ 	.word	0x00003f40


	//   ....[15]....
        /*025c*/ 	.word	0x000046d0


	//   ....[16]....
        /*0260*/ 	.word	0x00004710


	//   ....[17]....
        /*0264*/ 	.word	0x00004730


	//   ....[18]....
        /*0268*/ 	.word	0x00004e10


	//   ....[19]....
        /*026c*/ 	.word	0x00004fe0


	//   ....[20]....
        /*0270*/ 	.word	0x00006a20


	//   ....[21]....
        /*0274*/ 	.word	0x00006a50


	//   ....[22]....
        /*0278*/ 	.word	0x00006d10


	//   ....[23]....
        /*027c*/ 	.word	0x00006d60


	//   ....[24]....
        /*0280*/ 	.word	0x00008320


	//   ....[25]....
        /*0284*/ 	.word	0x00008350


	//   ....[26]....
        /*0288*/ 	.word	0x00008420


	//   ....[27]....
        /*028c*/ 	.word	0x00008430


	//   ....[28]....
        /*0290*/ 	.word	0x00009310


	//   ....[29]....
        /*0294*/ 	.word	0x00009350


	//   ....[30]....
        /*0298*/ 	.word	0x00009380


	//   ....[31]....
        /*029c*/ 	.word	0x000093b0


	//   ....[32]....
        /*02a0*/ 	.word	0x000093c0


	//   ....[33]....
        /*02a4*/ 	.word	0x000093f0


	//   ....[34]....
        /*02a8*/ 	.word	0x00009a50


	//   ....[35]....
        /*02ac*/ 	.word	0x00009a60


	//   ....[36]....
        /*02b0*/ 	.word	0x0000a460


	//   ....[37]....
        /*02b4*/ 	.word	0x0000af70


	//   ....[38]....
        /*02b8*/ 	.word	0x0000b890


	//   ....[39]....
        /*02bc*/ 	.word	0x0000b8c0


	//   ....[40]....
        /*02c0*/ 	.word	0x0000b8f0


	//   ....[41]....
        /*02c4*/ 	.word	0x0000b9a0


	//   ....[42]....
        /*02c8*/ 	.word	0x0000b9c0


	//   ....[43]....
        /*02cc*/ 	.word	0x0000b9f0


	//   ....[44]....
        /*02d0*/ 	.word	0x0000ba70


	//   ....[45]....
        /*02d4*/ 	.word	0x0000baa0


	//   ....[46]....
        /*02d8*/ 	.word	0x0000bb00


	//   ....[47]....
        /*02dc*/ 	.word	0x0000bb30


	//   ....[48]....
        /*02e0*/ 	.word	0x0000bba0


	//   ....[49]....
        /*02e4*/ 	.word	0x0000bbd0


	//   ....[50]....
        /*02e8*/ 	.word	0x0000bc40


	//   ....[51]....
        /*02ec*/ 	.word	0x0000bc70


	//   ....[52]....
        /*02f0*/ 	.word	0x0000bcf0


	//   ....[53]....
        /*02f4*/ 	.word	0x0000bd30


	//   ....[54]....
        /*02f8*/ 	.word	0x0000dce0


	//   ....[55]....
        /*02fc*/ 	.word	0x0000e240


	//   ....[56]....
        /*0300*/ 	.word	0x0000e3b0


	//   ....[57]....
        /*0304*/ 	.word	0x0000e410


	//   ....[58]....
        /*0308*/ 	.word	0x0000e4b0


	//   ....[59]....
        /*030c*/ 	.word	0x0000e5a0


	//   ....[60]....
        /*0310*/ 	.word	0x0000e630


	//   ....[61]....
        /*0314*/ 	.word	0x0000e710


	//   ....[62]....
        /*0318*/ 	.word	0x0000e780


	//   ....[63]....
        /*031c*/ 	.word	0x0000e860


	//   ....[64]....
        /*0320*/ 	.word	0x0000e8d0


	//   ....[65]....
        /*0324*/ 	.word	0x0000e9b0


	//   ....[66]....
        /*0328*/ 	.word	0x0000ea20


	//   ....[67]....
        /*032c*/ 	.word	0x0000eb00


	//   ....[68]....
        /*0330*/ 	.word	0x0000eb70


	//   ....[69]....
        /*0334*/ 	.word	0x0000ec40


	//   ....[70]....
        /*0338*/ 	.word	0x0000ecb0


	//   ....[71]....
        /*033c*/ 	.word	0x0000ed60


	//   ....[72]....
        /*0340*/ 	.word	0x0000f160


	//----- nvinfo : EIATTR_REG_RECONFIG
	.align		4
.L_264:
        /*0344*/ 	.byte	0x01, 0x54
	.zero		2


	//----- nvinfo : EIATTR_SYSCALL_OFFSETS
	.align		4
        /*0348*/ 	.byte	0x04, 0x46
        /*034a*/ 	.short	(.L_266 - .L_265)


	//   ....[0]....
.L_265:
        /*034c*/ 	.word	0x00001330


	//   ....[1]....
        /*0350*/ 	.word	0x0000ac00


	//   ....[2]....
        /*0354*/ 	.word	0x0000ad40


	//   ....[3]....
        /*0358*/ 	.word	0x0000ae30


	//   ....[4]....
        /*035c*/ 	.word	0x0000b4f0


	//----- nvinfo : EIATTR_MBARRIER_INSTR_OFFSETS
	.align		4
.L_266:
        /*0360*/ 	.byte	0x04, 0x39
        /*0362*/ 	.short	(.L_268 - .L_267)


	//   ....[0]....
.L_267:
        /*0364*/ 	.word	0x00000250
        /*0368*/ 	.word	0x000000ff
        /*036c*/ 	.word	0x00028800
        /*0370*/ 	.short	0x0100
        /*0372*/ 	.byte	0x08
	.zero		1


	//   ....[1]....
        /*0374*/ 	.word	0x00000260
        /*0378*/ 	.word	0x000000ff
        /*037c*/ 	.word	0x00028820
        /*0380*/ 	.short	0x0100
        /*0382*/ 	.byte	0x08
	.zero		1


	//   ....[2]....
        /*0384*/ 	.word	0x00000350
        /*0388*/ 	.word	0x000000ff
        /*038c*/ 	.word	0x00028830
        /*0390*/ 	.short	0x0100
        /*0392*/ 	.byte	0x08
	.zero		1


	//   ....[3]....
        /*0394*/ 	.word	0x00000360
        /*0398*/ 	.word	0x000000ff
        /*039c*/ 	.word	0x00028840
        /*03a0*/ 	.short	0x0100
        /*03a2*/ 	.byte	0x08
	.zero		1


	//   ....[4]....
        /*03a4*/ 	.word	0x00000370
        /*03a8*/ 	.word	0x000000ff
        /*03ac*/ 	.word	0x00028838
        /*03b0*/ 	.short	0x0100
        /*03b2*/ 	.byte	0x08
	.zero		1


	//   ....[5]....
        /*03b4*/ 	.word	0x00000380
        /*03b8*/ 	.word	0x000000ff
        /*03bc*/ 	.word	0x00028848
        /*03c0*/ 	.short	0x0100
        /*03c2*/ 	.byte	0x08
	.zero		1


	//   ....[6]....
        /*03c4*/ 	.word	0x000004b0
        /*03c8*/ 	.word	0x000000ff
        /*03cc*/ 	.word	0x00028850
        /*03d0*/ 	.short	0x0100
        /*03d2*/ 	.byte	0x08
	.zero		1


	//   ....[7]....
        /*03d4*/ 	.word	0x000004c0
        /*03d8*/ 	.word	0x000000ff
        /*03dc*/ 	.word	0x00028860
        /*03e0*/ 	.short	0x0100
        /*03e2*/ 	.byte	0x08
	.zero		1


	//   ....[8]....
        /*03e4*/ 	.word	0x000004d0
        /*03e8*/ 	.word	0x000000ff
        /*03ec*/ 	.word	0x00028858
        /*03f0*/ 	.short	0x0100
        /*03f2*/ 	.byte	0x08
	.zero		1


	//   ....[9]....
        /*03f4*/ 	.word	0x000004e0
        /*03f8*/ 	.word	0x000000ff
        /*03fc*/ 	.word	0x00028868
        /*0400*/ 	.short	0x0100
        /*0402*/ 	.byte	0x08
	.zero		1


	//   ....[10]....
        /*0404*/ 	.word	0x000005d0
        /*0408*/ 	.word	0x000000ff
        /*040c*/ 	.word	0x00028870
        /*0410*/ 	.short	0x0100
        /*0412*/ 	.byte	0x06
	.zero		1


	//   ....[11]....
        /*0414*/ 	.word	0x000005e0
        /*0418*/ 	.word	0x000000ff
        /*041c*/ 	.word	0x00028880
        /*0420*/ 	.short	0x0100
        /*0422*/ 	.byte	0x06
	.zero		1


	//   ....[12]....
        /*0424*/ 	.word	0x000005f0
        /*0428*/ 	.word	0x000000ff
        /*042c*/ 	.word	0x00028878
        /*0430*/ 	.short	0x0100
        /*0432*/ 	.byte	0x06
	.zero		1


	//   ....[13]....
        /*0434*/ 	.word	0x00000600
        /*0438*/ 	.word	0x000000ff
        /*043c*/ 	.word	0x00028888
        /*0440*/ 	.short	0x0100
        /*0442*/ 	.byte	0x06
	.zero		1


	//   ....[14]....
        /*0444*/ 	.word	0x00000730
        /*0448*/ 	.word	0x000000ff
        /*044c*/ 	.word	0x00028890
        /*0450*/ 	.short	0x0100
        /*0452*/ 	.byte	0x08
	.zero		1


	//   ....[15]....
        /*0454*/ 	.word	0x00000740
        /*0458*/ 	.word	0x000000ff
        /*045c*/ 	.word	0x000288a0
        /*0460*/ 	.short	0x0100
        /*0462*/ 	.byte	0x08
	.zero		1


	//   ....[16]....
        /*0464*/ 	.word	0x00000750
        /*0468*/ 	.word	0x000000ff
        /*046c*/ 	.word	0x00028898
        /*0470*/ 	.short	0x0100
        /*0472*/ 	.byte	0x08
	.zero		1


	//   ....[17]....
        /*0474*/ 	.word	0x00000760
        /*0478*/ 	.word	0x000000ff
        /*047c*/ 	.word	0x000288a8
        /*0480*/ 	.short	0x0100
        /*0482*/ 	.byte	0x08
	.zero		1


	//   ....[18]....
        /*0484*/ 	.word	0x00000890
        /*0488*/ 	.word	0x000000ff
        /*048c*/ 	.word	0x000288b0
        /*0490*/ 	.short	0x0100
        /*0492*/ 	.byte	0x08
	.zero		1


	//   ....[19]....
        /*0494*/ 	.word	0x000008a0
        /*0498*/ 	.word	0x000000ff
        /*049c*/ 	.word	0x000288c0
        /*04a0*/ 	.short	0x0100
        /*04a2*/ 	.byte	0x08
	.zero		1


	//   ....[20]....
        /*04a4*/ 	.word	0x000008b0
        /*04a8*/ 	.word	0x000000ff
        /*04ac*/ 	.word	0x000288b8
        /*04b0*/ 	.short	0x0100
        /*04b2*/ 	.byte	0x08
	.zero		1


	//   ....[21]....
        /*04b4*/ 	.word	0x000008c0
        /*04b8*/ 	.word	0x000000ff
        /*04bc*/ 	.word	0x000288c8
        /*04c0*/ 	.short	0x0100
        /*04c2*/ 	.byte	0x08
	.zero		1


	//   ....[22]....
        /*04c4*/ 	.word	0x00001360
        /*04c8*/ 	.word	0x000000ff
        /*04cc*/ 	.word	0x00028800
        /*04d0*/ 	.short	0x010a
        /*04d2*/ 	.byte	0x24
	.zero		1


	//   ....[23]....
        /*04d4*/ 	.word	0x000013c0
        /*04d8*/ 	.word	0x000000ff
        /*04dc*/ 	.word	0x00028830
        /*04e0*/ 	.short	0x010a
        /*04e2*/ 	.byte	0x24
	.zero		1


	//   ....[24]....
        /*04e4*/ 	.word	0x00001450
        /*04e8*/ 	.word	0x000000ff
        /*04ec*/ 	.word	0x00028830
        /*04f0*/ 	.short	0x010a
        /*04f2*/ 	.byte	0x24
	.zero		1


	//   ....[25]....
        /*04f4*/ 	.word	0x00002fa0
        /*04f8*/ 	.word	0x00000006
        /*04fc*/ 	.word	0x00000000
        /*0500*/ 	.short	0x0101
        /*0502*/ 	.byte	0x3f
	.zero		1


	//   ....[26]....
        /*0504*/ 	.word	0x00003a60
        /*0508*/ 	.word	0x000000ff
        /*050c*/ 	.word	0x00028830
        /*0510*/ 	.short	0x010a
        /*0512*/ 	.byte	0x07
	.zero		1


	//   ....[27]....
        /*0514*/ 	.word	0x00003aa0
        /*0518*/ 	.word	0x000000ff
        /*051c*/ 	.word	0x00028830
        /*0520*/ 	.short	0x010a
        /*0522*/ 	.byte	0x07
	.zero		1


	//   ....[28]....
        /*0524*/ 	.word	0x00003dd0
        /*0528*/ 	.word	0x000000ff
        /*052c*/ 	.word	0x00028850
        /*0530*/ 	.short	0x010a
        /*0532*/ 	.byte	0x07
	.zero		1


	//   ....[29]....
        /*0534*/ 	.word	0x00003e10
        /*0538*/ 	.word	0x000000ff
        /*053c*/ 	.word	0x00028850
        /*0540*/ 	.short	0x010a
        /*0542*/ 	.byte	0x07
	.zero		1


	//   ....[30]....
        /*0544*/ 	.word	0x00005550
        /*0548*/ 	.word	0x0000002b
        /*054c*/ 	.word	0x00000000
        /*0550*/ 	.short	0x0101
        /*0552*/ 	.byte	0x3f
	.zero		1


	//   ....[31]....
        /*0554*/ 	.word	0x000056c0
        /*0558*/ 	.word	0x0000002d
        /*055c*/ 	.word	0x00000000
        /*0560*/ 	.short	0x0101
        /*0562*/ 	.byte	0x3f
	.zero		1


	//   ....[32]....
        /*0564*/ 	.word	0x00006390
        /*0568*/ 	.word	0x000000ff
        /*056c*/ 	.word	0x00028830
        /*0570*/ 	.short	0x010a
        /*0572*/ 	.byte	0x07
	.zero		1


	//   ....[33]....
        /*0574*/ 	.word	0x000063d0
        /*0578*/ 	.word	0x000000ff
        /*057c*/ 	.word	0x00028830
        /*0580*/ 	.short	0x010a
        /*0582*/ 	.byte	0x07
	.zero		1


	//   ....[34]....
        /*0584*/ 	.word	0x000066f0
        /*0588*/ 	.word	0x000000ff
        /*058c*/ 	.word	0x00028850
        /*0590*/ 	.short	0x010a
        /*0592*/ 	.byte	0x07
	.zero		1


	//   ....[35]....
        /*0594*/ 	.word	0x00006730
        /*0598*/ 	.word	0x000000ff
        /*059c*/ 	.word	0x00028850
        /*05a0*/ 	.short	0x010a
        /*05a2*/ 	.byte	0x07
	.zero		1


	//   ....[36]....
        /*05a4*/ 	.word	0x00007890
        /*05a8*/ 	.word	0x0000001b
        /*05ac*/ 	.word	0x00000000
        /*05b0*/ 	.short	0x0101
        /*05b2*/ 	.byte	0x3f
	.zero		1


	//   ....[37]....
        /*05b4*/ 	.word	0x00007930
        /*05b8*/ 	.word	0x0000001f
        /*05bc*/ 	.word	0x00000000
        /*05c0*/ 	.short	0x0101
        /*05c2*/ 	.byte	0x3f
	.zero		1


	//   ....[38]....
        /*05c4*/ 	.word	0x00008290
        /*05c8*/ 	.word	0x000000ff
        /*05cc*/ 	.word	0x00028850
        /*05d0*/ 	.short	0x010a
        /*05d2*/ 	.byte	0x05
	.zero		1


	//   ....[39]....
        /*05d4*/ 	.word	0x000082d0
        /*05d8*/ 	.word	0x000000ff
        /*05dc*/ 	.word	0x00028850
        /*05e0*/ 	.short	0x010a
        /*05e2*/ 	.byte	0x05
	.zero		1


	//   ....[40]....
        /*05e4*/ 	.word	0x00008790
        /*05e8*/ 	.word	0x0000000c
        /*05ec*/ 	.word	0x00000000
        /*05f0*/ 	.short	0x0101
        /*05f2*/ 	.byte	0x3f
	.zero		1


	//   ....[41]....
        /*05f4*/ 	.word	0x000093d0
        /*05f8*/ 	.word	0x000000ff
        /*05fc*/ 	.word	0x00000000
        /*0600*/ 	.short	0x0101
        /*0602*/ 	.byte	0x04
	.zero		1


	//   ....[42]....
        /*0604*/ 	.word	0x0000b180
        /*0608*/ 	.word	0x000000ff
        /*060c*/ 	.word	0x00028840
        /*0610*/ 	.short	0x010a
        /*0612*/ 	.byte	0x26
	.zero		1


	//   ....[43]....
        /*0614*/ 	.word	0x0000be20
        /*0618*/ 	.word	0x000000ff
        /*061c*/ 	.word	0x00028800
        /*0620*/ 	.short	0x0107
        /*0622*/ 	.byte	0x26
	.zero		1


	//   ....[44]....
        /*0624*/ 	.word	0x0000be90
        /*0628*/ 	.word	0x000000ff
        /*062c*/ 	.word	0x00028800
        /*0630*/ 	.short	0x0101
        /*0632*/ 	.byte	0x26
	.zero		1


	//   ....[45]....
        /*0634*/ 	.word	0x0000beb0
        /*0638*/ 	.word	0x000000ff
        /*063c*/ 	.word	0x00028820
        /*0640*/ 	.short	0x010a
        /*0642*/ 	.byte	0x26
	.zero		1


	//   ....[46]....
        /*0644*/ 	.word	0x0000c290
        /*0648*/ 	.word	0x000000ff
        /*064c*/ 	.word	0x00028848
        /*0650*/ 	.short	0x010a
        /*0652*/ 	.byte	0x26
	.zero		1


	//   ....[47]....
        /*0654*/ 	.word	0x0000c550
        /*0658*/ 	.word	0x000000ff
        /*065c*/ 	.word	0x00028860
        /*0660*/ 	.short	0x010a
        /*0662*/ 	.byte	0x26
	.zero		1


	//   ....[48]....
        /*0664*/ 	.word	0x0000ca50
        /*0668*/ 	.word	0x000000ff
        /*066c*/ 	.word	0x00028840
        /*0670*/ 	.short	0x010a
        /*0672*/ 	.byte	0x26
	.zero		1


	//   ....[49]....
        /*0674*/ 	.word	0x0000cd30
        /*0678*/ 	.word	0x000000ff
        /*067c*/ 	.word	0x00028868
        /*0680*/ 	.short	0x010a
        /*0682*/ 	.byte	0x26
	.zero		1


	//   ....[50]....
        /*0684*/ 	.word	0x0000d280
        /*0688*/ 	.word	0x000000ff
        /*068c*/ 	.word	0x00028848
        /*0690*/ 	.short	0x010a
        /*0692*/ 	.byte	0x26
	.zero		1


	//   ....[51]....
        /*0694*/ 	.word	0x0000d540
        /*0698*/ 	.word	0x000000ff
        /*069c*/ 	.word	0x00028860
        /*06a0*/ 	.short	0x010a
        /*06a2*/ 	.byte	0x26
	.zero		1


	//   ....[52]....
        /*06a4*/ 	.word	0x0000d8e0
        /*06a8*/ 	.word	0x00000003
        /*06ac*/ 	.word	0x00028860
        /*06b0*/ 	.short	0x010a
        /*06b2*/ 	.byte	0x3f
	.zero		1


	//   ....[53]....
        /*06b4*/ 	.word	0x0000dc70
        /*06b8*/ 	.word	0x00000002
        /*06bc*/ 	.word	0x00028820
        /*06c0*/ 	.short	0x010a
        /*06c2*/ 	.byte	0x3f
	.zero		1


	//   ....[54]....
        /*06c4*/ 	.word	0x0000ddf0
        /*06c8*/ 	.word	0x00000006
        /*06cc*/ 	.word	0x00000000
        /*06d0*/ 	.short	0x010a
        /*06d2*/ 	.byte	0x3f
	.zero		1


	//   ....[55]....
        /*06d4*/ 	.word	0x0000de60
        /*06d8*/ 	.word	0x00000003
        /*06dc*/ 	.word	0x00000000
        /*06e0*/ 	.short	0x010a
        /*06e2*/ 	.byte	0x3f
	.zero		1


	//   ....[56]....
        /*06e4*/ 	.word	0x0000dec0
        /*06e8*/ 	.word	0x00000000
        /*06ec*/ 	.word	0x00000000
        /*06f0*/ 	.short	0x010a
        /*06f2*/ 	.byte	0x3f
	.zero		1


	//   ....[57]....
        /*06f4*/ 	.word	0x0000def0
        /*06f8*/ 	.word	0x00000003
        /*06fc*/ 	.word	0x00000000
        /*0700*/ 	.short	0x010a
        /*0702*/ 	.byte	0x3f
	.zero		1


	//   ....[58]....
        /*0704*/ 	.word	0x0000df60
        /*0708*/ 	.word	0x00000000
        /*070c*/ 	.word	0x00028800
        /*0710*/ 	.short	0x010a
        /*0712*/ 	.byte	0x3f
	.zero		1


	//   ....[59]....
        /*0714*/ 	.word	0x0000dfc0
        /*0718*/ 	.word	0x00000000
        /*071c*/ 	.word	0x00028830
        /*0720*/ 	.short	0x010a
        /*0722*/ 	.byte	0x3f
	.zero		1


	//   ....[60]....
        /*0724*/ 	.word	0x0000e020
        /*0728*/ 	.word	0x00000009
        /*072c*/ 	.word	0x00028830
        /*0730*/ 	.short	0x010a
        /*0732*/ 	.byte	0x3f
	.zero		1


	//   ....[61]....
        /*0734*/ 	.word	0x0000e080
        /*0738*/ 	.word	0x00000009
        /*073c*/ 	.word	0x00028850
        /*0740*/ 	.short	0x010a
        /*0742*/ 	.byte	0x3f
	.zero		1


	//   ....[62]....
        /*0744*/ 	.word	0x0000e0e0
        /*0748*/ 	.word	0x00000009
        /*074c*/ 	.word	0x00028830
        /*0750*/ 	.short	0x010a
        /*0752*/ 	.byte	0x3f
	.zero		1


	//   ....[63]....
        /*0754*/ 	.word	0x0000e140
        /*0758*/ 	.word	0x00000009
        /*075c*/ 	.word	0x00028850
        /*0760*/ 	.short	0x010a
        /*0762*/ 	.byte	0x3f
	.zero		1


	//   ....[64]....
        /*0764*/ 	.word	0x0000e1a0
        /*0768*/ 	.word	0x00000003
        /*076c*/ 	.word	0x00028850
        /*0770*/ 	.short	0x010a
        /*0772*/ 	.byte	0x3f
	.zero		1


	//   ....[65]....
        /*0774*/ 	.word	0x0000e300
        /*0778*/ 	.word	0x00000003
        /*077c*/ 	.word	0x00028840
        /*0780*/ 	.short	0x010a
        /*0782*/ 	.byte	0x3f
	.zero		1


	//   ....[66]....
        /*0784*/ 	.word	0x0000eda0
        /*0788*/ 	.word	0x00000003
        /*078c*/ 	.word	0x00028820
        /*0790*/ 	.short	0x010a
        /*0792*/ 	.byte	0x3f
	.zero		1


	//   ....[67]....
        /*0794*/ 	.word	0x0000ee00
        /*0798*/ 	.word	0x00000003
        /*079c*/ 	.word	0x00028848
        /*07a0*/ 	.short	0x010a
        /*07a2*/ 	.byte	0x3f
	.zero		1


	//   ....[68]....
        /*07a4*/ 	.word	0x0000ee60
        /*07a8*/ 	.word	0x00000003
        /*07ac*/ 	.word	0x00028860
        /*07b0*/ 	.short	0x010a
        /*07b2*/ 	.byte	0x3f
	.zero		1


	//   ....[69]....
        /*07b4*/ 	.word	0x0000eec0
        /*07b8*/ 	.word	0x00000003
        /*07bc*/ 	.word	0x00028840
        /*07c0*/ 	.short	0x010a
        /*07c2*/ 	.byte	0x3f
	.zero		1


	//   ....[70]....
        /*07c4*/ 	.word	0x0000ef20
        /*07c8*/ 	.word	0x00000003
        /*07cc*/ 	.word	0x00028868
        /*07d0*/ 	.short	0x010a
        /*07d2*/ 	.byte	0x3f
	.zero		1


	//   ....[71]....
        /*07d4*/ 	.word	0x0000ef80
        /*07d8*/ 	.word	0x00000003
        /*07dc*/ 	.word	0x00028848
        /*07e0*/ 	.short	0x010a
        /*07e2*/ 	.byte	0x3f
	.zero		1


	//   ....[72]....
        /*07e4*/ 	.word	0x0000efe0
        /*07e8*/ 	.word	0x00000003
        /*07ec*/ 	.word	0x00028860
        /*07f0*/ 	.short	0x010a
        /*07f2*/ 	.byte	0x3f
	.zero		1


	//   ....[73]....
        /*07f4*/ 	.word	0x0000f030
        /*07f8*/ 	.word	0x00000003
        /*07fc*/ 	.word	0x00028860
        /*0800*/ 	.short	0x010a
        /*0802*/ 	.byte	0x3f
	.zero		1


	//   ....[74]....
        /*0804*/ 	.word	0x0000f080
        /*0808*/ 	.word	0x00000002
        /*080c*/ 	.word	0x00028820
        /*0810*/ 	.short	0x010a
        /*0812*/ 	.byte	0x3f
	.zero		1


	//   ....[75]....
        /*0814*/ 	.word	0x0000f220
        /*0818*/ 	.word	0x00000006
        /*081c*/ 	.word	0x00000000
        /*0820*/ 	.short	0x010a
        /*0822*/ 	.byte	0x3f
	.zero		1


	//   ....[76]....
        /*0824*/ 	.word	0x0000f270
        /*0828*/ 	.word	0x00000003
        /*082c*/ 	.word	0x00000000
        /*0830*/ 	.short	0x010a
        /*0832*/ 	.byte	0x3f
	.zero		1


	//   ....[77]....
        /*0834*/ 	.word	0x0000f2c0
        /*0838*/ 	.word	0x00000000
        /*083c*/ 	.word	0x00000000
        /*0840*/ 	.short	0x010a
        /*0842*/ 	.byte	0x3f
	.zero		1


	//----- nvinfo : EIATTR_NUM_MBARRIERS
	.align		4
.L_268:
        /*0844*/ 	.byte	0x03, 0x38
        /*0846*/ 	.short	0x0016


	//----- nvinfo : EIATTR_EXIT_INSTR_OFFSETS
	.align		4
        /*0848*/ 	.byte	0x04, 0x1c
        /*084a*/ 	.short	(.L_270 - .L_269)


	//   ....[0]....
.L_269:
        /*084c*/ 	.word	0x0000df40


	//----- nvinfo : EIATTR_MAX_THREADS
	.align		4
.L_270:
        /*0850*/ 	.byte	0x04, 0x05
        /*0852*/ 	.short	(.L_272 - .L_271)
.L_271:
        /*0854*/ 	.word	0x00000180
        /*0858*/ 	.word	0x00000001
        /*085c*/ 	.word	0x00000001


	//----- nvinfo : EIATTR_CRS_STACK_SIZE
	.align		4
.L_272:
        /*0860*/ 	.byte	0x04, 0x1e
        /*0862*/ 	.short	(.L_274 - .L_273)
.L_273:
        /*0864*/ 	.word	0x00000000


	//----- nvinfo : EIATTR_CBANK_PARAM_SIZE
	.align		4
.L_274:
        /*0868*/ 	.byte	0x03, 0x19
        /*086a*/ 	.short	0x0a70


	//----- nvinfo : EIATTR_PARAM_CBANK
	.align		4
        /*086c*/ 	.byte	0x04, 0x0a
        /*086e*/ 	.short	(.L_276 - .L_275)
	.align		4
.L_275:
        /*0870*/ 	.word	index@(.nv.constant0._ZN7cutlass13device_kernelIN5flash11enable_sm90INS1_16FlashAttnFwdSm90INS1_25CollectiveMainloopFwdSm90ILi2EN4cute5tupleIJNS5_1CILi1EEES8_S8_EEENS6_IJNS7_ILi128EEESA_SA_EEELi128ENS_6half_tEfNS_4arch4Sm90ELb1ELb0ELb0ELb0ELb0ELb0ELb0ELb1ELb1ELb1ELb1ELb0EEENS1_21CollectiveEpilogueFwdISB_S9_SC_SE_Li256ELb0ELb1ELb1ELb0EEENS1_19SingleTileSchedulerILb0ELb1ELb1ELi128EEEEEEEEEvNT_6ParamsE)
        /*0874*/ 	.short	0x0210
        /*0876*/ 	.short	0x0a70


	//----- nvinfo : EIATTR_SW_WAR
	.align		4
.L_276:
        /*0878*/ 	.byte	0x04, 0x36
        /*087a*/ 	.short	(.L_278 - .L_277)
.L_277:
        /*087c*/ 	.word	0x00000008
.L_278:


//--------------------- .nv.info._ZN7cutlass13device_kernelIN5flash11enable_sm90INS1_16FlashAttnFwdSm90INS1_25CollectiveMainloopFwdSm90ILi2EN4cute5tupleIJNS5_1CILi1EEES8_S8_EEENS6_IJNS7_ILi128EEESA_SA_EEELi128ENS_6half_tEfNS_4arch4Sm90ELb1ELb0ELb0ELb1ELb0ELb0ELb0ELb1ELb1ELb1ELb1ELb0EEENS1_21CollectiveEpilogueFwdISB_S9_SC_SE_Li256ELb1ELb1ELb1ELb0EEENS1_36VarlenDynamicPersistentTileSchedulerILi128ELi128ELi256ELi128ELb1ELb1ELb1ELb1ELb1ELb1EEEEEEEEEvNT_6ParamsE --------------------------
	.section	.nv.info._ZN7cutlass13device_kernelIN5flash11enable_sm90INS1_16FlashAttnFwdSm90INS1_25CollectiveMainloopFwdSm90ILi2EN4cute5tupleIJNS5_1CILi1EEES8_S8_EEENS6_IJNS7_ILi128EEESA_SA_EEELi128ENS_6half_tEfNS_4arch4Sm90ELb1ELb0ELb0ELb1ELb0ELb0ELb0ELb1ELb1ELb1ELb1ELb0EEENS1_21CollectiveEpilogueFwdISB_S9_SC_SE_Li256ELb1ELb1ELb1ELb0EEENS1_36VarlenDynamicPersistentTileSchedulerILi128ELi128ELi256ELi128ELb1ELb1ELb1ELb1ELb1ELb1EEEEEEEEEvNT_6ParamsE,"",@"SHT_CUDA_INFO"
	.sectionflags	@""
	.align	4


	//----- nvinfo : EIATTR_CUDA_API_VERSION
	.align		4
        /*0000*/ 	.byte	0x04, 0x37
        /*0002*/ 	.short	(.L_280 - .L_279)
.L_279:
        /*0004*/ 	.word	0x00000082


	//----- nvinfo : EIATTR_KPARAM_INFO
	.align		4
.L_280:
        /*0008*/ 	.byte	0x04, 0x17
        /*000a*/ 	.short	(.L_282 - .L_281)
.L_281:
        /*000c*/ 	.word	0x00000000
        /*0010*/ 	.short	0x0000
        /*0012*/ 	.short	0x0070
        /*0014*/ 	.byte	0x00, 0xf0, 0x01, 0x2a


	//----- nvinfo : EIATTR_SPARSE_MMA_MASK
	.align		4
.L_282:
        /*0018*/ 	.byte	0x03, 0x50
        /*001a*/ 	.short	0x0000


	//----- nvinfo : EIATTR_MAXREG_COUNT
	.align		4
        /*001c*/ 	.byte	0x03, 0x1b
        /*001e*/ 	.short	0x00a8


	//----- nvinfo : EIATTR_NUM_BARRIERS
	.align		4
        /*0020*/ 	.byte	0x02, 0x4c
        /*0022*/ 	.byte	0x10
	.zero		1


	//----- nvinfo : EIATTR_EXTERNS
	.align		4
        /*0024*/ 	.byte	0x04, 0x0f
        /*0026*/ 	.short	(.L_284 - .L_283)


	//   ....[0]....
	.align		4
.L_283:
        /*0028*/ 	.word	index@(__assertfail)


	//----- nvinfo : EIATTR_ANNOTATIONS
	.align		4
.L_284:
        /*002c*/ 	.byte	0x04, 0x55
        /*002e*/ 	.short	(.L_286 - .L_285)


	//   ....[0]....
.L_285:
        /* <DEDUP_REMOVED lines=71> */


	//----- nvinfo : EIATTR_MERCURY_ISA_VERSION
	.align		4
.L_286:
        /*0490*/ 	.byte	0x03, 0x5f
        /*0492*/ 	.short	0x0101


	//----- nvinfo : EIATTR_UNUSED_LOAD_BYTE_OFFSET
	.align		4
        /*0494*/ 	.byte	0x04, 0x44
        /*0496*/ 	.short	(.L_288 - .L_287)


	//   ....[0]....
.L_287:
        /*0498*/ 	.word	0x00000a40
        /*049c*/ 	.word	0x0000fff0


	//   ....[1]....
        /*04a0*/ 	.word	0x000095a0
        /*04a4*/ 	.word	0x0000fff0


	//----- nvinfo : EIATTR_INT_WARP_WIDE_INSTR_OFFSETS
	.align		4
.L_288:
        /*04a8*/ 	.byte	0x04, 0x31
        /*04aa*/ 	.short	(.L_290 - .L_289)


	//   ....[0]....
.L_289:
        /*04ac*/ 	.word	0x00000130


	//   ....[1]....
        /*04b0*/ 	.word	0x00000170


	//   ....[2]....
        /*04b4*/ 	.word	0x000001e0


	//   ....[3]....
        /*04b8*/ 	.word	0x0000df90


	//   ....[4]....
        /*04bc*/ 	.word	0x0000e020


	//   ....[5]....
        /*04c0*/ 	.word	0x00011680


	//   ....[6]....
        /*04c4*/ 	.word	0x00011710


	//----- nvinfo : EIATTR_COOP_GROUP_MASK_REGIDS
	.align		4
.L_290:
        /*04c8*/ 	.byte	0x04, 0x29
        /*04ca*/ 	.short	(.L_292 - .L_291)


	//   ....[0]....
.L_291:
        /*04cc*/ 	.word	0xffffffff


	//   ....[1]....
        /*04d0*/ 	.word	0xffffffff


	//   ....[2]....
        /*04d4*/ 	.word	0xffffffff


	//   ....[3]....
        /*04d8*/ 	.word	0xffffffff


	//   ....[4]....
        /*04dc*/ 	.word	0xffffffff


	//   ....[5]....
        /*04e0*/ 	.word	0xffffffff


	//   ....[6]....
        /*04e4*/ 	.word	0xffffffff


	//   ....[7]....
        /*04e8*/ 	.word	0xffffffff


	//   ....[8]....
        /*04ec*/ 	.word	0xffffffff


	//   ....[9]....
        /*04f0*/ 	.word	0xffffffff


	//   ....[10]....
        /*04f4*/ 	.word	0xffffffff


	//   ....[11]....
        /*04f8*/ 	.word	0xffffffff


	//   ....[12]....
        /*04fc*/ 	.word	0xffffffff


	//   ....[13]....
        /*0500*/ 	.word	0xffffffff


	//   ....[14]....
        /*0504*/ 	.word	0xffffffff


	//   ....[15]....
        /*0508*/ 	.word	0xffffffff


	//   ....[16]....
        /*050c*/ 	.word	0xffffffff


	//   ....[17]....
        /*0510*/ 	.word	0xffffffff


	//   ....[18]....
        /*0514*/ 	.word	0xffffffff


	//   ....[19]....
        /*0518*/ 	.word	0xffffffff


	//   ....[20]....
        /*051c*/ 	.word	0xffffffff


	//   ....[21]....
        /*0520*/ 	.word	0xffffffff


	//   ....[22]....
        /*0524*/ 	.word	0xffffffff


	//   ....[23]....
        /*0528*/ 	.word	0xffffffff


	//   ....[24]....
        /*052c*/ 	.word	0xffffffff


	//   ....[25]....
        /*0530*/ 	.word	0xffffffff


	//   ....[26]....
        /*0534*/ 	.word	0xffffffff


	//   ....[27]....
        /*0538*/ 	.word	0xffffffff


	//   ....[28]....
        /*053c*/ 	.word	0xffffffff


	//   ....[29]....
        /*0540*/ 	.word	0xffffffff


	//   ....[30]....
        /*0544*/ 	.word	0xffffffff


	//   ....[31]....
        /*0548*/ 	.word	0xffffffff


	//   ....[32]....
        /*054c*/ 	.word	0xffffffff


	//   ....[33]....
        /*0550*/ 	.word	0xffffffff


	//   ....[34]....
        /*0554*/ 	.word	0xffffffff


	//   ....[35]....
        /*0558*/ 	.word	0xffffffff


	//   ....[36]....
        /*055c*/ 	.word	0xffffffff


	//   ....[37]....
        /*0560*/ 	.word	0xffffffff


	//   ....[38]....
        /*0564*/ 	.word	0xffffffff


	//   ....[39]....
        /*0568*/ 	.word	0xffffffff


	//   ....[40]....
        /*056c*/ 	.word	0xffffffff


	//   ....[41]....
        /*0570*/ 	.word	0xffffffff


	//   ....[42]....
        /*0574*/ 	.word	0xffffffff


	//   ....[43]....
        /*0578*/ 	.word	0xffffffff


	//   ....[44]....
        /*057c*/ 	.word	0xffffffff


	//   ....[45]....
        /*0580*/ 	.word	0xffffffff


	//   ....[46]....
        /*0584*/ 	.word	0xffffffff


	//   ....[47]....
        /*0588*/ 	.word	0xffffffff


	//   ....[48]....
        /*058c*/ 	.word	0xffffffff


	//   ....[49]....
        /*0590*/ 	.word	0xffffffff


	//   ....[50]....
        /*0594*/ 	.word	0xffffffff


	//   ....[51]....
        /*0598*/ 	.word	0xffffffff


	//   ....[52]....
        /*059c*/ 	.word	0xffffffff


	//   ....[53]....
        /*05a0*/ 	.word	0xffffffff


	//   ....[54]....
        /*05a4*/ 	.word	0xffffffff


	//   ....[55]....
        /*05a8*/ 	.word	0xffffffff


	//   ....[56]....
        /*05ac*/ 	.word	0xffffffff


	//   ....[57]....
        /*05b0*/ 	.word	0xffffffff


	//   ....[58]....
        /*05b4*/ 	.word	0xffffffff


	//   ....[59]....
        /*05b8*/ 	.word	0xffffffff


	//   ....[60]....
        /*05bc*/ 	.word	0xffffffff


	//   ....[61]....
        /*05c0*/ 	.word	0xffffffff


	//   ....[62]....
        /*05c4*/ 	.word	0xffffffff


	//   ....[63]....
        /*05c8*/ 	.word	0xffffffff


	//   ....[64]....
        /*05cc*/ 	.word	0xffffffff


	//   ....[65]....
        /*05d0*/ 	.word	0xffffffff


	//   ....[66]....
        /*05d4*/ 	.word	0xffffffff


	//   ....[67]....
        /*05d8*/ 	.word	0xffffffff


	//   ....[68]....
        /*05dc*/ 	.word	0xffffffff


	//   ....[69]....
        /*05e0*/ 	.word	0xffffffff


	//   ....[70]....
        /*05e4*/ 	.word	0xffffffff


	//   ....[71]....
        /*05e8*/ 	.word	0xffffffff


	//   ....[72]....
        /*05ec*/ 	.word	0xffffffff


	//   ....[73]....
        /*05f0*/ 	.word	0xffffffff


	//   ....[74]....
        /*05f4*/ 	.word	0xffffffff


	//   ....[75]....
        /*05f8*/ 	.word	0xffffffff


	//   ....[76]....
        /*05fc*/ 	.word	0xffffffff


	//   ....[77]....
        /*0600*/ 	.word	0xffffffff


	//   ....[78]....
        /*0604*/ 	.word	0xffffffff


	//   ....[79]....
        /*0608*/ 	.word	0xffffffff


	//   ....[80]....
        /*060c*/ 	.word	0xffffffff


	//   ....[81]....
        /*0610*/ 	.word	0xffffffff


	//   ....[82]....
        /*0614*/ 	.word	0xffffffff


	//   ....[83]....
        /*0618*/ 	.word	0xffffffff


	//   ....[84]....
        /*061c*/ 	.word	0xffffffff


	//   ....[85]....
        /*0620*/ 	.word	0xffffffff


	//   ....[86]....
        /*0624*/ 	.word	0xffffffff


	//   ....[87]....
        /*0628*/ 	.word	0xffffffff


	//   ....[88]....
        /*062c*/ 	.word	0xffffffff


	//   ....[89]....
        /*0630*/ 	.word	0xffffffff


	//   ....[90]....
        /*0634*/ 	.word	0xffffffff


	//   ....[91]....
        /*0638*/ 	.word	0xffffffff


	//   ....[92]....
        /*063c*/ 	.word	0xffffffff


	//   ....[93]....
        /*0640*/ 	.word	0xffffffff


	//   ....[94]....
        /*0644*/ 	.word	0xffffffff


	//   ....[95]....
        /*0648*/ 	.word	0xffffffff


	//   ....[96]....
        /*064c*/ 	.word	0xffffffff


	//   ....[97]....
        /*0650*/ 	.word	0xffffffff


	//   ....[98]....
        /*0654*/ 	.word	0xffffffff


	//   ....[99]....
        /*0658*/ 	.word	0xffffffff


	//   ....[100]....
        /*065c*/ 	.word	0xffffffff


	//   ....[101]....
        /*0660*/ 	.word	0xffffffff


	//   ....[102]....
        /*0664*/ 	.word	0xffffffff


	//   ....[103]....
        /*0668*/ 	.word	0xffffffff


	//   ....[104]....
        /*066c*/ 	.word	0xffffffff


	//   ....[105]....
        /*0670*/ 	.word	0x0500000f


	//   ....[106]....
        /*0674*/ 	.word	0x0500000f


	//   ....[107]....
        /*0678*/ 	.word	0x0500000f


	//   ....[108]....
        /*067c*/ 	.word	0x0500000f


	//   ....[109]....
        /*0680*/ 	.word	0x0500000f


	//   ....[110]....
        /*0684*/ 	.word	0x0500000f


	//   ....[111]....
        /*0688*/ 	.word	0x0500000f


	//   ....[112]....
        /*068c*/ 	.word	0x0500000f


	//   ....[113]....
        /*0690*/ 	.word	0x0500000f


	//   ....[114]....
        /*0694*/ 	.word	0x0500000f


	//   ....[115]....
        /*0698*/ 	.word	0x0500000f


	//   ....[116]....
        /*069c*/ 	.word	0x0500000f


	//   ....[117]....
        /*06a0*/ 	.word	0x0500000f


	//   ....[118]....
        /*06a4*/ 	.word	0x0500000f


	//   ....[119]....
        /*06a8*/ 	.word	0x0500000f


	//   ....[120]....
        /*06ac*/ 	.word	0x0500000f


	//   ....[121]....
        /*06b0*/ 	.word	0x0500000f


	//   ....[122]....
        /*06b4*/ 	.word	0x0500000f


	//   ....[123]....
        /*06b8*/ 	.word	0x0500000f


	//   ....[124]....
        /*06bc*/ 	.word	0x0500000f


	//   ....[125]....
        /*06c0*/ 	.word	0x0500000f


	//   ....[126]....
        /*06c4*/ 	.word	0x0500000f


	//   ....[127]....
        /*06c8*/ 	.word	0x0500000f


	//   ....[128]....
        /*06cc*/ 	.word	0x0500000f


	//   ....[129]....
        /*06d0*/ 	.word	0x0500000f


	//   ....[130]....
        /*06d4*/ 	.word	0x0500000f


	//   ....[131]....
        /*06d8*/ 	.word	0x0500000f


	//   ....[132]....
        /*06dc*/ 	.word	0x0500000f


	//   ....[133]....
        /*06e0*/ 	.word	0x0500000f


	//   ....[134]....
        /*06e4*/ 	.word	0x0500000f


	//   ....[135]....
        /*06e8*/ 	.word	0x0500000f


	//   ....[136]....
        /*06ec*/ 	.word	0x0500000f


	//   ....[137]....
        /*06f0*/ 	.word	0x0500000f


	//   ....[138]....
        /*06f4*/ 	.word	0x0500000f


	//   ....[139]....
        /*06f8*/ 	.word	0x0500000f


	//   ....[140]....
        /*06fc*/ 	.word	0x0500000f


	//----- nvinfo : EIATTR_COOP_GROUP_INSTR_OFFSETS
	.align		4
.L_292:
        /*0700*/ 	.byte	0x04, 0x28
        /*0702*/ 	.short	(.L_294 - .L_293)


	//   ....[0]....
.L_293:
        /*0704*/ 	.word	0x00000070


	//   ....[1]....
        /*0708*/ 	.word	0x00000140


	//   ....[2]....
        /*070c*/ 	.word	0x00000190


	//   ....[3]....
        /*0710*/ 	.word	0x000003c0


	//   ....[4]....
        /*0714*/ 	.word	0x00000520


	//   ....[5]....
        /*0718*/ 	.word	0x00000640


	//   ....[6]....
        /*071c*/ 	.word	0x000007a0


	//   ....[7]....
        /*0720*/ 	.word	0x00001b50


	//   ....[8]....
        /*0724*/ 	.word	0x000023e0


	//   ....[9]....
        /*0728*/ 	.word	0x00002410


	//   ....[10]....
        /*072c*/ 	.word	0x00002ca0


	//   ....[11]....
        /*0730*/ 	.word	0x00002d20


	//   ....[12]....
        /*0734*/ 	.word	0x00003640


	//   ....[13]....
        /*0738*/ 	.word	0x000036c0


	//   ....[14]....
        /*073c*/ 	.word	0x00004830


	//   ....[15]....
        /*0740*/ 	.word	0x00004870


	//   ....[16]....
        /*0744*/ 	.word	0x00004f40


	//   ....[17]....
        /*0748*/ 	.word	0x00005040


	//   ....[18]....
        /*074c*/ 	.word	0x00005860


	//   ....[19]....
        /*0750*/ 	.word	0x00005a30


	//   ....[20]....
        /*0754*/ 	.word	0x00007340


	//   ....[21]....
        /*0758*/ 	.word	0x00007370


	//   ....[22]....
        /*075c*/ 	.word	0x00007820


	//   ....[23]....
        /*0760*/ 	.word	0x000078a0


	//   ....[24]....
        /*0764*/ 	.word	0x00008c50


	//   ....[25]....
        /*0768*/ 	.word	0x00008c90


	//   ....[26]....
        /*076c*/ 	.word	0x00008d80


	//   ....[27]....
        /*0770*/ 	.word	0x00008da0


	//   ....[28]....
        /*0774*/ 	.word	0x0000a0d0


	//   ....[29]....
        /*0778*/ 	.word	0x0000a110


	//   ....[30]....
        /*077c*/ 	.word	0x0000a130


	//   ....[31]....
        /*0780*/ 	.word	0x0000a160


	//   ....[32]....
        /*0784*/ 	.word	0x0000a820


	//   ....[33]....
        /*0788*/ 	.word	0x0000a840


	//   ....[34]....
        /*078c*/ 	.word	0x0000a910


	//   ....[35]....
        /*0790*/ 	.word	0x0000a930


	//   ....[36]....
        /*0794*/ 	.word	0x0000a9f0


	//   ....[37]....
        /*0798*/ 	.word	0x0000aa10


	//   ....[38]....
        /*079c*/ 	.word	0x0000aae0


	//   ....[39]....
        /*07a0*/ 	.word	0x0000ab00


	//   ....[40]....
        /*07a4*/ 	.word	0x0000aed0


	//   ....[41]....
        /*07a8*/ 	.word	0x0000aee0


	//   ....[42]....
        /*07ac*/ 	.word	0x0000b320


	//   ....[43]....
        /*07b0*/ 	.word	0x0000b330


	//   ....[44]....
        /*07b4*/ 	.word	0x0000c020


	//   ....[45]....
        /*07b8*/ 	.word	0x0000c050


	//   ....[46]....
        /*07bc*/ 	.word	0x0000c120


	//   ....[47]....
        /*07c0*/ 	.word	0x0000c140


	//   ....[48]....
        /*07c4*/ 	.word	0x0000c200


	//   ....[49]....
        /*07c8*/ 	.word	0x0000c220


	//   ....[50]....
        /*07cc*/ 	.word	0x0000c2f0


	//   ....[51]....
        /*07d0*/ 	.word	0x0000c310


	//   ....[52]....
        /*07d4*/ 	.word	0x0000c450


	//   ....[53]....
        /*07d8*/ 	.word	0x0000c680


	//   ....[54]....
        /*07dc*/ 	.word	0x0000c6b0


	//   ....[55]....
        /*07e0*/ 	.word	0x0000c6e0


	//   ....[56]....
        /*07e4*/ 	.word	0x0000c710


	//   ....[57]....
        /*07e8*/ 	.word	0x0000c740


	//   ....[58]....
        /*07ec*/ 	.word	0x0000c770


	//   ....[59]....
        /*07f0*/ 	.word	0x0000c910


	//   ....[60]....
        /*07f4*/ 	.word	0x0000c940


	//   ....[61]....
        /*07f8*/ 	.word	0x0000c970


	//   ....[62]....
        /*07fc*/ 	.word	0x0000c9a0


	//   ....[63]....
        /*0800*/ 	.word	0x0000c9d0


	//   ....[64]....
        /*0804*/ 	.word	0x0000ca00


	//   ....[65]....
        /*0808*/ 	.word	0x0000caa0


	//   ....[66]....
        /*080c*/ 	.word	0x0000cad0


	//   ....[67]....
        /*0810*/ 	.word	0x0000cae0


	//   ....[68]....
        /*0814*/ 	.word	0x0000cb10


	//   ....[69]....
        /*0818*/ 	.word	0x0000e570


	//   ....[70]....
        /*081c*/ 	.word	0x0000f0f0


	//   ....[71]....
        /*0820*/ 	.word	0x0000f100


	//   ....[72]....
        /*0824*/ 	.word	0x0000f130


	//   ....[73]....
        /*0828*/ 	.word	0x0000f140


	//   ....[74]....
        /*082c*/ 	.word	0x0000f250


	//   ....[75]....
        /*0830*/ 	.word	0x0000f260


	//   ....[76]....
        /*0834*/ 	.word	0x0000f2f0


	//   ....[77]....
        /*0838*/ 	.word	0x0000f300


	//   ....[78]....
        /*083c*/ 	.word	0x0000f390


	//   ....[79]....
        /*0840*/ 	.word	0x0000f3a0


	//   ....[80]....
        /*0844*/ 	.word	0x0000f430


	//   ....[81]....
        /*0848*/ 	.word	0x0000f440


	//   ....[82]....
        /*084c*/ 	.word	0x0000f4d0


	//   ....[83]....
        /*0850*/ 	.word	0x0000f4e0


	//   ....[84]....
        /*0854*/ 	.word	0x0000f530


	//   ....[85]....
        /*0858*/ 	.word	0x0000f560


	//   ....[86]....
        /*085c*/ 	.word	0x00011db0


	//   ....[87]....
        /*0860*/ 	.word	0x00011de0


	//   ....[88]....
        /*0864*/ 	.word	0x00011e30


	//   ....[89]....
        /*0868*/ 	.word	0x00011e70


	//   ....[90]....
        /*086c*/ 	.word	0x00011ea0


	//   ....[91]....
        /*0870*/ 	.word	0x00011ed0


	//   ....[92]....
        /*0874*/ 	.word	0x00011f00


	//   ....[93]....
        /*0878*/ 	.word	0x00011f30


	//   ....[94]....
        /*087c*/ 	.word	0x000120f0


	//   ....[95]....
        /*0880*/ 	.word	0x00012120


	//   ....[96]....
        /*0884*/ 	.word	0x00012150


	//   ....[97]....
        /*0888*/ 	.word	0x00012180


	//   ....[98]....
        /*088c*/ 	.word	0x000121b0


	//   ....[99]....
        /*0890*/ 	.word	0x000121e0


	//   ....[100]....
        /*0894*/ 	.word	0x000122b0


	//   ....[101]....
        /*0898*/ 	.word	0x000122d0


	//   ....[102]....
        /*089c*/ 	.word	0x000122e0


	//   ....[103]....
        /*08a0*/ 	.word	0x00012360


	//   ....[104]....
        /*08a4*/ 	.word	0x00012e90


	//   ....[105]....
        /*08a8*/ 	.word	0x00013440


	//   ....[106]....
        /*08ac*/ 	.word	0x00013610


	//   ....[107]....
        /*08b0*/ 	.word	0x00013660


	//   ....[108]....
        /*08b4*/ 	.word	0x000136c0


	//   ....[109]....
        /*08b8*/ 	.word	0x00013760


	//   ....[110]....
        /*08bc*/ 	.word	0x00013820


	//   ....[111]....
        /*08c0*/ 	.word	0x00013930


	//   ....[112]....
        /*08c4*/ 	.word	0x00013990


	//   ....[113]....
        /*08c8*/ 	.word	0x00013a90


	//   ....[114]....
        /*08cc*/ 	.word	0x00013af0


	//   ....[115]....
        /*08d0*/ 	.word	0x00013bf0


	//   ....[116]....
        /*08d4*/ 	.word	0x00013c50


	//   ....[117]....
        /*08d8*/ 	.word	0x00013d50


	//   ....[118]....
        /*08dc*/ 	.word	0x00013db0


	//   ....[119]....
        /*08e0*/ 	.word	0x00013e90


	//   ....[120]....
        /*08e4*/ 	.word	0x00013f10


	//   ....[121]....
        /*08e8*/ 	.word	0x00013ff0


	//   ....[122]....
        /*08ec*/ 	.word	0x00014320


	//   ....[123]....
        /*08f0*/ 	.word	0x000143c0


	//   ....[124]....
        /*08f4*/ 	.word	0x00014550


	//   ....[125]....
        /*08f8*/ 	.word	0x000145c0


	//   ....[126]....
        /*08fc*/ 	.word	0x00014630


	//   ....[127]....
        /*0900*/ 	.word	0x000146a0


	//   ....[128]....
        /*0904*/ 	.word	0x00014710


	//   ....[129]....
        /*0908*/ 	.word	0x00014790


	//   ....[130]....
        /*090c*/ 	.word	0x00014830


	//   ....[131]....
        /*0910*/ 	.word	0x000148d0


	//   ....[132]....
        /*0914*/ 	.word	0x00014940


	//   ....[133]....
        /*0918*/ 	.word	0x000149b0


	//   ....[134]....
        /*091c*/ 	.word	0x00014a20


	//   ....[135]....
        /*0920*/ 	.word	0x00014aa0


	//   ....[136]....
        /*0924*/ 	.word	0x00014b20


	//   ....[137]....
        /*0928*/ 	.word	0x00014bd0


	//   ....[138]....
        /*092c*/ 	.word	0x00014c20


	//   ....[139]....
        /*0930*/ 	.word	0x00014ce0


	//   ....[140]....
        /*0934*/ 	.word	0x00014e10


	//----- nvinfo : EIATTR_REG_RECONFIG
	.align		4
.L_294:
        /*0938*/ 	.byte	0x01, 0x54
	.zero		2


	//----- nvinfo : EIATTR_SYSCALL_OFFSETS
	.align		4
        /*093c*/ 	.byte	0x04, 0x46
        /*093e*/ 	.short	(.L_296 - .L_295)


	//   ....[0]....
.L_295:
        /*0940*/ 	.word	0x00001d30


	//   ....[1]....
        /*0944*/ 	.word	0x0000e190


	//   ....[2]....
        /*0948*/ 	.word	0x0000e2e0


	//   ....[3]....
        /*094c*/ 	.word	0x0000e3e0


	//   ....[4]....
        /*0950*/ 	.word	0x0000ecb0


	//----- nvinfo : EIATTR_MBARRIER_INSTR_OFFSETS
	.align		4
.L_296:
        /*0954*/ 	.byte	0x04, 0x39
        /*0956*/ 	.short	(.L_298 - .L_297)


	//   ....[0]....
.L_297:
        /*0958*/ 	.word	0x00000270
        /*095c*/ 	.word	0x000000ff
        /*0960*/ 	.word	0x00028800
        /*0964*/ 	.short	0x0100
        /*0966*/ 	.byte	0x08
	.zero		1


	//   ....[1]....
        /*0968*/ 	.word	0x00000280
        /*096c*/ 	.word	0x000000ff
        /*0970*/ 	.word	0x00028820
        /*0974*/ 	.short	0x0100
        /*0976*/ 	.byte	0x08
	.zero		1


	//   ....[2]....
        /*0978*/ 	.word	0x00000370
        /*097c*/ 	.word	0x000000ff
        /*0980*/ 	.word	0x00028830
        /*0984*/ 	.short	0x0100
        /*0986*/ 	.byte	0x08
	.zero		1


	//   ....[3]....
        /*0988*/ 	.word	0x00000380
        /*098c*/ 	.word	0x000000ff
        /*0990*/ 	.word	0x00028840
        /*0994*/ 	.short	0x0100
        /*0996*/ 	.byte	0x08
	.zero		1


	//   ....[4]....
        /*0998*/ 	.word	0x00000390
        /*099c*/ 	.word	0x000000ff
        /*09a0*/ 	.word	0x00028838
        /*09a4*/ 	.short	0x0100
        /*09a6*/ 	.byte	0x08
	.zero		1


	//   ....[5]....
        /*09a8*/ 	.word	0x000003a0
        /*09ac*/ 	.word	0x000000ff
        /*09b0*/ 	.word	0x00028848
        /*09b4*/ 	.short	0x0100
        /*09b6*/ 	.byte	0x08
	.zero		1


	//   ....[6]....
        /*09b8*/ 	.word	0x000004d0
        /*09bc*/ 	.word	0x000000ff
        /*09c0*/ 	.word	0x00028850
        /*09c4*/ 	.short	0x0100
        /*09c6*/ 	.byte	0x08
	.zero		1


	//   ....[7]....
        /*09c8*/ 	.word	0x000004e0
        /*09cc*/ 	.word	0x000000ff
        /*09d0*/ 	.word	0x00028860
        /*09d4*/ 	.short	0x0100
        /*09d6*/ 	.byte	0x08
	.zero		1


	//   ....[8]....
        /*09d8*/ 	.word	0x000004f0
        /*09dc*/ 	.word	0x000000ff
        /*09e0*/ 	.word	0x00028858
        /*09e4*/ 	.short	0x0100
        /*09e6*/ 	.byte	0x08
	.zero		1


	//   ....[9]....
        /*09e8*/ 	.word	0x00000500
        /*09ec*/ 	.word	0x000000ff
        /*09f0*/ 	.word	0x00028868
        /*09f4*/ 	.short	0x0100
        /*09f6*/ 	.byte	0x08
	.zero		1


	//   ....[10]....
        /*09f8*/ 	.word	0x000005f0
        /*09fc*/ 	.word	0x000000ff
        /*0a00*/ 	.word	0x00028870
        /*0a04*/ 	.short	0x0100
        /*0a06*/ 	.byte	0x06
	.zero		1


	//   ....[11]....
        /*0a08*/ 	.word	0x00000600
        /*0a0c*/ 	.word	0x000000ff
        /*0a10*/ 	.word	0x00028880
        /*0a14*/ 	.short	0x0100
        /*0a16*/ 	.byte	0x06
	.zero		1


	//   ....[12]....
        /*0a18*/ 	.word	0x00000610
        /*0a1c*/ 	.word	0x000000ff
        /*0a20*/ 	.word	0x00028878
        /*0a24*/ 	.short	0x0100
        /*0a26*/ 	.byte	0x06
	.zero		1


	//   ....[13]....
        /*0a28*/ 	.word	0x00000620
        /*0a2c*/ 	.word	0x000000ff
        /*0a30*/ 	.word	0x00028888
        /*0a34*/ 	.short	0x0100
        /*0a36*/ 	.byte	0x06
	.zero		1


	//   ....[14]....
        /*0a38*/ 	.word	0x00000750
        /*0a3c*/ 	.word	0x000000ff
        /*0a40*/ 	.word	0x00028890
        /*0a44*/ 	.short	0x0100
        /*0a46*/ 	.byte	0x08
	.zero		1


	//   ....[15]....
        /*0a48*/ 	.word	0x00000760
        /*0a4c*/ 	.word	0x000000ff
        /*0a50*/ 	.word	0x000288a0
        /*0a54*/ 	.short	0x0100
        /*0a56*/ 	.byte	0x08
	.zero		1


	//   ....[16]....
        /*0a58*/ 	.word	0x00000770
        /*0a5c*/ 	.word	0x000000ff
        /*0a60*/ 	.word	0x00028898
        /*0a64*/ 	.short	0x0100
        /*0a66*/ 	.byte	0x08
	.zero		1


	//   ....[17]....
        /*0a68*/ 	.word	0x00000780
        /*0a6c*/ 	.word	0x000000ff
        /*0a70*/ 	.word	0x000288a8
        /*0a74*/ 	.short	0x0100
        /*0a76*/ 	.byte	0x08
	.zero		1


	//   ....[18]....
        /*0a78*/ 	.word	0x000008b0
        /*0a7c*/ 	.word	0x000000ff
        /*0a80*/ 	.word	0x000288b0
        /*0a84*/ 	.short	0x0100
        /*0a86*/ 	.byte	0x08
	.zero		1


	//   ....[19]....
        /*0a88*/ 	.word	0x000008c0
        /*0a8c*/ 	.word	0x000000ff
        /*0a90*/ 	.word	0x000288c0
        /*0a94*/ 	.short	0x0100
        /*0a96*/ 	.byte	0x08
	.zero		1


	//   ....[20]....
        /*0a98*/ 	.word	0x000008d0
        /*0a9c*/ 	.word	0x000000ff
        /*0aa0*/ 	.word	0x000288b8
        /*0aa4*/ 	.short	0x0100
        /*0aa6*/ 	.byte	0x08
	.zero		1


	//   ....[21]....
        /*0aa8*/ 	.word	0x000008e0
        /*0aac*/ 	.word	0x000000ff
        /*0ab0*/ 	.word	0x000288c8
        /*0ab4*/ 	.short	0x0100
        /*0ab6*/ 	.byte	0x08
	.zero		1


	//   ....[22]....
        /*0ab8*/ 	.word	0x00001db0
        /*0abc*/ 	.word	0x000000ff
        /*0ac0*/ 	.word	0x00028800
        /*0ac4*/ 	.short	0x010a
        /*0ac6*/ 	.byte	0x29
	.zero		1


	//   ....[23]....
        /*0ac8*/ 	.word	0x00001e30
        /*0acc*/ 	.word	0x00000000
        /*0ad0*/ 	.word	0x00028830
        /*0ad4*/ 	.short	0x010a
        /*0ad6*/ 	.byte	0x3f
	.zero		1


	//   ....[24]....
        /*0ad8*/ 	.word	0x00001e90
        /*0adc*/ 	.word	0x00000000
        /*0ae0*/ 	.word	0x00028830
        /*0ae4*/ 	.short	0x010a
        /*0ae6*/ 	.byte	0x3f
	.zero		1


	//   ....[25]....
        /*0ae8*/ 	.word	0x000026b0
        /*0aec*/ 	.word	0x00000000
        /*0af0*/ 	.word	0x00000000
        /*0af4*/ 	.short	0x0101
        /*0af6*/ 	.byte	0x3f
	.zero		1


	//   ....[26]....
        /*0af8*/ 	.word	0x000042a0
        /*0afc*/ 	.word	0x000000ff
        /*0b00*/ 	.word	0x00028830
        /*0b04*/ 	.short	0x010a
        /*0b06*/ 	.byte	0x06
	.zero		1


	//   ....[27]....
        /*0b08*/ 	.word	0x000042e0
        /*0b0c*/ 	.word	0x000000ff
        /*0b10*/ 	.word	0x00028830
        /*0b14*/ 	.short	0x010a
        /*0b16*/ 	.byte	0x06
	.zero		1


	//   ....[28]....
        /*0b18*/ 	.word	0x00004620
        /*0b1c*/ 	.word	0x000000ff
        /*0b20*/ 	.word	0x00028850
        /*0b24*/ 	.short	0x010a
        /*0b26*/ 	.byte	0x06
	.zero		1


	//   ....[29]....
        /*0b28*/ 	.word	0x00004660
        /*0b2c*/ 	.word	0x000000ff
        /*0b30*/ 	.word	0x00028850
        /*0b34*/ 	.short	0x010a
        /*0b36*/ 	.byte	0x06
	.zero		1


	//   ....[30]....
        /*0b38*/ 	.word	0x000060a0
        /*0b3c*/ 	.word	0x0000001c
        /*0b40*/ 	.word	0x00000000
        /*0b44*/ 	.short	0x0101
        /*0b46*/ 	.byte	0x3f
	.zero		1


	//   ....[31]....
        /*0b48*/ 	.word	0x00006240
        /*0b4c*/ 	.word	0x0000001c
        /*0b50*/ 	.word	0x00000000
        /*0b54*/ 	.short	0x0101
        /*0b56*/ 	.byte	0x3f
	.zero		1


	//   ....[32]....
        /*0b58*/ 	.word	0x00006c40
        /*0b5c*/ 	.word	0x000000ff
        /*0b60*/ 	.word	0x00028830
        /*0b64*/ 	.short	0x010a
        /*0b66*/ 	.byte	0x06
	.zero		1


	//   ....[33]....
        /*0b68*/ 	.word	0x00006c80
        /*0b6c*/ 	.word	0x000000ff
        /*0b70*/ 	.word	0x00028830
        /*0b74*/ 	.short	0x010a
        /*0b76*/ 	.byte	0x06
	.zero		1


	//   ....[34]....
        /*0b78*/ 	.word	0x00006fc0
        /*0b7c*/ 	.word	0x000000ff
        /*0b80*/ 	.word	0x00028850
        /*0b84*/ 	.short	0x010a
        /*0b86*/ 	.byte	0x06
	.zero		1


	//   ....[35]....
        /*0b88*/ 	.word	0x00007000
        /*0b8c*/ 	.word	0x000000ff
        /*0b90*/ 	.word	0x00028850
        /*0b94*/ 	.short	0x010a
        /*0b96*/ 	.byte	0x06
	.zero		1


	//   ....[36]....
        /*0b98*/ 	.word	0x00008240
        /*0b9c*/ 	.word	0x0000001f
        /*0ba0*/ 	.word	0x00000000
        /*0ba4*/ 	.short	0x0101
        /*0ba6*/ 	.byte	0x3f
	.zero		1


	//   ....[37]....
        /*0ba8*/ 	.word	0x000083f0
        /*0bac*/ 	.word	0x0000001f
        /*0bb0*/ 	.word	0x00000000
        /*0bb4*/ 	.short	0x0101
        /*0bb6*/ 	.byte	0x3f
	.zero		1


	//   ....[38]....
        /*0bb8*/ 	.word	0x00008bc0
        /*0bbc*/ 	.word	0x000000ff
        /*0bc0*/ 	.word	0x00028850
        /*0bc4*/ 	.short	0x010a
        /*0bc6*/ 	.byte	0x05
	.zero		1


	//   ....[39]....
        /*0bc8*/ 	.word	0x00008c00
        /*0bcc*/ 	.word	0x000000ff
        /*0bd0*/ 	.word	0x00028850
        /*0bd4*/ 	.short	0x010a
        /*0bd6*/ 	.byte	0x05
	.zero		1


	//   ....[40]....
        /*0bd8*/ 	.word	0x00009140
        /*0bdc*/ 	.word	0x00000008
        /*0be0*/ 	.word	0x00000000
        /*0be4*/ 	.short	0x0101
        /*0be6*/ 	.byte	0x3f
	.zero		1


	//   ....[41]....
        /*0be8*/ 	.word	0x0000a810
        /*0bec*/ 	.word	0x00000014
        /*0bf0*/ 	.word	0x00000000
        /*0bf4*/ 	.short	0x0101
        /*0bf6*/ 	.byte	0x3f
	.zero		1


	//   ....[42]....
        /*0bf8*/ 	.word	0x0000acc0
        /*0bfc*/ 	.word	0x00000014
        /*0c00*/ 	.word	0x00000000
        /*0c04*/ 	.short	0x0101
        /*0c06*/ 	.byte	0x3f
	.zero		1


	//   ....[43]....
        /*0c08*/ 	.word	0x0000e7c0
        /*0c0c*/ 	.word	0x00000000
        /*0c10*/ 	.word	0x00028840
        /*0c14*/ 	.short	0x010a
        /*0c16*/ 	.byte	0x3f
	.zero		1


	//   ....[44]....
        /*0c18*/ 	.word	0x0000f630
        /*0c1c*/ 	.word	0x00000012
        /*0c20*/ 	.word	0x00028800
        /*0c24*/ 	.short	0x0107
        /*0c26*/ 	.byte	0x3f
	.zero		1


	//   ....[45]....
        /*0c28*/ 	.word	0x0000f740
        /*0c2c*/ 	.word	0x00000012
        /*0c30*/ 	.word	0x00028800
        /*0c34*/ 	.short	0x0101
        /*0c36*/ 	.byte	0x3f
	.zero		1


	//   ....[46]....
        /*0c38*/ 	.word	0x0000f760
        /*0c3c*/ 	.word	0x00000012
        /*0c40*/ 	.word	0x00028820
        /*0c44*/ 	.short	0x010a
        /*0c46*/ 	.byte	0x3f
	.zero		1


	//   ....[47]....
        /*0c48*/ 	.word	0x0000fb20
        /*0c4c*/ 	.word	0x00000003
        /*0c50*/ 	.word	0x00028840
        /*0c54*/ 	.short	0x010a
        /*0c56*/ 	.byte	0x3f
	.zero		1


	//   ....[48]....
        /*0c58*/ 	.word	0x0000fec0
        /*0c5c*/ 	.word	0x00000003
        /*0c60*/ 	.word	0x00000060
        /*0c64*/ 	.short	0x010a
        /*0c66*/ 	.byte	0x3f
	.zero		1


	//   ....[49]....
        /*0c68*/ 	.word	0x00010550
        /*0c6c*/ 	.word	0x00000003
        /*0c70*/ 	.word	0x00028840
        /*0c74*/ 	.short	0x010a
        /*0c76*/ 	.byte	0x3f
	.zero		1


	//   ....[50]....
        /*0c78*/ 	.word	0x000108f0
        /*0c7c*/ 	.word	0x00000002
        /*0c80*/ 	.word	0x00000060
        /*0c84*/ 	.short	0x010a
        /*0c86*/ 	.byte	0x3f
	.zero		1


	//   ....[51]....
        /*0c88*/ 	.word	0x00010ec0
        /*0c8c*/ 	.word	0x00000002
        /*0c90*/ 	.word	0x00028840
        /*0c94*/ 	.short	0x010a
        /*0c96*/ 	.byte	0x3f
	.zero		1


	//   ....[52]....
        /*0c98*/ 	.word	0x00011260
        /*0c9c*/ 	.word	0x00000002
        /*0ca0*/ 	.word	0x00000060
        /*0ca4*/ 	.short	0x010a
        /*0ca6*/ 	.byte	0x3f
	.zero		1


	//   ....[53]....
        /*0ca8*/ 	.word	0x000117e0
        /*0cac*/ 	.word	0x00000000
        /*0cb0*/ 	.word	0x00028860
        /*0cb4*/ 	.short	0x010a
        /*0cb6*/ 	.byte	0x3f
	.zero		1


	//   ....[54]....
        /*0cb8*/ 	.word	0x00012e10
        /*0cbc*/ 	.word	0x00000000
        /*0cc0*/ 	.word	0x00028820
        /*0cc4*/ 	.short	0x010a
        /*0cc6*/ 	.byte	0x3f
	.zero		1


	//   ....[55]....
        /*0cc8*/ 	.word	0x00013000
        /*0ccc*/ 	.word	0x00000006
        /*0cd0*/ 	.word	0x00000000
        /*0cd4*/ 	.short	0x010a
        /*0cd6*/ 	.byte	0x3f
	.zero		1


	//   ....[56]....
        /*0cd8*/ 	.word	0x00013030
        /*0cdc*/ 	.word	0x00000007
        /*0ce0*/ 	.word	0x00000000
        /*0ce4*/ 	.short	0x010a
        /*0ce6*/ 	.byte	0x3f
	.zero		1


	//   ....[57]....
        /*0ce8*/ 	.word	0x00013090
        /*0cec*/ 	.word	0x00000004
        /*0cf0*/ 	.word	0x00000000
        /*0cf4*/ 	.short	0x010a
        /*0cf6*/ 	.byte	0x3f
	.zero		1


	//   ....[58]....
        /*0cf8*/ 	.word	0x000130c0
        /*0cfc*/ 	.word	0x00000003
        /*0d00*/ 	.word	0x00000000
        /*0d04*/ 	.short	0x010a
        /*0d06*/ 	.byte	0x3f
	.zero		1


	//   ....[59]....
        /*0d08*/ 	.word	0x00013130
        /*0d0c*/ 	.word	0x00000003
        /*0d10*/ 	.word	0x00028800
        /*0d14*/ 	.short	0x010a
        /*0d16*/ 	.byte	0x3f
	.zero		1


	//   ....[60]....
        /*0d18*/ 	.word	0x00013180
        /*0d1c*/ 	.word	0x00000000
        /*0d20*/ 	.word	0x00028830
        /*0d24*/ 	.short	0x010a
        /*0d26*/ 	.byte	0x3f
	.zero		1


	//   ....[61]....
        /*0d28*/ 	.word	0x000131e0
        /*0d2c*/ 	.word	0x00000007
        /*0d30*/ 	.word	0x00028830
        /*0d34*/ 	.short	0x010a
        /*0d36*/ 	.byte	0x3f
	.zero		1


	//   ....[62]....
        /*0d38*/ 	.word	0x00013240
        /*0d3c*/ 	.word	0x00000007
        /*0d40*/ 	.word	0x00028850
        /*0d44*/ 	.short	0x010a
        /*0d46*/ 	.byte	0x3f
	.zero		1


	//   ....[63]....
        /*0d48*/ 	.word	0x000132a0
        /*0d4c*/ 	.word	0x00000007
        /*0d50*/ 	.word	0x00028830
        /*0d54*/ 	.short	0x010a
        /*0d56*/ 	.byte	0x3f
	.zero		1


	//   ....[64]....
        /*0d58*/ 	.word	0x00013300
        /*0d5c*/ 	.word	0x00000007
        /*0d60*/ 	.word	0x00028850
        /*0d64*/ 	.short	0x010a
        /*0d66*/ 	.byte	0x3f
	.zero		1


	//   ....[65]....
        /*0d68*/ 	.word	0x00013360
        /*0d6c*/ 	.word	0x00000006
        /*0d70*/ 	.word	0x00028850
        /*0d74*/ 	.short	0x010a
        /*0d76*/ 	.byte	0x3f
	.zero		1


	//   ....[66]....
        /*0d78*/ 	.word	0x00013500
        /*0d7c*/ 	.word	0x00000000
        /*0d80*/ 	.word	0x00028840
        /*0d84*/ 	.short	0x010a
        /*0d86*/ 	.byte	0x3f
	.zero		1


	//   ....[67]....
        /*0d88*/ 	.word	0x00014030
        /*0d8c*/ 	.word	0x00000012
        /*0d90*/ 	.word	0x00028820
        /*0d94*/ 	.short	0x010a
        /*0d96*/ 	.byte	0x3f
	.zero		1


	//   ....[68]....
        /*0d98*/ 	.word	0x00014080
        /*0d9c*/ 	.word	0x00000003
        /*0da0*/ 	.word	0x00028840
        /*0da4*/ 	.short	0x010a
        /*0da6*/ 	.byte	0x3f
	.zero		1


	//   ....[69]....
        /*0da8*/ 	.word	0x000140d0
        /*0dac*/ 	.word	0x00000003
        /*0db0*/ 	.word	0x00000060
        /*0db4*/ 	.short	0x010a
        /*0db6*/ 	.byte	0x3f
	.zero		1


	//   ....[70]....
        /*0db8*/ 	.word	0x00014120
        /*0dbc*/ 	.word	0x00000003
        /*0dc0*/ 	.word	0x00028840
        /*0dc4*/ 	.short	0x010a
        /*0dc6*/ 	.byte	0x3f
	.zero		1


	//   ....[71]....
        /*0dc8*/ 	.word	0x00014170
        /*0dcc*/ 	.word	0x00000002
        /*0dd0*/ 	.word	0x00000060
        /*0dd4*/ 	.short	0x010a
        /*0dd6*/ 	.byte	0x3f
	.zero		1


	//   ....[72]....
        /*0dd8*/ 	.word	0x000141c0
        /*0ddc*/ 	.word	0x00000002
        /*0de0*/ 	.word	0x00028840
        /*0de4*/ 	.short	0x010a
        /*0de6*/ 	.byte	0x3f
	.zero		1


	//   ....[73]....
        /*0de8*/ 	.word	0x00014210
        /*0dec*/ 	.word	0x00000002
        /*0df0*/ 	.word	0x00000060
        /*0df4*/ 	.short	0x010a
        /*0df6*/ 	.byte	0x3f
	.zero		1


	//   ....[74]....
        /*0df8*/ 	.word	0x00014260
        /*0dfc*/ 	.word	0x00000000
        /*0e00*/ 	.word	0x00028860
        /*0e04*/ 	.short	0x010a
        /*0e06*/ 	.byte	0x3f
	.zero		1


	//   ....[75]....
        /*0e08*/ 	.word	0x00014d30
        /*0e0c*/ 	.word	0x00000000
        /*0e10*/ 	.word	0x00028820
        /*0e14*/ 	.short	0x010a
        /*0e16*/ 	.byte	0x3f
	.zero		1


	//   ....[76]....
        /*0e18*/ 	.word	0x00014ed0
        /*0e1c*/ 	.word	0x00000006
        /*0e20*/ 	.word	0x00000000
        /*0e24*/ 	.short	0x010a
        /*0e26*/ 	.byte	0x3f
	.zero		1


	//   ....[77]....
        /*0e28*/ 	.word	0x00014f20
        /*0e2c*/ 	.word	0x00000007
        /*0e30*/ 	.word	0x00000000
        /*0e34*/ 	.short	0x010a
        /*0e36*/ 	.byte	0x3f
	.zero		1


	//   ....[78]....
        /*0e38*/ 	.word	0x00014f70
        /*0e3c*/ 	.word	0x00000004
        /*0e40*/ 	.word	0x00000000
        /*0e44*/ 	.short	0x010a
        /*0e46*/ 	.byte	0x3f
	.zero		1


	//----- nvinfo : EIATTR_NUM_MBARRIERS
	.align		4
.L_298:
        /*0e48*/ 	.byte	0x03, 0x38
        /*0e4a*/ 	.short	0x0016


	//----- nvinfo : EIATTR_EXIT_INSTR_OFFSETS
	.align		4
        /*0e4c*/ 	.byte	0x04, 0x1c
        /*0e4e*/ 	.short	(.L_300 - .L_299)


	//   ....[0]....
.L_299:
        /*0e50*/ 	.word	0x00000a80


	//   ....[1]....
        /*0e54*/ 	.word	0x0000c400


	//   ....[2]....
        /*0e58*/ 	.word	0x00013110


	//----- nvinfo : EIATTR_MAX_THREADS
	.align		4
.L_300:
        /*0e5c*/ 	.byte	0x04, 0x05
        /*0e5e*/ 	.short	(.L_302 - .L_301)
.L_301:
        /*0e60*/ 	.word	0x00000180
        /*0e64*/ 	.word	0x00000001
        /*0e68*/ 	.word	0x00000001


	//----- nvinfo : EIATTR_CRS_STACK_SIZE
	.align		4
.L_302:
        /*0e6c*/ 	.byte	0x04, 0x1e
        /*0e6e*/ 	.short	(.L_304 - .L_303)
.L_303:
        /*0e70*/ 	.word	0x00000000


	//----- nvinfo : EIATTR_CBANK_PARAM_SIZE
	.align		4
.L_304:
        /*0e74*/ 	.byte	0x03, 0x19
        /*0e76*/ 	.short	0x0af0


	//----- nvinfo : EIATTR_PARAM_CBANK
	.align		4
        /*0e78*/ 	.byte	0x04, 0x0a
        /*0e7a*/ 	.short	(.L_306 - .L_305)
	.align		4
.L_305:
        /*0e7c*/ 	.word	index@(.nv.constant0._ZN7cutlass13device_kernelIN5flash11enable_sm90INS1_16FlashAttnFwdSm90INS1_25CollectiveMainloopFwdSm90ILi2EN4cute5tupleIJNS5_1CILi1EEES8_S8_EEENS6_IJNS7_ILi128EEESA_SA_EEELi128ENS_6half_tEfNS_4arch4Sm90ELb1ELb0ELb0ELb1ELb0ELb0ELb0ELb1ELb1ELb1ELb1ELb0EEENS1_21CollectiveEpilogueFwdISB_S9_SC_SE_Li256ELb1ELb1ELb1ELb0EEENS1_36VarlenDynamicPersistentTileSchedulerILi128ELi128ELi256ELi128ELb1ELb1ELb1ELb1ELb1ELb1EEEEEEEEEvNT_6ParamsE)
        /*0e80*/ 	.short	0x0210
        /*0e82*/ 	.short	0x0af0


	//----- nvinfo : EIATTR_SW_WAR
	.align		4
.L_306:
        /*0e84*/ 	.byte	0x04, 0x36
        /*0e86*/ 	.short	(.L_308 - .L_307)
.L_307:
        /*0e88*/ 	.word	0x00000008
.L_308:


//--------------------- .nv.info._ZN7cutlass13device_kernelIN5flash11enable_sm90INS1_16FlashAttnFwdSm90INS1_25CollectiveMainloopFwdSm90ILi2EN4cute5tupleIJNS5_1CILi1EEES8_S8_EEENS6_IJNS7_ILi128EEESA_SA_EEELi128ENS_6half_tEfNS_4arch4Sm90ELb1ELb0ELb0ELb1ELb0ELb1ELb0ELb1ELb1ELb1ELb1ELb0EEENS1_21CollectiveEpilogueFwdISB_S9_SC_SE_Li256ELb1ELb1ELb1ELb0EEENS1_36VarlenDynamicPersistentTileSchedulerILi128ELi128ELi256ELi128ELb1ELb1ELb1ELb1ELb1ELb1EEEEEEEEEvNT_6ParamsE --------------------------
	.section	.nv.info._ZN7cutlass13device_kernelIN5flash11enable_sm90INS1_16FlashAttnFwdSm90INS1_25CollectiveMainloopFwdSm90ILi2EN4cute5tupleIJNS5_1CILi1EEES8_S8_EEENS6_IJNS7_ILi128EEESA_SA_EEELi128ENS_6half_tEfNS_4arch4Sm90ELb1ELb0ELb0ELb1ELb0ELb1ELb0ELb1ELb1ELb1ELb1ELb0EEENS1_21CollectiveEpilogueFwdISB_S9_SC_SE_Li256ELb1ELb1ELb1ELb0EEENS1_36VarlenDynamicPersistentTileSchedulerILi128ELi128ELi256ELi128ELb1ELb1ELb1ELb1ELb1ELb1EEEEEEEEEvNT_6ParamsE,"",@"SHT_CUDA_INFO"
	.sectionflags	@""
	.align	4


	//----- nvinfo : EIATTR_CUDA_API_VERSION
	.align		4
        /*0000*/ 	.byte	0x04, 0x37
        /*0002*/ 	.short	(.L_310 - .L_309)
.L_309:
        /*0004*/ 	.word	0x00000082


	//----- nvinfo : EIATTR_KPARAM_INFO
	.align		4
.L_310:
        /*0008*/ 	.byte	0x04, 0x17
        /*000a*/ 	.short	(.L_312 - .L_311)
.L_311:
        /*000c*/ 	.word	0x00000000
        /*0010*/ 	.short	0x0000
        /*0012*/ 	.short	0x0070
        /*0014*/ 	.byte	0x00, 0xf0, 0x01, 0x2a


	//----- nvinfo : EIATTR_SPARSE_MMA_MASK
	.align		4
.L_312:
        /*0018*/ 	.byte	0x03, 0x50
        /*001a*/ 	.short	0x0000


	//----- nvinfo : EIATTR_MAXREG_COUNT
	.align		4
        /*001c*/ 	.byte	0x03, 0x1b
        /*001e*/ 	.short	0x00a8


	//----- nvinfo : EIATTR_NUM_BARRIERS
	.align		4
        /*0020*/ 	.byte	0x02, 0x4c
        /*0022*/ 	.byte	0x10
	.zero		1


	//----- nvinfo : EIATTR_EXTERNS
	.align		4
        /*0024*/ 	.byte	0x04, 0x0f
        /*0026*/ 	.short	(.L_314 - .L_313)


	//   ....[0]....
	.align		4
.L_313:
        /*0028*/ 	.word	index@(__assertfail)


	//----- nvinfo : EIATTR_ANNOTATIONS
	.align		4
.L_314:
        /*002c*/ 	.byte	0x04, 0x55
        /*002e*/ 	.short	(.L_316 - .L_315)


	//   ....[0]....
.L_315:
        /* <DEDUP_REMOVED lines=95> */


	//----- nvinfo : EIATTR_MERCURY_ISA_VERSION
	.align		4
.L_316:
        /*0610*/ 	.byte	0x03, 0x5f
        /*0612*/ 	.short	0x0101


	//----- nvinfo : EIATTR_UNUSED_LOAD_BYTE_OFFSET
	.align		4
        /*0614*/ 	.byte	0x04, 0x44
        /*0616*/ 	.short	(.L_318 - .L_317)


	//   ....[0]....
.L_317:
        /*0618*/ 	.word	0x00000ad0
        /*061c*/ 	.word	0x0000fff0


	//   ....[1]....
        /*0620*/ 	.word	0x00015f70
        /*0624*/ 	.word	0x0000fff0


	//----- nvinfo : EIATTR_INT_WARP_WIDE_INSTR_OFFSETS
	.align		4
.L_318:
        /*0628*/ 	.byte	0x04, 0x31
        /*062a*/ 	.short	(.L_320 - .L_319)


	//   ....[0]....
.L_319:
        /*062c*/ 	.word	0x00000190


	//   ....[1]....
        /*0630*/ 	.word	0x000001d0


	//   ....[2]....
        /*0634*/ 	.word	0x00000240


	//   ....[3]....
        /*0638*/ 	.word	0x0001c0c0


	//   ....[4]....
        /*063c*/ 	.word	0x0001c150


	//   ....[5]....
        /*0640*/ 	.word	0x0001f7f0


	//   ....[6]....
        /*0644*/ 	.word	0x0001f850


	//----- nvinfo : EIATTR_COOP_GROUP_MASK_REGIDS
	.align		4
.L_320:
        /*0648*/ 	.byte	0x04, 0x29
        /*064a*/ 	.short	(.L_322 - .L_321)


	//   ....[0]....
.L_321:
        /*064c*/ 	.word	0xffffffff


	//   ....[1]....
        /*0650*/ 	.word	0xffffffff


	//   ....[2]....
        /*0654*/ 	.word	0xffffffff


	//   ....[3]....
        /*0658*/ 	.word	0xffffffff


	//   ....[4]....
        /*065c*/ 	.word	0xffffffff


	//   ....[5]....
        /*0660*/ 	.word	0xffffffff


	//   ....[6]....
        /*0664*/ 	.word	0xffffffff


	//   ....[7]....
        /*0668*/ 	.word	0xffffffff


	//   ....[8]....
        /*066c*/ 	.word	0xffffffff


	//   ....[9]....
        /*0670*/ 	.word	0xffffffff


	//   ....[10]....
        /*0674*/ 	.word	0xffffffff


	//   ....[11]....
        /*0678*/ 	.word	0xffffffff


	//   ....[12]....
        /*067c*/ 	.word	0xffffffff


	//   ....[13]....
        /*0680*/ 	.word	0xffffffff


	//   ....[14]....
        /*0684*/ 	.word	0xffffffff


	//   ....[15]....
        /*0688*/ 	.word	0xffffffff


	//   ....[16]....
        /*068c*/ 	.word	0xffffffff


	//   ....[17]....
        /*0690*/ 	.word	0xffffffff


	//   ....[18]....
        /*0694*/ 	.word	0xffffffff


	//   ....[19]....
        /*0698*/ 	.word	0xffffffff


	//   ....[20]....
        /*069c*/ 	.word	0xffffffff


	//   ....[21]....
        /*06a0*/ 	.word	0xffffffff


	//   ....[22]....
        /*06a4*/ 	.word	0xffffffff


	//   ....[23]....
        /*06a8*/ 	.word	0xffffffff


	//   ....[24]....
        /*06ac*/ 	.word	0xffffffff


	//   ....[25]....
        /*06b0*/ 	.word	0xffffffff


	//   ....[26]....
        /*06b4*/ 	.word	0xffffffff


	//   ....[27]....
        /*06b8*/ 	.word	0xffffffff


	//   ....[28]....
        /*06bc*/ 	.word	0xffffffff


	//   ....[29]....
        /*06c0*/ 	.word	0xffffffff


	//   ....[30]....
        /*06c4*/ 	.word	0xffffffff


	//   ....[31]....
        /*06c8*/ 	.word	0xffffffff


	//   ....[32]....
        /*06cc*/ 	.word	0xffffffff


	//   ....[33]....
        /*06d0*/ 	.word	0xffffffff


	//   ....[34]....
        /*06d4*/ 	.word	0xffffffff


	//   ....[35]....
        /*06d8*/ 	.word	0xffffffff


	//   ....[36]....
        /*06dc*/ 	.word	0xffffffff


	//   ....[37]....
        /*06e0*/ 	.word	0xffffffff


	//   ....[38]....
        /*06e4*/ 	.word	0xffffffff


	//   ....[39]....
        /*06e8*/ 	.word	0xffffffff


	//   ....[40]....
        /*06ec*/ 	.word	0xffffffff


	//   ....[41]....
        /*06f0*/ 	.word	0xffffffff


	//   ....[42]....
        /*06f4*/ 	.word	0xffffffff


	//   ....[43]....
        /*06f8*/ 	.word	0xffffffff


	//   ....[44]....
        /*06fc*/ 	.word	0xffffffff


	//   ....[45]....
        /*0700*/ 	.word	0xffffffff


	//   ....[46]....
        /*0704*/ 	.word	0xffffffff


	//   ....[47]....
        /*0708*/ 	.word	0xffffffff


	//   ....[48]....
        /*070c*/ 	.word	0xffffffff


	//   ....[49]....
        /*0710*/ 	.word	0xffffffff


	//   ....[50]....
        /*0714*/ 	.word	0xffffffff


	//   ....[51]....
        /*0718*/ 	.word	0xffffffff


	//   ....[52]....
        /*071c*/ 	.word	0xffffffff


	//   ....[53]....
        /*0720*/ 	.word	0xffffffff


	//   ....[54]....
        /*0724*/ 	.word	0xffffffff


	//   ....[55]....
        /*0728*/ 	.word	0xffffffff


	//   ....[56]....
        /*072c*/ 	.word	0xffffffff


	//   ....[57]....
        /*0730*/ 	.word	0xffffffff


	//   ....[58]....
        /*0734*/ 	.word	0xffffffff


	//   ....[59]....
        /*0738*/ 	.word	0xffffffff


	//   ....[60]....
        /*073c*/ 	.word	0xffffffff


	//   ....[61]....
        /*0740*/ 	.word	0xffffffff


	//   ....[62]....
        /*0744*/ 	.word	0xffffffff


	//   ....[63]....
        /*0748*/ 	.word	0xffffffff


	//   ....[64]....
        /*074c*/ 	.word	0xffffffff


	//   ....[65]....
        /*0750*/ 	.word	0xffffffff


	//   ....[66]....
        /*0754*/ 	.word	0xffffffff


	//   ....[67]....
        /*0758*/ 	.word	0xffffffff


	//   ....[68]....
        /*075c*/ 	.word	0xffffffff


	//   ....[69]....
        /*0760*/ 	.word	0xffffffff


	//   ....[70]....
        /*0764*/ 	.word	0xffffffff


	//   ....[71]....
        /*0768*/ 	.word	0xffffffff


	//   ....[72]....
        /*076c*/ 	.word	0xffffffff


	//   ....[73]....
        /*0770*/ 	.word	0xffffffff


	//   ....[74]....
        /*0774*/ 	.word	0xffffffff


	//   ....[75]....
        /*0778*/ 	.word	0xffffffff


	//   ....[76]....
        /*077c*/ 	.word	0xffffffff


	//   ....[77]....
        /*0780*/ 	.word	0xffffffff


	//   ....[78]....
        /*0784*/ 	.word	0xffffffff


	//   ....[79]....
        /*0788*/ 	.word	0xffffffff


	//   ....[80]....
        /*078c*/ 	.word	0xffffffff


	//   ....[81]....
        /*0790*/ 	.word	0xffffffff


	//   ....[82]....
        /*0794*/ 	.word	0xffffffff


	//   ....[83]....
        /*0798*/ 	.word	0xffffffff


	//   ....[84]....
        /*079c*/ 	.word	0xffffffff


	//   ....[85]....
        /*07a0*/ 	.word	0xffffffff


	//   ....[86]....
        /*07a4*/ 	.word	0xffffffff


	//   ....[87]....
        /*07a8*/ 	.word	0xffffffff


	//   ....[88]....
        /*07ac*/ 	.word	0xffffffff


	//   ....[89]....
        /*07b0*/ 	.word	0xffffffff


	//   ....[90]....
        /*07b4*/ 	.word	0xffffffff


	//   ....[91]....
        /*07b8*/ 	.word	0xffffffff


	//   ....[92]....
        /*07bc*/ 	.word	0xffffffff


	//   ....[93]....
        /*07c0*/ 	.word	0xffffffff


	//   ....[94]....
        /*07c4*/ 	.word	0xffffffff


	//   ....[95]....
        /*07c8*/ 	.word	0xffffffff


	//   ....[96]....
        /*07cc*/ 	.word	0xffffffff


	//   ....[97]....
        /*07d0*/ 	.word	0xffffffff


	//   ....[98]....
        /*07d4*/ 	.word	0xffffffff


	//   ....[99]....
        /*07d8*/ 	.word	0xffffffff


	//   ....[100]....
        /*07dc*/ 	.word	0xffffffff


	//   ....[101]....
        /*07e0*/ 	.word	0xffffffff


	//   ....[102]....
        /*07e4*/ 	.word	0xffffffff


	//   ....[103]....
        /*07e8*/ 	.word	0xffffffff


	//   ....[104]....
        /*07ec*/ 	.word	0xffffffff


	//   ....[105]....
        /*07f0*/ 	.word	0xffffffff


	//   ....[106]....
        /*07f4*/ 	.word	0xffffffff


	//   ....[107]....
        /*07f8*/ 	.word	0xffffffff


	//   ....[108]....
        /*07fc*/ 	.word	0xffffffff


	//   ....[109]....
        /*0800*/ 	.word	0xffffffff


	//   ....[110]....
        /*0804*/ 	.word	0xffffffff


	//   ....[111]....
        /*0808*/ 	.word	0xffffffff


	//   ....[112]....
        /*080c*/ 	.word	0xffffffff


	//   ....[113]....
        /*0810*/ 	.word	0xffffffff


	//   ....[114]....
        /*0814*/ 	.word	0xffffffff


	//   ....[115]....
        /*0818*/ 	.word	0xffffffff


	//   ....[116]....
        /*081c*/ 	.word	0xffffffff


	//   ....[117]....
        /*0820*/ 	.word	0xffffffff


	//   ....[118]....
        /*0824*/ 	.word	0xffffffff


	//   ....[119]....
        /*0828*/ 	.word	0xffffffff


	//   ....[120]....
        /*082c*/ 	.word	0xffffffff


	//   ....[121]....
        /*0830*/ 	.word	0xffffffff


	//   ....[122]....
        /*0834*/ 	.word	0xffffffff


	//   ....[123]....
        /*0838*/ 	.word	0xffffffff


	//   ....[124]....
        /*083c*/ 	.word	0xffffffff


	//   ....[125]....
        /*0840*/ 	.word	0xffffffff


	//   ....[126]....
        /*0844*/ 	.word	0xffffffff


	//   ....[127]....
        /*0848*/ 	.word	0xffffffff


	//   ....[128]....
        /*084c*/ 	.word	0xffffffff


	//   ....[129]....
        /*0850*/ 	.word	0xffffffff


	//   ....[130]....
        /*0854*/ 	.word	0xffffffff


	//   ....[131]....
        /*0858*/ 	.word	0xffffffff


	//   ....[132]....
        /*085c*/ 	.word	0xffffffff


	//   ....[133]....
        /*0860*/ 	.word	0xffffffff


	//   ....[134]....
        /*0864*/ 	.word	0xffffffff


	//   ....[135]....
        /*0868*/ 	.word	0xffffffff


	//   ....[136]....
        /*086c*/ 	.word	0xffffffff


	//   ....[137]....
        /*0870*/ 	.word	0xffffffff


	//   ....[138]....
        /*0874*/ 	.word	0x0500000f


	//   ....[139]....
        /*0878*/ 	.word	0x0500000f


	//   ....[140]....
        /*087c*/ 	.word	0x0500000f


	//   ....[141]....
        /*0880*/ 	.word	0x0500000f


	//   ....[142]....
        /*0884*/ 	.word	0x0500000f


	//   ....[143]....
        /*0888*/ 	.word	0x0500000f


	//   ....[144]....
        /*088c*/ 	.word	0x0500000f


	//   ....[145]....
        /*0890*/ 	.word	0x0500000f


	//   ....[146]....
        /*0894*/ 	.word	0x0500000f


	//   ....[147]....
        /*0898*/ 	.word	0x0500000f


	//   ....[148]....
        /*089c*/ 	.word	0x0500000f


	//   ....[149]....
        /*08a0*/ 	.word	0x0500000f


	//   ....[150]....
        /*08a4*/ 	.word	0x0500000f


	//   ....[151]....
        /*08a8*/ 	.word	0x0500000f


	//   ....[152]....
        /*08ac*/ 	.word	0x0500000f


	//   ....[153]....
        /*08b0*/ 	.word	0x0500000f


	//   ....[154]....
        /*08b4*/ 	.word	0x0500000f


	//   ....[155]....
        /*08b8*/ 	.word	0x0500000f


	//   ....[156]....
        /*08bc*/ 	.word	0x0500000f


	//   ....[157]....
        /*08c0*/ 	.word	0x0500000f


	//   ....[158]....
        /*08c4*/ 	.word	0x0500000f


	//   ....[159]....
        /*08c8*/ 	.word	0x0500000f


	//   ....[160]....
        /*08cc*/ 	.word	0x0500000f


	//   ....[161]....
        /*08d0*/ 	.word	0x0500000f


	//   ....[162]....
        /*08d4*/ 	.word	0x0500000f


	//   ....[163]....
        /*08d8*/ 	.word	0x0500000f


	//   ....[164]....
        /*08dc*/ 	.word	0x0500000f


	//   ....[165]....
        /*08e0*/ 	.word	0x0500000f


	//   ....[166]....
        /*08e4*/ 	.word	0x0500000f


	//   ....[167]....
        /*08e8*/ 	.word	0x0500000f


	//   ....[168]....
        /*08ec*/ 	.word	0x0500000f


	//   ....[169]....
        /*08f0*/ 	.word	0x0500000f


	//   ....[170]....
        /*08f4*/ 	.word	0x0500000f


	//   ....[171]....
        /*08f8*/ 	.word	0x0500000f


	//   ....[172]....
        /*08fc*/ 	.word	0x0500000f


	//   ....[173]....
        /*0900*/ 	.word	0x0500000f


	//   ....[174]....
        /*0904*/ 	.word	0x0500000f


	//   ....[175]....
        /*0908*/ 	.word	0x0500000f


	//   ....[176]....
        /*090c*/ 	.word	0x0500000f


	//   ....[177]....
        /*0910*/ 	.word	0x0500000f


	//   ....[178]....
        /*0914*/ 	.word	0x0500000f


	//   ....[179]....
        /*0918*/ 	.word	0x0500000f


	//   ....[180]....
        /*091c*/ 	.word	0x0500000f


	//   ....[181]....
        /*0920*/ 	.word	0x0500000f


	//   ....[182]....
        /*0924*/ 	.word	0x0500000f


	//   ....[183]....
        /*0928*/ 	.word	0x0500000f


	//   ....[184]....
        /*092c*/ 	.word	0x0500000f


	//   ....[185]....
        /*0930*/ 	.word	0x0500000f


	//   ....[186]....
        /*0934*/ 	.word	0x0500000f


	//   ....[187]....
        /*0938*/ 	.word	0x0500000f


	//   ....[188]....
        /*093c*/ 	.word	0x0500000f


	//   ....[189]....
        /*0940*/ 	.word	0x0500000f


	//   ....[190]....
        /*0944*/ 	.word	0x0500000f


	//   ....[191]....
        /*0948*/ 	.word	0x0500000f


	//   ....[192]....
        /*094c*/ 	.word	0x0500000f


	//   ....[193]....
        /*0950*/ 	.word	0x0500000f


	//   ....[194]....
        /*0954*/ 	.word	0x0500000f


	//   ....[195]....
        /*0958*/ 	.word	0x0500000f


	//   ....[196]....
        /*095c*/ 	.word	0x0500000f


	//   ....[197]....
        /*0960*/ 	.word	0x0500000f


	//   ....[198]....
        /*0964*/ 	.word	0x0500000f


	//   ....[199]....
        /*0968*/ 	.word	0x0500000f


	//   ....[200]....
        /*096c*/ 	.word	0x0500000f


	//   ....[201]....
        /*0970*/ 	.word	0x0500000f


	//   ....[202]....
        /*0974*/ 	.word	0x0500000f


	//   ....[203]....
        /*0978*/ 	.word	0x0500000f


	//   ....[204]....
        /*097c*/ 	.word	0x0500000f


	//   ....[205]....
        /*0980*/ 	.word	0x0500000f


	//   ....[206]....
        /*0984*/ 	.word	0x0500000f


	//   ....[207]....
        /*0988*/ 	.word	0x0500000f


	//   ....[208]....
        /*098c*/ 	.word	0x0500000f


	//   ....[209]....
        /*0990*/ 	.word	0x0500000f


	//   ....[210]....
        /*0994*/ 	.word	0x0500000f


	//   ....[211]....
        /*0998*/ 	.word	0x0500000f


	//   ....[212]....
        /*099c*/ 	.word	0x0500000f


	//   ....[213]....
        /*09a0*/ 	.word	0x0500000f


	//   ....[214]....
        /*09a4*/ 	.word	0x0500000f


	//   ....[215]....
        /*09a8*/ 	.word	0x0500000f


	//   ....[216]....
        /*09ac*/ 	.word	0x0500000f


	//   ....[217]....
        /*09b0*/ 	.word	0x0500000f


	//   ....[218]....
        /*09b4*/ 	.word	0x0500000f


	//   ....[219]....
        /*09b8*/ 	.word	0x0500000f


	//   ....[220]....
        /*09bc*/ 	.word	0x0500000f


	//   ....[221]....
        /*09c0*/ 	.word	0x0500000f


	//   ....[222]....
        /*09c4*/ 	.word	0x0500000f


	//   ....[223]....
        /*09c8*/ 	.word	0x0500000f


	//   ....[224]....
        /*09cc*/ 	.word	0x0500000f


	//   ....[225]....
        /*09d0*/ 	.word	0x0500000f


	//   ....[226]....
        /*09d4*/ 	.word	0x0500000f


	//   ....[227]....
        /*09d8*/ 	.word	0x0500000f


	//----- nvinfo : EIATTR_COOP_GROUP_INSTR_OFFSETS
	.align		4
.L_322:
        /*09dc*/ 	.byte	0x04, 0x28
        /*09de*/ 	.short	(.L_324 - .L_323)


	//   ....[0]....
.L_323:
        /*09e0*/ 	.word	0x00000070


	//   ....[1]....
        /*09e4*/ 	.word	0x000001a0


	//   ....[2]....
        /*09e8*/ 	.word	0x000001f0


	//   ....[3]....
        /*09ec*/ 	.word	0x00000420


	//   ....[4]....
        /*09f0*/ 	.word	0x00000580


	//   ....[5]....
        /*09f4*/ 	.word	0x000006a0


	//   ....[6]....
        /*09f8*/ 	.word	0x00000800


	//   ....[7]....
        /*09fc*/ 	.word	0x00009130


	//   ....[8]....
        /*0a00*/ 	.word	0x00009810


	//   ....[9]....
        /*0a04*/ 	.word	0x00009820


	//   ....[10]....
        /*0a08*/ 	.word	0x00009830


	//   ....[11]....
        /*0a0c*/ 	.word	0x00009840


	//   ....[12]....
        /*0a10*/ 	.word	0x00009b80


	//   ....[13]....
        /*0a14*/ 	.word	0x00009b90


	//   ....[14]....
        /*0a18*/ 	.word	0x00009ba0


	//   ....[15]....
        /*0a1c*/ 	.word	0x00009bb0


	//   ....[16]....
        /*0a20*/ 	.word	0x00009e90


	//   ....[17]....
        /*0a24*/ 	.word	0x00009ea0


	//   ....[18]....
        /*0a28*/ 	.word	0x00009eb0


	//   ....[19]....
        /*0a2c*/ 	.word	0x00009ec0


	//   ....[20]....
        /*0a30*/ 	.word	0x0000a1c0


	//   ....[21]....
        /*0a34*/ 	.word	0x0000a1d0


	//   ....[22]....
        /*0a38*/ 	.word	0x0000a1e0


	//   ....[23]....
        /*0a3c*/ 	.word	0x0000a1f0


	//   ....[24]....
        /*0a40*/ 	.word	0x0000beb0


	//   ....[25]....
        /*0a44*/ 	.word	0x0000bed0


	//   ....[26]....
        /*0a48*/ 	.word	0x0000bee0


	//   ....[27]....
        /*0a4c*/ 	.word	0x0000bef0


	//   ....[28]....
        /*0a50*/ 	.word	0x0000c000


	//   ....[29]....
        /*0a54*/ 	.word	0x0000c050


	//   ....[30]....
        /*0a58*/ 	.word	0x0000c080


	//   ....[31]....
        /*0a5c*/ 	.word	0x0000c0c0


	//   ....[32]....
        /*0a60*/ 	.word	0x0000c3e0


	//   ....[33]....
        /*0a64*/ 	.word	0x0000c400


	//   ....[34]....
        /*0a68*/ 	.word	0x0000c420


	//   ....[35]....
        /*0a6c*/ 	.word	0x0000c430


	//   ....[36]....
        /*0a70*/ 	.word	0x0000c4f0


	//   ....[37]....
        /*0a74*/ 	.word	0x0000c510


	//   ....[38]....
        /*0a78*/ 	.word	0x0000c520


	//   ....[39]....
        /*0a7c*/ 	.word	0x0000c5b0


	//   ....[40]....
        /*0a80*/ 	.word	0x0000e910


	//   ....[41]....
        /*0a84*/ 	.word	0x0000ebc0


	//   ....[42]....
        /*0a88*/ 	.word	0x0000f130


	//   ....[43]....
        /*0a8c*/ 	.word	0x0000f160


	//   ....[44]....
        /*0a90*/ 	.word	0x0000fac0


	//   ....[45]....
        /*0a94*/ 	.word	0x0000fb40


	//   ....[46]....
        /*0a98*/ 	.word	0x00011000


	//   ....[47]....
        /*0a9c*/ 	.word	0x00011690


	//   ....[48]....
        /*0aa0*/ 	.word	0x000116c0


	//   ....[49]....
        /*0aa4*/ 	.word	0x000116e0


	//   ....[50]....
        /*0aa8*/ 	.word	0x00011de0


	//   ....[51]....
        /*0aac*/ 	.word	0x00011fb0


	//   ....[52]....
        /*0ab0*/ 	.word	0x00013bb0


	//   ....[53]....
        /*0ab4*/ 	.word	0x00013c40


	//   ....[54]....
        /*0ab8*/ 	.word	0x000142c0


	//   ....[55]....
        /*0abc*/ 	.word	0x000143b0


	//   ....[56]....
        /*0ac0*/ 	.word	0x000155b0


	//   ....[57]....
        /*0ac4*/ 	.word	0x000155f0


	//   ....[58]....
        /*0ac8*/ 	.word	0x000156d0


	//   ....[59]....
        /*0acc*/ 	.word	0x000156f0


	//   ....[60]....
        /*0ad0*/ 	.word	0x00016a00


	//   ....[61]....
        /*0ad4*/ 	.word	0x00016a20


	//   ....[62]....
        /*0ad8*/ 	.word	0x00016a40


	//   ....[63]....
        /*0adc*/ 	.word	0x00016a50


	//   ....[64]....
        /*0ae0*/ 	.word	0x00017110


	//   ....[65]....
        /*0ae4*/ 	.word	0x00017120


	//   ....[66]....
        /*0ae8*/ 	.word	0x00017220


	//   ....[67]....
        /*0aec*/ 	.word	0x00017230


	//   ....[68]....
        /*0af0*/ 	.word	0x00017340


	//   ....[69]....
        /*0af4*/ 	.word	0x00017350


	//   ....[70]....
        /*0af8*/ 	.word	0x00017460


	//   ....[71]....
        /*0afc*/ 	.word	0x00017470


	//   ....[72]....
        /*0b00*/ 	.word	0x00017820


	//   ....[73]....
        /*0b04*/ 	.word	0x00017830


	//   ....[74]....
        /*0b08*/ 	.word	0x00017d80


	//   ....[75]....
        /*0b0c*/ 	.word	0x00017d90


	//   ....[76]....
        /*0b10*/ 	.word	0x00018a80


	//   ....[77]....
        /*0b14*/ 	.word	0x00018a90


	//   ....[78]....
        /*0b18*/ 	.word	0x00018ba0


	//   ....[79]....
        /*0b1c*/ 	.word	0x00018bb0


	//   ....[80]....
        /*0b20*/ 	.word	0x00018cc0


	//   ....[81]....
        /*0b24*/ 	.word	0x00018cd0


	//   ....[82]....
        /*0b28*/ 	.word	0x00018de0


	//   ....[83]....
        /*0b2c*/ 	.word	0x00018df0


	//   ....[84]....
        /*0b30*/ 	.word	0x00018f60


	//   ....[85]....
        /*0b34*/ 	.word	0x00019190


	//   ....[86]....
        /*0b38*/ 	.word	0x000191c0


	//   ....[87]....
        /*0b3c*/ 	.word	0x000191f0


	//   ....[88]....
        /*0b40*/ 	.word	0x00019220


	//   ....[89]....
        /*0b44*/ 	.word	0x00019250


	//   ....[90]....
        /*0b48*/ 	.word	0x00019280


	//   ....[91]....
        /*0b4c*/ 	.word	0x00019420


	//   ....[92]....
        /*0b50*/ 	.word	0x00019450


	//   ....[93]....
        /*0b54*/ 	.word	0x00019480


	//   ....[94]....
        /*0b58*/ 	.word	0x000194b0


	//   ....[95]....
        /*0b5c*/ 	.word	0x000194e0


	//   ....[96]....
        /*0b60*/ 	.word	0x00019510


	//   ....[97]....
        /*0b64*/ 	.word	0x000195b0


	//   ....[98]....
        /*0b68*/ 	.word	0x000195e0


	//   ....[99]....
        /*0b6c*/ 	.word	0x000195f0


	//   ....[100]....
        /*0b70*/ 	.word	0x00019620


	//   ....[101]....
        /*0b74*/ 	.word	0x0001abf0


	//   ....[102]....
        /*0b78*/ 	.word	0x0001c6a0


	//   ....[103]....
        /*0b7c*/ 	.word	0x0001d260


	//   ....[104]....
        /*0b80*/ 	.word	0x0001d270


	//   ....[105]....
        /*0b84*/ 	.word	0x0001d2a0


	//   ....[106]....
        /*0b88*/ 	.word	0x0001d2b0


	//   ....[107]....
        /*0b8c*/ 	.word	0x0001d3c0


	//   ....[108]....
        /*0b90*/ 	.word	0x0001d3d0


	//   ....[109]....
        /*0b94*/ 	.word	0x0001d460


	//   ....[110]....
        /*0b98*/ 	.word	0x0001d470


	//   ....[111]....
        /*0b9c*/ 	.word	0x0001d500


	//   ....[112]....
        /*0ba0*/ 	.word	0x0001d510


	//   ....[113]....
        /*0ba4*/ 	.word	0x0001d5a0


	//   ....[114]....
        /*0ba8*/ 	.word	0x0001d5b0


	//   ....[115]....
        /*0bac*/ 	.word	0x0001d640


	//   ....[116]....
        /*0bb0*/ 	.word	0x0001d650


	//   ....[117]....
        /*0bb4*/ 	.word	0x0001d6a0


	//   ....[118]....
        /*0bb8*/ 	.word	0x0001d6d0


	//   ....[119]....
        /*0bbc*/ 	.word	0x0001ff30


	//   ....[120]....
        /*0bc0*/ 	.word	0x0001ffb0


	//   ....[121]....
        /*0bc4*/ 	.word	0x0001ffe0


	//   ....[122]....
        /*0bc8*/ 	.word	0x0001fff0


	//   ....[123]....
        /*0bcc*/ 	.word	0x00020020


	//   ....[124]....
        /*0bd0*/ 	.word	0x00020050


	//   ....[125]....
        /*0bd4*/ 	.word	0x00020080


	//   ....[126]....
        /*0bd8*/ 	.word	0x000200b0


	//   ....[127]....
        /*0bdc*/ 	.word	0x00020270


	//   ....[128]....
        /*0be0*/ 	.word	0x000202a0


	//   ....[129]....
        /*0be4*/ 	.word	0x000202d0


	//   ....[130]....
        /*0be8*/ 	.word	0x00020300


	//   ....[131]....
        /*0bec*/ 	.word	0x00020330


	//   ....[132]....
        /*0bf0*/ 	.word	0x00020360


	//   ....[133]....
        /*0bf4*/ 	.word	0x00020430


	//   ....[134]....
        /*0bf8*/ 	.word	0x00020450


	//   ....[135]....
        /*0bfc*/ 	.word	0x00020460


	//   ....[136]....
        /*0c00*/ 	.word	0x000204e0


	//   ....[137]....
        /*0c04*/ 	.word	0x00021020


	//   ....[138]....
        /*0c08*/ 	.word	0x00021490


	//   ....[139]....
        /*0c0c*/ 	.word	0x00021540


	//   ....[140]....
        /*0c10*/ 	.word	0x000215d0


	//   ....[141]....
        /*0c14*/ 	.word	0x00021620


	//   ....[142]....
        /*0c18*/ 	.word	0x00021670


	//   ....[143]....
        /*0c1c*/ 	.word	0x00021700


	//   ....[144]....
        /*0c20*/ 	.word	0x00021790


	//   ....[145]....
        /*0c24*/ 	.word	0x000217e0


	//   ....[146]....
        /*0c28*/ 	.word	0x00021830


	//   ....[147]....
        /*0c2c*/ 	.word	0x000218c0


	//   ....[148]....
        /*0c30*/ 	.word	0x00021950


	//   ....[149]....
        /*0c34*/ 	.word	0x000219a0


	//   ....[150]....
        /*0c38*/ 	.word	0x000219f0


	//   ....[151]....
        /*0c3c*/ 	.word	0x00021a80


	//   ....[152]....
        /*0c40*/ 	.word	0x00021b10


	//   ....[153]....
        /*0c44*/ 	.word	0x00021b60


	//   ....[154]....
        /*0c48*/ 	.word	0x00021bb0


	//   ....[155]....
        /*0c4c*/ 	.word	0x00021cb0


	//   ....[156]....
        /*0c50*/ 	.word	0x00021d60


	//   ....[157]....
        /*0c54*/ 	.word	0x00021de0


	//   ....[158]....
        /*0c58*/ 	.word	0x00021e70


	//   ....[159]....
        /*0c5c*/ 	.word	0x00021fe0


	//   ....[160]....
        /*0c60*/ 	.word	0x00022110


	//   ....[161]....
        /*0c64*/ 	.word	0x00022170


	//   ....[162]....
        /*0c68*/ 	.word	0x000221c0


	//   ....[163]....
        /*0c6c*/ 	.word	0x00022250


	//   ....[164]....
        /*0c70*/ 	.word	0x000222f0


	//   ....[165]....
        /*0c74*/ 	.word	0x00022370


	//   ....[166]....
        /*0c78*/ 	.word	0x000223e0


	//   ....[167]....
        /*0c7c*/ 	.word	0x00022540


	//   ....[168]....
        /*0c80*/ 	.word	0x00022640


	//   ....[169]....
        /*0c84*/ 	.word	0x00022690


	//   ....[170]....
        /*0c88*/ 	.word	0x000226e0


	//   ....[171]....
        /*0c8c*/ 	.word	0x000229c0


	//   ....[172]....
        /*0c90*/ 	.word	0x00022a10


	//   ....[173]....
        /*0c94*/ 	.word	0x00022aa0


	//   ....[174]....
        /*0c98*/ 	.word	0x00022b30


	//   ....[175]....
        /*0c9c*/ 	.word	0x00022bc0


	//   ....[176]....
        /*0ca0*/ 	.word	0x00022c50


	//   ....[177]....
        /*0ca4*/ 	.word	0x00022ce0


	//   ....[178]....
        /*0ca8*/ 	.word	0x00022d70


	//   ....[179]....
        /*0cac*/ 	.word	0x00022df0


	//   ....[180]....
        /*0cb0*/ 	.word	0x00022e40


	//   ....[181]....
        /*0cb4*/ 	.word	0x00022ed0


	//   ....[182]....
        /*0cb8*/ 	.word	0x00022f60


	//   ....[183]....
        /*0cbc*/ 	.word	0x00022fe0


	//   ....[184]....
        /*0cc0*/ 	.word	0x00023030


	//   ....[185]....
        /*0cc4*/ 	.word	0x000230c0


	//   ....[186]....
        /*0cc8*/ 	.word	0x00023150


	//   ....[187]....
        /*0ccc*/ 	.word	0x000231e0


	//   ....[188]....
        /*0cd0*/ 	.word	0x00023270


	//   ....[189]....
        /*0cd4*/ 	.word	0x00023300


	//   ....[190]....
        /*0cd8*/ 	.word	0x00023390


	//   ....[191]....
        /*0cdc*/ 	.word	0x00023450


	//   ....[192]....
        /*0ce0*/ 	.word	0x00023730


	//   ....[193]....
        /*0ce4*/ 	.word	0x00023910


	//   ....[194]....
        /*0ce8*/ 	.word	0x00023960


	//   ....[195]....
        /*0cec*/ 	.word	0x000239c0


	//   ....[196]....
        /*0cf0*/ 	.word	0x00023aa0


	//   ....[197]....
        /*0cf4*/ 	.word	0x00023b50


	//   ....[198]....
        /*0cf8*/ 	.word	0x00023c60


	//   ....[199]....
        /*0cfc*/ 	.word	0x00023cc0


	//   ....[200]....
        /*0d00*/ 	.word	0x00023dc0


	//   ....[201]....
        /*0d04*/ 	.word	0x00023e20


	//   ....[202]....
        /*0d08*/ 	.word	0x00023f20


	//   ....[203]....
        /*0d0c*/ 	.word	0x00023f80


	//   ....[204]....
        /*0d10*/ 	.word	0x00024080


	//   ....[205]....
        /*0d14*/ 	.word	0x000240e0


	//   ....[206]....
        /*0d18*/ 	.word	0x000241d0


	//   ....[207]....
        /*0d1c*/ 	.word	0x00024240


	//   ....[208]....
        /*0d20*/ 	.word	0x00024320


	//   ....[209]....
        /*0d24*/ 	.word	0x00024650


	//   ....[210]....
        /*0d28*/ 	.word	0x000246f0


	//   ....[211]....
        /*0d2c*/ 	.word	0x00024890


	//   ....[212]....
        /*0d30*/ 	.word	0x00024910


	//   ....[213]....
        /*0d34*/ 	.word	0x00024990


	//   ....[214]....
        /*0d38*/ 	.word	0x00024a10


	//   ....[215]....
        /*0d3c*/ 	.word	0x00024a90


	//   ....[216]....
        /*0d40*/ 	.word	0x00024b20


	//   ....[217]....
        /*0d44*/ 	.word	0x00024bc0


	//   ....[218]....
        /*0d48*/ 	.word	0x00024c70


	//   ....[219]....
        /*0d4c*/ 	.word	0x00024cf0


	//   ....[220]....
        /*0d50*/ 	.word	0x00024d70


	//   ....[221]....
        /*0d54*/ 	.word	0x00024df0


	//   ....[222]....
        /*0d58*/ 	.word	0x00024e80


	//   ....[223]....
        /*0d5c*/ 	.word	0x00024f00


	//   ....[224]....
        /*0d60*/ 	.word	0x00024fb0


	//   ....[225]....
        /*0d64*/ 	.word	0x00025000


	//   ....[226]....
        /*0d68*/ 	.word	0x000250c0


	//   ....[227]....
        /*0d6c*/ 	.word	0x000251f0


	//----- nvinfo : EIATTR_REG_RECONFIG
	.align		4
.L_324:
        /*0d70*/ 	.byte	0x01, 0x54
	.zero		2


	//----- nvinfo : EIATTR_SYSCALL_OFFSETS
	.align		4
        /*0d74*/ 	.byte	0x04, 0x46
        /*0d76*/ 	.short	(.L_326 - .L_325)


	//   ....[0]....
.L_325:
        /*0d78*/ 	.word	0x00001ee0


	//   ....[1]....
        /*0d7c*/ 	.word	0x00002030


	//   ....[2]....
        /*0d80*/ 	.word	0x000092d0


	//   ....[3]....
        /*0d84*/ 	.word	0x000095c0


	//   ....[4]....
        /*0d88*/ 	.word	0x0001c2c0


	//   ....[5]....
        /*0d8c*/ 	.word	0x0001c410


	//   ....[6]....
        /*0d90*/ 	.word	0x0001c500


	//   ....[7]....
        /*0d94*/ 	.word	0x0001ce20


	//----- nvinfo : EIATTR_MBARRIER_INSTR_OFFSETS
	.align		4
.L_326:
        /*0d98*/ 	.byte	0x04, 0x39
        /*0d9a*/ 	.short	(.L_328 - .L_327)


	//   ....[0]....
.L_327:
        /*0d9c*/ 	.word	0x000002d0
        /*0da0*/ 	.word	0x000000ff
        /*0da4*/ 	.word	0x00028800
        /*0da8*/ 	.short	0x0100
        /*0daa*/ 	.byte	0x08
	.zero		1


	//   ....[1]....
        /*0dac*/ 	.word	0x000002e0
        /*0db0*/ 	.word	0x000000ff
        /*0db4*/ 	.word	0x00028820
        /*0db8*/ 	.short	0x0100
        /*0dba*/ 	.byte	0x08
	.zero		1


	//   ....[2]....
        /*0dbc*/ 	.word	0x000003d0
        /*0dc0*/ 	.word	0x000000ff
        /*0dc4*/ 	.word	0x00028830
        /*0dc8*/ 	.short	0x0100
        /*0dca*/ 	.byte	0x08
	.zero		1


	//   ....[3]....
        /*0dcc*/ 	.word	0x000003e0
        /*0dd0*/ 	.word	0x000000ff
        /*0dd4*/ 	.word	0x00028840
        /*0dd8*/ 	.short	0x0100
        /*0dda*/ 	.byte	0x08
	.zero		1


	//   ....[4]....
        /*0ddc*/ 	.word	0x000003f0
        /*0de0*/ 	.word	0x000000ff
        /*0de4*/ 	.word	0x00028838
        /*0de8*/ 	.short	0x0100
        /*0dea*/ 	.byte	0x08
	.zero		1


	//   ....[5]....
        /*0dec*/ 	.word	0x00000400
        /*0df0*/ 	.word	0x000000ff
        /*0df4*/ 	.word	0x00028848
        /*0df8*/ 	.short	0x0100
        /*0dfa*/ 	.byte	0x08
	.zero		1


	//   ....[6]....
        /*0dfc*/ 	.word	0x00000530
        /*0e00*/ 	.word	0x000000ff
        /*0e04*/ 	.word	0x00028850
        /*0e08*/ 	.short	0x0100
        /*0e0a*/ 	.byte	0x08
	.zero		1


	//   ....[7]....
        /*0e0c*/ 	.word	0x00000540
        /*0e10*/ 	.word	0x000000ff
        /*0e14*/ 	.word	0x00028860
        /*0e18*/ 	.short	0x0100
        /*0e1a*/ 	.byte	0x08
	.zero		1


	//   ....[8]....
        /*0e1c*/ 	.word	0x00000550
        /*0e20*/ 	.word	0x000000ff
        /*0e24*/ 	.word	0x00028858
        /*0e28*/ 	.short	0x0100
        /*0e2a*/ 	.byte	0x08
	.zero		1


	//   ....[9]....
        /*0e2c*/ 	.word	0x00000560
        /*0e30*/ 	.word	0x000000ff
        /*0e34*/ 	.word	0x00028868
        /*0e38*/ 	.short	0x0100
        /*0e3a*/ 	.byte	0x08
	.zero		1


	//   ....[10]....
        /*0e3c*/ 	.word	0x00000650
        /*0e40*/ 	.word	0x000000ff
        /*0e44*/ 	.word	0x00028870
        /*0e48*/ 	.short	0x0100
        /*0e4a*/ 	.byte	0x06
	.zero		1


	//   ....[11]....
        /*0e4c*/ 	.word	0x00000660
        /*0e50*/ 	.word	0x000000ff
        /*0e54*/ 	.word	0x00028880
        /*0e58*/ 	.short	0x0100
        /*0e5a*/ 	.byte	0x06
	.zero		1


	//   ....[12]....
        /*0e5c*/ 	.word	0x00000670
        /*0e60*/ 	.word	0x000000ff
        /*0e64*/ 	.word	0x00028878
        /*0e68*/ 	.short	0x0100
        /*0e6a*/ 	.byte	0x06
	.zero		1


	//   ....[13]....
        /*0e6c*/ 	.word	0x00000680
        /*0e70*/ 	.word	0x000000ff
        /*0e74*/ 	.word	0x00028888
        /*0e78*/ 	.short	0x0100
        /*0e7a*/ 	.byte	0x06
	.zero		1


	//   ....[14]....
        /*0e7c*/ 	.word	0x000007b0
        /*0e80*/ 	.word	0x000000ff
        /*0e84*/ 	.word	0x00028890
        /*0e88*/ 	.short	0x0100
        /*0e8a*/ 	.byte	0x08
	.zero		1


	//   ....[15]....
        /*0e8c*/ 	.word	0x000007c0
        /*0e90*/ 	.word	0x000000ff
        /*0e94*/ 	.word	0x000288a0
        /*0e98*/ 	.short	0x0100
        /*0e9a*/ 	.byte	0x08
	.zero		1


	//   ....[16]....
        /*0e9c*/ 	.word	0x000007d0
        /*0ea0*/ 	.word	0x000000ff
        /*0ea4*/ 	.word	0x00028898
        /*0ea8*/ 	.short	0x0100
        /*0eaa*/ 	.byte	0x08
	.zero		1


	//   ....[17]....
        /*0eac*/ 	.word	0x000007e0
        /*0eb0*/ 	.word	0x000000ff
        /*0eb4*/ 	.word	0x000288a8
        /*0eb8*/ 	.short	0x0100
        /*0eba*/ 	.byte	0x08
	.zero		1


	//   ....[18]....
        /*0ebc*/ 	.word	0x00000910
        /*0ec0*/ 	.word	0x000000ff
        /*0ec4*/ 	.word	0x000288b0
        /*0ec8*/ 	.short	0x0100
        /*0eca*/ 	.byte	0x08
	.zero		1


	//   ....[19]....
        /*0ecc*/ 	.word	0x00000920
        /*0ed0*/ 	.word	0x000000ff
        /*0ed4*/ 	.word	0x000288c0
        /*0ed8*/ 	.short	0x0100
        /*0eda*/ 	.byte	0x08
	.zero		1


	//   ....[20]....
        /*0edc*/ 	.word	0x00000930
        /*0ee0*/ 	.word	0x000000ff
        /*0ee4*/ 	.word	0x000288b8
        /*0ee8*/ 	.short	0x0100
        /*0eea*/ 	.byte	0x08
	.zero		1


	//   ....[21]....
        /*0eec*/ 	.word	0x00000940
        /*0ef0*/ 	.word	0x000000ff
        /*0ef4*/ 	.word	0x000288c8
        /*0ef8*/ 	.short	0x0100
        /*0efa*/ 	.byte	0x08
	.zero		1


	//   ....[22]....
        /*0efc*/ 	.word	0x00003640
        /*0f00*/ 	.word	0x0000006e
        /*0f04*/ 	.word	0x00028890
        /*0f08*/ 	.short	0x010a
        /*0f0a*/ 	.byte	0x3f
	.zero		1


	//   ....[23]....
        /*0f0c*/ 	.word	0x00005c40
        /*0f10*/ 	.word	0x0000006e
        /*0f14*/ 	.word	0x00028890
        /*0f18*/ 	.short	0x010a
        /*0f1a*/ 	.byte	0x3f
	.zero		1


	//   ....[24]....
        /*0f1c*/ 	.word	0x00007dc0
        /*0f20*/ 	.word	0x0000006e
        /*0f24*/ 	.word	0x00028890
        /*0f28*/ 	.short	0x010a
        /*0f2a*/ 	.byte	0x3f
	.zero		1


	//   ....[25]....
        /*0f2c*/ 	.word	0x00008420
        /*0f30*/ 	.word	0x00000030
        /*0f34*/ 	.word	0x00000000
        /*0f38*/ 	.short	0x0101
        /*0f3a*/ 	.byte	0x3f
	.zero		1


	//   ....[26]....
        /*0f3c*/ 	.word	0x00008460
        /*0f40*/ 	.word	0x0000006e
        /*0f44*/ 	.word	0x000288b0
        /*0f48*/ 	.short	0x010a
        /*0f4a*/ 	.byte	0x3f
	.zero		1


	//   ....[27]....
        /*0f4c*/ 	.word	0x00008ab0
        /*0f50*/ 	.word	0x0000006e
        /*0f54*/ 	.word	0x00000000
        /*0f58*/ 	.short	0x0101
        /*0f5a*/ 	.byte	0x3f
	.zero		1


	//   ....[28]....
        /*0f5c*/ 	.word	0x00009350
        /*0f60*/ 	.word	0x00000002
        /*0f64*/ 	.word	0x00028800
        /*0f68*/ 	.short	0x010a
        /*0f6a*/ 	.byte	0x3f
	.zero		1


	//   ....[29]....
        /*0f6c*/ 	.word	0x000093a0
        /*0f70*/ 	.word	0x00000002
        /*0f74*/ 	.word	0x00028800
        /*0f78*/ 	.short	0x010a
        /*0f7a*/ 	.byte	0x3f
	.zero		1


	//   ....[30]....
        /*0f7c*/ 	.word	0x0000a430
        /*0f80*/ 	.word	0x00000002
        /*0f84*/ 	.word	0x00028800
        /*0f88*/ 	.short	0x010a
        /*0f8a*/ 	.byte	0x3f
	.zero		1


	//   ....[31]....
        /*0f8c*/ 	.word	0x0000c810
        /*0f90*/ 	.word	0x00000002
        /*0f94*/ 	.word	0x00028800
        /*0f98*/ 	.short	0x010a
        /*0f9a*/ 	.byte	0x3f
	.zero		1


	//   ....[32]....
        /*0f9c*/ 	.word	0x0000e2f0
        /*0fa0*/ 	.word	0x00000003
        /*0fa4*/ 	.word	0x00028830
        /*0fa8*/ 	.short	0x010a
        /*0faa*/ 	.byte	0x3f
	.zero		1


	//   ....[33]....
        /*0fac*/ 	.word	0x0000e360
        /*0fb0*/ 	.word	0x00000003
        /*0fb4*/ 	.word	0x00028830
        /*0fb8*/ 	.short	0x010a
        /*0fba*/ 	.byte	0x3f
	.zero		1


	//   ....[34]....
        /*0fbc*/ 	.word	0x0000eb10
        /*0fc0*/ 	.word	0x00000003
        /*0fc4*/ 	.word	0x00000000
        /*0fc8*/ 	.short	0x0101
        /*0fca*/ 	.byte	0x3f
	.zero		1


	//   ....[35]....
        /*0fcc*/ 	.word	0x00010850
        /*0fd0*/ 	.word	0x00000000
        /*0fd4*/ 	.word	0x00028830
        /*0fd8*/ 	.short	0x010a
        /*0fda*/ 	.byte	0x3f
	.zero		1


	//   ....[36]....
        /*0fdc*/ 	.word	0x000108a0
        /*0fe0*/ 	.word	0x00000000
        /*0fe4*/ 	.word	0x00028830
        /*0fe8*/ 	.short	0x010a
        /*0fea*/ 	.byte	0x3f
	.zero		1


	//   ....[37]....
        /*0fec*/ 	.word	0x00010cb0
        /*0ff0*/ 	.word	0x00000006
        /*0ff4*/ 	.word	0x00028850
        /*0ff8*/ 	.short	0x010a
        /*0ffa*/ 	.byte	0x3f
	.zero		1


	//   ....[38]....
        /*0ffc*/ 	.word	0x00010cf0
        /*1000*/ 	.word	0x00000006
        /*1004*/ 	.word	0x00028850
        /*1008*/ 	.short	0x010a
        /*100a*/ 	.byte	0x3f
	.zero		1


	//   ....[39]....
        /*100c*/ 	.word	0x00012690
        /*1010*/ 	.word	0x00000015
        /*1014*/ 	.word	0x00000000
        /*1018*/ 	.short	0x0101
        /*101a*/ 	.byte	0x3f
	.zero		1


	//   ....[40]....
        /*101c*/ 	.word	0x00012730
        /*1020*/ 	.word	0x0000000e
        /*1024*/ 	.word	0x00000000
        /*1028*/ 	.short	0x0101
        /*102a*/ 	.byte	0x3f
	.zero		1


	//   ....[41]....
        /*102c*/ 	.word	0x00013380
        /*1030*/ 	.word	0x00000000
        /*1034*/ 	.word	0x00028830
        /*1038*/ 	.short	0x010a
        /*103a*/ 	.byte	0x3f
	.zero		1


	//   ....[42]....
        /*103c*/ 	.word	0x000133d0
        /*1040*/ 	.word	0x00000000
        /*1044*/ 	.word	0x00028830
        /*1048*/ 	.short	0x010a
        /*104a*/ 	.byte	0x3f
	.zero		1


	//   ....[43]....
        /*104c*/ 	.word	0x000137e0
        /*1050*/ 	.word	0x00000006
        /*1054*/ 	.word	0x00028850
        /*1058*/ 	.short	0x010a
        /*105a*/ 	.byte	0x3f
	.zero		1


	//   ....[44]....
        /*105c*/ 	.word	0x00013820
        /*1060*/ 	.word	0x00000006
        /*1064*/ 	.word	0x00028850
        /*1068*/ 	.short	0x010a
        /*106a*/ 	.byte	0x3f
	.zero		1


	//   ....[45]....
        /*106c*/ 	.word	0x00014990
        /*1070*/ 	.word	0x00000027
        /*1074*/ 	.word	0x00000000
        /*1078*/ 	.short	0x0101
        /*107a*/ 	.byte	0x3f
	.zero		1


	//   ....[46]....
        /*107c*/ 	.word	0x00014ae0
        /*1080*/ 	.word	0x00000027
        /*1084*/ 	.word	0x00000000
        /*1088*/ 	.short	0x0101
        /*108a*/ 	.byte	0x3f
	.zero		1


	//   ....[47]....
        /*108c*/ 	.word	0x000154b0
        /*1090*/ 	.word	0x0000000e
        /*1094*/ 	.word	0x00028850
        /*1098*/ 	.short	0x010a
        /*109a*/ 	.byte	0x3f
	.zero		1


	//   ....[48]....
        /*109c*/ 	.word	0x00015530
        /*10a0*/ 	.word	0x0000000e
        /*10a4*/ 	.word	0x00028850
        /*10a8*/ 	.short	0x010a
        /*10aa*/ 	.byte	0x3f
	.zero		1


	//   ....[49]....
        /*10ac*/ 	.word	0x00015af0
        /*10b0*/ 	.word	0x00000006
        /*10b4*/ 	.word	0x00000000
        /*10b8*/ 	.short	0x0101
        /*10ba*/ 	.byte	0x3f
	.zero		1


	//   ....[50]....
        /*10bc*/ 	.word	0x00017070
        /*10c0*/ 	.word	0x00000003
        /*10c4*/ 	.word	0x00000000
        /*10c8*/ 	.short	0x0101
        /*10ca*/ 	.byte	0x3f
	.zero		1


	//   ....[51]....
        /*10cc*/ 	.word	0x00017720
        /*10d0*/ 	.word	0x0000000a
        /*10d4*/ 	.word	0x00000000
        /*10d8*/ 	.short	0x0101
        /*10da*/ 	.byte	0x3f
	.zero		1


	//   ....[52]....
        /*10dc*/ 	.word	0x0001acd0
        /*10e0*/ 	.word	0x00000012
        /*10e4*/ 	.word	0x00028820
        /*10e8*/ 	.short	0x010a
        /*10ea*/ 	.byte	0x3f
	.zero		1


	//   ....[53]....
        /*10ec*/ 	.word	0x0001ada0
        /*10f0*/ 	.word	0x00000005
        /*10f4*/ 	.word	0x000288a0
        /*10f8*/ 	.short	0x010a
        /*10fa*/ 	.byte	0x3f
	.zero		1


	//   ....[54]....
        /*10fc*/ 	.word	0x0001b0f0
        /*1100*/ 	.word	0x00000005
        /*1104*/ 	.word	0x000288c0
        /*1108*/ 	.short	0x010a
        /*110a*/ 	.byte	0x3f
	.zero		1


	//   ....[55]....
        /*110c*/ 	.word	0x0001b5a0
        /*1110*/ 	.word	0x00000007
        /*1114*/ 	.word	0x000288a0
        /*1118*/ 	.short	0x010a
        /*111a*/ 	.byte	0x3f
	.zero		1


	//   ....[56]....
        /*111c*/ 	.word	0x0001b8d0
        /*1120*/ 	.word	0x00000007
        /*1124*/ 	.word	0x000288c0
        /*1128*/ 	.short	0x010a
        /*112a*/ 	.byte	0x3f
	.zero		1


	//   ....[57]....
        /*112c*/ 	.word	0x0001c910
        /*1130*/ 	.word	0x00000000
        /*1134*/ 	.word	0x00028840
        /*1138*/ 	.short	0x010a
        /*113a*/ 	.byte	0x3f
	.zero		1


	//   ....[58]....
        /*113c*/ 	.word	0x0001d7a0
        /*1140*/ 	.word	0x00000012
        /*1144*/ 	.word	0x00028800
        /*1148*/ 	.short	0x0107
        /*114a*/ 	.byte	0x3f
	.zero		1


	//   ....[59]....
        /*114c*/ 	.word	0x0001d8b0
        /*1150*/ 	.word	0x00000012
        /*1154*/ 	.word	0x00028800
        /*1158*/ 	.short	0x0101
        /*115a*/ 	.byte	0x3f
	.zero		1


	//   ....[60]....
        /*115c*/ 	.word	0x0001d8d0
        /*1160*/ 	.word	0x00000012
        /*1164*/ 	.word	0x00028820
        /*1168*/ 	.short	0x010a
        /*116a*/ 	.byte	0x3f
	.zero		1


	//   ....[61]....
        /*116c*/ 	.word	0x0001dc90
        /*1170*/ 	.word	0x00000003
        /*1174*/ 	.word	0x00028840
        /*1178*/ 	.short	0x010a
        /*117a*/ 	.byte	0x3f
	.zero		1


	//   ....[62]....
        /*117c*/ 	.word	0x0001e030
        /*1180*/ 	.word	0x00000003
        /*1184*/ 	.word	0x00000060
        /*1188*/ 	.short	0x010a
        /*118a*/ 	.byte	0x3f
	.zero		1


	//   ....[63]....
        /*118c*/ 	.word	0x0001e6c0
        /*1190*/ 	.word	0x00000003
        /*1194*/ 	.word	0x00028840
        /*1198*/ 	.short	0x010a
        /*119a*/ 	.byte	0x3f
	.zero		1


	//   ....[64]....
        /*119c*/ 	.word	0x0001ea60
        /*11a0*/ 	.word	0x00000002
        /*11a4*/ 	.word	0x00000060
        /*11a8*/ 	.short	0x010a
        /*11aa*/ 	.byte	0x3f
	.zero		1


	//   ....[65]....
        /*11ac*/ 	.word	0x0001f030
        /*11b0*/ 	.word	0x00000002
        /*11b4*/ 	.word	0x00028840
        /*11b8*/ 	.short	0x010a
        /*11ba*/ 	.byte	0x3f
	.zero		1


	//   ....[66]....
        /*11bc*/ 	.word	0x0001f3d0
        /*11c0*/ 	.word	0x00000002
        /*11c4*/ 	.word	0x00000060
        /*11c8*/ 	.short	0x010a
        /*11ca*/ 	.byte	0x3f
	.zero		1


	//   ....[67]....
        /*11cc*/ 	.word	0x0001f950
        /*11d0*/ 	.word	0x00000000
        /*11d4*/ 	.word	0x00028860
        /*11d8*/ 	.short	0x010a
        /*11da*/ 	.byte	0x3f
	.zero		1


	//   ....[68]....
        /*11dc*/ 	.word	0x00020fa0
        /*11e0*/ 	.word	0x00000000
        /*11e4*/ 	.word	0x00028820
        /*11e8*/ 	.short	0x010a
        /*11ea*/ 	.byte	0x3f
	.zero		1


	//   ....[69]....
        /*11ec*/ 	.word	0x00021180
        /*11f0*/ 	.word	0x00000006
        /*11f4*/ 	.word	0x00000000
        /*11f8*/ 	.short	0x010a
        /*11fa*/ 	.byte	0x3f
	.zero		1


	//   ....[70]....
        /*11fc*/ 	.word	0x000211b0
        /*1200*/ 	.word	0x00000007
        /*1204*/ 	.word	0x00000000
        /*1208*/ 	.short	0x010a
        /*120a*/ 	.byte	0x3f
	.zero		1


	//   ....[71]....
        /*120c*/ 	.word	0x00021210
        /*1210*/ 	.word	0x00000004
        /*1214*/ 	.word	0x00000000
        /*1218*/ 	.short	0x010a
        /*121a*/ 	.byte	0x3f
	.zero		1


	//   ....[72]....
        /*121c*/ 	.word	0x00021240
        /*1220*/ 	.word	0x00000003
        /*1224*/ 	.word	0x00000000
        /*1228*/ 	.short	0x010a
        /*122a*/ 	.byte	0x3f
	.zero		1


	//   ....[73]....
        /*122c*/ 	.word	0x000212a0
        /*1230*/ 	.word	0x0000006e
        /*1234*/ 	.word	0x00028890
        /*1238*/ 	.short	0x010a
        /*123a*/ 	.byte	0x3f
	.zero		1


	//   ....[74]....
        /*123c*/ 	.word	0x000212f0
        /*1240*/ 	.word	0x0000006e
        /*1244*/ 	.word	0x00028890
        /*1248*/ 	.short	0x010a
        /*124a*/ 	.byte	0x3f
	.zero		1


	//   ....[75]....
        /*124c*/ 	.word	0x00021340
        /*1250*/ 	.word	0x0000006e
        /*1254*/ 	.word	0x00028890
        /*1258*/ 	.short	0x010a
        /*125a*/ 	.byte	0x3f
	.zero		1


	//   ....[76]....
        /*125c*/ 	.word	0x00021390
        /*1260*/ 	.word	0x0000006e
        /*1264*/ 	.word	0x000288b0
        /*1268*/ 	.short	0x010a
        /*126a*/ 	.byte	0x3f
	.zero		1


	//   ....[77]....
        /*126c*/ 	.word	0x00021bf0
        /*1270*/ 	.word	0x00000002
        /*1274*/ 	.word	0x00028800
        /*1278*/ 	.short	0x010a
        /*127a*/ 	.byte	0x3f
	.zero		1


	//   ....[78]....
        /*127c*/ 	.word	0x00022740
        /*1280*/ 	.word	0x00000002
        /*1284*/ 	.word	0x00028800
        /*1288*/ 	.short	0x010a
        /*128a*/ 	.byte	0x3f
	.zero		1


	//   ....[79]....
        /*128c*/ 	.word	0x00022790
        /*1290*/ 	.word	0x00000003
        /*1294*/ 	.word	0x00028830
        /*1298*/ 	.short	0x010a
        /*129a*/ 	.byte	0x3f
	.zero		1


	//   ....[80]....
        /*129c*/ 	.word	0x000227e0
        /*12a0*/ 	.word	0x00000000
        /*12a4*/ 	.word	0x00028830
        /*12a8*/ 	.short	0x010a
        /*12aa*/ 	.byte	0x3f
	.zero		1


	//   ....[81]....
        /*12ac*/ 	.word	0x00022830
        /*12b0*/ 	.word	0x00000006
        /*12b4*/ 	.word	0x00028850
        /*12b8*/ 	.short	0x010a
        /*12ba*/ 	.byte	0x3f
	.zero		1


	//   ....[82]....
        /*12bc*/ 	.word	0x00022880
        /*12c0*/ 	.word	0x00000000
        /*12c4*/ 	.word	0x00028830
        /*12c8*/ 	.short	0x010a
        /*12ca*/ 	.byte	0x3f
	.zero		1


	//   ....[83]....
        /*12cc*/ 	.word	0x000228d0
        /*12d0*/ 	.word	0x00000006
        /*12d4*/ 	.word	0x00028850
        /*12d8*/ 	.short	0x010a
        /*12da*/ 	.byte	0x3f
	.zero		1


	//   ....[84]....
        /*12dc*/ 	.word	0x00022920
        /*12e0*/ 	.word	0x0000000e
        /*12e4*/ 	.word	0x00028850
        /*12e8*/ 	.short	0x010a
        /*12ea*/ 	.byte	0x3f
	.zero		1


	//   ....[85]....
        /*12ec*/ 	.word	0x00023510
        /*12f0*/ 	.word	0x00000012
        /*12f4*/ 	.word	0x00028820
        /*12f8*/ 	.short	0x010a
        /*12fa*/ 	.byte	0x3f
	.zero		1


	//   ....[86]....
        /*12fc*/ 	.word	0x00023560
        /*1300*/ 	.word	0x00000005
        /*1304*/ 	.word	0x000288a0
        /*1308*/ 	.short	0x010a
        /*130a*/ 	.byte	0x3f
	.zero		1


	//   ....[87]....
        /*130c*/ 	.word	0x000235b0
        /*1310*/ 	.word	0x00000005
        /*1314*/ 	.word	0x000288c0
        /*1318*/ 	.short	0x010a
        /*131a*/ 	.byte	0x3f
	.zero		1


	//   ....[88]....
        /*131c*/ 	.word	0x00023600
        /*1320*/ 	.word	0x00000007
        /*1324*/ 	.word	0x000288a0
        /*1328*/ 	.short	0x010a
        /*132a*/ 	.byte	0x3f
	.zero		1


	//   ....[89]....
        /*132c*/ 	.word	0x00023650
        /*1330*/ 	.word	0x00000007
        /*1334*/ 	.word	0x000288c0
        /*1338*/ 	.short	0x010a
        /*133a*/ 	.byte	0x3f
	.zero		1


	//   ....[90]....
        /*133c*/ 	.word	0x000237f0
        /*1340*/ 	.word	0x00000000
        /*1344*/ 	.word	0x00028840
        /*1348*/ 	.short	0x010a
        /*134a*/ 	.byte	0x3f
	.zero		1


	//   ....[91]....
        /*134c*/ 	.word	0x00024360
        /*1350*/ 	.word	0x00000012
        /*1354*/ 	.word	0x00028820
        /*1358*/ 	.short	0x010a
        /*135a*/ 	.byte	0x3f
	.zero		1


	//   ....[92]....
        /*135c*/ 	.word	0x000243b0
        /*1360*/ 	.word	0x00000003
        /*1364*/ 	.word	0x00028840
        /*1368*/ 	.short	0x010a
        /*136a*/ 	.byte	0x3f
	.zero		1


	//   ....[93]....
        /*136c*/ 	.word	0x00024400
        /*1370*/ 	.word	0x00000003
        /*1374*/ 	.word	0x00000060
        /*1378*/ 	.short	0x010a
        /*137a*/ 	.byte	0x3f
	.zero		1


	//   ....[94]....
        /*137c*/ 	.word	0x00024450
        /*1380*/ 	.word	0x00000003
        /*1384*/ 	.word	0x00028840
        /*1388*/ 	.short	0x010a
        /*138a*/ 	.byte	0x3f
	.zero		1


	//   ....[95]....
        /*138c*/ 	.word	0x000244a0
        /*1390*/ 	.word	0x00000002
        /*1394*/ 	.word	0x00000060
        /*1398*/ 	.short	0x010a
        /*139a*/ 	.byte	0x3f
	.zero		1


	//   ....[96]....
        /*139c*/ 	.word	0x000244f0
        /*13a0*/ 	.word	0x00000002
        /*13a4*/ 	.word	0x00028840
        /*13a8*/ 	.short	0x010a
        /*13aa*/ 	.byte	0x3f
	.zero		1


	//   ....[97]....
        /*13ac*/ 	.word	0x00024540
        /*13b0*/ 	.word	0x00000002
        /*13b4*/ 	.word	0x00000060
        /*13b8*/ 	.short	0x010a
        /*13ba*/ 	.byte	0x3f
	.zero		1


	//   ....[98]....
        /*13bc*/ 	.word	0x00024590
        /*13c0*/ 	.word	0x00000000
        /*13c4*/ 	.word	0x00028860
        /*13c8*/ 	.short	0x010a
        /*13ca*/ 	.byte	0x3f
	.zero		1


	//   ....[99]....
        /*13cc*/ 	.word	0x00025110
        /*13d0*/ 	.word	0x00000000
        /*13d4*/ 	.word	0x00028820
        /*13d8*/ 	.short	0x010a
        /*13da*/ 	.byte	0x3f
	.zero		1


	//   ....[100]....
        /*13dc*/ 	.word	0x000252b0
        /*13e0*/ 	.word	0x00000006
        /*13e4*/ 	.word	0x00000000
        /*13e8*/ 	.short	0x010a
        /*13ea*/ 	.byte	0x3f
	.zero		1


	//   ....[101]....
        /*13ec*/ 	.word	0x00025300
        /*13f0*/ 	.word	0x00000007
        /*13f4*/ 	.word	0x00000000
        /*13f8*/ 	.short	0x010a
        /*13fa*/ 	.byte	0x3f
	.zero		1


	//   ....[102]....
        /*13fc*/ 	.word	0x00025350
        /*1400*/ 	.word	0x00000004
        /*1404*/ 	.word	0x00000000
        /*1408*/ 	.short	0x010a
        /*140a*/ 	.byte	0x3f
	.zero		1


	//----- nvinfo : EIATTR_NUM_MBARRIERS
	.align		4
.L_328:
        /*140c*/ 	.byte	0x03, 0x38
        /*140e*/ 	.short	0x0016


	//----- nvinfo : EIATTR_EXIT_INSTR_OFFSETS
	.align		4
        /*1410*/ 	.byte	0x04, 0x1c
        /*1412*/ 	.short	(.L_330 - .L_329)


	//   ....[0]....
.L_329:
        /*1414*/ 	.word	0x00021290


	//----- nvinfo : EIATTR_MAX_THREADS
	.align		4
.L_330:
        /*1418*/ 	.byte	0x04, 0x05
        /*141a*/ 	.short	(.L_332 - .L_331)
.L_331:
        /*141c*/ 	.word	0x00000180
        /*1420*/ 	.word	0x00000001
        /*1424*/ 	.word	0x00000001


	//----- nvinfo : EIATTR_CRS_STACK_SIZE
	.align		4
.L_332:
        /*1428*/ 	.byte	0x04, 0x1e
        /*142a*/ 	.short	(.L_334 - .L_333)
.L_333:
        /*142c*/ 	.word	0x00000000


	//----- nvinfo : EIATTR_CBANK_PARAM_SIZE
	.align		4
.L_334:
        /*1430*/ 	.byte	0x03, 0x19
        /*1432*/ 	.short	0x0af0


	//----- nvinfo : EIATTR_PARAM_CBANK
	.align		4
        /*1434*/ 	.byte	0x04, 0x0a
        /*1436*/ 	.short	(.L_336 - .L_335)
	.align		4
.L_335:
        /*1438*/ 	.word	index@(.nv.constant0._ZN7cutlass13device_kernelIN5flash11enable_sm90INS1_16FlashAttnFwdSm90INS1_25CollectiveMainloopFwdSm90ILi2EN4cute5tupleIJNS5_1CILi1EEES8_S8_EEENS6_IJNS7_ILi128EEESA_SA_EEELi128ENS_6half_tEfNS_4arch4Sm90ELb1ELb0ELb0ELb1ELb0ELb1ELb0ELb1ELb1ELb1ELb1ELb0EEENS1_21CollectiveEpilogueFwdISB_S9_SC_SE_Li256ELb1ELb1ELb1ELb0EEENS1_36VarlenDynamicPersistentTileSchedulerILi128ELi128ELi256ELi128ELb1ELb1ELb1ELb1ELb1ELb1EEEEEEEEEvNT_6ParamsE)
        /*143c*/ 	.short	0x0210
        /*143e*/ 	.short	0x0af0


	//----- nvinfo : EIATTR_SW_WAR
	.align		4
.L_336:
        /*1440*/ 	.byte	0x04, 0x36
        /*1442*/ 	.short	(.L_338 - .L_337)
.L_337:
        /*1444*/ 	.word	0x00000008
.L_338:


//--------------------- .nv.callgraph             --------------------------
	.section	.nv.callgraph,"",@"SHT_CUDA_CALLGRAPH"
	.align	4
	.sectionentsize	8
	.align		4
        /*0000*/ 	.word	0x00000000
	.align		4
        /*0004*/ 	.word	0xffffffff
	.align		4
        /*0008*/ 	.word	index@(_ZN7cutlass13device_kernelIN5flash11enable_sm90INS1_16FlashAttnFwdSm90INS1_25CollectiveMainloopFwdSm90ILi2EN4cute5tupleIJNS5_1CILi1EEES8_S8_EEENS6_IJNS7_ILi128EEENS7_ILi176EEESA_EEELi128ENS_6half_tEfNS_4arch4Sm90ELb0ELb0ELb0ELb0ELb0ELb0ELb0ELb1ELb1ELb1ELb1ELb0EEENS1_21CollectiveEpilogueFwdINS6_IJSA_SA_SB_EEES9_SD_SF_Li256ELb0ELb1ELb1ELb0EEENS1_19SingleTileSchedulerILb0ELb1ELb1ELi128EEEEEEEEEvNT_6ParamsE)
	.align		4
        /*000c*/ 	.word	index@(__assertfail)
	.align		4
        /*0010*/ 	.word	index@(_ZN7cutlass13device_kernelIN5flash11enable_sm90INS1_16FlashAttnFwdSm90INS1_25CollectiveMainloopFwdSm90ILi2EN4cute5tupleIJNS5_1CILi1EEES8_S8_EEENS6_IJNS7_ILi128EEENS7_ILi176EEESA_EEELi128ENS_6half_tEfNS_4arch4Sm90ELb0ELb0ELb0ELb1ELb0ELb0ELb0ELb1ELb1ELb1ELb1ELb0EEENS1_21CollectiveEpilogueFwdINS6_IJSA_SA_SB_EEES9_SD_SF_Li256ELb1ELb1ELb1ELb0EEENS1_36VarlenDynamicPersistentTileSchedulerILi128ELi176ELi256ELi128ELb1ELb1ELb1ELb0ELb1ELb1EEEEEEEEEvNT_6ParamsE)
	.align		4
        /*0014*/ 	.word	index@(__assertfail)
	.align		4
        /*0018*/ 	.word	index@(_ZN7cutlass13device_kernelIN5flash11enable_sm90INS1_16FlashAttnFwdSm90INS1_25CollectiveMainloopFwdSm90ILi2EN4cute5tupleIJNS5_1CILi1EEES8_S8_EEENS6_IJNS7_ILi128EEENS7_ILi176EEESA_EEELi128ENS_6half_tEfNS_4arch4Sm90ELb0ELb0ELb0ELb1ELb0ELb1ELb0ELb1ELb1ELb1ELb1ELb0EEENS1_21CollectiveEpilogueFwdINS6_IJSA_SA_SB_EEES9_SD_SF_Li256ELb1ELb1ELb1ELb0EEENS1_36VarlenDynamicPersistentTileSchedulerILi128ELi176ELi256ELi128ELb1ELb1ELb1ELb0ELb1ELb1EEEEEEEEEvNT_6ParamsE)
	.align		4
        /*001c*/ 	.word	index@(__assertfail)
	.align		4
        /*0020*/ 	.word	index@(_ZN7cutlass13device_kernelIN5flash11enable_sm90INS1_16FlashAttnFwdSm90INS1_25CollectiveMainloopFwdSm90ILi2EN4cute5tupleIJNS5_1CILi1EEES8_S8_EEENS6_IJNS7_ILi128EEESA_SA_EEELi128ENS_6half_tEfNS_4arch4Sm90ELb0ELb1ELb0ELb0ELb0ELb0ELb0ELb1ELb1ELb1ELb1ELb0EEENS1_21CollectiveEpilogueFwdISB_S9_SC_SE_Li256ELb0ELb1ELb1ELb0EEENS1_19SingleTileSchedulerILb0ELb1ELb1ELi128EEEEEEEEEvNT_6ParamsE)
	.align		4
        /*0024*/ 	.word	index@(__assertfail)
	.align		4
        /*0028*/ 	.word	index@(_ZN7cutlass13device_kernelIN5flash11enable_sm90INS1_16FlashAttnFwdSm90INS1_25CollectiveMainloopFwdSm90ILi2EN4cute5tupleIJNS5_1CILi1EEES8_S8_EEENS6_IJNS7_ILi128EEESA_SA_EEELi128ENS_6half_tEfNS_4arch4Sm90ELb0ELb1ELb0ELb1ELb0ELb0ELb0ELb1ELb1ELb1ELb1ELb0EEENS1_21CollectiveEpilogueFwdISB_S9_SC_SE_Li256ELb1ELb1ELb1ELb0EEENS1_36VarlenDynamicPersistentTileSchedulerILi128ELi128ELi256ELi128ELb1ELb1ELb1ELb1ELb0ELb1EEEEEEEEEvNT_6ParamsE)
	.align		4
        /*002c*/ 	.word	index@(__assertfail)
	.align		4
        /*0030*/ 	.word	index@(_ZN7cutlass13device_kernelIN5flash11enable_sm90INS1_16FlashAttnFwdSm90INS1_25CollectiveMainloopFwdSm90ILi2EN4cute5tupleIJNS5_1CILi1EEES8_S8_EEENS6_IJNS7_ILi128EEESA_SA_EEELi128ENS_6half_tEfNS_4arch4Sm90ELb0ELb1ELb0ELb1ELb0ELb1ELb0ELb1ELb1ELb1ELb1ELb0EEENS1_21CollectiveEpilogueFwdISB_S9_SC_SE_Li256ELb1ELb1ELb1ELb0EEENS1_36VarlenDynamicPersistentTileSchedulerILi128ELi128ELi256ELi128ELb1ELb1ELb1ELb1ELb0ELb1EEEEEEEEEvNT_6ParamsE)
	.align		4
        /*0034*/ 	.word	index@(__assertfail)
	.align		4
        /*0038*/ 	.word	index@(_ZN7cutlass13device_kernelIN5flash11enable_sm90INS1_16FlashAttnFwdSm90INS1_25CollectiveMainloopFwdSm90ILi2EN4cute5tupleIJNS5_1CILi1EEES8_S8_EEENS6_IJNS7_ILi128EEESA_SA_EEELi128ENS_6half_tEfNS_4arch4Sm90ELb1ELb0ELb0ELb0ELb0ELb0ELb0ELb1ELb1ELb1ELb1ELb0EEENS1_21CollectiveEpilogueFwdISB_S9_SC_SE_Li256ELb0ELb1ELb1ELb0EEENS1_19SingleTileSchedulerILb0ELb1ELb1ELi128EEEEEEEEEvNT_6ParamsE)
	.align		4
        /*003c*/ 	.word	index@(__assertfail)
	.align		4
        /*0040*/ 	.word	index@(_ZN7cutlass13device_kernelIN5flash11enable_sm90INS1_16FlashAttnFwdSm90INS1_25CollectiveMainloopFwdSm90ILi2EN4cute5tupleIJNS5_1CILi1EEES8_S8_EEENS6_IJNS7_ILi128EEESA_SA_EEELi128ENS_6half_tEfNS_4arch4Sm90ELb1ELb0ELb0ELb1ELb0ELb0ELb0ELb1ELb1ELb1ELb1ELb0EEENS1_21CollectiveEpilogueFwdISB_S9_SC_SE_Li256ELb1ELb1ELb1ELb0EEENS1_36VarlenDynamicPersistentTileSchedulerILi128ELi128ELi256ELi128ELb1ELb1ELb1ELb1ELb1ELb1EEEEEEEEEvNT_6ParamsE)
	.align		4
        /*0044*/ 	.word	index@(__assertfail)
	.align		4
        /*0048*/ 	.word	index@(_ZN7cutlass13device_kernelIN5flash11enable_sm90INS1_16FlashAttnFwdSm90INS1_25CollectiveMainloopFwdSm90ILi2EN4cute5tupleIJNS5_1CILi1EEES8_S8_EEENS6_IJNS7_ILi128EEESA_SA_EEELi128ENS_6half_tEfNS_4arch4Sm90ELb1ELb0ELb0ELb1ELb0ELb1ELb0ELb1ELb1ELb1ELb1ELb0EEENS1_21CollectiveEpilogueFwdISB_S9_SC_SE_Li256ELb1ELb1ELb1ELb0EEENS1_36VarlenDynamicPersistentTileSchedulerILi128ELi128ELi256ELi128ELb1ELb1ELb1ELb1ELb1ELb1EEEEEEEEEvNT_6ParamsE)
	.align		4
        /*004c*/ 	.word	index@(__assertfail)
	.align		4
        /*0050*/ 	.word	0x00000000
	.align		4
        /*0054*/ 	.word	0xfffffffe
	.align		4
        /*0058*/ 	.word	0x00000000
	.align		4
        /*005c*/ 	.word	0xfffffffd
	.align		4
        /*0060*/ 	.word	0x00000000
	.align		4
        /*0064*/ 	.word	0xfffffffc


//--------------------- .nv.constant4             --------------------------
	.section	.nv.constant4,"a",@progbits
	.align	8
	.align		8
.nv.constant4:
        /*0000*/ 	.dword	__assertfail
	.align		8
        /*0008*/ 	.dword	__unnamed_1
	.align		8
        /*0010*/ 	.dword	__unnamed_2
	.align		8
        /*0018*/ 	.dword	__unnamed_3
	.align		8
        /*0020*/ 	.dword	__unnamed_4
	.align		8
        /*0028*/ 	.dword	__unnamed_5
	.align		8
        /*0030*/ 	.dword	__unnamed_6
	.align		8
        /*0038*/ 	.dword	__unnamed_7
	.align		8
        /*0040*/ 	.dword	__unnamed_8
	.align		8
        /*0048*/ 	.dword	_ZN72_INTERNAL_8a80ef28_36_flash_fwd_hdim128_fp16_split_sm90_cu_61719c98_31994cuda3std3__45__cpo5beginE
	.align		8
        /*0050*/ 	.dword	_ZN72_INTERNAL_8a80ef28_36_flash_fwd_hdim128_fp16_split_sm90_cu_61719c98_31994cuda3std3__45__cpo3endE
	.align		8
        /*0058*/ 	.dword	_ZN72_INTERNAL_8a80ef28_36_flash_fwd_hdim128_fp16_split_sm90_cu_61719c98_31994cuda3std3__45__cpo6cbeginE
	.align		8
        /*0060*/ 	.dword	_ZN72_INTERNAL_8a80ef28_36_flash_fwd_hdim128_fp16_split_sm90_cu_61719c98_31994cuda3std3__45__cpo4cendE
	.align		8
        /*0068*/ 	.dword	_ZN72_INTERNAL_8a80ef28_36_flash_fwd_hdim128_fp16_split_sm90_cu_61719c98_31994cuda3std3__474_GLOBAL__N__8a80ef28_36_flash_fwd_hdim128_fp16_split_sm90_cu_61719c98_31996ignoreE
	.align		8
        /*0070*/ 	.dword	_ZN72_INTERNAL_8a80ef28_36_flash_fwd_hdim128_fp16_split_sm90_cu_61719c98_31994cuda3std3__419piecewise_constructE
	.align		8
        /*0078*/ 	.dword	_ZN72_INTERNAL_8a80ef28_36_flash_fwd_hdim128_fp16_split_sm90_cu_61719c98_31994cuda3std3__48in_placeE
	.align		8
        /*0080*/ 	.dword	_ZN72_INTERNAL_8a80ef28_36_flash_fwd_hdim128_fp16_split_sm90_cu_61719c98_31994cuda3std6ranges3__45__cpo4swapE
	.align		8
        /*0088*/ 	.dword	_ZN72_INTERNAL_8a80ef28_36_flash_fwd_hdim128_fp16_split_sm90_cu_61719c98_31994cuda3std6ranges3__45__cpo9iter_moveE
	.align		8
        /*0090*/ 	.dword	_ZN72_INTERNAL_8a80ef28_36_flash_fwd_hdim128_fp16_split_sm90_cu_61719c98_31994cute7productE
	.align		8
        /*0098*/ 	.dword	_ZN72_INTERNAL_8a80ef28_36_flash_fwd_hdim128_fp16_split_sm90_cu_61719c98_31994cute1_E
	.align		8
        /*00a0*/ 	.dword	$str$20
	.align		8
        /*00a8*/ 	.dword	$str$21


//--------------------- .text._ZN7cutlass13device_kernelIN5flash11enable_sm90INS1_16FlashAttnFwdSm90INS1_25CollectiveMainloopFwdSm90ILi2EN4cute5tupleIJNS5_1CILi1EEES8_S8_EEENS6_IJNS7_ILi128EEENS7_ILi176EEESA_EEELi128ENS_6half_tEfNS_4arch4Sm90ELb0ELb0ELb0ELb0ELb0ELb0ELb0ELb1ELb1ELb1ELb1ELb0EEENS1_21CollectiveEpilogueFwdINS6_IJSA_SA_SB_EEES9_SD_SF_Li256ELb0ELb1ELb1ELb0EEENS1_19SingleTileSchedulerILb0ELb1ELb1ELi128EEEEEEEEEvNT_6ParamsE --------------------------
	.section	.text._ZN7cutlass13device_kernelIN5flash11enable_sm90INS1_16FlashAttnFwdSm90INS1_25CollectiveMainloopFwdSm90ILi2EN4cute5tupleIJNS5_1CILi1EEES8_S8_EEENS6_IJNS7_ILi128EEENS7_ILi176EEESA_EEELi128ENS_6half_tEfNS_4arch4Sm90ELb0ELb0ELb0ELb0ELb0ELb0ELb0ELb1ELb1ELb1ELb1ELb0EEENS1_21CollectiveEpilogueFwdINS6_IJSA_SA_SB_EEES9_SD_SF_Li256ELb0ELb1ELb1ELb0EEENS1_19SingleTileSchedulerILb0ELb1ELb1ELi128EEEEEEEEEvNT_6ParamsE,"ax",@progbits
	.align	128
.text._ZN7cutlass13device_kernelIN5flash11enable_sm90INS1_16FlashAttnFwdSm90INS1_25CollectiveMainloopFwdSm90ILi2EN4cute5tupleIJNS5_1CILi1EEES8_S8_EEENS6_IJNS7_ILi128EEENS7_ILi176EEESA_EEELi128ENS_6half_tEfNS_4arch4Sm90ELb0ELb0ELb0ELb0ELb0ELb0ELb0ELb1ELb1ELb1ELb1ELb0EEENS1_21CollectiveEpilogueFwdINS6_IJSA_SA_SB_EEES9_SD_SF_Li256ELb0ELb1ELb1ELb0EEENS1_19SingleTileSchedulerILb0ELb1ELb1ELi128EEEEEEEEEvNT_6ParamsE:
        .type           _ZN7cutlass13device_kernelIN5flash11enable_sm90INS1_16FlashAttnFwdSm90INS1_25CollectiveMainloopFwdSm90ILi2EN4cute5tupleIJNS5_1CILi1EEES8_S8_EEENS6_IJNS7_ILi128EEENS7_ILi176EEESA_EEELi128ENS_6half_tEfNS_4arch4Sm90ELb0ELb0ELb0ELb0ELb0ELb0ELb0ELb1ELb1ELb1ELb1ELb0EEENS1_21CollectiveEpilogueFwdINS6_IJSA_SA_SB_EEES9_SD_SF_Li256ELb0ELb1ELb1ELb0EEENS1_19SingleTileSchedulerILb0ELb1ELb1ELi128EEEEEEEEEvNT_6ParamsE,@function
        .size           _ZN7cutlass13device_kernelIN5flash11enable_sm90INS1_16FlashAttnFwdSm90INS1_25CollectiveMainloopFwdSm90ILi2EN4cute5tupleIJNS5_1CILi1EEES8_S8_EEENS6_IJNS7_ILi128EEENS7_ILi176EEESA_EEELi128ENS_6half_tEfNS_4arch4Sm90ELb0ELb0ELb0ELb0ELb0ELb0ELb0ELb1ELb1ELb1ELb1ELb0EEENS1_21CollectiveEpilogueFwdINS6_IJSA_SA_SB_EEES9_SD_SF_Li256ELb0ELb1ELb1ELb0EEENS1_19SingleTileSchedulerILb0ELb1ELb1ELi128EEEEEEEEEvNT_6ParamsE,(.L_x_3091 - _ZN7cutlass13device_kernelIN5flash11enable_sm90INS1_16FlashAttnFwdSm90INS1_25CollectiveMainloopFwdSm90ILi2EN4cute5tupleIJNS5_1CILi1EEES8_S8_EEENS6_IJNS7_ILi128EEENS7_ILi176EEESA_EEELi128ENS_6half_tEfNS_4arch4Sm90ELb0ELb0ELb0ELb0ELb0ELb0ELb0ELb1ELb1ELb1ELb1ELb0EEENS1_21CollectiveEpilogueFwdINS6_IJSA_SA_SB_EEES9_SD_SF_Li256ELb0ELb1ELb1ELb0EEENS1_19SingleTileSchedulerILb0ELb1ELb1ELi128EEEEEEEEEvNT_6ParamsE)
        .other          _ZN7cutlass13device_kernelIN5flash11enable_sm90INS1_16FlashAttnFwdSm90INS1_25CollectiveMainloopFwdSm90ILi2EN4cute5tupleIJNS5_1CILi1EEES8_S8_EEENS6_IJNS7_ILi128EEENS7_ILi176EEESA_EEELi128ENS_6half_tEfNS_4arch4Sm90ELb0ELb0ELb0ELb0ELb0ELb0ELb0ELb1ELb1ELb1ELb1ELb0EEENS1_21CollectiveEpilogueFwdINS6_IJSA_SA_SB_EEES9_SD_SF_Li256ELb0ELb1ELb1ELb0EEENS1_19SingleTileSchedulerILb0ELb1ELb1ELi128EEEEEEEEEvNT_6ParamsE,@"STO_CUDA_ENTRY STV_DEFAULT"
_ZN7cutlass13device_kernelIN5flash11enable_sm90INS1_16FlashAttnFwdSm90INS1_25CollectiveMainloopFwdSm90ILi2EN4cute5tupleIJNS5_1CILi1EEES8_S8_EEENS6_IJNS7_ILi128EEENS7_ILi176EEESA_EEELi128ENS_6half_tEfNS_4arch4Sm90ELb0ELb0ELb0ELb0ELb0ELb0ELb0ELb1ELb1ELb1ELb1ELb0EEENS1_21CollectiveEpilogueFwdINS6_IJSA_SA_SB_EEES9_SD_SF_Li256ELb0ELb1ELb1ELb0EEENS1_19SingleTileSchedulerILb0ELb1ELb1ELi128EEEEEEEEEvNT_6ParamsE:
[----:B------:R-:W0:Y:S02]  /*0000*/  LDC R1, c[0x0][0x28] ;  /* 0x00000a00ff017b82 */ /* 0x000e240000000800 */
[----:B0-----:R-:W-:Y:S01]  /*0010*/  VIADD R1, R1, 0xfffffff0 ;  /* 0xfffffff001017836 */ /* 0x001fe20000000000 */
[----:B------:R-:W0:Y:S01]  /*0020*/  S2R R3, SR_TID.X ;  /* 0x0000000000037919 */ /* 0x000e220000002100 */
[----:B------:R-:W-:Y:S01]  /*0030*/  ELECT P0, URZ, PT ;  /* 0x00000000003f782f */ /* 0x000fe20003800000 */
[----:B------:R-:W-:Y:S01]  /*0040*/  BSSY B0, `(.L_x_0) ;  /* 0x000000e000007945 */ /* 0x000fe20003800000 */
[--C-:B0-----:R-:W-:Y:S02]  /*0050*/  SHF.R.U32.HI R0, RZ, 0x5, R3.reuse ;  /* 0x00000005ff007819 */ /* 0x101fe40000011603 */
[----:B------:R-:W-:-:S03]  /*0060*/  SHF.R.U32.HI R22, RZ, 0x7, R3 ;  /* 0x00000007ff167819 */ /* 0x000fc60000011603 */
[----:B------:R-:W0:Y:S02]  /*0070*/  SHFL.IDX PT, R2, R0, RZ, 0x1f ;  /* 0x00001fff00027589 */ /* 0x000e2400000e0000 */
[----:B0-----:R-:W-:-:S13]  /*0080*/  ISETP.EQ.AND P0, PT, R2, RZ, P0 ;  /* 0x000000ff0200720c */ /* 0x001fda0000702270 */
[----:B------:R-:W-:Y:S05]  /*0090*/  @!P0 BRA `(.L_x_1) ;  /* 0x0000000000208947 */ /* 0x000fea0003800000 */
[----:B------:R-:W-:Y:S02]  /*00a0*/  ULDC.64 UR4, c[0x0][0x198] ;  /* 0x0000660000047ab9 */ /* 0x000fe40000000a00 */
[----:B------:R-:W-:Y:S02]  /*00b0*/  UIADD3 UR6, UP0, UR4, 0x370, URZ ;  /* 0x0000037004067890 */ /* 0x000fe4000ff1e03f */
[----:B------:R-:W-:Y:S02]  /*00c0*/  UIADD3 UR4, UP1, UR4, 0x470, URZ ;  /* 0x0000047004047890 */ /* 0x000fe4000ff3e03f */
[----:B------:R-:W-:Y:S02]  /*00d0*/  UIADD3.X UR7, URZ, UR5, URZ, UP0, !UPT ;  /* 0x000000053f077290 */ /* 0x000fe400087fe43f */
[----:B------:R-:W-:-:S07]  /*00e0*/  UIADD3.X UR5, URZ, UR5, URZ, UP1, !UPT ;  /* 0x000000053f057290 */ /* 0x000fce0008ffe43f */
[----:B------:R0:W-:Y:S02]  /*00f0*/  UTMACCTL.PF [UR6] ;  /* 0x00000000060079b9 */ /* 0x0001e40008040000 */
[----:B------:R0:W-:Y:S02]  /*0100*/  UTMACCTL.PF [UR4] ;  /* 0x00000000040079b9 */ /* 0x0001e40008040000 */
[----:B0-----:R-:W-:Y:S01]  /*0110*/  NOP ;  /* 0x0000000000007918 */ /* 0x001fe20000000000 */
.L_x_1:
[----:B------:R-:W-:Y:S05]  /*0120*/  BSYNC B0 ;  /* 0x0000000000007941 */ /* 0x000fea0003800000 */
.L_x_0:
[----:B------:R-:W-:Y:S01]  /*0130*/  VOTEU.ANY UP0, P0 ;  /* 0x00000000003f7886 */ /* 0x000fe20000000100 */
[----:B------:R-:W0:Y:S01]  /*0140*/  SHFL.IDX PT, R3, R22, RZ, 0x1f ;  /* 0x00001fff16037589 */ /* 0x000e2200000e0000 */
[----:B------:R-:W-:Y:S01]  /*0150*/  UMOV UR4, 0x80 ;  /* 0x0000008000047882 */ /* 0x000fe20000000000 */
[----:B------:R-:W-:Y:S01]  /*0160*/  UMOV UR7, 0x100 ;  /* 0x0000010000077882 */ /* 0x000fe20000000000 */
[----:B------:R-:W-:Y:S01]  /*0170*/  VOTEU.ANY UP1, P0 ;  /* 0x00000000003f7886 */ /* 0x000fe20000020100 */
[----:B------:R-:W1:Y:S01]  /*0180*/  @UP0 S2UR UR8, SR_CgaCtaId ;  /* 0x00000000000809c3 */ /* 0x000e620000008800 */
[----:B------:R-:W2:Y:S01]  /*0190*/  SHFL.IDX PT, R2, R0, RZ, 0x1f ;  /* 0x00001fff00027589 */ /* 0x000ea200000e0000 */
[----:B------:R-:W-:Y:S01]  /*01a0*/  @UP0 UMOV UR6, 0x400 ;  /* 0x0000040000060882 */ /* 0x000fe20000000000 */
[----:B------:R-:W-:-:S04]  /*01b0*/  @UP0 UIADD3 UR4, -UR4, 0x100000, URZ ;  /* 0x0010000004040890 */ /* 0x000fc8000fffe13f */
[----:B------:R-:W-:Y:S02]  /*01c0*/  @UP0 USHF.L.U32 UR5, UR4, 0xb, URZ ;  /* 0x0000000b04050899 */ /* 0x000fe4000800063f */
[----:B------:R-:W-:Y:S01]  /*01d0*/  @UP0 USHF.L.U32 UR4, UR4, 0x1, URZ ;  /* 0x0000000104040899 */ /* 0x000fe2000800063f */
[----:B------:R-:W-:Y:S01]  /*01e0*/  VOTEU.ANY UP2, P0 ;  /* 0x00000000003f7886 */ /* 0x000fe20000040100 */
[----:B0-----:R-:W-:Y:S01]  /*01f0*/  R2UR UR9, R3 ;  /* 0x00000000030972ca */ /* 0x001fe200000e0000 */
[----:B-1----:R-:W-:Y:S01]  /*0200*/  @UP0 ULEA UR8, UR8, UR6, 0x18 ;  /* 0x0000000608080291 */ /* 0x002fe2000f8ec03f */
[----:B--2---:R-:W-:Y:S01]  /*0210*/  ISETP.NE.AND P1, PT, R2, RZ, PT ;  /* 0x000000ff0200720c */ /* 0x004fe20003f25270 */
[----:B------:R-:W-:-:S04]  /*0220*/  @UP0 UIADD3 UR6, -UR7, 0x100000, URZ ;  /* 0x0010000007060890 */ /* 0x000fc8000fffe13f */
[----:B------:R-:W-:Y:S02]  /*0230*/  @UP0 USHF.L.U32 UR7, UR6, 0xb, URZ ;  /* 0x0000000b06070899 */ /* 0x000fe4000800063f */
[----:B------:R-:W-:-:S04]  /*0240*/  @UP0 USHF.L.U32 UR6, UR6, 0x1, URZ ;  /* 0x0000000106060899 */ /* 0x000fc8000800063f */
[----:B------:R-:W-:Y:S01]  /*0250*/  UISETP.NE.AND UP0, UPT, UR9, URZ, UPT ;  /* 0x0000003f0900728c */ /* 0x000fe2000bf05270 */
[----:B------:R-:W0:Y:S02]  /*0260*/  FENCE.VIEW.ASYNC.S ;  /* 0x00000000000073c6 */ /* 0x000e240000000000 */
[----:B0-----:R0:W1:Y:S05]  /*0270*/  @UP1 SYNCS.EXCH.64 URZ, [UR8+0x34800], UR4 ;  /* 0x03480004083f15b2 */ /* 0x00106a0008000100 */
[----:B------:R0:W2:Y:S01]  /*0280*/  @UP2 SYNCS.EXCH.64 URZ, [UR8+0x34820], UR6 ;  /* 0x03482006083f25b2 */ /* 0x0000a20008000100 */
[----:B------:R-:W-:Y:S05]  /*0290*/  @P1 BRA `(.L_x_2) ;  /* 0x0000000000481947 */ /* 0x000fea0003800000 */
[----:B0-----:R-:W0:Y:S01]  /*02a0*/  S2UR UR5, SR_CgaCtaId ;  /* 0x00000000000579c3 */ /* 0x001e220000008800 */
[----:B------:R-:W-:Y:S01]  /*02b0*/  UMOV UR4, 0x400 ;  /* 0x0000040000047882 */ /* 0x000fe20000000000 */
[----:B------:R-:W-:Y:S01]  /*02c0*/  UMOV UR6, 0x1 ;  /* 0x0000000100067882 */ /* 0x000fe20000000000 */
[----:B------:R-:W-:Y:S01]  /*02d0*/  UMOV UR7, 0x2 ;  /* 0x0000000200077882 */ /* 0x000fe20000000000 */
[----:B------:R-:W-:Y:S01]  /*02e0*/  ELECT P0, URZ, PT ;  /* 0x00000000003f782f */ /* 0x000fe20003800000 */
[----:B0-----:R-:W-:Y:S02]  /*02f0*/  ULEA UR8, UR5, UR4, 0x18 ;  /* 0x0000000405087291 */ /* 0x001fe4000f8ec03f */
[----:B------:R-:W-:-:S04]  /*0300*/  UIADD3 UR4, -UR6, 0x100000, URZ ;  /* 0x0010000006047890 */ /* 0x000fc8000fffe13f */
[----:B------:R-:W-:Y:S02]  /*0310*/  USHF.L.U32 UR5, UR4, 0xb, URZ ;  /* 0x0000000b04057899 */ /* 0x000fe4000800063f */
[----:B------:R-:W-:Y:S02]  /*0320*/  USHF.L.U32 UR4, UR4, 0x1, URZ ;  /* 0x0000000104047899 */ /* 0x000fe4000800063f */
[----:B------:R-:W-:-:S04]  /*0330*/  UIADD3 UR6, -UR7, 0x100000, URZ ;  /* 0x0010000007067890 */ /* 0x000fc8000fffe13f */
[----:B------:R-:W-:Y:S02]  /*0340*/  USHF.L.U32 UR7, UR6, 0xb, URZ ;  /* 0x0000000b06077899 */ /* 0x000fe4000800063f */
[----:B------:R-:W-:Y:S01]  /*0350*/  USHF.L.U32 UR6, UR6, 0x1, URZ ;  /* 0x0000000106067899 */ /* 0x000fe2000800063f */
[----:B------:R-:W0:Y:S03]  /*0360*/  FENCE.VIEW.ASYNC.S ;  /* 0x00000000000073c6 */ /* 0x000e260000000000 */
[----:B0-----:R3:W4:Y:S08]  /*0370*/  SYNCS.EXCH.64 URZ, [UR8+0x34830], UR4 ;  /* 0x03483004083f75b2 */ /* 0x0017300008000100 */
[----:B------:R3:W0:Y:S01]  /*0380*/  SYNCS.EXCH.64 URZ, [UR8+0x34840], UR6 ;  /* 0x03484006083f75b2 */ /* 0x0006220008000100 */
[----:B------:R3:W0:Y:S01]  /*0390*/  SYNCS.EXCH.64 URZ, [UR8+0x34838], UR4 ;  /* 0x03483804083f75b2 */ /* 0x0006220008000100 */
[----:B------:R3:W0:Y:S02]  /*03a0*/  SYNCS.EXCH.64 URZ, [UR8+0x34848], UR6 ;  /* 0x03484806083f75b2 */ /* 0x0006240008000100 */
[----:B---3--:R-:W-:Y:S01]  /*03b0*/  NOP ;  /* 0x0000000000007918 */ /* 0x008fe20000000000 */
.L_x_2:
[----:B------:R-:W3:Y:S01]  /*03c0*/  SHFL.IDX PT, R2, R0, RZ, 0x1f ;  /* 0x00001fff00027589 */ /* 0x000ee200000e0000 */
[----:B------:R-:W-:Y:S01]  /*03d0*/  NOP ;  /* 0x0000000000007918 */ /* 0x000fe20000000000 */
[----:B---3--:R-:W-:-:S13]  /*03e0*/  ISETP.NE.AND P0, PT, R2, RZ, PT ;  /* 0x000000ff0200720c */ /* 0x008fda0003f05270 */
        /* <DEDUP_REMOVED lines=14> */
[----:B0-----:R3:W0:Y:S08]  /*04d0*/  SYNCS.EXCH.64 URZ, [UR8+0x34850], UR4 ;  /* 0x03485004083f75b2 */ /* 0x0016300008000100 */
[----:B------:R3:W0:Y:S01]  /*04e0*/  SYNCS.EXCH.64 URZ, [UR8+0x34860], UR6 ;  /* 0x03486006083f75b2 */ /* 0x0006220008000100 */
[----:B------:R3:W0:Y:S01]  /*04f0*/  SYNCS.EXCH.64 URZ, [UR8+0x34858], UR4 ;  /* 0x03485804083f75b2 */ /* 0x0006220008000100 */
[----:B------:R3:W0:Y:S02]  /*0500*/  SYNCS.EXCH.64 URZ, [UR8+0x34868], UR6 ;  /* 0x03486806083f75b2 */ /* 0x0006240008000100 */
[----:B---3--:R-:W-:Y:S01]  /*0510*/  NOP ;  /* 0x0000000000007918 */ /* 0x008fe20000000000 */
.L_x_3:
[----:B------:R-:W3:Y:S01]  /*0520*/  SHFL.IDX PT, R2, R0, RZ, 0x1f ;  /* 0x00001fff00027589 */ /* 0x000ee200000e0000 */
[----:B------:R-:W-:Y:S01]  /*0530*/  NOP ;  /* 0x0000000000007918 */ /* 0x000fe20000000000 */
[----:B---3--:R-:W-:-:S13]  /*0540*/  ISETP.NE.AND P0, PT, R2, RZ, PT ;  /* 0x000000ff0200720c */ /* 0x008fda0003f05270 */
[----:B------:R-:W-:Y:S05]  /*0550*/  @P0 BRA `(.L_x_4) ;  /* 0x0000000000380947 */ /* 0x000fea0003800000 */
[----:B0-----:R-:W0:Y:S01]  /*0560*/  S2UR UR5, SR_CgaCtaId ;  /* 0x00000000000579c3 */ /* 0x001e220000008800 */
[----:B------:R-:W-:Y:S01]  /*0570*/  UMOV UR4, 0x400 ;  /* 0x0000040000047882 */ /* 0x000fe20000000000 */
[----:B------:R-:W-:Y:S01]  /*0580*/  UMOV UR7, 0x1 ;  /* 0x0000000100077882 */ /* 0x000fe20000000000 */
[----:B------:R-:W-:Y:S01]  /*0590*/  ELECT P0, URZ, PT ;  /* 0x00000000003f782f */ /* 0x000fe20003800000 */
[----:B0-----:R-:W-:Y:S02]  /*05a0*/  ULEA UR6, UR5, UR4, 0x18 ;  /* 0x0000000405067291 */ /* 0x001fe4000f8ec03f */
[----:B------:R-:W-:-:S04]  /*05b0*/  UIADD3 UR4, -UR7, 0x100000, URZ ;  /* 0x0010000007047890 */ /* 0x000fc8000fffe13f */
[----:B------:R-:W-:Y:S02]  /*05c0*/  USHF.L.U32 UR5, UR4, 0xb, URZ ;  /* 0x0000000b04057899 */ /* 0x000fe4000800063f */
[----:B------:R-:W-:Y:S01]  /*05d0*/  USHF.L.U32 UR4, UR4, 0x1, URZ ;  /* 0x0000000104047899 */ /* 0x000fe2000800063f */
[----:B------:R-:W0:Y:S11]  /*05e0*/  FENCE.VIEW.ASYNC.S ;  /* 0x00000000000073c6 */ /* 0x000e360000000000 */
[----:B0-----:R3:W0:Y:S01]  /*05f0*/  SYNCS.EXCH.64 URZ, [UR6+0x34870], UR4 ;  /* 0x03487004063f75b2 */ /* 0x0016220008000100 */
[----:B------:R3:W0:Y:S01]  /*0600*/  SYNCS.EXCH.64 URZ, [UR6+0x34880], UR4 ;  /* 0x03488004063f75b2 */ /* 0x0006220008000100 */
[----:B------:R3:W0:Y:S01]  /*0610*/  SYNCS.EXCH.64 URZ, [UR6+0x34878], UR4 ;  /* 0x03487804063f75b2 */ /* 0x0006220008000100 */
[----:B------:R3:W0:Y:S02]  /*0620*/  SYNCS.EXCH.64 URZ, [UR6+0x34888], UR4 ;  /* 0x03488804063f75b2 */ /* 0x0006240008000100 */
[----:B---3--:R-:W-:Y:S01]  /*0630*/  NOP ;  /* 0x0000000000007918 */ /* 0x008fe20000000000 */
.L_x_4:
        /* <DEDUP_REMOVED lines=22> */
.L_x_5:
        /* <DEDUP_REMOVED lines=22> */
.L_x_6:
[----:B0-----:R-:W-:Y:S01]  /*0900*/  UMOV UR4, 0x1 ;  /* 0x0000000100047882 */ /* 0x001fe20000000000 */
[----:B------:R-:W-:Y:S01]  /*0910*/  PLOP3.LUT P0, PT, PT, PT, UP0, 0x80, 0x0 ;  /* 0x000000000000781c */ /* 0x000fe20003f0f008 */
[----:B------:R-:W-:Y:S01]  /*0920*/  USEL UR4, UR4, 0x2, !UP0 ;  /* 0x0000000204047887 */ /* 0x000fe2000c000000 */
[----:B------:R-:W-:Y:S01]  /*0930*/  NOP ;  /* 0x0000000000007918 */ /* 0x000fe20000000000 */
[----:B------:R-:W-:Y:S04]  /*0940*/  BSSY B6, `(.L_x_7) ;  /* 0x0001039000067945 */ /* 0x000fe80003800000 */
[----:B------:R-:W-:-:S05]  /*0950*/  IMAD.U32 R2, RZ, RZ, UR4 ;  /* 0x00000004ff027e24 */ /* 0x000fca000f8e00ff */
[----:B------:R0:W-:Y:S01]  /*0960*/  STL [R1+0x8], R2 ;  /* 0x0000080201007387 */ /* 0x0001e20000100800 */
[----:B-12-4-:R-:W-:Y:S06]  /*0970*/  BAR.SYNC.DEFER_BLOCKING 0x0 ;  /* 0x0000000000007b1d */ /* 0x016fec0000010000 */
[----:B------:R-:W-:Y:S05]  /*0980*/  @!P0 BRA `(.L_x_8) ;  /* 0x000000c800148947 */ /* 0x000fea0003800000 */
.L_x_9:
[----:B------:R-:W-:-:S08]  /*0990*/  NOP ;  /* 0x0000000000007918 */ /* 0x000fd00000000000 */
[----:B------:R-:W1:Y:S02]  /*09a0*/  USETMAXREG.TRY_ALLOC.CTAPOOL UP0, 0xf0 ;  /* 0x000000f0000079c8 */ /* 0x000e640008000600 */
[----:B-1----:R-:W-:-:S13]  /*09b0*/  PLOP3.LUT P0, PT, PT, PT, UP0, 0x80, 0x0 ;  /* 0x000000000000781c */ /* 0x002fda0003f0f008 */
[----:B------:R-:W-:Y:S05]  /*09c0*/  @!P0 BRA `(.L_x_9) ;  /* 0xfffffffc00f08947 */ /* 0x000fea000383ffff */
[----:B------:R-:W1:Y:S01]  /*09d0*/  S2R R6, SR_TID.X ;  /* 0x0000000000067919 */ /* 0x000e620000002100 */
[----:B------:R-:W2:Y:S01]  /*09e0*/  S2UR UR6, SR_CTAID.Y ;  /* 0x00000000000679c3 */ /* 0x000ea20000002600 */
[----:B------:R-:W-:Y:S02]  /*09f0*/  ULDC UR7, c[0x0][0xc50] ;  /* 0x0003140000077ab9 */ /* 0x000fe40000000800 */
[----:B------:R-:W-:-:S05]  /*0a00*/  UISETP.NE.AND UP0, UPT, UR7, 0x1, UPT ;  /* 0x000000010700788c */ /* 0x000fca000bf05270 */
[----:B------:R-:W3:Y:S06]  /*0a10*/  S2UR UR8, SR_CTAID.Z ;  /* 0x00000000000879c3 */ /* 0x000eec0000002700 */
[----:B------:R-:W-:Y:S01]  /*0a20*/  @UP0 ULDC UR4, c[0x0][0xc54] ;  /* 0x0003150000040ab9 */ /* 0x000fe20000000800 */
[----:B------:R-:W-:Y:S01]  /*0a30*/  @UP0 ULDC UR9, c[0x0][0xc58] ;  /* 0x0003160000090ab9 */ /* 0x000fe20000000800 */
[----:B--2---:R-:W-:Y:S02]  /*0a40*/  UIMAD.WIDE.U32 UR4, UR6, UR4, URZ ;  /* 0x00000004060472a5 */ /* 0x004fe4000f8e003f */
[----:B------:R-:W-:-:S02]  /*0a50*/  UMOV UR10, UR6 ;  /* 0x00000006000a7c82 */ /* 0x000fc40008000000 */
[----:B------:R-:W-:Y:S01]  /*0a60*/  @UP0 USHF.R.U32.HI UR10, URZ, UR9, UR5 ;  /* 0x000000093f0a0299 */ /* 0x000fe20008011605 */
[----:B-1----:R-:W-:-:S03]  /*0a70*/  LOP3.LUT R0, R6, 0xffffff80, RZ, 0xc0, !PT ;  /* 0xffffff8006007812 */ /* 0x002fc600078ec0ff */
[----:B------:R-:W-:Y:S02]  /*0a80*/  UIADD3 UR4, -UR10, URZ, URZ ;  /* 0x0000003f0a047290 */ /* 0x000fe4000fffe13f */
[----:B------:R-:W-:Y:S01]  /*0a90*/  IMAD.U32 R19, RZ, RZ, UR10 ;  /* 0x0000000aff137e24 */ /* 0x000fe2000f8e00ff */
[----:B------:R-:W-:Y:S06]  /*0aa0*/  BAR.ARV 0x8, 0x180 ;  /* 0x0206000000007b1d */ /* 0x000fec0000002000 */
[----:B------:R-:W-:Y:S01]  /*0ab0*/  ISETP.NE.AND P0, PT, R0, 0x80, PT ;  /* 0x000000800000780c */ /* 0x000fe20003f05270 */
[----:B------:R-:W-:-:S12]  /*0ac0*/  UIMAD UR7, UR7, UR4, UR6 ;  /* 0x00000004070772a4 */ /* 0x000fd8000f8e0206 */
[----:B------:R-:W-:Y:S06]  /*0ad0*/  @!P0 BAR.ARV 0x9, 0x100 ;  /* 0x0244000000008b1d */ /* 0x000fec0000002000 */
[----:B---3--:R-:W-:-:S13]  /*0ae0*/  ISETP.LE.AND P0, PT, RZ, UR8, PT ;  /* 0x00000008ff007c0c */ /* 0x008fda000bf03270 */
[----:B------:R-:W-:Y:S05]  /*0af0*/  @!P0 BRA `(.L_x_10) ;  /* 0x0000010000748947 */ /* 0x000fea0003800000 */
[----:B------:R-:W-:Y:S01]  /*0b00*/  ULDC.64 UR4, c[0x0][0x418] ;  /* 0x0001060000047ab9 */ /* 0x000fe20000000a00 */
[----:B------:R-:W-:Y:S01]  /*0b10*/  ULDC UR36, c[0x0][0x424] ;  /* 0x0001090000247ab9 */ /* 0x000fe20000000800 */
[----:B------:R-:W-:Y:S02]  /*0b20*/  UISETP.NE.U32.AND UP0, UPT, UR4, URZ, UPT ;  /* 0x0000003f0400728c */ /* 0x000fe4000bf05070 */
[----:B------:R-:W-:Y:S02]  /*0b30*/  ULOP3.LUT UR9, UR7, 0xffff, URZ, 0xc0, !UPT ;  /* 0x0000ffff07097892 */ /* 0x000fe4000f8ec03f */
[----:B------:R-:W-:Y:S01]  /*0b40*/  UISETP.NE.AND.EX UP0, UPT, UR5, URZ, UPT, UP0 ;  /* 0x0000003f0500728c */ /* 0x000fe2000bf05300 */
[----:B------:R-:W-:-:S03]  /*0b50*/  ULDC UR4, c[0x0][0x2f0] ;  /* 0x0000bc0000047ab9 */ /* 0x000fc60000000800 */
[----:B------:R-:W-:-:S04]  /*0b60*/  USEL UR36, UR36, 0x1, UP0 ;  /* 0x0000000124247887 */ /* 0x000fc80008000000 */
[----:B------:R-:W-:-:S04]  /*0b70*/  UIMAD UR36, UR36, UR4, URZ ;  /* 0x00000004242472a4 */ /* 0x000fc8000f8e023f */
[----:B------:R-:W-:Y:S02]  /*0b80*/  UISETP.GE.AND UP0, UPT, UR36, 0x1, UPT ;  /* 0x000000012400788c */ /* 0x000fe4000bf06270 */
[----:B------:R-:W-:-:S04]  /*0b90*/  UIADD3 UR4, UR36, 0xaf, URZ ;  /* 0x000000af24047890 */ /* 0x000fc8000fffe03f */
[----:B------:R-:W-:Y:S01]  /*0ba0*/  PLOP3.LUT P0, PT, PT, PT, UP0, 0x80, 0x0 ;  /* 0x000000000000781c */ /* 0x000fe20003f0f008 */
[----:B------:R-:W-:-:S04]  /*0bb0*/  UIMAD.WIDE UR4, UR4, 0x2e8ba2e9, URZ ;  /* 0x2e8ba2e9040478a5 */ /* 0x000fc8000f8e023f */
[----:B------:R-:W-:-:S03]  /*0bc0*/  USHF.R.U32.HI UR6, URZ, 0x1f, UR5 ;  /* 0x0000001f3f067899 */ /* 0x000fc60008011605 */
[----:B------:R-:W-:Y:S01]  /*0bd0*/  UMOV UR4, URZ ;  /* 0x0000003f00047c82 */ /* 0x000fe20008000000 */
[----:B------:R-:W-:-:S04]  /*0be0*/  ULEA.HI.SX32 UR6, UR5, UR6, 0x1b ;  /* 0x0000000605067291 */ /* 0x000fc8000f8fda3f */
[----:B------:R-:W-:Y:S08]  /*0bf0*/  @!P0 BRA `(.L_x_11) ;  /* 0x0000000000908947 */ /* 0x000ff00003800000 */
[----:B------:R-:W-:Y:S01]  /*0c00*/  USHF.R.U32.HI UR7, URZ, 0x10, UR7 ;  /* 0x000000103f077899 */ /* 0x000fe20008011607 */
[----:B------:R-:W-:-:S03]  /*0c10*/  UMOV UR4, URZ ;  /* 0x0000003f00047c82 */ /* 0x000fc60008000000 */
[----:B------:R-:W-:-:S11]  /*0c20*/  UISETP.NE.AND UP0, UPT, UR7, URZ, UPT ;  /* 0x0000003f0700728c */ /* 0x000fd6000bf05270 */
[----:B------:R-:W-:Y:S02]  /*0c30*/  @!UP0 ULDC UR7, c[0x0][0x9f0] ;  /* 0x00027c0000078ab9 */ /* 0x000fe40000000800 */
[----:B------:R-:W-:Y:S01]  /*0c40*/  IMAD.U32 R3, RZ, RZ, UR7 ;  /* 0x00000007ff037e24 */ /* 0x000fe2000f8e00ff */
[----:B------:R-:W-:-:S04]  /*0c50*/  UIADD3 UR8, UR6, -0x1, UR7 ;  /* 0xffffffff06087890 */ /* 0x000fc8000fffe007 */
[-C--:B------:R-:W-:Y:S02]  /*0c60*/  IABS R0, R3.reuse ;  /* 0x0000000300007213 */ /* 0x080fe40000000000 */
[----:B------:R-:W-:Y:S01]  /*0c70*/  IMAD.U32 R4, RZ, RZ, UR8 ;  /* 0x00000008ff047e24 */ /* 0x000fe2000f8e00ff */
[----:B------:R-:W-:Y:S01]  /*0c80*/  IABS R5, R3 ;  /* 0x0000000300057213 */ /* 0x000fe20000000000 */
[----:B------:R-:W-:Y:S01]  /*0c90*/  ULOP3.LUT UR8, UR8, UR7, URZ, 0x3c, !UPT ;  /* 0x0000000708087292 */ /* 0x000fe2000f8e3c3f */
[----:B------:R-:W-:Y:S02]  /*0ca0*/  R2UR UR12, R0 ;  /* 0x00000000000c72ca */ /* 0x000fe400000e0000 */
[----:B------:R-:W-:-:S05]  /*0cb0*/  IABS R4, R4 ;  /* 0x0000000400047213 */ /* 0x000fca0000000000 */
[----:B------:R-:W-:-:S05]  /*0cc0*/  IMAD.MOV.U32 R3, RZ, RZ, R4 ;  /* 0x000000ffff037224 */ /* 0x000fca00078e0004 */
[----:B------:R-:W-:Y:S01]  /*0cd0*/  R2UR UR11, R3 ;  /* 0x00000000030b72ca */ /* 0x000fe200000e0000 */
[----:B------:R-:W1:Y:S08]  /*0ce0*/  I2F.RP R0, UR12 ;  /* 0x0000000c00007d06 */ /* 0x000e700008209400 */
[----:B-1----:R-:W0:Y:S02]  /*0cf0*/  MUFU.RCP R0, R0 ;  /* 0x0000000000007308 */ /* 0x002e240000001000 */
[----:B0-----:R-:W-:-:S02]  /*0d00*/  VIADD R2, R0, 0xffffffe ;  /* 0x0ffffffe00027836 */ /* 0x001fc40000000000 */
[----:B------:R-:W-:-:S04]  /*0d10*/  IMAD.MOV R0, RZ, RZ, -R5 ;  /* 0x000000ffff007224 */ /* 0x000fc800078e0a05 */
[----:B------:R-:W0:Y:S02]  /*0d20*/  F2I.FTZ.U32.TRUNC.NTZ R2, R2 ;  /* 0x0000000200027305 */ /* 0x000e24000021f000 */
[----:B0-----:R-:W-:-:S13]  /*0d30*/  R2UR UR5, R2 ;  /* 0x00000000020572ca */ /* 0x001fda00000e0000 */
[----:B------:R-:W-:-:S04]  /*0d40*/  UIADD3 UR10, URZ, -UR5, URZ ;  /* 0x800000053f0a7290 */ /* 0x000fc8000fffe03f */
[----:B------:R-:W-:-:S04]  /*0d50*/  UIMAD UR10, UR10, UR12, URZ ;  /* 0x0000000c0a0a72a4 */ /* 0x000fc8000f8e023f */
[----:B------:R-:W-:-:S03]  /*0d60*/  UIMAD.WIDE.U32 UR4, UR5, UR10, UR4 ;  /* 0x0000000a050472a5 */ /* 0x000fc6000f8e0004 */
[----:B------:R-:W-:Y:S01]  /*0d70*/  R2UR UR10, R0 ;  /* 0x00000000000a72ca */ /* 0x000fe200000e0000 */
[----:B------:R-:W-:-:S12]  /*0d80*/  UIMAD.WIDE.U32 UR4, UR5, UR11, URZ ;  /* 0x0000000b050472a5 */ /* 0x000fd8000f8e003f */
[----:B------:R-:W-:-:S04]  /*0d90*/  UIMAD UR4, UR5, UR10, UR11 ;  /* 0x0000000a050472a4 */ /* 0x000fc8000f8e020b */
[----:B------:R-:W-:-:S11]  /*0da0*/  UISETP.GT.U32.AND UP1, UPT, UR12, UR4, UPT ;  /* 0x000000040c00728c */ /* 0x000fd6000bf24070 */
[----:B------:R-:W-:Y:S02]  /*0db0*/  @!UP1 UIADD3 UR4, UR4, -UR12, URZ ;  /* 0x8000000c04049290 */ /* 0x000fe4000fffe03f */
[----:B------:R-:W-:Y:S02]  /*0dc0*/  @!UP1 UIADD3 UR5, UR5, 0x1, URZ ;  /* 0x0000000105059890 */ /* 0x000fe4000fffe03f */
[----:B------:R-:W-:Y:S02]  /*0dd0*/  UISETP.GE.U32.AND UP0, UPT, UR4, UR12, UPT ;  /* 0x0000000c0400728c */ /* 0x000fe4000bf06070 */
[----:B------:R-:W-:-:S09]  /*0de0*/  UISETP.GE.AND UP1, UPT, UR8, URZ, UPT ;  /* 0x0000003f0800728c */ /* 0x000fd2000bf26270 */
[----:B------:R-:W-:Y:S02]  /*0df0*/  @UP0 UIADD3 UR5, UR5, 0x1, URZ ;  /* 0x0000000105050890 */ /* 0x000fe4000fffe03f */
[----:B------:R-:W-:-:S05]  /*0e00*/  UISETP.NE.AND UP0, UPT, UR7, URZ, UPT ;  /* 0x0000003f0700728c */ /* 0x000fca000bf05270 */
[----:B------:R-:W-:Y:S02]  /*0e10*/  UMOV UR4, UR5 ;  /* 0x0000000500047c82 */ /* 0x000fe40008000000 */
[----:B------:R-:W-:-:S04]  /*0e20*/  @!UP1 UIADD3 UR4, -UR4, URZ, URZ ;  /* 0x0000003f04049290 */ /* 0x000fc8000fffe13f */
[----:B------:R-:W-:-:S12]  /*0e30*/  @!UP0 ULOP3.LUT UR4, URZ, UR7, URZ, 0x33, !UPT ;  /* 0x000000073f048292 */ /* 0x000fd8000f8e333f */
.L_x_11:
[----:B------:R-:W-:Y:S01]  /*0e40*/  UIMAD UR5, UR9, UR4, URZ ;  /* 0x00000004090572a4 */ /* 0x000fe2000f8e023f */
[----:B------:R-:W-:Y:S01]  /*0e50*/  IMAD.U32 R0, RZ, RZ, UR6 ;  /* 0x00000006ff007e24 */ /* 0x000fe2000f8e00ff */
[----:B------:R-:W-:Y:S01]  /*0e60*/  PLOP3.LUT P0, PT, PT, PT, PT, 0x80, 0x0 ;  /* 0x000000000000781c */ /* 0x000fe20003f0f070 */
[----:B------:R-:W-:Y:S01]  /*0e70*/  IMAD.U32 R3, RZ, RZ, UR4 ;  /* 0x00000004ff037e24 */ /* 0x000fe2000f8e00ff */
[----:B------:R-:W-:Y:S01]  /*0e80*/  CS2R R86, SRZ ;  /* 0x0000000000567805 */ /* 0x000fe2000001ff00 */
[----:B------:R-:W-:Y:S01]  /*0e90*/  VIADD R23, R6, 0xffffff80 ;  /* 0xffffff8006177836 */ /* 0x000fe20000000000 */
[----:B------:R-:W-:Y:S01]  /*0ea0*/  CS2R R60, SRZ ;  /* 0x00000000003c7805 */ /* 0x000fe2000001ff00 */
[----:B------:R-:W-:Y:S01]  /*0eb0*/  IMAD.U32 R17, RZ, RZ, UR5 ;  /* 0x00000005ff117e24 */ /* 0x000fe2000f8e00ff */
[----:B------:R-:W-:Y:S01]  /*0ec0*/  VIADDMNMX R0, R3, UR5, R0, PT ;  /* 0x0000000503007c46 */ /* 0x000fe2000b800100 */
[----:B------:R-:W-:Y:S01]  /*0ed0*/  IMAD.MOV.U32 R16, RZ, RZ, RZ ;  /* 0x000000ffff107224 */ /* 0x000fe200078e00ff */
[----:B------:R-:W-:-:S02]  /*0ee0*/  CS2R R54, SRZ ;  /* 0x0000000000367805 */ /* 0x000fc4000001ff00 */
[----:B------:R-:W-:Y:S02]  /*0ef0*/  CS2R R48, SRZ ;  /* 0x0000000000307805 */ /* 0x000fe4000001ff00 */
[----:B------:R-:W-:Y:S01]  /*0f00*/  R2UR UR52, R0 ;  /* 0x00000000003472ca */ /* 0x000fe200000e0000 */
[----:B------:R-:W-:Y:S01]  /*0f10*/  IMAD.MOV.U32 R0, RZ, RZ, RZ ;  /* 0x000000ffff007224 */ /* 0x000fe200078e00ff */
[----:B------:R-:W-:Y:S02]  /*0f20*/  CS2R R42, SRZ ;  /* 0x00000000002a7805 */ /* 0x000fe4000001ff00 */
[----:B------:R-:W-:Y:S02]  /*0f30*/  CS2R R24, SRZ ;  /* 0x0000000000187805 */ /* 0x000fe4000001ff00 */
[----:B------:R-:W-:Y:S02]  /*0f40*/  CS2R R26, SRZ ;  /* 0x00000000001a7805 */ /* 0x000fe4000001ff00 */
[----:B------:R-:W-:-:S02]  /*0f50*/  CS2R R12, SRZ ;  /* 0x00000000000c7805 */ /* 0x000fc4000001ff00 */
[----:B------:R-:W-:Y:S02]  /*0f60*/  CS2R R14, SRZ ;  /* 0x00000000000e7805 */ /* 0x000fe4000001ff00 */
[----:B------:R-:W-:Y:S02]  /*0f70*/  CS2R R6, SRZ ;  /* 0x0000000000067805 */ /* 0x000fe4000001ff00 */
[----:B------:R-:W-:Y:S02]  /*0f80*/  CS2R R8, SRZ ;  /* 0x0000000000087805 */ /* 0x000fe4000001ff00 */
[----:B------:R-:W-:Y:S02]  /*0f90*/  CS2R R4, SRZ ;  /* 0x0000000000047805 */ /* 0x000fe4000001ff00 */
[----:B------:R-:W-:Y:S02]  /*0fa0*/  CS2R R50, SRZ ;  /* 0x0000000000327805 */ /* 0x000fe4000001ff00 */
[----:B0-----:R-:W-:-:S02]  /*0fb0*/  CS2R R2, SRZ ;  /* 0x0000000000027805 */ /* 0x001fc4000001ff00 */
[----:B------:R-:W-:Y:S01]  /*0fc0*/  CS2R R38, SRZ ;  /* 0x0000000000267805 */ /* 0x000fe2000001ff00 */
[----:B------:R-:W-:Y:S01]  /*0fd0*/  UISETP.GT.AND UP0, UPT, UR52, UR5, UPT ;  /* 0x000000053400728c */ /* 0x000fe2000bf04270 */
[----:B------:R-:W-:Y:S02]  /*0fe0*/  CS2R R96, SRZ ;  /* 0x0000000000607805 */ /* 0x000fe4000001ff00 */
[----:B------:R-:W-:Y:S02]  /*0ff0*/  CS2R R46, SRZ ;  /* 0x00000000002e7805 */ /* 0x000fe4000001ff00 */
[----:B------:R-:W-:Y:S02]  /*1000*/  CS2R R44, SRZ ;  /* 0x00000000002c7805 */ /* 0x000fe4000001ff00 */
[----:B------:R-:W-:Y:S02]  /*1010*/  CS2R R34, SRZ ;  /* 0x0000000000227805 */ /* 0x000fe4000001ff00 */
[----:B------:R-:W-:-:S02]  /*1020*/  CS2R R28, SRZ ;  /* 0x00000000001c7805 */ /* 0x000fc4000001ff00 */
[----:B------:R-:W-:Y:S02]  /*1030*/  PLOP3.LUT P1, PT, PT, PT, UP0, 0x80, 0x0 ;  /* 0x000000000000781c */ /* 0x000fe40003f2f008 */
[----:B------:R-:W-:Y:S02]  /*1040*/  CS2R R30, SRZ ;  /* 0x00000000001e7805 */ /* 0x000fe4000001ff00 */
        /* <DEDUP_REMOVED lines=9> */
[----:B------:R-:W-:-:S02]  /*10e0*/  CS2R R52, SRZ ;  /* 0x0000000000347805 */ /* 0x000fc4000001ff00 */
[----:B------:R-:W-:Y:S01]  /*10f0*/  CS2R R88, SRZ ;  /* 0x0000000000587805 */ /* 0x000fe2000001ff00 */
[----:B------:R-:W-:Y:S06]  /*1100*/  @!P1 BRA `(.L_x_12) ;  /* 0x000000a400d89947 */ /* 0x000fec0003800000 */
[----:B------:R-:W-:Y:S01]  /*1110*/  SHF.R.S32.HI R0, RZ, 0x1f, R23 ;  /* 0x0000001fff007819 */ /* 0x000fe20000011417 */
[----:B------:R-:W0:Y:S01]  /*1120*/  S2UR UR6, SR_CgaCtaId ;  /* 0x00000000000679c3 */ /* 0x000e220000008800 */
[----:B------:R-:W-:Y:S02]  /*1130*/  UMOV UR5, 0x400 ;  /* 0x0000040000057882 */ /* 0x000fe40000000000 */
[----:B------:R-:W-:-:S04]  /*1140*/  LEA.HI R80, R0, R23, RZ, 0x7 ;  /* 0x0000001700507211 */ /* 0x000fc800078f38ff */
[----:B------:R-:W-:-:S06]  /*1150*/  SHF.R.S32.HI R0, RZ, 0x7, R80 ;  /* 0x00000007ff007819 */ /* 0x000fcc0000011450 */
[----:B------:R-:W1:Y:S01]  /*1160*/  SHFL.IDX PT, R0, R0, RZ, 0x1f ;  /* 0x00001fff00007589 */ /* 0x000e6200000e0000 */
[----:B0-----:R-:W-:-:S04]  /*1170*/  ULEA UR8, UR6, UR5, 0x18 ;  /* 0x0000000506087291 */ /* 0x001fc8000f8ec03f */
[----:B------:R-:W-:Y:S02]  /*1180*/  UIADD3 UR5, UR8, 0x16400, URZ ;  /* 0x0001640008057890 */ /* 0x000fe4000fffe03f */
[----:B------:R-:W-:Y:S02]  /*1190*/  IMAD.U32 R16, RZ, RZ, UR8 ;  /* 0x00000008ff107e24 */ /* 0x000fe4000f8e00ff */
[----:B------:R-:W-:Y:S01]  /*11a0*/  ULOP3.LUT UP0, URZ, UR5, 0x9f, URZ, 0xc0, !UPT ;  /* 0x0000009f053f7892 */ /* 0x000fe2000f80c03f */
[----:B-1----:R-:W-:-:S05]  /*11b0*/  R2UR UR7, R0 ;  /* 0x00000000000772ca */ /* 0x002fca00000e0000 */
[----:B------:R-:W-:-:S08]  /*11c0*/  PLOP3.LUT P0, PT, PT, PT, UP0, 0x80, 0x0 ;  /* 0x000000000000781c */ /* 0x000fd00003f0f008 */
[----:B------:R-:W-:Y:S02]  /*11d0*/  ULEA.HI UR4, UR7, UR7, URZ, 0x1 ;  /* 0x0000000707047291 */ /* 0x000fe4000f8f083f */
[----:B------:R-:W-:Y:S02]  /*11e0*/  IMAD.U32 R18, RZ, RZ, UR7 ;  /* 0x00000007ff127e24 */ /* 0x000fe4000f8e00ff */
[----:B------:R-:W-:-:S04]  /*11f0*/  ULOP3.LUT UR4, UR4, 0x1e, URZ, 0xc0, !UPT ;  /* 0x0000001e04047892 */ /* 0x000fc8000f8ec03f */
[----:B------:R-:W-:-:S04]  /*1200*/  UIADD3 UR4, UR7, -UR4, URZ ;  /* 0x8000000407047290 */ /* 0x000fc8000fffe03f */
[----:B------:R-:W-:-:S04]  /*1210*/  ULEA UR4, UR4, UR5, 0xd ;  /* 0x0000000504047291 */ /* 0x000fc8000f8e683f */
[----:B------:R-:W-:-:S04]  /*1220*/  USHF.R.U32.HI UR4, URZ, 0x4, UR4 ;  /* 0x000000043f047899 */ /* 0x000fc80008011604 */
[----:B------:R-:W-:Y:S01]  /*1230*/  ULOP3.LUT UR37, UR4, 0x3fff, URZ, 0xc0, !UPT ;  /* 0x00003fff04257892 */ /* 0x000fe2000f8ec03f */
[----:B------:R-:W-:Y:S11]  /*1240*/  @!P0 BRA `(.L_x_13) ;  /* 0x0000000000408947 */ /* 0x000ff60003800000 */
[----:B------:R-:W-:Y:S01]  /*1250*/  MOV R0, 0x0 ;  /* 0x0000000000007802 */ /* 0x000fe20000000f00 */
[----:B------:R-:W-:Y:S01]  /*1260*/  ULDC.64 UR4, c[0x4][0xa0] ;  /* 0x0100280000047ab9 */ /* 0x000fe20000000a00 */
[----:B------:R-:W-:Y:S01]  /*1270*/  ULDC.64 UR6, c[0x4][0x40] ;  /* 0x0100100000067ab9 */ /* 0x000fe20000000a00 */
[----:B------:R-:W-:Y:S01]  /*1280*/  IMAD.U32 R4, RZ, RZ, UR4 ;  /* 0x00000004ff047e24 */ /* 0x000fe2000f8e00ff */
[----:B------:R0:W1:Y:S01]  /*1290*/  LDC.64 R2, c[0x4][R0] ;  /* 0x0100000000027b82 */ /* 0x0000620000000a00 */
[----:B------:R-:W-:Y:S01]  /*12a0*/  IMAD.U32 R5, RZ, RZ, UR5 ;  /* 0x00000005ff057e24 */ /* 0x000fe2000f8e00ff */
[----:B------:R-:W-:Y:S01]  /*12b0*/  ULDC.64 UR4, c[0x4][0xa8] ;  /* 0x01002a0000047ab9 */ /* 0x000fe20000000a00 */
[----:B------:R-:W-:Y:S02]  /*12c0*/  IMAD.U32 R10, RZ, RZ, UR6 ;  /* 0x00000006ff0a7e24 */ /* 0x000fe4000f8e00ff */
[----:B------:R-:W-:Y:S02]  /*12d0*/  IMAD.U32 R6, RZ, RZ, UR4 ;  /* 0x00000004ff067e24 */ /* 0x000fe4000f8e00ff */
[----:B------:R-:W-:-:S02]  /*12e0*/  IMAD.U32 R7, RZ, RZ, UR5 ;  /* 0x00000005ff077e24 */ /* 0x000fc4000f8e00ff */
[----:B------:R-:W-:Y:S02]  /*12f0*/  IMAD.U32 R11, RZ, RZ, UR7 ;  /* 0x00000007ff0b7e24 */ /* 0x000fe4000f8e00ff */
[----:B------:R-:W-:Y:S02]  /*1300*/  IMAD.MOV.U32 R8, RZ, RZ, 0x70 ;  /* 0x00000070ff087424 */ /* 0x000fe400078e00ff */
[----:B------:R-:W-:Y:S02]  /*1310*/  IMAD.MOV.U32 R12, RZ, RZ, 0x1 ;  /* 0x00000001ff0c7424 */ /* 0x000fe400078e00ff */
[----:B0-----:R-:W-:-:S07]  /*1320*/  IMAD.MOV.U32 R13, RZ, RZ, RZ ;  /* 0x000000ffff0d7224 */ /* 0x001fce00078e00ff */
[----:B------:R-:W-:-:S07]  /*1330*/  LEPC R20, `(.L_x_13) ;  /* 0x000000001014794e */ /* 0x000fce0000000000 */
[----:B-1----:R-:W-:Y:S05]  /*1340*/  CALL.ABS.NOINC R2 ;  /* 0x0000000002007343 */ /* 0x002fea0003c00000 */
.L_x_13:
[----:B------:R-:W-:Y:S02]  /*1350*/  R2UR UR4, R16 ;  /* 0x00000000100472ca */ /* 0x000fe400000e0000 */
[----:B------:R-:W-:-:S11]  /*1360*/  SHF.L.U32 R0, RZ, 0x1f, RZ ;  /* 0x0000001fff007819 */ /* 0x000fd600000006ff */
[----:B------:R-:W0:Y:S02]  /*1370*/  SYNCS.PHASECHK.TRANS64.TRYWAIT P0, [UR4+0x34800], R0 ;  /* 0x03480000ff0075a7 */ /* 0x000e240008000144 */
[----:B0-----:R-:W-:Y:S05]  /*1380*/  @!P0 BRA `(.L_x_14) ;  /* 0x000000f800588947 */ /* 0x001fea0003800000 */
.L_x_118:
[----:B------:R-:W2:Y:S02]  /*1390*/  LDL R2, [R1+0x8] ;  /* 0x0000080001027983 */ /* 0x000ea40000100800 */
[----:B--2---:R-:W-:-:S13]  /*13a0*/  R2UR UR4, R2 ;  /* 0x00000000020472ca */ /* 0x004fda00000e0000 */
[----:B------:R-:W-:-:S06]  /*13b0*/  ULOP3.LUT UR4, UR4, 0x1, URZ, 0xfc, !UPT ;  /* 0x0000000104047892 */ /* 0x000fcc000f8efc3f */
[----:B------:R-:W-:-:S05]  /*13c0*/  IMAD.U32 R2, RZ, RZ, UR4 ;  /* 0x00000004ff027e24 */ /* 0x000fca000f8e00ff */
[----:B------:R-:W-:-:S13]  /*13d0*/  ISETP.NE.AND P0, PT, R2, 0x3, PT ;  /* 0x000000030200780c */ /* 0x000fda0003f05270 */
[----:B------:R-:W-:Y:S05]  /*13e0*/  @!P0 BRA `(.L_x_15) ;  /* 0x0000000000048947 */ /* 0x000fea0003800000 */
[----:B------:R-:W-:Y:S01]  /*13f0*/  BPT.TRAP 0x1 ;  /* 0x000000040000795c */ /* 0x000fe20000300000 */
.L_x_15:
[----:B------:R-:W-:-:S13]  /*1400*/  R2UR UR4, R16 ;  /* 0x00000000100472ca */ /* 0x000fda00000e0000 */
[----:B------:R1:W2:Y:S01]  /*1410*/  SYNCS.PHASECHK.TRANS64.TRYWAIT P2, [UR4+0x34830], R0 ;  /* 0x03483000ff0075a7 */ /* 0x0002a20008040144 */
[----:B------:R-:W-:Y:S05]  /*1420*/  @!P0 BRA `(.L_x_16) ;  /* 0x0000000000048947 */ /* 0x000fea0003800000 */
[----:B------:R-:W-:Y:S01]  /*1430*/  BPT.TRAP 0x1 ;  /* 0x000000040000795c */ /* 0x000fe20000300000 */
.L_x_16:
[----:B------:R-:W3:Y:S02]  /*1440*/  S2R R2, SR_TID.X ;  /* 0x0000000000027919 */ /* 0x000ee40000002100 */
[----:B---3--:R-:W-:-:S04]  /*1450*/  LOP3.LUT R2, R2, 0x7f, RZ, 0xc0, !PT ;  /* 0x0000007f02027812 */ /* 0x008fc800078ec0ff */
[----:B------:R-:W-:Y:S01]  /*1460*/  ISETP.NE.AND P1, PT, R2, RZ, PT ;  /* 0x000000ff0200720c */ /* 0x000fe20003f25270 */
[----:B------:R-:W-:Y:S01]  /*1470*/  IMAD.U32 R2, RZ, RZ, UR37 ;  /* 0x00000025ff027e24 */ /* 0x000fe2000f8e00ff */
[----:B--2---:R-:W-:Y:S11]  /*1480*/  @P2 BRA `(.L_x_17) ;  /* 0x00000000000c2947 */ /* 0x004ff60003800000 */
[----:B------:R-:W-:-:S13]  /*1490*/  R2UR UR4, R16 ;  /* 0x00000000100472ca */ /* 0x000fda00000e0000 */
[----:B------:R-:W2:Y:S02]  /*14a0*/  SYNCS.PHASECHK.TRANS64.TRYWAIT P2, [UR4+0x34830], R0 ;  /* 0x03483000ff0075a7 */ /* 0x000ea40008040144 */
[----:B--2---:R-:W-:Y:S05]  /*14b0*/  @!P2 BRA `(.L_x_18) ;  /* 0x000000f80028a947 */ /* 0x004fea0003800000 */
.L_x_17:
[----:B------:R-:W-:Y:S05]  /*14c0*/  WARPSYNC.ALL ;  /* 0x0000000000007948 */ /* 0x000fea0003800000 */
[----:B01----:R-:W-:Y:S01]  /*14d0*/  IMAD.MOV.U32 R0, RZ, RZ, RZ ;  /* 0x000000ffff007224 */ /* 0x003fe200078e00ff */
[----:B------:R-:W-:Y:S01]  /*14e0*/  LOP3.LUT R2, R2, 0x10000, RZ, 0xfc, !PT ;  /* 0x0001000002027812 */ /* 0x000fe200078efcff */
[----:B------:R-:W-:Y:S02]  /*14f0*/  IMAD.MOV.U32 R87, RZ, RZ, RZ ;  /* 0x000000ffff577224 */ /* 0x000fe400078e00ff */
[----:B------:R-:W-:Y:S01]  /*1500*/  IMAD.MOV.U32 R3, RZ, RZ, 0x40000040 ;  /* 0x40000040ff037424 */ /* 0x000fe200078e00ff */
[----:B------:R-:W-:Y:S01]  /*1510*/  R2UR UR53, R16 ;  /* 0x00000000103572ca */ /* 0x000fe200000e0000 */
[----:B------:R-:W-:Y:S01]  /*1520*/  WARPGROUP.ARRIVE ;  /* 0x00000000000079c5 */ /* 0x000fe20000000000 */
[C---:B------:R-:W-:Y:S01]  /*1530*/  R2UR UR8, R2.reuse ;  /* 0x00000000020872ca */ /* 0x040fe200000e0000 */
[----:B------:R-:W-:Y:S01]  /*1540*/  UMOV UR11, 0x40000040 ;  /* 0x40000040000b7882 */ /* 0x000fe20000000000 */
        /* <DEDUP_REMOVED lines=9> */
[----:B------:R-:W-:Y:S01]  /*15e0*/  UIADD3 UR4, UR53, 0x1e400, URZ ;  /* 0x0001e40035047890 */ /* 0x000fe2000fffe03f */
[C---:B------:R-:W-:Y:S01]  /*15f0*/  R2UR UR20, R2.reuse ;  /* 0x00000000021472ca */ /* 0x040fe200000e0000 */
[----:B------:R-:W-:Y:S01]  /*1600*/  UMOV UR25, 0x40000040 ;  /* 0x4000004000197882 */ /* 0x000fe20000000000 */
[----:B------:R-:W-:Y:S01]  /*1610*/  R2UR UR21, R3 ;  /* 0x00000000031572ca */ /* 0x000fe200000e0000 */
[----:B------:R-:W-:Y:S01]  /*1620*/  USHF.R.U32.HI UR4, URZ, 0x4, UR4 ;  /* 0x000000043f047899 */ /* 0x000fe20008011604 */
[----:B------:R-:W-:Y:S01]  /*1630*/  R2UR UR6, R2 ;  /* 0x00000000020672ca */ /* 0x000fe200000e0000 */
[----:B------:R-:W-:Y:S01]  /*1640*/  UMOV UR27, 0x40000040 ;  /* 0x40000040001b7882 */ /* 0x000fe20000000000 */
[----:B------:R-:W-:Y:S01]  /*1650*/  UMOV UR33, 0x40000040 ;  /* 0x4000004000217882 */ /* 0x000fe20000000000 */
[----:B------:R-:W-:Y:S01]  /*1660*/  ULOP3.LUT UR4, UR4, 0x3fff, URZ, 0xc0, !UPT ;  /* 0x00003fff04047892 */ /* 0x000fe2000f8ec03f */
[----:B------:R-:W-:Y:S01]  /*1670*/  LOP3.LUT R80, R80, 0xffffff80, RZ, 0xc0, !PT ;  /* 0xffffff8050507812 */ /* 0x000fe200078ec0ff */
[----:B------:R-:W-:Y:S01]  /*1680*/  UMOV UR29, UR33 ;  /* 0x00000021001d7c82 */ /* 0x000fe20008000000 */
[----:B------:R-:W-:Y:S01]  /*1690*/  UMOV UR31, 0x40000040 ;  /* 0x40000040001f7882 */ /* 0x000fe20000000000 */
[----:B------:R-:W-:Y:S01]  /*16a0*/  ULOP3.LUT UR60, UR4, 0x10000, URZ, 0xfc, !UPT ;  /* 0x00010000043c7892 */ /* 0x000fe2000f8efc3f */
[----:B------:R-:W-:Y:S01]  /*16b0*/  IMAD.MOV.U32 R4, RZ, RZ, -0x2 ;  /* 0xfffffffeff047424 */ /* 0x000fe200078e00ff */
[----:B------:R-:W-:Y:S01]  /*16c0*/  UMOV UR35, 0x40000040 ;  /* 0x4000004000237882 */ /* 0x000fe20000000000 */
[----:B------:R-:W-:Y:S01]  /*16d0*/  IMAD.IADD R80, R23, 0x1, -R80 ;  /* 0x0000000117507824 */ /* 0x000fe200078e0a50 */
[----:B------:R-:W-:Y:S01]  /*16e0*/  UIADD3 UR14, UR60, 0x80, URZ ;  /* 0x000000803c0e7890 */ /* 0x000fe2000fffe03f */
[----:B------:R-:W-:Y:S01]  /*16f0*/  P2R R11, PR, RZ, 0x2 ;  /* 0x00000002ff0b7803 */ /* 0x000fe20000000000 */
[----:B------:R-:W-:Y:S01]  /*1700*/  UIADD3 UR18, UR60, 0x180, URZ ;  /* 0x000001803c127890 */ /* 0x000fe2000fffe03f */
[----:B------:R-:W-:Y:S01]  /*1710*/  P2R R9, PR, RZ, 0x1 ;  /* 0x00000001ff097803 */ /* 0x000fe20000000000 */
[----:B------:R-:W-:Y:S01]  /*1720*/  UMOV UR10, UR60 ;  /* 0x0000003c000a7c82 */ /* 0x000fe20008000000 */
[----:B------:R-:W-:Y:S01]  /*1730*/  UIADD3 UR22, UR60, 0x200, URZ ;  /* 0x000002003c167890 */ /* 0x000fe2000fffe03f */
[----:B------:R-:W-:Y:S01]  /*1740*/  HGMMA.64x16x16.F32 R112, gdesc[UR8], RZ, !UPT, gsb0 ;  /* 0x00200000087079f0 */ /* 0x000fe2000c0008ff */
[----:B------:R-:W-:Y:S01]  /*1750*/  R2UR UR8, R2 ;  /* 0x00000000020872ca */ /* 0x000fe200000e0000 */
[----:B------:R-:W-:Y:S01]  /*1760*/  UIADD3 UR10, UR60, 0x100, URZ ;  /* 0x000001003c0a7890 */ /* 0x000fe2000fffe03f */
[----:B------:R-:W-:Y:S01]  /*1770*/  R2UR UR9, R3 ;  /* 0x00000000030972ca */ /* 0x000fe200000e0000 */
[----:B------:R-:W-:Y:S01]  /*1780*/  UMOV UR11, 0x40000040 ;  /* 0x40000040000b7882 */ /* 0x000fe20000000000 */
[----:B------:R-:W-:Y:S01]  /*1790*/  UIADD3 UR4, UR6, 0x2, URZ ;  /* 0x0000000206047890 */ /* 0x000fe2000fffe03f */
[----:B------:R-:W-:Y:S01]  /*17a0*/  SHF.R.S32.HI R5, RZ, 0x1f, R80 ;  /* 0x0000001fff057819 */ /* 0x000fe20000011450 */
[----:B------:R-:W-:Y:S01]  /*17b0*/  UIADD3 UR7, UR60, 0x2, URZ ;  /* 0x000000023c077890 */ /* 0x000fe2000fffe03f */
[--C-:B------:R-:W-:Y:S01]  /*17c0*/  IMAD.MOV.U32 R85, RZ, RZ, R87.reuse ;  /* 0x000000ffff557224 */ /* 0x100fe200078e0057 */
[----:B------:R-:W-:Y:S01]  /*17d0*/  UIADD3 UR24, UR6, 0x404, URZ ;  /* 0x0000040406187890 */ /* 0x000fe2000fffe03f */
[----:B------:R-:W-:Y:S01]  /*17e0*/  LEA.HI R5, R5, R80, RZ, 0x2 ;  /* 0x0000005005057211 */ /* 0x000fe200078f10ff */
[----:B------:R-:W-:Y:S01]  /*17f0*/  UIADD3 UR26, UR60, 0x584, URZ ;  /* 0x000005843c1a7890 */ /* 0x000fe2000fffe03f */
[--C-:B------:R-:W-:Y:S01]  /*1800*/  IMAD.MOV.U32 R83, RZ, RZ, R87.reuse ;  /* 0x000000ffff537224 */ /* 0x100fe200078e0057 */
[----:B------:R-:W-:Y:S01]  /*1810*/  UIADD3 UR32, UR6, 0x406, URZ ;  /* 0x0000040606207890 */ /* 0x000fe2000fffe03f */
[----:B------:R-:W-:Y:S01]  /*1820*/  LOP3.LUT R5, R5, 0x7ffffffc, RZ, 0xc0, !PT ;  /* 0x7ffffffc05057812 */ /* 0x000fe200078ec0ff */
[----:B------:R-:W-:Y:S01]  /*1830*/  UIADD3 UR30, UR60, 0x586, URZ ;  /* 0x000005863c1e7890 */ /* 0x000fe2000fffe03f */
[----:B------:R-:W-:Y:S01]  /*1840*/  IMAD.MOV.U32 R81, RZ, RZ, R87 ;  /* 0x000000ffff517224 */ /* 0x000fe200078e0057 */
[----:B------:R-:W-:-:S02]  /*1850*/  UIADD3 UR34, UR60, 0x786, URZ ;  /* 0x000007863c227890 */ /* 0x000fc4000fffe03f */
[----:B------:R-:W-:Y:S01]  /*1860*/  IMAD.IADD R5, R80, 0x1, -R5 ;  /* 0x0000000150057824 */ /* 0x000fe200078e0a05 */
[----:B------:R-:W-:Y:S01]  /*1870*/  UMOV UR28, UR32 ;  /* 0x00000020001c7c82 */ /* 0x000fe20008000000 */
[----:B------:R-:W-:Y:S02]  /*1880*/  UIADD3 UR38, UR60, 0x806, URZ ;  /* 0x000008063c267890 */ /* 0x000fe4000fffe03f */
[----:B------:R-:W-:Y:S01]  /*1890*/  IMAD R5, R5, R4, 0xb0 ;  /* 0x000000b005057424 */ /* 0x000fe200078e0204 */
[----:B------:R-:W-:Y:S01]  /*18a0*/  UMOV UR37, UR33 ;  /* 0x0000002100257c82 */ /* 0x000fe20008000000 */
[----:B------:R-:W-:Y:S01]  /*18b0*/  UMOV UR39, 0x40000040 ;  /* 0x4000004000277882 */ /* 0x000fe20000000000 */
[----:B------:R-:W-:Y:S01]  /*18c0*/  UIADD3 UR42, UR60, 0x886, URZ ;  /* 0x000008863c2a7890 */ /* 0x000fe2000fffe03f */
[----:B------:R-:W-:Y:S01]  /*18d0*/  VIADD R5, R5, UR36 ;  /* 0x0000002405057c36 */ /* 0x000fe20008000000 */
[----:B------:R-:W-:Y:S01]  /*18e0*/  UMOV UR36, UR32 ;  /* 0x0000002000247c82 */ /* 0x000fe20008000000 */
[----:B------:R-:W-:Y:S01]  /*18f0*/  UMOV UR40, UR32 ;  /* 0x0000002000287c82 */ /* 0x000fe20008000000 */
[----:B------:R-:W-:Y:S01]  /*1900*/  UMOV UR41, UR33 ;  /* 0x0000002100297c82 */ /* 0x000fe20008000000 */
[----:B------:R-:W-:Y:S01]  /*1910*/  UMOV UR43, 0x40000040 ;  /* 0x40000040002b7882 */ /* 0x000fe20000000000 */
[----:B------:R-:W-:Y:S01]  /*1920*/  UIADD3 UR46, UR60, 0x906, URZ ;  /* 0x000009063c2e7890 */ /* 0x000fe2000fffe03f */
[----:B------:R-:W-:Y:S01]  /*1930*/  IMAD.U32 R4, RZ, RZ, UR52 ;  /* 0x00000034ff047e24 */ /* 0x000fe2000f8e00ff */
[----:B------:R-:W-:Y:S01]  /*1940*/  UMOV UR44, UR32 ;  /* 0x00000020002c7c82 */ /* 0x000fe20008000000 */
[----:B------:R-:W-:Y:S01]  /*1950*/  UMOV UR45, UR33 ;  /* 0x00000021002d7c82 */ /* 0x000fe20008000000 */
[----:B------:R-:W-:Y:S01]  /*1960*/  UMOV UR47, 0x40000040 ;  /* 0x40000040002f7882 */ /* 0x000fe20000000000 */
[----:B------:R-:W-:Y:S01]  /*1970*/  UIADD3 UR50, UR60, 0x986, URZ ;  /* 0x000009863c327890 */ /* 0x000fe2000fffe03f */
[----:B------:R-:W-:Y:S01]  /*1980*/  IMAD R7, R4, -0xb0, R5 ;  /* 0xffffff5004077824 */ /* 0x000fe200078e0205 */
[----:B------:R-:W-:Y:S01]  /*1990*/  UMOV UR48, UR32 ;  /* 0x0000002000307c82 */ /* 0x000fe20008000000 */
[----:B------:R-:W-:Y:S01]  /*19a0*/  UMOV UR49, UR33 ;  /* 0x0000002100317c82 */ /* 0x000fe20008000000 */
[----:B------:R-:W-:Y:S01]  /*19b0*/  UMOV UR51, 0x40000040 ;  /* 0x4000004000337882 */ /* 0x000fe20000000000 */
[----:B------:R-:W-:Y:S01]  /*19c0*/  UIADD3 UR52, UR52, -0x2, URZ ;  /* 0xfffffffe34347890 */ /* 0x000fe2000fffe03f */
[----:B------:R-:W-:-:S02]  /*19d0*/  ISETP.GT.AND P2, PT, R7, RZ, PT ;  /* 0x000000ff0700720c */ /* 0x000fc40003f44270 */
[C---:B------:R-:W-:Y:S02]  /*19e0*/  ISETP.GT.AND P3, PT, R7.reuse, 0x1, PT ;  /* 0x000000010700780c */ /* 0x040fe40003f64270 */
[C---:B------:R-:W-:Y:S02]  /*19f0*/  ISETP.GT.AND P4, PT, R7.reuse, 0x8, PT ;  /* 0x000000080700780c */ /* 0x040fe40003f84270 */
[C---:B------:R-:W-:Y:S02]  /*1a00*/  ISETP.GT.AND P5, PT, R7.reuse, 0x9, PT ;  /* 0x000000090700780c */ /* 0x040fe40003fa4270 */
[C---:B------:R-:W-:Y:S01]  /*1a10*/  ISETP.GT.AND P6, PT, R7.reuse, 0x61, PT ;  /* 0x000000610700780c */ /* 0x040fe20003fc4270 */
[----:B------:R-:W-:Y:S02]  /*1a20*/  WARPGROUP.DEPBAR.LE gsb0, 0x0 ;  /* 0x00008000000079c5 */ /* 0x000fe40000010000 */
[----:B------:R-:W-:Y:S01]  /*1a30*/  WARPGROUP.ARRIVE ;  /* 0x00000000000079c5 */ /* 0x000fe20000000000 */
[----:B------:R-:W-:-:S02]  /*1a40*/  ISETP.GT.AND P1, PT, R7, 0x89, PT ;  /* 0x000000890700780c */ /* 0x000fc40003f24270 */
[----:B------:R-:W-:-:S03]  /*1a50*/  ISETP.GT.AND P0, PT, R7, 0x90, PT ;  /* 0x000000900700780c */ /* 0x000fc60003f04270 */
[----:B------:R-:W-:Y:S01]  /*1a60*/  HGMMA.64x16x16.F32 R104, gdesc[UR12], RZ, !UPT, gsb0 ;  /* 0x002000000c6879f0 */ /* 0x000fe2000c0008ff */
[----:B------:R-:W-:Y:S01]  /*1a70*/  R2UR UR12, R2 ;  /* 0x00000000020c72ca */ /* 0x000fe200000e0000 */
[----:B------:R-:W-:Y:S01]  /*1a80*/  UIADD3 UR14, UR60, 0x280, URZ ;  /* 0x000002803c0e7890 */ /* 0x000fe2000fffe03f */
[----:B------:R-:W-:Y:S01]  /*1a90*/  R2UR UR13, R3 ;  /* 0x00000000030d72ca */ /* 0x000fe200000e0000 */
[----:B------:R-:W-:Y:S01]  /*1aa0*/  UMOV UR15, 0x40000040 ;  /* 0x40000040000f7882 */ /* 0x000fe20000000000 */
[----:B------:R-:W-:Y:S02]  /*1ab0*/  WARPGROUP.DEPBAR.LE gsb0, 0x0 ;  /* 0x00008000000079c5 */ /* 0x000fe40000010000 */
[----:B------:R-:W-:-:S06]  /*1ac0*/  WARPGROUP.ARRIVE ;  /* 0x00000000000079c5 */ /* 0x000fcc0000000000 */
        /* <DEDUP_REMOVED lines=36> */
[----:B------:R-:W-:Y:S02]  /*1d10*/  UIADD3 UR16, UR6, 0x400, URZ ;  /* 0x0000040006107890 */ /* 0x000fe4000fffe03f */
[----:B------:R-:W-:Y:S01]  /*1d20*/  UIADD3 UR18, UR60, 0x580, URZ ;  /* 0x000005803c127890 */ /* 0x000fe2000fffe03f */
[----:B------:R-:W-:Y:S01]  /*1d30*/  UMOV UR17, 0x40000040 ;  /* 0x4000004000117882 */ /* 0x000fe20000000000 */
        /* <DEDUP_REMOVED lines=11> */
[----:B------:R-:W-:Y:S01]  /*1df0*/  UIADD3 UR14, UR60, 0x82, URZ ;  /* 0x000000823c0e7890 */ /* 0x000fe2000fffe03f */
[----:B------:R-:W-:Y:S01]  /*1e00*/  UMOV UR12, UR4 ;  /* 0x00000004000c7c82 */ /* 0x000fe20008000000 */
[----:B------:R-:W-:Y:S01]  /*1e10*/  UMOV UR13, UR5 ;  /* 0x00000005000d7c82 */ /* 0x000fe20008000000 */
[----:B------:R-:W-:Y:S01]  /*1e20*/  UMOV UR15, 0x40000040 ;  /* 0x40000040000f7882 */ /* 0x000fe20000000000 */
[----:B------:R-:W-:Y:S02]  /*1e30*/  WARPGROUP.DEPBAR.LE gsb0, 0x0 ;  /* 0x00008000000079c5 */ /* 0x000fe40000010000 */
[----:B------:R-:W-:-:S06]  /*1e40*/  WARPGROUP.ARRIVE ;  /* 0x00000000000079c5 */ /* 0x000fcc0000000000 */
[----:B------:R-:W-:Y:S01]  /*1e50*/  HGMMA.64x16x16.F32 R24, gdesc[UR8], RZ, !UPT, gsb0 ;  /* 0x00200000081879f0 */ /* 0x000fe2000c0008ff */
[----:B------:R-:W-:Y:S01]  /*1e60*/  UMOV UR8, UR4 ;  /* 0x0000000400087c82 */ /* 0x000fe20008000000 */
[----:B------:R-:W-:Y:S01]  /*1e70*/  UMOV UR9, UR5 ;  /* 0x0000000500097c82 */ /* 0x000fe20008000000 */
[----:B------:R-:W-:Y:S01]  /*1e80*/  UMOV UR10, UR7 ;  /* 0x00000007000a7c82 */ /* 0x000fe20008000000 */
[----:B------:R-:W-:Y:S01]  /*1e90*/  UMOV UR11, 0x40000040 ;  /* 0x40000040000b7882 */ /* 0x000fe20000000000 */
[----:B------:R-:W-:Y:S01]  /*1ea0*/  UIADD3 UR7, UR60, 0x102, URZ ;  /* 0x000001023c077890 */ /* 0x000fe2000fffe03f */
[----:B------:R-:W-:Y:S02]  /*1eb0*/  WARPGROUP.DEPBAR.LE gsb0, 0x0 ;  /* 0x00008000000079c5 */ /* 0x000fe40000010000 */
[----:B------:R-:W-:-:S06]  /*1ec0*/  WARPGROUP.ARRIVE ;  /* 0x00000000000079c5 */ /* 0x000fcc0000000000 */
[----:B------:R-:W-:Y:S01]  /*1ed0*/  HGMMA.64x16x16.F32 R112, gdesc[UR8], R112, gsb0 ;  /* 0x00200000087079f0 */ /* 0x000fe20008000870 */
[----:B------:R-:W-:Y:S02]  /*1ee0*/  UIADD3 UR9, UR60, 0x182, URZ ;  /* 0x000001823c097890 */ /* 0x000fe4000fffe03f */
[----:B------:R-:W-:Y:S02]  /*1ef0*/  UIADD3 UR8, UR6, 0x4, URZ ;  /* 0x0000000406087890 */ /* 0x000fe4000fffe03f */
[----:B------:R-:W-:Y:S01]  /*1f00*/  UIADD3 UR10, UR60, 0x4, URZ ;  /* 0x000000043c0a7890 */ /* 0x000fe2000fffe03f */
[----:B------:R-:W-:Y:S01]  /*1f10*/  UMOV UR11, 0x40000040 ;  /* 0x40000040000b7882 */ /* 0x000fe20000000000 */
[----:B------:R-:W-:Y:S02]  /*1f20*/  WARPGROUP.DEPBAR.LE gsb0, 0x0 ;  /* 0x00008000000079c5 */ /* 0x000fe40000010000 */
[----:B------:R-:W-:-:S06]  /*1f30*/  WARPGROUP.ARRIVE ;  /* 0x00000000000079c5 */ /* 0x000fcc0000000000 */
[----:B------:R-:W-:Y:S01]  /*1f40*/  HGMMA.64x16x16.F32 R104, gdesc[UR12], R104, gsb0 ;  /* 0x002000000c6879f0 */ /* 0x000fe20008000868 */
        /* <DEDUP_REMOVED lines=76> */
[----:B------:R-:W-:Y:S01]  /*2410*/  UIADD3 UR6, UR60, 0x684, URZ ;  /* 0x000006843c067890 */ /* 0x000fe2000fffe03f */
[----:B------:R-:W-:Y:S02]  /*2420*/  WARPGROUP.DEPBAR.LE gsb0, 0x0 ;  /* 0x00008000000079c5 */ /* 0x000fe40000010000 */
[----:B------:R-:W-:-:S06]  /*2430*/  WARPGROUP.ARRIVE ;  /* 0x00000000000079c5 */ /* 0x000fcc0000000000 */
[----:B------:R-:W-:Y:S01]  /*2440*/  HGMMA.64x16x16.F32 R112, gdesc[UR8], R112, gsb0 ;  /* 0x00200000087079f0 */ /* 0x000fe20008000870 */
[----:B------:R-:W-:Y:S01]  /*2450*/  UIADD3 UR10, UR60, 0x84, URZ ;  /* 0x000000843c0a7890 */ /* 0x000fe2000fffe03f */
[----:B------:R-:W-:Y:S01]  /*2460*/  UMOV UR11, 0x40000040 ;  /* 0x40000040000b7882 */ /* 0x000fe20000000000 */
[----:B------:R-:W-:Y:S02]  /*2470*/  WARPGROUP.DEPBAR.LE gsb0, 0x0 ;  /* 0x00008000000079c5 */ /* 0x000fe40000010000 */
[----:B------:R-:W-:-:S06]  /*2480*/  WARPGROUP.ARRIVE ;  /* 0x00000000000079c5 */ /* 0x000fcc0000000000 */
[----:B------:R-:W-:Y:S01]  /*2490*/  HGMMA.64x16x16.F32 R104, gdesc[UR8], R104, gsb0 ;  /* 0x00200000086879f0 */ /* 0x000fe20008000868 */
[----:B------:R-:W-:Y:S01]  /*24a0*/  UMOV UR10, UR7 ;  /* 0x00000007000a7c82 */ /* 0x000fe20008000000 */
[----:B------:R-:W-:Y:S01]  /*24b0*/  UMOV UR11, 0x40000040 ;  /* 0x40000040000b7882 */ /* 0x000fe20000000000 */
[----:B------:R-:W-:Y:S01]  /*24c0*/  UIADD3 UR7, UR60, 0x204, URZ ;  /* 0x000002043c077890 */ /* 0x000fe2000fffe03f */
        /* <DEDUP_REMOVED lines=51> */
[----:B------:R-:W-:Y:S02]  /*2800*/  UIADD3 UR10, UR60, 0x186, URZ ;  /* 0x000001863c0a7890 */ /* 0x000fe4000fffe03f */
        /* <DEDUP_REMOVED lines=61> */
[----:B------:R-:W-:Y:S03]  /*2be0*/  HGMMA.64x16x16.F32 R24, gdesc[UR12], R24, gsb0 ;  /* 0x002000000c1879f0 */ /* 0x000fe60008000818 */
        /* <DEDUP_REMOVED lines=180> */
[----:B------:R-:W-:Y:S01]  /*3730*/  ULDC UR6, c[0x0][0x988] ;  /* 0x0002620000067ab9 */ /* 0x000fe20000000800 */
[----:B------:R-:W-:Y:S02]  /*3740*/  WARPGROUP.DEPBAR.LE gsb0, 0x0 ;  /* 0x00008000000079c5 */ /* 0x000fe40000010000 */
[----:B------:R-:W-:-:S06]  /*3750*/  WARPGROUP.ARRIVE ;  /* 0x00000000000079c5 */ /* 0x000fcc0000000000 */
[----:B------:R-:W-:Y:S03]  /*3760*/  HGMMA.64x16x16.F32 R24, gdesc[UR24], R24, gsb0 ;  /* 0x00200000181879f0 */ /* 0x000fe60008000818 */
[----:B------:R-:W-:Y:S02]  /*3770*/  WARPGROUP.DEPBAR.LE gsb0, 0x0 ;  /* 0x00008000000079c5 */ /* 0x000fe40000010000 */
[----:B------:R-:W-:-:S06]  /*3780*/  WARPGROUP.ARRIVE ;  /* 0x00000000000079c5 */ /* 0x000fcc0000000000 */
[----:B------:R-:W-:Y:S01]  /*3790*/  HGMMA.64x16x16.F32 R112, gdesc[UR28], R112, gsb0 ;  /* 0x002000001c7079f0 */ /* 0x000fe20008000870 */
[----:B------:R-:W-:Y:S01]  /*37a0*/  UIADD3 UR30, UR60, 0x606, URZ ;  /* 0x000006063c1e7890 */ /* 0x000fe2000fffe03f */
[----:B------:R-:W-:Y:S01]  /*37b0*/  UMOV UR28, UR32 ;  /* 0x00000020001c7c82 */ /* 0x000fe20008000000 */
[----:B------:R-:W-:Y:S01]  /*37c0*/  UMOV UR29, UR33 ;  /* 0x00000021001d7c82 */ /* 0x000fe20008000000 */
[----:B------:R-:W-:Y:S01]  /*37d0*/  UMOV UR31, 0x40000040 ;  /* 0x40000040001f7882 */ /* 0x000fe20000000000 */
[----:B------:R-:W-:Y:S02]  /*37e0*/  WARPGROUP.DEPBAR.LE gsb0, 0x0 ;  /* 0x00008000000079c5 */ /* 0x000fe40000010000 */
[----:B------:R-:W-:Y:S01]  /*37f0*/  WARPGROUP.ARRIVE ;  /* 0x00000000000079c5 */ /* 0x000fe20000000000 */
[----:B------:R-:W-:Y:S02]  /*3800*/  FSEL R148, R112, -INF , P2 ;  /* 0xff80000070947808 */ /* 0x000fe40001000000 */
[----:B------:R-:W-:-:S02]  /*3810*/  FSEL R150, R113, -INF , P3 ;  /* 0xff80000071967808 */ /* 0x000fc40001800000 */
[----:B------:R-:W-:Y:S01]  /*3820*/  FSEL R152, R116, -INF , P4 ;  /* 0xff80000074987808 */ /* 0x000fe20002000000 */
[----:B------:R-:W-:Y:S01]  /*3830*/  HGMMA.64x16x16.F32 R104, gdesc[UR28], R104, gsb0 ;  /* 0x002000001c6879f0 */ /* 0x000fe20008000868 */
[----:B------:R-:W-:Y:S01]  /*3840*/  UIADD3 UR30, UR60, 0x686, URZ ;  /* 0x000006863c1e7890 */ /* 0x000fe2000fffe03f */
[----:B------:R-:W-:Y:S01]  /*3850*/  FMNMX.FTZ R5, R148, R150, !PT ;  /* 0x0000009694057209 */ /* 0x000fe20007810000 */
[----:B------:R-:W-:Y:S01]  /*3860*/  UMOV UR28, UR32 ;  /* 0x00000020001c7c82 */ /* 0x000fe20008000000 */
[----:B------:R-:W-:Y:S01]  /*3870*/  UMOV UR29, UR33 ;  /* 0x00000021001d7c82 */ /* 0x000fe20008000000 */
[----:B------:R-:W-:Y:S01]  /*3880*/  UMOV UR31, 0x40000040 ;  /* 0x40000040001f7882 */ /* 0x000fe20000000000 */
[----:B------:R-:W-:Y:S02]  /*3890*/  FSEL R114, R114, -INF , P2 ;  /* 0xff80000072727808 */ /* 0x000fe40001000000 */
[----:B------:R-:W-:Y:S02]  /*38a0*/  FSEL R154, R117, -INF , P5 ;  /* 0xff800000759a7808 */ /* 0x000fe40002800000 */
[----:B------:R-:W-:-:S02]  /*38b0*/  ISETP.GT.AND P2, PT, R7, 0x10, PT ;  /* 0x000000100700780c */ /* 0x000fc40003f44270 */
[----:B------:R-:W-:Y:S02]  /*38c0*/  FMNMX.FTZ R5, R152, R5, !PT ;  /* 0x0000000598057209 */ /* 0x000fe40007810000 */
[----:B------:R-:W-:Y:S02]  /*38d0*/  FSEL R115, R115, -INF , P3 ;  /* 0xff80000073737808 */ /* 0x000fe40001800000 */
[C---:B------:R-:W-:Y:S02]  /*38e0*/  ISETP.GT.AND P3, PT, R7.reuse, 0x11, PT ;  /* 0x000000110700780c */ /* 0x040fe40003f64270 */
[----:B------:R-:W-:Y:S02]  /*38f0*/  FMNMX.FTZ R5, R154, R5, !PT ;  /* 0x000000059a057209 */ /* 0x000fe40007810000 */
[----:B------:R-:W-:Y:S02]  /*3900*/  FSEL R118, R118, -INF , P4 ;  /* 0xff80000076767808 */ /* 0x000fe40002000000 */
[----:B------:R-:W-:-:S02]  /*3910*/  ISETP.GT.AND P4, PT, R7, 0x18, PT ;  /* 0x000000180700780c */ /* 0x000fc40003f84270 */
[----:B------:R-:W-:Y:S02]  /*3920*/  FSEL R6, R119, -INF , P5 ;  /* 0xff80000077067808 */ /* 0x000fe40002800000 */
[----:B------:R-:W-:Y:S01]  /*3930*/  ISETP.GT.AND P5, PT, R7, 0x19, PT ;  /* 0x000000190700780c */ /* 0x000fe20003fa4270 */
[----:B------:R-:W-:Y:S02]  /*3940*/  WARPGROUP.DEPBAR.LE gsb0, 0x0 ;  /* 0x00008000000079c5 */ /* 0x000fe40000010000 */
[----:B------:R-:W-:Y:S01]  /*3950*/  WARPGROUP.ARRIVE ;  /* 0x00000000000079c5 */ /* 0x000fe20000000000 */
[----:B------:R-:W-:Y:S02]  /*3960*/  FSEL R156, R104, -INF , P2 ;  /* 0xff800000689c7808 */ /* 0x000fe40001000000 */
[----:B------:R-:W-:Y:S02]  /*3970*/  FSEL R158, R105, -INF , P3 ;  /* 0xff800000699e7808 */ /* 0x000fe40001800000 */
[----:B------:R-:W-:Y:S01]  /*3980*/  FMNMX.FTZ R5, R156, R5, !PT ;  /* 0x000000059c057209 */ /* 0x000fe20007810000 */
[----:B------:R-:W-:Y:S01]  /*3990*/  HGMMA.64x16x16.F32 R96, gdesc[UR28], R96, gsb0 ;  /* 0x002000001c6079f0 */ /* 0x000fe20008000860 */
[----:B------:R-:W-:Y:S01]  /*39a0*/  UIADD3 UR30, UR60, 0x706, URZ ;  /* 0x000007063c1e7890 */ /* 0x000fe2000fffe03f */
[----:B------:R-:W-:Y:S01]  /*39b0*/  FSEL R160, R108, -INF , P4 ;  /* 0xff8000006ca07808 */ /* 0x000fe20002000000 */
[----:B------:R-:W-:Y:S01]  /*39c0*/  UMOV UR28, UR32 ;  /* 0x00000020001c7c82 */ /* 0x000fe20008000000 */
[----:B------:R-:W-:Y:S01]  /*39d0*/  UMOV UR29, UR33 ;  /* 0x00000021001d7c82 */ /* 0x000fe20008000000 */
[----:B------:R-:W-:Y:S01]  /*39e0*/  UMOV UR31, 0x40000040 ;  /* 0x40000040001f7882 */ /* 0x000fe20000000000 */
[----:B------:R-:W-:-:S02]  /*39f0*/  FMNMX.FTZ R5, R158, R5, !PT ;  /* 0x000000059e057209 */ /* 0x000fc40007810000 */
[----:B------:R-:W-:Y:S02]  /*3a00*/  FSEL R106, R106, -INF , P2 ;  /* 0xff8000006a6a7808 */ /* 0x000fe40001000000 */
[----:B------:R-:W-:Y:S02]  /*3a10*/  FSEL R162, R109, -INF , P5 ;  /* 0xff8000006da27808 */ /* 0x000fe40002800000 */
[----:B------:R-:W-:Y:S02]  /*3a20*/  ISETP.GT.AND P2, PT, R7, 0x20, PT ;  /* 0x000000200700780c */ /* 0x000fe40003f44270 */
[----:B------:R-:W-:Y:S02]  /*3a30*/  FMNMX.FTZ R5, R160, R5, !PT ;  /* 0x00000005a0057209 */ /* 0x000fe40007810000 */
[----:B------:R-:W-:Y:S02]  /*3a40*/  FSEL R8, R107, -INF , P3 ;  /* 0xff8000006b087808 */ /* 0x000fe40001800000 */
[----:B------:R-:W-:-:S02]  /*3a50*/  ISETP.GT.AND P3, PT, R7, 0x21, PT ;  /* 0x000000210700780c */ /* 0x000fc40003f64270 */
[----:B------:R-:W-:Y:S02]  /*3a60*/  FMNMX.FTZ R5, R162, R5, !PT ;  /* 0x00000005a2057209 */ /* 0x000fe40007810000 */
[----:B------:R-:W-:Y:S02]  /*3a70*/  FSEL R110, R110, -INF , P4 ;  /* 0xff8000006e6e7808 */ /* 0x000fe40002000000 */
[----:B------:R-:W-:Y:S02]  /*3a80*/  ISETP.GT.AND P4, PT, R7, 0x28, PT ;  /* 0x000000280700780c */ /* 0x000fe40003f84270 */
[----:B------:R-:W-:Y:S02]  /*3a90*/  FSEL R12, R111, -INF , P5 ;  /* 0xff8000006f0c7808 */ /* 0x000fe40002800000 */
[----:B------:R-:W-:Y:S01]  /*3aa0*/  ISETP.GT.AND P5, PT, R7, 0x29, PT ;  /* 0x000000290700780c */ /* 0x000fe20003fa4270 */
[----:B------:R-:W-:Y:S02]  /*3ab0*/  WARPGROUP.DEPBAR.LE gsb0, 0x0 ;  /* 0x00008000000079c5 */ /* 0x000fe40000010000 */
[----:B------:R-:W-:Y:S01]  /*3ac0*/  WARPGROUP.ARRIVE ;  /* 0x00000000000079c5 */ /* 0x000fe20000000000 */
[----:B------:R-:W-:-:S02]  /*3ad0*/  FSEL R164, R96, -INF , P2 ;  /* 0xff80000060a47808 */ /* 0x000fc40001000000 */
[----:B------:R-:W-:Y:S02]  /*3ae0*/  FSEL R166, R97, -INF , P3 ;  /* 0xff80000061a67808 */ /* 0x000fe40001800000 */
[----:B------:R-:W-:Y:S01]  /*3af0*/  FMNMX.FTZ R5, R164, R5, !PT ;  /* 0x00000005a4057209 */ /* 0x000fe20007810000 */
[----:B------:R-:W-:Y:S01]  /*3b00*/  HGMMA.64x16x16.F32 R88, gdesc[UR28], R88, gsb0 ;  /* 0x002000001c5879f0 */ /* 0x000fe20008000858 */
[----:B------:R-:W-:Y:S01]  /*3b10*/  FSEL R168, R100, -INF , P4 ;  /* 0xff80000064a87808 */ /* 0x000fe20002000000 */
[----:B------:R-:W-:Y:S01]  /*3b20*/  UIADD3 UR30, UR60, 0xa06, URZ ;  /* 0x00000a063c1e7890 */ /* 0x000fe2000fffe03f */
[----:B------:R-:W-:Y:S01]  /*3b30*/  FMNMX.FTZ R5, R166, R5, !PT ;  /* 0x00000005a6057209 */ /* 0x000fe20007810000 */
[----:B------:R-:W-:Y:S01]  /*3b40*/  UMOV UR28, UR32 ;  /* 0x00000020001c7c82 */ /* 0x000fe20008000000 */
[----:B------:R-:W-:Y:S01]  /*3b50*/  FSEL R98, R98, -INF , P2 ;  /* 0xff80000062627808 */ /* 0x000fe20001000000 */
[----:B------:R-:W-:Y:S01]  /*3b60*/  UMOV UR29, UR33 ;  /* 0x00000021001d7c82 */ /* 0x000fe20008000000 */
[----:B------:R-:W-:Y:S01]  /*3b70*/  FSEL R170, R101, -INF , P5 ;  /* 0xff80000065aa7808 */ /* 0x000fe20002800000 */
[----:B------:R-:W-:Y:S01]  /*3b80*/  UMOV UR31, 0x40000040 ;  /* 0x40000040001f7882 */ /* 0x000fe20000000000 */
        /* <DEDUP_REMOVED lines=15> */
[----:B------:R-:W-:-:S02]  /*3c80*/  FSEL R190, R92, -INF , P4 ;  /* 0xff8000005cbe7808 */ /* 0x000fc40002000000 */
[----:B------:R-:W-:Y:S02]  /*3c90*/  FMNMX.FTZ R5, R174, R5, !PT ;  /* 0x00000005ae057209 */ /* 0x000fe40007810000 */
[----:B------:R-:W-:Y:S02]  /*3ca0*/  FSEL R90, R90, -INF , P2 ;  /* 0xff8000005a5a7808 */ /* 0x000fe40001000000 */
[----:B------:R-:W-:Y:S02]  /*3cb0*/  FSEL R144, R93, -INF , P5 ;  /* 0xff8000005d907808 */ /* 0x000fe40002800000 */
[----:B------:R-:W-:Y:S02]  /*3cc0*/  ISETP.GT.AND P2, PT, R7, 0x40, PT ;  /* 0x000000400700780c */ /* 0x000fe40003f44270 */
[----:B------:R-:W-:Y:S02]  /*3cd0*/  FMNMX.FTZ R5, R190, R5, !PT ;  /* 0x00000005be057209 */ /* 0x000fe40007810000 */
[----:B------:R-:W-:-:S02]  /*3ce0*/  FSEL R80, R91, -INF , P3 ;  /* 0xff8000005b507808 */ /* 0x000fc40001800000 */
[C---:B------:R-:W-:Y:S02]  /*3cf0*/  ISETP.GT.AND P3, PT, R7.reuse, 0x41, PT ;  /* 0x000000410700780c */ /* 0x040fe40003f64270 */
[----:B------:R-:W-:Y:S02]  /*3d00*/  FMNMX.FTZ R5, R144, R5, !PT ;  /* 0x0000000590057209 */ /* 0x000fe40007810000 */
[----:B------:R-:W-:Y:S02]  /*3d10*/  FSEL R94, R94, -INF , P4 ;  /* 0xff8000005e5e7808 */ /* 0x000fe40002000000 */
[----:B------:R-:W-:Y:S02]  /*3d20*/  ISETP.GT.AND P4, PT, R7, 0x48, PT ;  /* 0x000000480700780c */ /* 0x000fe40003f84270 */
[----:B------:R-:W-:Y:S02]  /*3d30*/  FSEL R82, R95, -INF , P5 ;  /* 0xff8000005f527808 */ /* 0x000fe40002800000 */
[----:B------:R-:W-:Y:S01]  /*3d40*/  ISETP.GT.AND P5, PT, R7, 0x49, PT ;  /* 0x000000490700780c */ /* 0x000fe20003fa4270 */
[----:B------:R-:W-:-:S02]  /*3d50*/  WARPGROUP.DEPBAR.LE gsb0, 0x0 ;  /* 0x00008000000079c5 */ /* 0x000fc40000010000 */
[----:B------:R-:W-:Y:S01]  /*3d60*/  WARPGROUP.ARRIVE ;  /* 0x00000000000079c5 */ /* 0x000fe20000000000 */
[----:B------:R-:W-:Y:S02]  /*3d70*/  FSEL R192, R72, -INF , P2 ;  /* 0xff80000048c07808 */ /* 0x000fe40001000000 */
[----:B------:R-:W-:Y:S01]  /*3d80*/  FSEL R146, R73, -INF , P3 ;  /* 0xff80000049927808 */ /* 0x000fe20001800000 */
[----:B------:R-:W-:Y:S01]  /*3d90*/  IMAD.MOV.U32 R73, RZ, RZ, R87 ;  /* 0x000000ffff497224 */ /* 0x000fe200078e0057 */
[----:B------:R-:W-:Y:S01]  /*3da0*/  FMNMX.FTZ R5, R192, R5, !PT ;  /* 0x00000005c0057209 */ /* 0x000fe20007810000 */
[----:B------:R-:W-:Y:S01]  /*3db0*/  HGMMA.64x16x16.F32 R64, gdesc[UR36], R64, gsb0 ;  /* 0x00200000244079f0 */ /* 0x000fe20008000840 */
[----:B------:R-:W-:Y:S02]  /*3dc0*/  FSEL R142, R76, -INF , P4 ;  /* 0xff8000004c8e7808 */ /* 0x000fe40002000000 */
[----:B------:R-:W-:Y:S02]  /*3dd0*/  FMNMX.FTZ R5, R146, R5, !PT ;  /* 0x0000000592057209 */ /* 0x000fe40007810000 */
[----:B------:R-:W-:-:S02]  /*3de0*/  FSEL R74, R74, -INF , P2 ;  /* 0xff8000004a4a7808 */ /* 0x000fc40001000000 */
[----:B------:R-:W-:Y:S01]  /*3df0*/  FSEL R108, R77, -INF , P5 ;  /* 0xff8000004d6c7808 */ /* 0x000fe20002800000 */
[--C-:B------:R-:W-:Y:S01]  /*3e00*/  IMAD.MOV.U32 R77, RZ, RZ, R87.reuse ;  /* 0x000000ffff4d7224 */ /* 0x100fe200078e0057 */
[----:B------:R-:W-:Y:S02]  /*3e10*/  ISETP.GT.AND P2, PT, R7, 0x50, PT ;  /* 0x000000500700780c */ /* 0x000fe40003f44270 */
[----:B------:R-:W-:Y:S02]  /*3e20*/  FMNMX.FTZ R5, R142, R5, !PT ;  /* 0x000000058e057209 */ /* 0x000fe40007810000 */
[----:B------:R-:W-:Y:S01]  /*3e30*/  FSEL R72, R75, -INF , P3 ;  /* 0xff8000004b487808 */ /* 0x000fe20001800000 */
[----:B------:R-:W-:Y:S01]  /*3e40*/  IMAD.MOV.U32 R75, RZ, RZ, R87 ;  /* 0x000000ffff4b7224 */ /* 0x000fe200078e0057 */
[----:B------:R-:W-:Y:S02]  /*3e50*/  ISETP.GT.AND P3, PT, R7, 0x51, PT ;  /* 0x000000510700780c */ /* 0x000fe40003f64270 */
[----:B------:R-:W-:-:S02]  /*3e60*/  FMNMX.FTZ R5, R108, R5, !PT ;  /* 0x000000056c057209 */ /* 0x000fc40007810000 */
[----:B------:R-:W-:Y:S02]  /*3e70*/  FSEL R78, R78, -INF , P4 ;  /* 0xff8000004e4e7808 */ /* 0x000fe40002000000 */
[----:B------:R-:W-:Y:S02]  /*3e80*/  ISETP.GT.AND P4, PT, R7, 0x58, PT ;  /* 0x000000580700780c */ /* 0x000fe40003f84270 */
[----:B------:R-:W-:Y:S01]  /*3e90*/  FSEL R76, R79, -INF , P5 ;  /* 0xff8000004f4c7808 */ /* 0x000fe20002800000 */
[----:B------:R-:W-:Y:S01]  /*3ea0*/  IMAD.MOV.U32 R79, RZ, RZ, R87 ;  /* 0x000000ffff4f7224 */ /* 0x000fe200078e0057 */
[----:B------:R-:W-:Y:S01]  /*3eb0*/  ISETP.GT.AND P5, PT, R7, 0x59, PT ;  /* 0x000000590700780c */ /* 0x000fe20003fa4270 */
[----:B------:R-:W-:Y:S02]  /*3ec0*/  WARPGROUP.DEPBAR.LE gsb0, 0x0 ;  /* 0x00008000000079c5 */ /* 0x000fe40000010000 */
[----:B------:R-:W-:Y:S01]  /*3ed0*/  WARPGROUP.ARRIVE ;  /* 0x00000000000079c5 */ /* 0x000fe20000000000 */
[----:B------:R-:W-:-:S02]  /*3ee0*/  FSEL R140, R64, -INF , P2 ;  /* 0xff800000408c7808 */ /* 0x000fc40001000000 */
[----:B------:R-:W-:Y:S01]  /*3ef0*/  FSEL R124, R65, -INF , P3 ;  /* 0xff800000417c7808 */ /* 0x000fe20001800000 */
[--C-:B------:R-:W-:Y:S01]  /*3f00*/  IMAD.MOV.U32 R65, RZ, RZ, R87.reuse ;  /* 0x000000ffff417224 */ /* 0x100fe200078e0057 */
[----:B------:R-:W-:Y:S01]  /*3f10*/  FMNMX.FTZ R5, R140, R5, !PT ;  /* 0x000000058c057209 */ /* 0x000fe20007810000 */
[----:B------:R-:W-:Y:S01]  /*3f20*/  HGMMA.64x16x16.F32 R56, gdesc[UR40], R56, gsb0 ;  /* 0x00200000283879f0 */ /* 0x000fe20008000838 */
[----:B------:R-:W-:Y:S02]  /*3f30*/  FSEL R122, R68, -INF , P4 ;  /* 0xff800000447a7808 */ /* 0x000fe40002000000 */
[----:B------:R-:W-:Y:S02]  /*3f40*/  FMNMX.FTZ R5, R124, R5, !PT ;  /* 0x000000057c057209 */ /* 0x000fe40007810000 */
[----:B------:R-:W-:Y:S02]  /*3f50*/  FSEL R66, R66, -INF , P2 ;  /* 0xff80000042427808 */ /* 0x000fe40001000000 */
[----:B------:R-:W-:Y:S01]  /*3f60*/  FSEL R112, R69, -INF , P5 ;  /* 0xff80000045707808 */ /* 0x000fe20002800000 */
[----:B------:R-:W-:Y:S01]  /*3f70*/  IMAD.MOV.U32 R69, RZ, RZ, R87 ;  /* 0x000000ffff457224 */ /* 0x000fe200078e0057 */
[----:B------:R-:W-:-:S02]  /*3f80*/  ISETP.GT.AND P2, PT, R7, 0x60, PT ;  /* 0x000000600700780c */ /* 0x000fc40003f44270 */
[----:B------:R-:W-:Y:S02]  /*3f90*/  FMNMX.FTZ R5, R122, R5, !PT ;  /* 0x000000057a057209 */ /* 0x000fe40007810000 */
[----:B------:R-:W-:Y:S01]  /*3fa0*/  FSEL R68, R71, -INF , P5 ;  /* 0xff80000047447808 */ /* 0x000fe20002800000 */
[----:B------:R-:W-:Y:S01]  /*3fb0*/  IMAD.MOV.U32 R71, RZ, RZ, R87 ;  /* 0x000000ffff477224 */ /* 0x000fe200078e0057 */
[----:B------:R-:W-:Y:S02]  /*3fc0*/  FMNMX.FTZ R5, R112, R5, !PT ;  /* 0x0000000570057209 */ /* 0x000fe40007810000 */
[C---:B------:R-:W-:Y:S02]  /*3fd0*/  ISETP.GT.AND P5, PT, R7.reuse, 0x68, PT ;  /* 0x000000680700780c */ /* 0x040fe40003fa4270 */
[----:B------:R-:W-:Y:S02]  /*3fe0*/  FSEL R70, R70, -INF , P4 ;  /* 0xff80000046467808 */ /* 0x000fe40002000000 */
[----:B------:R-:W-:-:S02]  /*3ff0*/  ISETP.GT.AND P4, PT, R7, 0x69, PT ;  /* 0x000000690700780c */ /* 0x000fc40003f84270 */
[----:B------:R-:W-:Y:S01]  /*4000*/  FSEL R64, R67, -INF , P3 ;  /* 0xff80000043407808 */ /* 0x000fe20001800000 */
[----:B------:R-:W-:Y:S01]  /*4010*/  IMAD.MOV.U32 R67, RZ, RZ, R87 ;  /* 0x000000ffff437224 */ /* 0x000fe200078e0057 */
        /* <DEDUP_REMOVED lines=10> */
[----:B------:R-:W-:Y:S02]  /*40c0*/  FMNMX.FTZ R5, R100, R5, !PT ;  /* 0x0000000564057209 */ /* 0x000fe40007810000 */
[----:B------:R-:W-:Y:S02]  /*40d0*/  FSEL R58, R58, -INF , P2 ;  /* 0xff8000003a3a7808 */ /* 0x000fe40001000000 */
[----:B------:R-:W-:Y:S02]  /*40e0*/  ISETP.GT.AND P2, PT, R7, 0x71, PT ;  /* 0x000000710700780c */ /* 0x000fe40003f44270 */
[----:B------:R-:W-:-:S02]  /*40f0*/  FMNMX.FTZ R5, R92, R5, !PT ;  /* 0x000000055c057209 */ /* 0x000fc40007810000 */
[----:B------:R-:W-:Y:S02]  /*4100*/  FSEL R62, R62, -INF , P5 ;  /* 0xff8000003e3e7808 */ /* 0x000fe40002800000 */
[----:B------:R-:W-:Y:S01]  /*4110*/  ISETP.GT.AND P5, PT, R7, 0x79, PT ;  /* 0x000000790700780c */ /* 0x000fe20003fa4270 */
[----:B------:R-:W-:Y:S02]  /*4120*/  WARPGROUP.DEPBAR.LE gsb0, 0x0 ;  /* 0x00008000000079c5 */ /* 0x000fe40000010000 */
[----:B------:R-:W-:Y:S01]  /*4130*/  WARPGROUP.ARRIVE ;  /* 0x00000000000079c5 */ /* 0x000fe20000000000 */
[----:B------:R-:W-:Y:S02]  /*4140*/  FSEL R86, R48, -INF , P3 ;  /* 0xff80000030567808 */ /* 0x000fe40001800000 */
[----:B------:R-:W-:Y:S02]  /*4150*/  FSEL R48, R59, -INF , P6 ;  /* 0xff8000003b307808 */ /* 0x000fe40003000000 */
[----:B------:R-:W-:Y:S01]  /*4160*/  ISETP.GT.AND P6, PT, R7, 0x78, PT ;  /* 0x000000780700780c */ /* 0x000fe20003fc4270 */
[----:B------:R-:W-:Y:S01]  /*4170*/  HGMMA.64x16x16.F32 R40, gdesc[UR48], R40, gsb0 ;  /* 0x00200000302879f0 */ /* 0x000fe20008000828 */
[----:B------:R-:W-:-:S02]  /*4180*/  FSEL R56, R49, -INF , P2 ;  /* 0xff80000031387808 */ /* 0x000fc40001000000 */
[----:B------:R-:W-:Y:S02]  /*4190*/  FMNMX.FTZ R5, R86, R5, !PT ;  /* 0x0000000556057209 */ /* 0x000fe40007810000 */
[----:B------:R-:W-:Y:S02]  /*41a0*/  FSEL R10, R52, -INF , P6 ;  /* 0xff800000340a7808 */ /* 0x000fe40003000000 */
[----:B------:R-:W-:Y:S02]  /*41b0*/  FMNMX.FTZ R5, R56, R5, !PT ;  /* 0x0000000538057209 */ /* 0x000fe40007810000 */
[----:B------:R-:W-:Y:S01]  /*41c0*/  FSEL R52, R63, -INF , P4 ;  /* 0xff8000003f347808 */ /* 0x000fe20002000000 */
[----:B------:R-:W-:Y:S01]  /*41d0*/  IMAD.MOV.U32 R63, RZ, RZ, R87 ;  /* 0x000000ffff3f7224 */ /* 0x000fe200078e0057 */
[----:B------:R-:W-:Y:S02]  /*41e0*/  ISETP.GT.AND P4, PT, R7, 0x80, PT ;  /* 0x000000800700780c */ /* 0x000fe40003f84270 */
[----:B------:R-:W-:-:S02]  /*41f0*/  FSEL R60, R53, -INF , P5 ;  /* 0xff800000353c7808 */ /* 0x000fc40002800000 */
[----:B------:R-:W-:Y:S02]  /*4200*/  FMNMX.FTZ R5, R10, R5, !PT ;  /* 0x000000050a057209 */ /* 0x000fe40007810000 */
[----:B------:R-:W-:Y:S02]  /*4210*/  FSEL R50, R50, -INF , P3 ;  /* 0xff80000032327808 */ /* 0x000fe40001800000 */
[C---:B------:R-:W-:Y:S02]  /*4220*/  ISETP.GT.AND P3, PT, R7.reuse, 0x81, PT ;  /* 0x000000810700780c */ /* 0x040fe40003f64270 */
[----:B------:R-:W-:Y:S02]  /*4230*/  FMNMX.FTZ R5, R60, R5, !PT ;  /* 0x000000053c057209 */ /* 0x000fe40007810000 */
[----:B------:R-:W-:Y:S02]  /*4240*/  FSEL R54, R54, -INF , P6 ;  /* 0xff80000036367808 */ /* 0x000fe40003000000 */
[----:B------:R-:W-:Y:S01]  /*4250*/  ISETP.GT.AND P6, PT, R7, 0xa9, PT ;  /* 0x000000a90700780c */ /* 0x000fe20003fc4270 */
[----:B------:R-:W-:-:S02]  /*4260*/  WARPGROUP.DEPBAR.LE gsb0, 0x0 ;  /* 0x00008000000079c5 */ /* 0x000fc40000010000 */
[----:B------:R-:W-:Y:S01]  /*4270*/  WARPGROUP.ARRIVE ;  /* 0x00000000000079c5 */ /* 0x000fe20000000000 */
[----:B------:R-:W-:Y:S02]  /*4280*/  FSEL R84, R40, -INF , P4 ;  /* 0xff80000028547808 */ /* 0x000fe40002000000 */
[----:B------:R-:W-:Y:S02]  /*4290*/  FSEL R40, R51, -INF , P2 ;  /* 0xff80000033287808 */ /* 0x000fe40001000000 */
[----:B------:R-:W-:Y:S01]  /*42a0*/  ISETP.GT.AND P2, PT, R7, 0x88, PT ;  /* 0x000000880700780c */ /* 0x000fe20003f44270 */
        /* <DEDUP_REMOVED lines=8> */
[----:B------:R-:W-:Y:S02]  /*4330*/  FMNMX.FTZ R5, R88, R5, !PT ;  /* 0x0000000558057209 */ /* 0x000fe40007810000 */
[----:B------:R-:W-:Y:S02]  /*4340*/  FSEL R116, R45, -INF , P1 ;  /* 0xff8000002d747808 */ /* 0x000fe40000800000 */
[----:B------:R-:W-:Y:S02]  /*4350*/  FMNMX.FTZ R5, R96, R5, !PT ;  /* 0x0000000560057209 */ /* 0x000fe40007810000 */
[----:B------:R-:W-:Y:S02]  /*4360*/  ISETP.GT.AND P1, PT, R7, 0x91, PT ;  /* 0x000000910700780c */ /* 0x000fe40003f24270 */
[----:B------:R-:W-:-:S02]  /*4370*/  FMNMX.FTZ R5, R116, R5, !PT ;  /* 0x0000000574057209 */ /* 0x000fc40007810000 */
[----:B------:R-:W-:Y:S02]  /*4380*/  FSEL R46, R46, -INF , P2 ;  /* 0xff8000002e2e7808 */ /* 0x000fe40001000000 */
[C---:B------:R-:W-:Y:S02]  /*4390*/  ISETP.GT.AND P2, PT, R7.reuse, 0x99, PT ;  /* 0x000000990700780c */ /* 0x040fe40003f44270 */
[----:B------:R-:W-:Y:S02]  /*43a0*/  FSEL R42, R42, -INF , P4 ;  /* 0xff8000002a2a7808 */ /* 0x000fe40002000000 */
[----:B------:R-:W-:Y:S02]  /*43b0*/  ISETP.GT.AND P4, PT, R7, 0xa1, PT ;  /* 0x000000a10700780c */ /* 0x000fe40003f84270 */
[----:B------:R-:W-:Y:S02]  /*43c0*/  FSEL R44, R55, -INF , P5 ;  /* 0xff800000372c7808 */ /* 0x000fe40002800000 */
[----:B------:R-:W-:-:S02]  /*43d0*/  ISETP.GT.AND P5, PT, R7, 0xa8, PT ;  /* 0x000000a80700780c */ /* 0x000fc40003fa4270 */
[----:B------:R-:W-:Y:S02]  /*43e0*/  P2R R21, PR, RZ, 0x4 ;  /* 0x00000004ff157803 */ /* 0x000fe40000000000 */
[----:B------:R-:W-:Y:S01]  /*43f0*/  P2R R41, PR, RZ, 0x2 ;  /* 0x00000002ff297803 */ /* 0x000fe20000000000 */
[----:B------:R-:W-:Y:S02]  /*4400*/  WARPGROUP.DEPBAR.LE gsb0, 0x0 ;  /* 0x00008000000079c5 */ /* 0x000fe40000010000 */
[----:B------:R-:W-:Y:S01]  /*4410*/  WARPGROUP.ARRIVE ;  /* 0x00000000000079c5 */ /* 0x000fe20000000000 */
[----:B------:R-:W-:Y:S02]  /*4420*/  FSEL R126, R32, -INF , P0 ;  /* 0xff800000207e7808 */ /* 0x000fe40000000000 */
[----:B------:R-:W-:Y:S02]  /*4430*/  ISETP.GT.AND P0, PT, R7, 0x98, PT ;  /* 0x000000980700780c */ /* 0x000fe40003f04270 */
[----:B------:R-:W-:Y:S01]  /*4440*/  FSEL R128, R33, -INF , P1 ;  /* 0xff80000021807808 */ /* 0x000fe20000800000 */
[----:B------:R-:W-:Y:S01]  /*4450*/  HGMMA.64x16x16.F32 R24, gdesc[UR28], R24, gsb0 ;  /* 0x002000001c1879f0 */ /* 0x000fe20008000818 */
[----:B------:R-:W-:-:S02]  /*4460*/  FMNMX.FTZ R5, R126, R5, !PT ;  /* 0x000000057e057209 */ /* 0x000fc40007810000 */
[----:B------:R-:W-:Y:S02]  /*4470*/  FSEL R36, R36, -INF , P0 ;  /* 0xff80000024247808 */ /* 0x000fe40000000000 */
[----:B------:R-:W-:Y:S02]  /*4480*/  FMNMX.FTZ R5, R128, R5, !PT ;  /* 0x0000000580057209 */ /* 0x000fe40007810000 */
[----:B------:R-:W-:Y:S02]  /*4490*/  FSEL R32, R43, -INF , P3 ;  /* 0xff8000002b207808 */ /* 0x000fe40001800000 */
[----:B------:R-:W-:Y:S02]  /*44a0*/  FSEL R130, R37, -INF , P2 ;  /* 0xff80000025827808 */ /* 0x000fe40001000000 */
[----:B------:R-:W-:Y:S02]  /*44b0*/  FMNMX.FTZ R5, R36, R5, !PT ;  /* 0x0000000524057209 */ /* 0x000fe40007810000 */
[----:B------:R-:W-:-:S02]  /*44c0*/  ISETP.GT.AND P3, PT, R7, 0xa0, PT ;  /* 0x000000a00700780c */ /* 0x000fc40003f64270 */
[----:B------:R-:W-:Y:S02]  /*44d0*/  FMNMX.FTZ R5, R130, R5, !PT ;  /* 0x0000000582057209 */ /* 0x000fe40007810000 */
[----:B------:R-:W-:Y:S02]  /*44e0*/  P2R R33, PR, RZ, 0x1 ;  /* 0x00000001ff217803 */ /* 0x000fe40000000000 */
[C---:B------:R-:W-:Y:S02]  /*44f0*/  ISETP.GT.AND P0, PT, R7.reuse, 0x89, PT ;  /* 0x000000890700780c */ /* 0x040fe40003f04270 */
[----:B------:R-:W-:-:S04]  /*4500*/  ISETP.GT.AND P1, PT, R7, 0x90, PT ;  /* 0x000000900700780c */ /* 0x000fc80003f24270 */
[----:B------:R-:W-:Y:S02]  /*4510*/  FSEL R34, R34, -INF , P1 ;  /* 0xff80000022227808 */ /* 0x000fe40000800000 */
[----:B------:R-:W-:Y:S01]  /*4520*/  ISETP.NE.AND P1, PT, R41, RZ, PT ;  /* 0x000000ff2900720c */ /* 0x000fe20003f25270 */
[----:B------:R-:W-:Y:S02]  /*4530*/  WARPGROUP.DEPBAR.LE gsb0, 0x0 ;  /* 0x00008000000079c5 */ /* 0x000fe40000010000 */
[----:B------:R-:W-:Y:S02]  /*4540*/  FSEL R132, R24, -INF , P3 ;  /* 0xff80000018847808 */ /* 0x000fe40001800000 */
[----:B------:R-:W-:Y:S02]  /*4550*/  FSEL R136, R25, -INF , P4 ;  /* 0xff80000019887808 */ /* 0x000fe40002000000 */
[----:B------:R-:W-:Y:S02]  /*4560*/  FMNMX.FTZ R5, R132, R5, !PT ;  /* 0x0000000584057209 */ /* 0x000fe40007810000 */
[----:B------:R-:W-:-:S02]  /*4570*/  FSEL R134, R28, -INF , P5 ;  /* 0xff8000001c867808 */ /* 0x000fc40002800000 */
[----:B------:R-:W-:Y:S02]  /*4580*/  FMNMX.FTZ R5, R136, R5, !PT ;  /* 0x0000000588057209 */ /* 0x000fe40007810000 */
[----:B------:R-:W-:Y:S02]  /*4590*/  FSEL R138, R29, -INF , P6 ;  /* 0xff8000001d8a7808 */ /* 0x000fe40003000000 */
[----:B------:R-:W-:Y:S02]  /*45a0*/  FMNMX.FTZ R5, R134, R5, !PT ;  /* 0x0000000586057209 */ /* 0x000fe40007810000 */
[----:B------:R-:W-:Y:S02]  /*45b0*/  FSEL R24, R47, -INF , P0 ;  /* 0xff8000002f187808 */ /* 0x000fe40000000000 */
[----:B------:R-:W-:Y:S01]  /*45c0*/  FMNMX.FTZ R13, R138, R5, !PT ;  /* 0x000000058a0d7209 */ /* 0x000fe20007810000 */
[----:B------:R-:W-:Y:S01]  /*45d0*/  IMAD.U32 R5, RZ, RZ, UR6 ;  /* 0x00000006ff057e24 */ /* 0x000fe2000f8e00ff */
[----:B------:R-:W-:-:S02]  /*45e0*/  ISETP.NE.AND P0, PT, R33, RZ, PT ;  /* 0x000000ff2100720c */ /* 0x000fc40003f05270 */
[----:B------:R-:W-:Y:S01]  /*45f0*/  FSEL R28, R35, -INF , P1 ;  /* 0xff800000231c7808 */ /* 0x000fe20000800000 */
[----:B------:R-:W0:Y:S01]  /*4600*/  SHFL.BFLY PT, R4, R13, 0x2, 0x1f ;  /* 0x0c401f000d047f89 */ /* 0x000e2200000e0000 */
[----:B------:R-:W-:Y:S02]  /*4610*/  FSEL R38, R38, -INF , P0 ;  /* 0xff80000026267808 */ /* 0x000fe40000000000 */
[----:B------:R-:W-:Y:S02]  /*4620*/  FSEL R26, R26, -INF , P3 ;  /* 0xff8000001a1a7808 */ /* 0x000fe40001800000 */
[----:B------:R-:W-:Y:S02]  /*4630*/  FSEL R30, R30, -INF , P5 ;  /* 0xff8000001e1e7808 */ /* 0x000fe40002800000 */
[----:B------:R-:W-:Y:S02]  /*4640*/  ISETP.NE.AND P0, PT, R9, RZ, PT ;  /* 0x000000ff0900720c */ /* 0x000fe40003f05270 */
[----:B------:R-:W-:-:S02]  /*4650*/  ISETP.NE.AND P1, PT, R11, RZ, PT ;  /* 0x000000ff0b00720c */ /* 0x000fc40003f25270 */
[----:B------:R-:W-:Y:S02]  /*4660*/  R2UR UR6, R17 ;  /* 0x00000000110672ca */ /* 0x000fe400000e0000 */
[----:B0-----:R-:W-:-:S11]  /*4670*/  FMNMX.FTZ R15, R13, R4, !PT ;  /* 0x000000040d0f7209 */ /* 0x001fd60007810000 */
[----:B------:R-:W-:-:S03]  /*4680*/  UISETP.GE.AND UP0, UPT, UR52, UR6, UPT ;  /* 0x000000063400728c */ /* 0x000fc6000bf06270 */
[----:B------:R-:W-:Y:S01]  /*4690*/  UMOV UR6, URZ ;  /* 0x0000003f00067c82 */ /* 0x000fe20008000000 */
[----:B------:R-:W0:Y:S02]  /*46a0*/  SHFL.BFLY PT, R4, R15, 0x1, 0x1f ;  /* 0x0c201f000f047f89 */ /* 0x000e2400000e0000 */
[----:B0-----:R-:W-:-:S04]  /*46b0*/  FMNMX.FTZ R4, R15, R4, !PT ;  /* 0x000000040f047209 */ /* 0x001fc80007810000 */
[C---:B------:R-:W-:Y:S01]  /*46c0*/  FSETP.NEU.FTZ.AND P2, PT, R4.reuse, -INF , PT ;  /* 0xff8000000400780b */ /* 0x040fe20003f5d000 */
[----:B------:R-:W-:-:S05]  /*46d0*/  FMUL.FTZ R23, R4, R5 ;  /* 0x0000000504177220 */ /* 0x000fca0000410000 */
[----:B------:R-:W-:Y:S02]  /*46e0*/  FSEL R23, R23, RZ, P2 ;  /* 0x000000ff17177208 */ /* 0x000fe40001000000 */
[----:B------:R-:W-:Y:S02]  /*46f0*/  ISETP.NE.AND P2, PT, R21, RZ, PT ;  /* 0x000000ff1500720c */ /* 0x000fe40003f45270 */
[----:B------:R-:W-:Y:S01]  /*4700*/  FMNMX.FTZ R21, R114, R115, !PT ;  /* 0x0000007372157209 */ /* 0x000fe20007810000 */
[-CC-:B------:R-:W-:Y:S01]  /*4710*/  FFMA.FTZ R47, R92, R5.reuse, -R23.reuse ;  /* 0x000000055c2f7223 */ /* 0x180fe20000010817 */
[----:B------:R-:W-:Y:S01]  /*4720*/  FSEL R92, R39, -INF , P2 ;  /* 0xff800000275c7808 */ /* 0x000fe20001000000 */
[--C-:B------:R-:W-:Y:S01]  /*4730*/  FFMA.FTZ R204, R86, R5, -R23.reuse ;  /* 0x0000000556cc7223 */ /* 0x100fe20000010817 */
        /* <DEDUP_REMOVED lines=10> */
[--C-:B------:R-:W-:Y:S01]  /*47e0*/  FFMA.FTZ R9, R154, R5, -R23.reuse ;  /* 0x000000059a097223 */ /* 0x100fe20000010817 */
[----:B------:R-:W-:Y:S01]  /*47f0*/  MUFU.EX2 R176, R176 ;  /* 0x000000b000b07308 */ /* 0x000fe20000000800 */
[----:B------:R-:W-:Y:S01]  /*4800*/  FMNMX.FTZ R25, R8, R21, !PT ;  /* 0x0000001508197209 */ /* 0x000fe20007810000 */
[-CC-:B------:R-:W-:Y:S01]  /*4810*/  FFMA.FTZ R180, R156, R5.reuse, -R23.reuse ;  /* 0x000000059cb47223 */ /* 0x180fe20000010817 */
[-CC-:B------:R-:W-:Y:S01]  /*4820*/  FFMA.FTZ R214, R36, R5.reuse, -R23.reuse ;  /* 0x0000000524d67223 */ /* 0x180fe20000010817 */
[--C-:B------:R-:W-:Y:S01]  /*4830*/  FFMA.FTZ R11, R158, R5, -R23.reuse ;  /* 0x000000059e0b7223 */ /* 0x100fe20000010817 */
[----:B------:R-:W-:Y:S01]  /*4840*/  FMNMX.FTZ R25, R110, R25, !PT ;  /* 0x000000196e197209 */ /* 0x000fe20007810000 */
[-CC-:B------:R-:W-:Y:S01]  /*4850*/  FFMA.FTZ R182, R160, R5.reuse, -R23.reuse ;  /* 0x00000005a0b67223 */ /* 0x180fe20000010817 */
[--C-:B------:R-:W-:Y:S01]  /*4860*/  FFMA.FTZ R13, R162, R5, -R23.reuse ;  /* 0x00000005a20d7223 */ /* 0x100fe20000010817 */
[----:B------:R-:W0:Y:S01]  /*4870*/  MUFU.EX2 R7, R7 ;  /* 0x0000000700077308 */ /* 0x000e220000000800 */
[----:B------:R-:W-:Y:S01]  /*4880*/  FMNMX.FTZ R25, R12, R25, !PT ;  /* 0x000000190c197209 */ /* 0x000fe20007810000 */
[-CC-:B------:R-:W-:Y:S01]  /*4890*/  FFMA.FTZ R184, R164, R5.reuse, -R23.reuse ;  /* 0x00000005a4b87223 */ /* 0x180fe20000010817 */
[-CC-:B------:R-:W-:Y:S01]  /*48a0*/  FFMA.FTZ R15, R166, R5.reuse, -R23.reuse ;  /* 0x00000005a60f7223 */ /* 0x180fe20000010817 */
[--C-:B------:R-:W-:Y:S01]  /*48b0*/  FFMA.FTZ R186, R168, R5, -R23.reuse ;  /* 0x00000005a8ba7223 */ /* 0x100fe20000010817 */
[----:B------:R-:W-:Y:S01]  /*48c0*/  FMNMX.FTZ R25, R98, R25, !PT ;  /* 0x0000001962197209 */ /* 0x000fe20007810000 */
[-CC-:B------:R-:W-:Y:S01]  /*48d0*/  FFMA.FTZ R170, R170, R5.reuse, -R23.reuse ;  /* 0x00000005aaaa7223 */ /* 0x180fe20000010817 */
[--C-:B------:R-:W-:Y:S01]  /*48e0*/  FFMA.FTZ R188, R172, R5, -R23.reuse ;  /* 0x00000005acbc7223 */ /* 0x100fe20000010817 */
[----:B------:R-:W1:Y:S01]  /*48f0*/  MUFU.EX2 R178, R178 ;  /* 0x000000b200b27308 */ /* 0x000e620000000800 */
[----:B------:R-:W-:Y:S01]  /*4900*/  FMNMX.FTZ R29, R14, R25, !PT ;  /* 0x000000190e1d7209 */ /* 0x000fe20007810000 */
[-CC-:B------:R-:W-:Y:S01]  /*4910*/  FFMA.FTZ R174, R174, R5.reuse, -R23.reuse ;  /* 0x00000005aeae7223 */ /* 0x180fe20000010817 */
[-CC-:B------:R-:W-:Y:S01]  /*4920*/  FFMA.FTZ R190, R190, R5.reuse, -R23.reuse ;  /* 0x00000005bebe7223 */ /* 0x180fe20000010817 */
[--C-:B------:R-:W-:Y:S01]  /*4930*/  FFMA.FTZ R144, R144, R5, -R23.reuse ;  /* 0x0000000590907223 */ /* 0x100fe20000010817 */
[----:B------:R-:W-:Y:S01]  /*4940*/  FMNMX.FTZ R29, R102, R29, !PT ;  /* 0x0000001d661d7209 */ /* 0x000fe20007810000 */
[-CC-:B------:R-:W-:Y:S01]  /*4950*/  FFMA.FTZ R192, R192, R5.reuse, -R23.reuse ;  /* 0x00000005c0c07223 */ /* 0x180fe20000010817 */
[----:B------:R-:W-:Y:S01]  /*4960*/  FFMA.FTZ R146, R146, R5, -R23 ;  /* 0x0000000592927223 */ /* 0x000fe20000010817 */
[----:B------:R-:W2:Y:S01]  /*4970*/  MUFU.EX2 R9, R9 ;  /* 0x0000000900097308 */ /* 0x000ea20000000800 */
[----:B------:R-:W-:Y:S01]  /*4980*/  FMNMX.FTZ R29, R20, R29, !PT ;  /* 0x0000001d141d7209 */ /* 0x000fe20007810000 */
[----:B0-----:R-:W-:Y:S01]  /*4990*/  FADD.FTZ R57, R176, R7 ;  /* 0x00000007b0397221 */ /* 0x001fe20000010000 */
        /* <DEDUP_REMOVED lines=13> */
[----:B------:R-:W3:Y:S01]  /*4a70*/  MUFU.EX2 R11, R11 ;  /* 0x0000000b000b7308 */ /* 0x000ee20000000800 */
[----:B------:R-:W-:Y:S01]  /*4a80*/  FMNMX.FTZ R33, R82, R33, !PT ;  /* 0x0000002152217209 */ /* 0x000fe20007810000 */
[-CC-:B------:R-:W-:Y:S01]  /*4a90*/  FFMA.FTZ R202, R100, R5.reuse, -R23.reuse ;  /* 0x0000000564ca7223 */ /* 0x180fe20000010817 */
[-CC-:B------:R-:W-:Y:S01]  /*4aa0*/  FFMA.FTZ R208, R84, R5.reuse, -R23.reuse ;  /* 0x0000000554d07223 */ /* 0x180fe20000010817 */
[--C-:B------:R-:W-:Y:S01]  /*4ab0*/  FFMA.FTZ R210, R96, R5, -R23.reuse ;  /* 0x0000000560d27223 */ /* 0x100fe20000010817 */
[----:B------:R-:W-:Y:S01]  /*4ac0*/  FMNMX.FTZ R33, R74, R33, !PT ;  /* 0x000000214a217209 */ /* 0x000fe20007810000 */
[--C-:B------:R-:W-:Y:S01]  /*4ad0*/  FFMA.FTZ R212, R126, R5, -R23.reuse ;  /* 0x000000057ed47223 */ /* 0x100fe20000010817 */
[----:B------:R-:W-:Y:S01]  /*4ae0*/  F2FP.F16.F32.PACK_AB R176, R7, R176 ;  /* 0x000000b007b0723e */ /* 0x000fe200000000ff */
[----:B------:R-:W4:Y:S01]  /*4af0*/  MUFU.EX2 R182, R182 ;  /* 0x000000b600b67308 */ /* 0x000f220000000800 */
[----:B------:R-:W-:Y:S01]  /*4b00*/  FMNMX.FTZ R35, R72, R33, !PT ;  /* 0x0000002148237209 */ /* 0x000fe20007810000 */
[-CC-:B------:R-:W-:Y:S01]  /*4b10*/  FFMA.FTZ R51, R130, R5.reuse, -R23.reuse ;  /* 0x0000000582337223 */ /* 0x180fe20000010817 */
[-CC-:B------:R-:W-:Y:S01]  /*4b20*/  FFMA.FTZ R216, R132, R5.reuse, -R23.reuse ;  /* 0x0000000584d87223 */ /* 0x180fe20000010817 */
[--C-:B------:R-:W-:Y:S01]  /*4b30*/  FFMA.FTZ R136, R136, R5, -R23.reuse ;  /* 0x0000000588887223 */ /* 0x100fe20000010817 */
[----:B------:R-:W-:Y:S01]  /*4b40*/  FMNMX.FTZ R35, R78, R35, !PT ;  /* 0x000000234e237209 */ /* 0x000fe20007810000 */
[----:B------:R-:W-:Y:S01]  /*4b50*/  FFMA.FTZ R218, R134, R5, -R23 ;  /* 0x0000000586da7223 */ /* 0x000fe20000010817 */
[----:B------:R-:W-:Y:S01]  /*4b60*/  IMAD.MOV.U32 R84, RZ, RZ, R87 ;  /* 0x000000ffff547224 */ /* 0x000fe200078e0057 */
[----:B------:R-:W5:Y:S01]  /*4b70*/  MUFU.EX2 R13, R13 ;  /* 0x0000000d000d7308 */ /* 0x000f620000000800 */
[----:B------:R-:W-:-:S04]  /*4b80*/  FMNMX.FTZ R35, R76, R35, !PT ;  /* 0x000000234c237209 */ /* 0x000fc80007810000 */
[----:B------:R-:W-:-:S03]  /*4b90*/  FMNMX.FTZ R35, R66, R35, !PT ;  /* 0x0000002342237209 */ /* 0x000fc60007810000 */
[----:B------:R-:W5:Y:S01]  /*4ba0*/  MUFU.EX2 R184, R184 ;  /* 0x000000b800b87308 */ /* 0x000f620000000800 */
[----:B------:R-:W-:-:S04]  /*4bb0*/  FMNMX.FTZ R37, R64, R35, !PT ;  /* 0x0000002340257209 */ /* 0x000fc80007810000 */
[----:B------:R-:W-:-:S03]  /*4bc0*/  FMNMX.FTZ R37, R70, R37, !PT ;  /* 0x0000002546257209 */ /* 0x000fc60007810000 */
[----:B------:R-:W5:Y:S01]  /*4bd0*/  MUFU.EX2 R15, R15 ;  /* 0x0000000f000f7308 */ /* 0x000f620000000800 */
[----:B------:R-:W-:-:S04]  /*4be0*/  FMNMX.FTZ R37, R68, R37, !PT ;  /* 0x0000002544257209 */ /* 0x000fc80007810000 */
[----:B------:R-:W-:-:S03]  /*4bf0*/  FMNMX.FTZ R37, R58, R37, !PT ;  /* 0x000000253a257209 */ /* 0x000fc60007810000 */
[----:B------:R-:W-:Y:S01]  /*4c00*/  MUFU.EX2 R186, R186 ;  /* 0x000000ba00ba7308 */ /* 0x000fe20000000800 */
        /* <DEDUP_REMOVED lines=27> */
[----:B------:R-:W-:Y:S01]  /*4dc0*/  FMNMX.FTZ R10, R56, R45, !PT ;  /* 0x0000002d380a7209 */ /* 0x000fe20007810000 */
[----:B------:R-:W-:-:S04]  /*4dd0*/  FFMA.FTZ R45, R88, R5, -R23 ;  /* 0x00000005582d7223 */ /* 0x000fc80000010817 */
[----:B------:R-:W1:Y:S02]  /*4de0*/  SHFL.BFLY PT, R49, R10, 0x2, 0x1f ;  /* 0x0c401f000a317f89 */ /* 0x000e6400000e0000 */
[----:B------:R-:W-:Y:S08]  /*4df0*/  MUFU.EX2 R196, R196 ;  /* 0x000000c400c47308 */ /* 0x000ff00000000800 */
[----:B------:R-:W-:Y:S08]  /*4e00*/  MUFU.EX2 R37, R124 ;  /* 0x0000007c00257308 */ /* 0x000ff00000000800 */
[----:B------:R-:W-:Y:S01]  /*4e10*/  MUFU.EX2 R198, R198 ;  /* 0x000000c600c67308 */ /* 0x000fe20000000800 */
[----:B-1----:R-:W-:Y:S01]  /*4e20*/  FMNMX.FTZ R53, R10, R49, !PT ;  /* 0x000000310a357209 */ /* 0x002fe20007810000 */
[----:B------:R-:W-:-:S06]  /*4e30*/  FFMA.FTZ R49, R128, R5, -R23 ;  /* 0x0000000580317223 */ /* 0x000fcc0000010817 */
[----:B------:R-:W-:Y:S01]  /*4e40*/  MUFU.EX2 R41, R112 ;  /* 0x0000007000297308 */ /* 0x000fe20000000800 */
[----:B------:R-:W1:Y:S07]  /*4e50*/  SHFL.BFLY PT, R10, R53, 0x1, 0x1f ;  /* 0x0c201f00350a7f89 */ /* 0x000e6e00000e0000 */
[----:B------:R-:W-:Y:S08]  /*4e60*/  MUFU.EX2 R200, R200 ;  /* 0x000000c800c87308 */ /* 0x000ff00000000800 */
[----:B------:R-:W-:Y:S08]  /*4e70*/  MUFU.EX2 R43, R104 ;  /* 0x00000068002b7308 */ /* 0x000ff00000000800 */
[----:B------:R-:W-:Y:S01]  /*4e80*/  MUFU.EX2 R202, R202 ;  /* 0x000000ca00ca7308 */ /* 0x000fe20000000800 */
[----:B-1----:R-:W-:-:S04]  /*4e90*/  FMNMX.FTZ R10, R53, R10, !PT ;  /* 0x0000000a350a7209 */ /* 0x002fc80007810000 */
[C---:B------:R-:W-:Y:S01]  /*4ea0*/  FSETP.NEU.FTZ.AND P2, PT, R10.reuse, -INF , PT ;  /* 0xff8000000a00780b */ /* 0x040fe20003f5d000 */
[----:B------:R-:W-:Y:S02]  /*4eb0*/  FMUL.FTZ R36, R10, R5 ;  /* 0x000000050a247220 */ /* 0x000fe40000410000 */
[----:B------:R-:W-:Y:S03]  /*4ec0*/  MUFU.EX2 R39, R47 ;  /* 0x0000002f00277308 */ /* 0x000fe60000000800 */
[----:B------:R-:W-:Y:S02]  /*4ed0*/  FSEL R55, R36, RZ, P2 ;  /* 0x000000ff24377208 */ /* 0x000fe40001000000 */
[----:B------:R-:W-:-:S03]  /*4ee0*/  PLOP3.LUT P2, PT, PT, PT, UP0, 0x80, 0x0 ;  /* 0x000000000000781c */ /* 0x000fc60003f4f008 */
[----:B------:R-:W-:Y:S01]  /*4ef0*/  MUFU.EX2 R204, R204 ;  /* 0x000000cc00cc7308 */ /* 0x000fe20000000800 */
[-C--:B------:R-:W-:Y:S01]  /*4f00*/  FFMA.FTZ R197, R66, R5.reuse, -R55 ;  /* 0x0000000542c57223 */ /* 0x080fe20000010837 */
[----:B------:R-:W-:Y:S01]  /*4f10*/  FADD.FTZ R66, R178, R57 ;  /* 0x00000039b2427221 */ /* 0x000fe20000010000 */
[-CC-:B------:R-:W-:Y:S01]  /*4f20*/  FFMA.FTZ R177, R114, R5.reuse, -R55.reuse ;  /* 0x0000000572b17223 */ /* 0x180fe20000010837 */
[-CC-:B------:R-:W-:Y:S01]  /*4f30*/  FFMA.FTZ R36, R115, R5.reuse, -R55.reuse ;  /* 0x0000000573247223 */ /* 0x180fe20000010837 */
[-CC-:B------:R-:W-:Y:S01]  /*4f40*/  FFMA.FTZ R179, R118, R5.reuse, -R55.reuse ;  /* 0x0000000576b37223 */ /* 0x180fe20000010837 */
[----:B--2---:R-:W-:Y:S01]  /*4f50*/  FADD.FTZ R57, R9, R66 ;  /* 0x0000004209397221 */ /* 0x004fe20000010000 */
[-CC-:B------:R-:W-:Y:S01]  /*4f60*/  FFMA.FTZ R6, R6, R5.reuse, -R55.reuse ;  /* 0x0000000506067223 */ /* 0x180fe20000010837 */
[-C--:B------:R-:W-:Y:S01]  /*4f70*/  FFMA.FTZ R181, R106, R5.reuse, -R55 ;  /* 0x000000056ab57223 */ /* 0x080fe20000010837 */
[----:B------:R-:W-:Y:S01]  /*4f80*/  MUFU.EX2 R177, R177 ;  /* 0x000000b100b17308 */ /* 0x000fe20000000800 */
[----:B0-----:R-:W-:Y:S01]  /*4f90*/  FADD.FTZ R66, R180, R57 ;  /* 0x00000039b4427221 */ /* 0x001fe20000010000 */
[-CC-:B------:R-:W-:Y:S01]  /*4fa0*/  FFMA.FTZ R8, R8, R5.reuse, -R55.reuse ;  /* 0x0000000508087223 */ /* 0x180fe20000010837 */
[-CC-:B------:R-:W-:Y:S01]  /*4fb0*/  FFMA.FTZ R183, R110, R5.reuse, -R55.reuse ;  /* 0x000000056eb77223 */ /* 0x180fe20000010837 */
[-CC-:B------:R-:W-:Y:S01]  /*4fc0*/  FFMA.FTZ R201, R58, R5.reuse, -R55.reuse ;  /* 0x000000053ac97223 */ /* 0x180fe20000010837 */
[----:B---3--:R-:W-:Y:S01]  /*4fd0*/  FADD.FTZ R57, R11, R66 ;  /* 0x000000420b397221 */ /* 0x008fe20000010000 */
[-CC-:B------:R-:W-:Y:S01]  /*4fe0*/  FFMA.FTZ R66, R68, R5.reuse, -R55.reuse ;  /* 0x0000000544427223 */ /* 0x180fe20000010837 */
[-C--:B------:R-:W-:Y:S01]  /*4ff0*/  FFMA.FTZ R12, R12, R5.reuse, -R55 ;  /* 0x000000050c0c7223 */ /* 0x080fe20000010837 */
[----:B------:R-:W0:Y:S01]  /*5000*/  MUFU.EX2 R36, R36 ;  /* 0x0000002400247308 */ /* 0x000e220000000800 */
[----:B----4-:R-:W-:Y:S01]  /*5010*/  FADD.FTZ R68, R182, R57 ;  /* 0x00000039b6447221 */ /* 0x010fe20000010000 */
[-CC-:B------:R-:W-:Y:S01]  /*5020*/  FFMA.FTZ R185, R98, R5.reuse, -R55.reuse ;  /* 0x0000000562b97223 */ /* 0x180fe20000010837 */
[-CC-:B------:R-:W-:Y:S01]  /*5030*/  FFMA.FTZ R14, R14, R5.reuse, -R55.reuse ;  /* 0x000000050e0e7223 */ /* 0x180fe20000010837 */
[-CC-:B------:R-:W-:Y:S01]  /*5040*/  FFMA.FTZ R187, R102, R5.reuse, -R55.reuse ;  /* 0x0000000566bb7223 */ /* 0x180fe20000010837 */
[----:B-----5:R-:W-:Y:S01]  /*5050*/  FADD.FTZ R57, R13, R68 ;  /* 0x000000440d397221 */ /* 0x020fe20000010000 */
[-CC-:B------:R-:W-:Y:S01]  /*5060*/  FFMA.FTZ R203, R62, R5.reuse, -R55.reuse ;  /* 0x000000053ecb7223 */ /* 0x180fe20000010837 */
[-C--:B------:R-:W-:Y:S01]  /*5070*/  FFMA.FTZ R20, R20, R5.reuse, -R55 ;  /* 0x0000000514147223 */ /* 0x080fe20000010837 */
[----:B------:R-:W1:Y:S01]  /*5080*/  MUFU.EX2 R179, R179 ;  /* 0x000000b300b37308 */ /* 0x000e620000000800 */
[----:B------:R-:W-:Y:S01]  /*5090*/  FADD.FTZ R68, R184, R57 ;  /* 0x00000039b8447221 */ /* 0x000fe20000010000 */
[-CC-:B------:R-:W-:Y:S01]  /*50a0*/  FFMA.FTZ R189, R90, R5.reuse, -R55.reuse ;  /* 0x000000055abd7223 */ /* 0x180fe20000010837 */
[-CC-:B------:R-:W-:Y:S01]  /*50b0*/  FFMA.FTZ R60, R80, R5.reuse, -R55.reuse ;  /* 0x00000005503c7223 */ /* 0x180fe20000010837 */
[-CC-:B------:R-:W-:Y:S01]  /*50c0*/  FFMA.FTZ R191, R94, R5.reuse, -R55.reuse ;  /* 0x000000055ebf7223 */ /* 0x180fe20000010837 */
[----:B------:R-:W-:Y:S01]  /*50d0*/  FADD.FTZ R59, R15, R68 ;  /* 0x000000440f3b7221 */ /* 0x000fe20000010000 */
[-CC-:B------:R-:W-:Y:S01]  /*50e0*/  FFMA.FTZ R80, R82, R5.reuse, -R55.reuse ;  /* 0x0000000552507223 */ /* 0x180fe20000010837 */
[-C--:B------:R-:W-:Y:S01]  /*50f0*/  FFMA.FTZ R193, R74, R5.reuse, -R55 ;  /* 0x000000054ac17223 */ /* 0x080fe20000010837 */
[----:B------:R-:W2:Y:S01]  /*5100*/  MUFU.EX2 R6, R6 ;  /* 0x0000000600067308 */ /* 0x000ea20000000800 */
[----:B0-----:R-:W-:Y:S01]  /*5110*/  FADD.FTZ R58, R177, R36 ;  /* 0x00000024b13a7221 */ /* 0x001fe20000010000 */
[----:B------:R-:W-:Y:S01]  /*5120*/  FADD.FTZ R68, R186, R59 ;  /* 0x0000003bba447221 */ /* 0x000fe20000010000 */
[-CC-:B------:R-:W-:Y:S01]  /*5130*/  FFMA.FTZ R72, R72, R5.reuse, -R55.reuse ;  /* 0x0000000548487223 */ /* 0x180fe20000010837 */
[-CC-:B------:R-:W-:Y:S01]  /*5140*/  FFMA.FTZ R195, R78, R5.reuse, -R55.reuse ;  /* 0x000000054ec37223 */ /* 0x180fe20000010837 */
[-CC-:B------:R-:W-:Y:S01]  /*5150*/  FFMA.FTZ R74, R76, R5.reuse, -R55.reuse ;  /* 0x000000054c4a7223 */ /* 0x180fe20000010837 */
[----:B------:R-:W-:Y:S01]  /*5160*/  FADD.FTZ R59, R21, R68 ;  /* 0x00000044153b7221 */ /* 0x000fe20000010000 */
[-C--:B------:R-:W-:Y:S01]  /*5170*/  FFMA.FTZ R64, R64, R5.reuse, -R55 ;  /* 0x0000000540407223 */ /* 0x080fe20000010837 */
[----:B------:R-:W0:Y:S01]  /*5180*/  MUFU.EX2 R181, R181 ;  /* 0x000000b500b57308 */ /* 0x000e220000000800 */
[----:B-1----:R-:W-:Y:S01]  /*5190*/  FADD.FTZ R57, R179, R58 ;  /* 0x0000003ab3397221 */ /* 0x002fe20000010000 */
[----:B------:R-:W-:Y:S01]  /*51a0*/  FADD.FTZ R62, R188, R59 ;  /* 0x0000003bbc3e7221 */ /* 0x000fe20000010000 */
[-CC-:B------:R-:W-:Y:S01]  /*51b0*/  FFMA.FTZ R199, R70, R5.reuse, -R55.reuse ;  /* 0x0000000546c77223 */ /* 0x180fe20000010837 */
[-CC-:B------:R-:W-:Y:S01]  /*51c0*/  FFMA.FTZ R44, R44, R5.reuse, -R55.reuse ;  /* 0x000000052c2c7223 */ /* 0x180fe20000010837 */
[-CC-:B------:R-:W-:Y:S01]  /*51d0*/  FFMA.FTZ R48, R48, R5.reuse, -R55.reuse ;  /* 0x0000000530307223 */ /* 0x180fe20000010837 */
[----:B------:R-:W-:Y:S01]  /*51e0*/  FADD.FTZ R59, R25, R62 ;  /* 0x0000003e193b7221 */ /* 0x000fe20000010000 */
[-C--:B------:R-:W-:Y:S01]  /*51f0*/  FFMA.FTZ R52, R52, R5.reuse, -R55 ;  /* 0x0000000534347223 */ /* 0x080fe20000010837 */
[----:B------:R-:W1:Y:S01]  /*5200*/  MUFU.EX2 R8, R8 ;  /* 0x0000000800087308 */ /* 0x000e620000000800 */
[----:B--2---:R-:W-:Y:S01]  /*5210*/  FADD.FTZ R58, R6, R57 ;  /* 0x00000039063a7221 */ /* 0x004fe20000010000 */
[----:B------:R-:W-:Y:S01]  /*5220*/  FADD.FTZ R62, R190, R59 ;  /* 0x0000003bbe3e7221 */ /* 0x000fe20000010000 */
[-C--:B------:R-:W-:Y:S01]  /*5230*/  FFMA.FTZ R32, R32, R5.reuse, -R55 ;  /* 0x0000000520207223 */ /* 0x080fe20000010837 */
[-C--:B------:R-:W-:Y:S01]  /*5240*/  FFMA.FTZ R47, R116, R5.reuse, -R23 ;  /* 0x00000005742f7223 */ /* 0x080fe20000010817 */
[-CC-:B------:R-:W-:Y:S01]  /*5250*/  FFMA.FTZ R40, R40, R5.reuse, -R55.reuse ;  /* 0x0000000528287223 */ /* 0x180fe20000010837 */
[----:B------:R-:W-:Y:S01]  /*5260*/  FADD.FTZ R61, R29, R62 ;  /* 0x0000003e1d3d7221 */ /* 0x000fe20000010000 */
[----:B------:R-:W-:Y:S01]  /*5270*/  IMAD.U32 R62, RZ, RZ, UR53 ;  /* 0x00000035ff3e7e24 */ /* 0x000fe2000f8e00ff */
[----:B------:R-:W2:Y:S01]  /*5280*/  MUFU.EX2 R183, R183 ;  /* 0x000000b700b77308 */ /* 0x000ea20000000800 */
[----:B0-----:R-:W-:Y:S01]  /*5290*/  FADD.FTZ R57, R181, R58 ;  /* 0x0000003ab5397221 */ /* 0x001fe20000010000 */
[----:B------:R-:W-:Y:S01]  /*52a0*/  F2FP.F16.F32.PACK_AB R178, R9, R178 ;  /* 0x000000b209b2723e */ /* 0x000fe200000000ff */
[-CC-:B------:R-:W-:Y:S01]  /*52b0*/  FFMA.FTZ R54, R54, R5.reuse, -R55.reuse ;  /* 0x0000000536367223 */ /* 0x180fe20000010837 */
[-CC-:B------:R-:W-:Y:S01]  /*52c0*/  FFMA.FTZ R24, R24, R5.reuse, -R55.reuse ;  /* 0x0000000518187223 */ /* 0x180fe20000010837 */
[-CC-:B------:R-:W-:Y:S01]  /*52d0*/  FFMA.FTZ R42, R42, R5.reuse, -R55.reuse ;  /* 0x000000052a2a7223 */ /* 0x180fe20000010837 */
[-CC-:B------:R-:W-:Y:S01]  /*52e0*/  FFMA.FTZ R46, R46, R5.reuse, -R55.reuse ;  /* 0x000000052e2e7223 */ /* 0x180fe20000010837 */
[-C--:B------:R-:W-:Y:S01]  /*52f0*/  FFMA.FTZ R34, R34, R5.reuse, -R55 ;  /* 0x0000000522227223 */ /* 0x080fe20000010837 */
[----:B------:R-:W0:Y:S01]  /*5300*/  MUFU.EX2 R12, R12 ;  /* 0x0000000c000c7308 */ /* 0x000e220000000800 */
[----:B-1----:R-:W-:Y:S01]  /*5310*/  FADD.FTZ R58, R8, R57 ;  /* 0x00000039083a7221 */ /* 0x002fe20000010000 */
[-CC-:B------:R-:W-:Y:S01]  /*5320*/  FFMA.FTZ R28, R28, R5.reuse, -R55.reuse ;  /* 0x000000051c1c7223 */ /* 0x180fe20000010837 */
[-CC-:B------:R-:W-:Y:S01]  /*5330*/  FFMA.FTZ R38, R38, R5.reuse, -R55.reuse ;  /* 0x0000000526267223 */ /* 0x180fe20000010837 */
[-CC-:B------:R-:W-:Y:S01]  /*5340*/  FFMA.FTZ R92, R92, R5.reuse, -R55.reuse ;  /* 0x000000055c5c7223 */ /* 0x180fe20000010837 */
[-CC-:B------:R-:W-:Y:S01]  /*5350*/  FFMA.FTZ R26, R26, R5.reuse, -R55.reuse ;  /* 0x000000051a1a7223 */ /* 0x180fe20000010837 */
[--C-:B------:R-:W-:Y:S01]  /*5360*/  FFMA.FTZ R86, R86, R5, -R55.reuse ;  /* 0x0000000556567223 */ /* 0x100fe20000010837 */
[----:B------:R-:W-:Y:S01]  /*5370*/  F2FP.F16.F32.PACK_AB R179, R6, R179 ;  /* 0x000000b306b3723e */ /* 0x000fe200000000ff */
[----:B------:R-:W1:Y:S01]  /*5380*/  MUFU.EX2 R185, R185 ;  /* 0x000000b900b97308 */ /* 0x000e620000000800 */
[----:B--2---:R-:W-:Y:S01]  /*5390*/  FADD.FTZ R57, R183, R58 ;  /* 0x0000003ab7397221 */ /* 0x004fe20000010000 */
[-C--:B------:R-:W-:Y:S01]  /*53a0*/  FFMA.FTZ R30, R30, R5.reuse, -R55 ;  /* 0x000000051e1e7223 */ /* 0x080fe20000010837 */
[----:B------:R-:W-:Y:S01]  /*53b0*/  FFMA.FTZ R23, R138, R5, -R23 ;  /* 0x000000058a177223 */ /* 0x000fe20000010817 */
[----:B------:R-:W-:Y:S01]  /*53c0*/  F2FP.F16.F32.PACK_AB R181, R8, R181 ;  /* 0x000000b508b5723e */ /* 0x000fe200000000ff */
[--C-:B------:R-:W-:Y:S01]  /*53d0*/  IMAD.MOV.U32 R82, RZ, RZ, R87.reuse ;  /* 0x000000ffff527224 */ /* 0x100fe200078e0057 */
[----:B------:R-:W-:Y:S01]  /*53e0*/  F2FP.F16.F32.PACK_AB R188, R25, R188 ;  /* 0x000000bc19bc723e */ /* 0x000fe200000000ff */
[----:B------:R-:W-:Y:S01]  /*53f0*/  IMAD.MOV.U32 R78, RZ, RZ, R87 ;  /* 0x000000ffff4e7224 */ /* 0x000fe200078e0057 */
[----:B------:R-:W2:Y:S01]  /*5400*/  MUFU.EX2 R14, R14 ;  /* 0x0000000e000e7308 */ /* 0x000ea20000000800 */
[----:B0-----:R-:W-:Y:S01]  /*5410*/  FADD.FTZ R58, R12, R57 ;  /* 0x000000390c3a7221 */ /* 0x001fe20000010000 */
[-C--:B------:R-:W-:Y:S01]  /*5420*/  FFMA.FTZ R57, R50, R5.reuse, -R55 ;  /* 0x0000000532397223 */ /* 0x080fe20000010837 */
[----:B------:R-:W-:Y:S01]  /*5430*/  FADD.FTZ R50, R192, R61 ;  /* 0x0000003dc0327221 */ /* 0x000fe20000010000 */
[----:B------:R-:W-:Y:S01]  /*5440*/  FFMA.FTZ R55, R56, R5, -R55 ;  /* 0x0000000538377223 */ /* 0x000fe20000010837 */
[----:B------:R-:W-:Y:S01]  /*5450*/  F2FP.F16.F32.PACK_AB R183, R12, R183 ;  /* 0x000000b70cb7723e */ /* 0x000fe200000000ff */
[----:B------:R-:W-:-:S02]  /*5460*/  IMAD.U32 R12, RZ, RZ, UR6 ;  /* 0x00000006ff0c7e24 */ /* 0x000fc4000f8e00ff */
[----:B------:R-:W-:Y:S01]  /*5470*/  FADD.FTZ R61, R33, R50 ;  /* 0x00000032213d7221 */ /* 0x000fe20000010000 */
[----:B------:R-:W0:Y:S01]  /*5480*/  MUFU.EX2 R187, R187 ;  /* 0x000000bb00bb7308 */ /* 0x000e220000000800 */
[----:B-1----:R-:W-:Y:S01]  /*5490*/  FADD.FTZ R59, R185, R58 ;  /* 0x0000003ab93b7221 */ /* 0x002fe20000010000 */
[----:B------:R-:W-:Y:S02]  /*54a0*/  @!P1 VIADD R50, R62, 0x34840 ;  /* 0x000348403e329836 */ /* 0x000fe40000000000 */
[----:B------:R-:W-:Y:S01]  /*54b0*/  FADD.FTZ R62, R194, R61 ;  /* 0x0000003dc23e7221 */ /* 0x000fe20000010000 */
[----:B------:R-:W-:Y:S01]  /*54c0*/  F2FP.F16.F32.PACK_AB R190, R29, R190 ;  /* 0x000000be1dbe723e */ /* 0x000fe200000000ff */
[----:B------:R-:W-:Y:S01]  /*54d0*/  IMAD.MOV.U32 R76, RZ, RZ, R87 ;  /* 0x000000ffff4c7224 */ /* 0x000fe200078e0057 */
[----:B------:R-:W-:Y:S01]  /*54e0*/  F2FP.F16.F32.PACK_AB R192, R33, R192 ;  /* 0x000000c021c0723e */ /* 0x000fe200000000ff */
[C---:B------:R-:W-:Y:S01]  /*54f0*/  FADD.FTZ R61, R35.reuse, R62 ;  /* 0x0000003e233d7221 */ /* 0x040fe20000010000 */
[----:B------:R-:W1:Y:S01]  /*5500*/  MUFU.EX2 R20, R20 ;  /* 0x0000001400147308 */ /* 0x000e620000000800 */
[----:B--2---:R-:W-:Y:S01]  /*5510*/  FADD.FTZ R58, R14, R59 ;  /* 0x0000003b0e3a7221 */ /* 0x004fe20000010000 */
[----:B------:R-:W-:Y:S01]  /*5520*/  @!P1 PRMT R50, RZ, 0x654, R50 ;  /* 0x00000654ff329816 */ /* 0x000fe20000000032 */
[--C-:B------:R-:W-:Y:S01]  /*5530*/  IMAD.MOV.U32 R70, RZ, RZ, R87.reuse ;  /* 0x000000ffff467224 */ /* 0x100fe200078e0057 */
[----:B------:R-:W-:Y:S01]  /*5540*/  F2FP.F16.F32.PACK_AB R194, R35, R194 ;  /* 0x000000c223c2723e */ /* 0x000fe200000000ff */
[--C-:B------:R-:W-:Y:S01]  /*5550*/  IMAD.MOV.U32 R68, RZ, RZ, R87.reuse ;  /* 0x000000ffff447224 */ /* 0x100fe200078e0057 */
[----:B------:R2:W-:Y:S01]  /*5560*/  @!P1 SYNCS.ARRIVE.TRANS64.RED.A1T0 RZ, [R50+URZ], RZ ;  /* 0x000000ff32ff99a7 */ /* 0x0005e2000810043f */
[----:B------:R-:W-:Y:S01]  /*5570*/  F2FP.F16.F32.PACK_AB R177, R36, R177 ;  /* 0x000000b124b1723e */ /* 0x000fe200000000ff */
[----:B------:R-:W3:Y:S01]  /*5580*/  MUFU.EX2 R189, R189 ;  /* 0x000000bd00bd7308 */ /* 0x000ee20000000800 */
[----:B0-----:R-:W-:Y:S01]  /*5590*/  FADD.FTZ R59, R187, R58 ;  /* 0x0000003abb3b7221 */ /* 0x001fe20000010000 */
[----:B------:R-:W-:Y:S01]  /*55a0*/  F2FP.F16.F32.PACK_AB R180, R11, R180 ;  /* 0x000000b40bb4723e */ /* 0x000fe200000000ff */
[--C-:B------:R-:W-:Y:S01]  /*55b0*/  IMAD.MOV.U32 R62, RZ, RZ, R87.reuse ;  /* 0x000000ffff3e7224 */ /* 0x100fe200078e0057 */
[----:B------:R-:W-:Y:S01]  /*55c0*/  F2FP.F16.F32.PACK_AB R182, R13, R182 ;  /* 0x000000b60db6723e */ /* 0x000fe200000000ff */
[--C-:B------:R-:W-:Y:S01]  /*55d0*/  IMAD.MOV.U32 R56, RZ, RZ, R87.reuse ;  /* 0x000000ffff387224 */ /* 0x100fe200078e0057 */
[----:B------:R-:W-:Y:S01]  /*55e0*/  F2FP.F16.F32.PACK_AB R184, R15, R184 ;  /* 0x000000b80fb8723e */ /* 0x000fe200000000ff */
[----:B------:R-:W-:Y:S01]  /*55f0*/  IMAD.MOV.U32 R36, RZ, RZ, R87 ;  /* 0x000000ffff247224 */ /* 0x000fe200078e0057 */
[----:B------:R-:W2:Y:S01]  /*5600*/  MUFU.EX2 R60, R60 ;  /* 0x0000003c003c7308 */ /* 0x000ea20000000800 */
[----:B-1----:R-:W-:Y:S01]  /*5610*/  FADD.FTZ R58, R20, R59 ;  /* 0x0000003b143a7221 */ /* 0x002fe20000010000 */
[----:B------:R-:W-:Y:S01]  /*5620*/  F2FP.F16.F32.PACK_AB R186, R21, R186 ;  /* 0x000000ba15ba723e */ /* 0x000fe200000000ff */
[--C-:B------:R-:W-:Y:S01]  /*5630*/  IMAD.MOV.U32 R35, RZ, RZ, R87.reuse ;  /* 0x000000ffff237224 */ /* 0x100fe200078e0057 */
[----:B------:R-:W-:Y:S01]  /*5640*/  F2FP.F16.F32.PACK_AB R185, R14, R185 ;  /* 0x000000b90eb9723e */ /* 0x000fe200000000ff */
[--C-:B------:R-:W-:Y:S01]  /*5650*/  IMAD.MOV.U32 R33, RZ, RZ, R87.reuse ;  /* 0x000000ffff217224 */ /* 0x100fe200078e0057 */
[----:B------:R-:W-:Y:S01]  /*5660*/  F2FP.F16.F32.PACK_AB R187, R20, R187 ;  /* 0x000000bb14bb723e */ /* 0x000fe200000000ff */
[----:B------:R-:W-:Y:S01]  /*5670*/  IMAD.MOV.U32 R29, RZ, RZ, R87 ;  /* 0x000000ffff1d7224 */ /* 0x000fe200078e0057 */
[----:B------:R-:W0:Y:S01]  /*5680*/  MUFU.EX2 R191, R191 ;  /* 0x000000bf00bf7308 */ /* 0x000e220000000800 */
[----:B---3--:R-:W-:Y:S01]  /*5690*/  FADD.FTZ R59, R189, R58 ;  /* 0x0000003abd3b7221 */ /* 0x008fe20000010000 */
[----:B------:R-:W-:Y:S01]  /*56a0*/  FADD.FTZ R58, R196, R61 ;  /* 0x0000003dc43a7221 */ /* 0x000fe20000010000 */
[----:B------:R-:W-:Y:S01]  /*56b0*/  F2FP.F16.F32.PACK_AB R196, R37, R196 ;  /* 0x000000c425c4723e */ /* 0x000fe200000000ff */
[----:B------:R-:W-:-:S02]  /*56c0*/  IMAD.MOV.U32 R25, RZ, RZ, R87 ;  /* 0x000000ffff197224 */ /* 0x000fc400078e0057 */
[----:B------:R-:W-:Y:S01]  /*56d0*/  FADD.FTZ R61, R37, R58 ;  /* 0x0000003a253d7221 */ /* 0x000fe20000010000 */
[----:B------:R-:W-:Y:S01]  /*56e0*/  IMAD.MOV.U32 R37, RZ, RZ, R87 ;  /* 0x000000ffff257224 */ /* 0x000fe200078e0057 */
[----:B------:R-:W1:Y:S01]  /*56f0*/  MUFU.EX2 R80, R80 ;  /* 0x0000005000507308 */ /* 0x000e620000000800 */
[----:B--2---:R-:W-:Y:S01]  /*5700*/  FADD.FTZ R50, R60, R59 ;  /* 0x0000003b3c327221 */ /* 0x004fe20000010000 */
[----:B------:R-:W-:Y:S01]  /*5710*/  FADD.FTZ R58, R198, R61 ;  /* 0x0000003dc63a7221 */ /* 0x000fe20000010000 */
[C---:B------:R-:W-:Y:S02]  /*5720*/  F2FP.F16.F32.PACK_AB R198, R41.reuse, R198 ;  /* 0x000000c629c6723e */ /* 0x040fe400000000ff */
[----:B------:R-:W-:Y:S01]  /*5730*/  F2FP.F16.F32.PACK_AB R189, R60, R189 ;  /* 0x000000bd3cbd723e */ /* 0x000fe200000000ff */
[----:B------:R-:W-:Y:S01]  /*5740*/  FADD.FTZ R61, R41, R58 ;  /* 0x0000003a293d7221 */ /* 0x000fe20000010000 */
[----:B------:R-:W-:Y:S01]  /*5750*/  IMAD.MOV.U32 R60, RZ, RZ, R87 ;  /* 0x000000ffff3c7224 */ /* 0x000fe200078e0057 */
[----:B------:R-:W2:Y:S01]  /*5760*/  MUFU.EX2 R193, R193 ;  /* 0x000000c100c17308 */ /* 0x000ea20000000800 */
[----:B0-----:R-:W-:Y:S01]  /*5770*/  FADD.FTZ R59, R191, R50 ;  /* 0x00000032bf3b7221 */ /* 0x001fe20000010000 */
[----:B------:R-:W-:Y:S01]  /*5780*/  FADD.FTZ R58, R200, R61 ;  /* 0x0000003dc83a7221 */ /* 0x000fe20000010000 */
[----:B------:R-:W-:Y:S01]  /*5790*/  F2FP.F16.F32.PACK_AB R200, R43, R200 ;  /* 0x000000c82bc8723e */ /* 0x000fe200000000ff */
[----:B------:R-:W-:-:S02]  /*57a0*/  IMAD.MOV.U32 R41, RZ, RZ, R87 ;  /* 0x000000ffff297224 */ /* 0x000fc400078e0057 */
[----:B------:R-:W-:Y:S01]  /*57b0*/  FADD.FTZ R61, R43, R58 ;  /* 0x0000003a2b3d7221 */ /* 0x000fe20000010000 */
[----:B------:R-:W-:Y:S01]  /*57c0*/  IMAD.MOV.U32 R58, RZ, RZ, R87 ;  /* 0x000000ffff3a7224 */ /* 0x000fe200078e0057 */
[----:B------:R-:W0:Y:S01]  /*57d0*/  MUFU.EX2 R72, R72 ;  /* 0x0000004800487308 */ /* 0x000e220000000800 */
[C---:B-1----:R-:W-:Y:S01]  /*57e0*/  FADD.FTZ R50, R80.reuse, R59 ;  /* 0x0000003b50327221 */ /* 0x042fe20000010000 */
[----:B------:R-:W-:Y:S01]  /*57f0*/  F2FP.F16.F32.PACK_AB R191, R80, R191 ;  /* 0x000000bf50bf723e */ /* 0x000fe200000000ff */
[--C-:B------:R-:W-:Y:S02]  /*5800*/  IMAD.MOV.U32 R80, RZ, RZ, R87.reuse ;  /* 0x000000ffff507224 */ /* 0x100fe400078e0057 */
[----:B------:R-:W-:-:S03]  /*5810*/  IMAD.MOV.U32 R43, RZ, RZ, R87 ;  /* 0x000000ffff2b7224 */ /* 0x000fc600078e0057 */
[----:B------:R-:W1:Y:S01]  /*5820*/  MUFU.EX2 R195, R195 ;  /* 0x000000c300c37308 */ /* 0x000e620000000800 */
[----:B--2---:R-:W-:-:S07]  /*5830*/  FADD.FTZ R59, R193, R50 ;  /* 0x00000032c13b7221 */ /* 0x004fce0000010000 */
[----:B------:R-:W2:Y:S01]  /*5840*/  MUFU.EX2 R74, R74 ;  /* 0x0000004a004a7308 */ /* 0x000ea20000000800 */
[C---:B0-----:R-:W-:Y:S01]  /*5850*/  FADD.FTZ R50, R72.reuse, R59 ;  /* 0x0000003b48327221 */ /* 0x041fe20000010000 */
[----:B------:R-:W-:Y:S01]  /*5860*/  F2FP.F16.F32.PACK_AB R193, R72, R193 ;  /* 0x000000c148c1723e */ /* 0x000fe200000000ff */
[----:B------:R-:W-:-:S05]  /*5870*/  IMAD.MOV.U32 R72, RZ, RZ, R87 ;  /* 0x000000ffff487224 */ /* 0x000fca00078e0057 */
[----:B------:R-:W-:Y:S01]  /*5880*/  MUFU.EX2 R197, R197 ;  /* 0x000000c500c57308 */ /* 0x000fe20000000800 */
[----:B-1----:R-:W-:Y:S01]  /*5890*/  FADD.FTZ R59, R195, R50 ;  /* 0x00000032c33b7221 */ /* 0x002fe20000010000 */
[----:B------:R-:W-:Y:S01]  /*58a0*/  FADD.FTZ R50, R202, R61 ;  /* 0x0000003dca327221 */ /* 0x000fe20000010000 */
[----:B------:R-:W-:-:S03]  /*58b0*/  F2FP.F16.F32.PACK_AB R202, R39, R202 ;  /* 0x000000ca27ca723e */ /* 0x000fc600000000ff */
[----:B------:R-:W-:Y:S01]  /*58c0*/  FADD.FTZ R61, R39, R50 ;  /* 0x00000032273d7221 */ /* 0x000fe20000010000 */
[----:B------:R-:W-:Y:S01]  /*58d0*/  IMAD.MOV.U32 R39, RZ, RZ, R87 ;  /* 0x000000ffff277224 */ /* 0x000fe200078e0057 */
[----:B------:R-:W-:Y:S01]  /*58e0*/  MUFU.EX2 R64, R64 ;  /* 0x0000004000407308 */ /* 0x000fe20000000800 */
[----:B--2---:R-:W-:Y:S01]  /*58f0*/  F2FP.F16.F32.PACK_AB R195, R74, R195 ;  /* 0x000000c34ac3723e */ /* 0x004fe200000000ff */
[----:B------:R-:W-:Y:S01]  /*5900*/  FADD.FTZ R50, R204, R61 ;  /* 0x0000003dcc327221 */ /* 0x000fe20000010000 */
[----:B------:R-:W-:-:S05]  /*5910*/  IMAD.MOV.U32 R61, RZ, RZ, R87 ;  /* 0x000000ffff3d7224 */ /* 0x000fca00078e0057 */
[----:B------:R-:W0:Y:S08]  /*5920*/  MUFU.EX2 R27, R27 ;  /* 0x0000001b001b7308 */ /* 0x000e300000000800 */
[----:B------:R-:W1:Y:S08]  /*5930*/  MUFU.EX2 R199, R199 ;  /* 0x000000c700c77308 */ /* 0x000e700000000800 */
[----:B------:R-:W2:Y:S01]  /*5940*/  MUFU.EX2 R206, R206 ;  /* 0x000000ce00ce7308 */ /* 0x000ea20000000800 */
[----:B0-----:R-:W-:-:S07]  /*5950*/  F2FP.F16.F32.PACK_AB R204, R27, R204 ;  /* 0x000000cc1bcc723e */ /* 0x001fce00000000ff */
[----:B------:R-:W0:Y:S08]  /*5960*/  MUFU.EX2 R66, R66 ;  /* 0x0000004200427308 */ /* 0x000e300000000800 */
[----:B------:R3:W-:Y:S08]  /*5970*/  MUFU.EX2 R207, R44 ;  /* 0x0000002c00cf7308 */ /* 0x0007f00000000800 */
[----:B------:R-:W4:Y:S01]  /*5980*/  MUFU.EX2 R31, R31 ;  /* 0x0000001f001f7308 */ /* 0x000f220000000800 */
[----:B---3--:R-:W-:Y:S01]  /*5990*/  FADD.FTZ R44, R74, R59 ;  /* 0x0000003b4a2c7221 */ /* 0x008fe20000010000 */
[----:B------:R-:W-:-:S03]  /*59a0*/  IMAD.MOV.U32 R74, RZ, RZ, R87 ;  /* 0x000000ffff4a7224 */ /* 0x000fc600078e0057 */
[----:B------:R-:W-:Y:S01]  /*59b0*/  FADD.FTZ R59, R197, R44 ;  /* 0x0000002cc53b7221 */ /* 0x000fe20000010000 */
[C---:B------:R-:W-:Y:S02]  /*59c0*/  F2FP.F16.F32.PACK_AB R197, R64.reuse, R197 ;  /* 0x000000c540c5723e */ /* 0x040fe400000000ff */
[----:B------:R-:W-:Y:S01]  /*59d0*/  MUFU.EX2 R201, R201 ;  /* 0x000000c900c97308 */ /* 0x000fe20000000800 */
[----:B------:R-:W-:Y:S01]  /*59e0*/  FADD.FTZ R44, R64, R59 ;  /* 0x0000003b402c7221 */ /* 0x000fe20000010000 */
[----:B------:R-:W-:Y:S01]  /*59f0*/  FADD.FTZ R59, R27, R50 ;  /* 0x000000321b3b7221 */ /* 0x000fe20000010000 */
[----:B------:R-:W-:Y:S02]  /*5a00*/  IMAD.MOV.U32 R64, RZ, RZ, R87 ;  /* 0x000000ffff407224 */ /* 0x000fe400078e0057 */
[----:B-1----:R-:W-:Y:S01]  /*5a10*/  FADD.FTZ R7, R199, R44 ;  /* 0x0000002cc7077221 */ /* 0x002fe20000010000 */
[----:B--2---:R-:W-:Y:S01]  /*5a20*/  FADD.FTZ R44, R206, R59 ;  /* 0x0000003bce2c7221 */ /* 0x004fe20000010000 */
[----:B0-----:R-:W-:Y:S01]  /*5a30*/  F2FP.F16.F32.PACK_AB R199, R66, R199 ;  /* 0x000000c742c7723e */ /* 0x001fe200000000ff */
[----:B------:R-:W0:Y:S01]  /*5a40*/  MUFU.EX2 R208, R208 ;  /* 0x000000d000d07308 */ /* 0x000e220000000800 */
[C---:B----4-:R-:W-:Y:S01]  /*5a50*/  F2FP.F16.F32.PACK_AB R206, R31.reuse, R206 ;  /* 0x000000ce1fce723e */ /* 0x050fe200000000ff */
[----:B------:R-:W-:Y:S01]  /*5a60*/  FADD.FTZ R9, R31, R44 ;  /* 0x0000002c1f097221 */ /* 0x000fe20000010000 */
[----:B------:R-:W-:-:S02]  /*5a70*/  IMAD.MOV.U32 R59, RZ, RZ, R87 ;  /* 0x000000ffff3b7224 */ /* 0x000fc400078e0057 */
[--C-:B------:R-:W-:Y:S02]  /*5a80*/  IMAD.MOV.U32 R50, RZ, RZ, R87.reuse ;  /* 0x000000ffff327224 */ /* 0x100fe400078e0057 */
[--C-:B------:R-:W-:Y:S01]  /*5a90*/  IMAD.MOV.U32 R31, RZ, RZ, R87.reuse ;  /* 0x000000ffff1f7224 */ /* 0x100fe200078e0057 */
[----:B------:R-:W-:Y:S01]  /*5aa0*/  MUFU.EX2 R48, R48 ;  /* 0x0000003000307308 */ /* 0x000fe20000000800 */
[----:B------:R-:W-:-:S07]  /*5ab0*/  IMAD.MOV.U32 R27, RZ, RZ, R87 ;  /* 0x000000ffff1b7224 */ /* 0x000fce00078e0057 */
[----:B------:R-:W1:Y:S01]  /*5ac0*/  MUFU.EX2 R45, R45 ;  /* 0x0000002d002d7308 */ /* 0x000e620000000800 */
[----:B0-----:R-:W-:-:S07]  /*5ad0*/  FADD.FTZ R44, R208, R9 ;  /* 0x00000009d02c7221 */ /* 0x001fce0000010000 */
[----:B------:R-:W0:Y:S08]  /*5ae0*/  MUFU.EX2 R203, R203 ;  /* 0x000000cb00cb7308 */ /* 0x000e300000000800 */
[----:B------:R-:W2:Y:S01]  /*5af0*/  MUFU.EX2 R210, R210 ;  /* 0x000000d200d27308 */ /* 0x000ea20000000800 */
[C---:B-1----:R-:W-:Y:S01]  /*5b00*/  FADD.FTZ R9, R45.reuse, R44 ;  /* 0x0000002c2d097221 */ /* 0x042fe20000010000 */
[----:B------:R-:W-:Y:S01]  /*5b10*/  F2FP.F16.F32.PACK_AB R208, R45, R208 ;  /* 0x000000d02dd0723e */ /* 0x000fe200000000ff */
[----:B------:R-:W-:-:S02]  /*5b20*/  IMAD.MOV.U32 R45, RZ, RZ, R87 ;  /* 0x000000ffff2d7224 */ /* 0x000fc400078e0057 */
[----:B------:R-:W-:-:S03]  /*5b30*/  IMAD.MOV.U32 R44, RZ, RZ, R87 ;  /* 0x000000ffff2c7224 */ /* 0x000fc600078e0057 */
[----:B------:R-:W1:Y:S08]  /*5b40*/  MUFU.EX2 R52, R52 ;  /* 0x0000003400347308 */ /* 0x000e700000000800 */
        /* <DEDUP_REMOVED lines=8> */
[----:B------:R-:W-:-:S03]  /*5bd0*/  IMAD.MOV.U32 R48, RZ, RZ, R87 ;  /* 0x000000ffff307224 */ /* 0x000fc600078e0057 */
[----:B0-----:R-:W-:Y:S01]  /*5be0*/  FADD.FTZ R7, R203, R32 ;  /* 0x00000020cb077221 */ /* 0x001fe20000010000 */
[----:B--2---:R-:W-:Y:S01]  /*5bf0*/  FADD.FTZ R32, R210, R9 ;  /* 0x00000009d2207221 */ /* 0x004fe20000010000 */
[----:B-1----:R-:W-:Y:S01]  /*5c00*/  F2FP.F16.F32.PACK_AB R203, R52, R203 ;  /* 0x000000cb34cb723e */ /* 0x002fe200000000ff */
[----:B------:R-:W-:Y:S01]  /*5c10*/  MUFU.EX2 R212, R212 ;  /* 0x000000d400d47308 */ /* 0x000fe20000000800 */
[C---:B----4-:R-:W-:Y:S01]  /*5c20*/  F2FP.F16.F32.PACK_AB R210, R47.reuse, R210 ;  /* 0x000000d22fd2723e */ /* 0x050fe200000000ff */
[----:B------:R-:W-:Y:S01]  /*5c30*/  FADD.FTZ R9, R47, R32 ;  /* 0x000000202f097221 */ /* 0x000fe20000010000 */
[--C-:B------:R-:W-:Y:S02]  /*5c40*/  IMAD.MOV.U32 R47, RZ, RZ, R87.reuse ;  /* 0x000000ffff2f7224 */ /* 0x100fe400078e0057 */
[----:B------:R-:W-:-:S03]  /*5c50*/  IMAD.MOV.U32 R32, RZ, RZ, R87 ;  /* 0x000000ffff207224 */ /* 0x000fc600078e0057 */
[----:B------:R-:W0:Y:S08]  /*5c60*/  MUFU.EX2 R40, R40 ;  /* 0x0000002800287308 */ /* 0x000e300000000800 */
[----:B------:R-:W1:Y:S08]  /*5c70*/  MUFU.EX2 R49, R49 ;  /* 0x0000003100317308 */ /* 0x000e700000000800 */
[----:B------:R-:W2:Y:S01]  /*5c80*/  MUFU.EX2 R54, R54 ;  /* 0x0000003600367308 */ /* 0x000ea20000000800 */
[----:B0-----:R-:W-:-:S07]  /*5c90*/  F2FP.F16.F32.PACK_AB R205, R40, R57 ;  /* 0x0000003928cd723e */ /* 0x001fce00000000ff */
[----:B------:R0:W-:Y:S08]  /*5ca0*/  MUFU.EX2 R211, R24 ;  /* 0x0000001800d37308 */ /* 0x0001f00000000800 */
[----:B------:R-:W3:Y:S01]  /*5cb0*/  MUFU.EX2 R42, R42 ;  /* 0x0000002a002a7308 */ /* 0x000ee20000000800 */
[----:B0-----:R-:W-:Y:S01]  /*5cc0*/  FADD.FTZ R24, R52, R7 ;  /* 0x0000000734187221 */ /* 0x001fe20000010000 */
[----:B------:R-:W-:-:S03]  /*5cd0*/  IMAD.MOV.U32 R52, RZ, RZ, R87 ;  /* 0x000000ffff347224 */ /* 0x000fc600078e0057 */
[----:B------:R-:W-:Y:S01]  /*5ce0*/  FADD.FTZ R7, R57, R24 ;  /* 0x0000001839077221 */ /* 0x000fe20000010000 */
[----:B------:R-:W-:Y:S01]  /*5cf0*/  FADD.FTZ R24, R212, R9 ;  /* 0x00000009d4187221 */ /* 0x000fe20000010000 */
[C---:B-1----:R-:W-:Y:S01]  /*5d00*/  F2FP.F16.F32.PACK_AB R212, R49.reuse, R212 ;  /* 0x000000d431d4723e */ /* 0x042fe200000000ff */
[----:B------:R-:W0:Y:S01]  /*5d10*/  MUFU.EX2 R46, R46 ;  /* 0x0000002e002e7308 */ /* 0x000e220000000800 */
[----:B------:R-:W-:Y:S01]  /*5d20*/  FADD.FTZ R7, R40, R7 ;  /* 0x0000000728077221 */ /* 0x000fe20000010000 */
[----:B------:R-:W-:Y:S01]  /*5d30*/  FADD.FTZ R9, R49, R24 ;  /* 0x0000001831097221 */ /* 0x000fe20000010000 */
[----:B------:R-:W-:Y:S02]  /*5d40*/  IMAD.MOV.U32 R57, RZ, RZ, R87 ;  /* 0x000000ffff397224 */ /* 0x000fe400078e0057 */
[----:B--2---:R-:W-:Y:S01]  /*5d50*/  FADD.FTZ R24, R54, R7 ;  /* 0x0000000736187221 */ /* 0x004fe20000010000 */
[--C-:B------:R-:W-:Y:S02]  /*5d60*/  IMAD.MOV.U32 R49, RZ, RZ, R87.reuse ;  /* 0x000000ffff317224 */ /* 0x100fe400078e0057 */
[----:B------:R-:W1:Y:S01]  /*5d70*/  MUFU.EX2 R34, R34 ;  /* 0x0000002200227308 */ /* 0x000e620000000800 */
[C---:B------:R-:W-:Y:S01]  /*5d80*/  FADD.FTZ R7, R207.reuse, R24 ;  /* 0x00000018cf077221 */ /* 0x040fe20000010000 */
[----:B------:R-:W-:Y:S01]  /*5d90*/  F2FP.F16.F32.PACK_AB R207, R207, R54 ;  /* 0x00000036cfcf723e */ /* 0x000fe200000000ff */
[----:B------:R-:W-:-:S02]  /*5da0*/  IMAD.MOV.U32 R54, RZ, RZ, R87 ;  /* 0x000000ffff367224 */ /* 0x000fc400078e0057 */
[----:B---3--:R-:W-:Y:S01]  /*5db0*/  FADD.FTZ R24, R42, R7 ;  /* 0x000000072a187221 */ /* 0x008fe20000010000 */
[--C-:B------:R-:W-:Y:S02]  /*5dc0*/  IMAD.MOV.U32 R40, RZ, RZ, R87.reuse ;  /* 0x000000ffff287224 */ /* 0x100fe400078e0057 */
[----:B------:R-:W2:Y:S01]  /*5dd0*/  MUFU.EX2 R213, R28 ;  /* 0x0000001c00d57308 */ /* 0x000ea20000000800 */
[C---:B------:R-:W-:Y:S01]  /*5de0*/  FADD.FTZ R7, R209.reuse, R24 ;  /* 0x00000018d1077221 */ /* 0x040fe20000010000 */
[----:B------:R-:W-:Y:S01]  /*5df0*/  F2FP.F16.F32.PACK_AB R209, R209, R42 ;  /* 0x0000002ad1d1723e */ /* 0x000fe200000000ff */
[----:B------:R-:W-:Y:S02]  /*5e00*/  IMAD.MOV.U32 R42, RZ, RZ, R87 ;  /* 0x000000ffff2a7224 */ /* 0x000fe400078e0057 */
[----:B0-----:R-:W-:-:S03]  /*5e10*/  FADD.FTZ R24, R46, R7 ;  /* 0x000000072e187221 */ /* 0x001fc60000010000 */
[----:B------:R-:W0:Y:S01]  /*5e20*/  MUFU.EX2 R214, R214 ;  /* 0x000000d600d67308 */ /* 0x000e220000000800 */
[C---:B------:R-:W-:Y:S01]  /*5e30*/  FADD.FTZ R7, R211.reuse, R24 ;  /* 0x00000018d3077221 */ /* 0x040fe20000010000 */
[----:B------:R-:W-:Y:S01]  /*5e40*/  F2FP.F16.F32.PACK_AB R211, R211, R46 ;  /* 0x0000002ed3d3723e */ /* 0x000fe200000000ff */
[----:B------:R-:W-:Y:S02]  /*5e50*/  IMAD.MOV.U32 R46, RZ, RZ, R87 ;  /* 0x000000ffff2e7224 */ /* 0x000fe400078e0057 */
[----:B-1----:R-:W-:Y:S01]  /*5e60*/  FADD.FTZ R6, R34, R7 ;  /* 0x0000000722067221 */ /* 0x002fe20000010000 */
[--C-:B------:R-:W-:Y:S02]  /*5e70*/  IMAD.MOV.U32 R24, RZ, RZ, R87.reuse ;  /* 0x000000ffff187224 */ /* 0x100fe400078e0057 */
[----:B------:R-:W1:Y:S01]  /*5e80*/  MUFU.EX2 R38, R38 ;  /* 0x0000002600267308 */ /* 0x000e620000000800 */
[C---:B--2---:R-:W-:Y:S01]  /*5e90*/  FADD.FTZ R7, R213.reuse, R6 ;  /* 0x00000006d5077221 */ /* 0x044fe20000010000 */
[----:B------:R-:W-:Y:S01]  /*5ea0*/  F2FP.F16.F32.PACK_AB R213, R213, R34 ;  /* 0x00000022d5d5723e */ /* 0x000fe200000000ff */
[----:B------:R-:W-:-:S05]  /*5eb0*/  IMAD.MOV.U32 R34, RZ, RZ, R87 ;  /* 0x000000ffff227224 */ /* 0x000fca00078e0057 */
[----:B------:R-:W2:Y:S01]  /*5ec0*/  MUFU.EX2 R51, R51 ;  /* 0x0000003300337308 */ /* 0x000ea20000000800 */
[----:B0-----:R-:W-:-:S07]  /*5ed0*/  FADD.FTZ R28, R214, R9 ;  /* 0x00000009d61c7221 */ /* 0x001fce0000010000 */
[----:B------:R-:W0:Y:S01]  /*5ee0*/  MUFU.EX2 R215, R92 ;  /* 0x0000005c00d77308 */ /* 0x000e220000000800 */
[----:B-1----:R-:W-:-:S07]  /*5ef0*/  FADD.FTZ R6, R38, R7 ;  /* 0x0000000726067221 */ /* 0x002fce0000010000 */
[----:B------:R-:W1:Y:S01]  /*5f00*/  MUFU.EX2 R216, R216 ;  /* 0x000000d800d87308 */ /* 0x000e620000000800 */
[C---:B--2---:R-:W-:Y:S01]  /*5f10*/  FADD.FTZ R9, R51.reuse, R28 ;  /* 0x0000001c33097221 */ /* 0x044fe20000010000 */
[----:B------:R-:W-:Y:S01]  /*5f20*/  F2FP.F16.F32.PACK_AB R214, R51, R214 ;  /* 0x000000d633d6723e */ /* 0x000fe200000000ff */
[----:B------:R-:W-:-:S05]  /*5f30*/  IMAD.MOV.U32 R51, RZ, RZ, R87 ;  /* 0x000000ffff337224 */ /* 0x000fca00078e0057 */
[----:B------:R-:W2:Y:S01]  /*5f40*/  MUFU.EX2 R26, R26 ;  /* 0x0000001a001a7308 */ /* 0x000ea20000000800 */
[C---:B0-----:R-:W-:Y:S01]  /*5f50*/  FADD.FTZ R7, R215.reuse, R6 ;  /* 0x00000006d7077221 */ /* 0x041fe20000010000 */
[----:B------:R-:W-:Y:S01]  /*5f60*/  F2FP.F16.F32.PACK_AB R215, R215, R38 ;  /* 0x00000026d7d7723e */ /* 0x000fe200000000ff */
[----:B------:R-:W-:-:S05]  /*5f70*/  IMAD.MOV.U32 R38, RZ, RZ, R87 ;  /* 0x000000ffff267224 */ /* 0x000fca00078e0057 */
[----:B------:R-:W0:Y:S01]  /*5f80*/  MUFU.EX2 R53, R136 ;  /* 0x0000008800357308 */ /* 0x000e220000000800 */
[----:B-1----:R-:W-:-:S07]  /*5f90*/  FADD.FTZ R28, R216, R9 ;  /* 0x00000009d81c7221 */ /* 0x002fce0000010000 */
[----:B------:R1:W3:Y:S01]  /*5fa0*/  MUFU.EX2 R217, R86 ;  /* 0x0000005600d97308 */ /* 0x0002e20000000800 */
[----:B--2---:R-:W-:-:S07]  /*5fb0*/  FADD.FTZ R6, R26, R7 ;  /* 0x000000071a067221 */ /* 0x004fce0000010000 */
[----:B------:R-:W2:Y:S01]  /*5fc0*/  MUFU.EX2 R218, R218 ;  /* 0x000000da00da7308 */ /* 0x000ea20000000800 */
[C---:B0-----:R-:W-:Y:S01]  /*5fd0*/  FADD.FTZ R9, R53.reuse, R28 ;  /* 0x0000001c35097221 */ /* 0x041fe20000010000 */
[----:B------:R-:W-:Y:S01]  /*5fe0*/  F2FP.F16.F32.PACK_AB R216, R53, R216 ;  /* 0x000000d835d8723e */ /* 0x000fe200000000ff */
[--C-:B-1----:R-:W-:Y:S02]  /*5ff0*/  IMAD.MOV.U32 R86, RZ, RZ, R87.reuse ;  /* 0x000000ffff567224 */ /* 0x102fe400078e0057 */
[----:B------:R-:W-:-:S03]  /*6000*/  IMAD.MOV.U32 R53, RZ, RZ, R87 ;  /* 0x000000ffff357224 */ /* 0x000fc600078e0057 */
[----:B------:R-:W0:Y:S01]  /*6010*/  MUFU.EX2 R30, R30 ;  /* 0x0000001e001e7308 */ /* 0x000e220000000800 */
[C---:B---3--:R-:W-:Y:S01]  /*6020*/  FADD.FTZ R7, R217.reuse, R6 ;  /* 0x00000006d9077221 */ /* 0x048fe20000010000 */
[----:B------:R-:W-:Y:S01]  /*6030*/  F2FP.F16.F32.PACK_AB R217, R217, R26 ;  /* 0x0000001ad9d9723e */ /* 0x000fe200000000ff */
[----:B------:R-:W-:-:S05]  /*6040*/  IMAD.MOV.U32 R26, RZ, RZ, R87 ;  /* 0x000000ffff1a7224 */ /* 0x000fca00078e0057 */
[----:B------:R-:W1:Y:S01]  /*6050*/  MUFU.EX2 R23, R23 ;  /* 0x0000001700177308 */ /* 0x000e620000000800 */
[----:B--2---:R-:W-:-:S07]  /*6060*/  FADD.FTZ R28, R218, R9 ;  /* 0x00000009da1c7221 */ /* 0x004fce0000010000 */
[----:B------:R-:W2:Y:S01]  /*6070*/  MUFU.EX2 R55, R55 ;  /* 0x0000003700377308 */ /* 0x000ea20000000800 */
[----:B0-----:R-:W-:Y:S01]  /*6080*/  FADD.FTZ R8, R30, R7 ;  /* 0x000000071e087221 */ /* 0x001fe20000010000 */
[C---:B-1----:R-:W-:Y:S01]  /*6090*/  FADD.FTZ R9, R23.reuse, R28 ;  /* 0x0000001c17097221 */ /* 0x042fe20000010000 */
[----:B------:R-:W-:Y:S01]  /*60a0*/  F2FP.F16.F32.PACK_AB R218, R23, R218 ;  /* 0x000000da17da723e */ /* 0x000fe200000000ff */
[--C-:B------:R-:W-:Y:S02]  /*60b0*/  IMAD.MOV.U32 R28, RZ, RZ, R87.reuse ;  /* 0x000000ffff1c7224 */ /* 0x100fe400078e0057 */
[C---:B--2---:R-:W-:Y:S01]  /*60c0*/  FADD.FTZ R8, R55.reuse, R8 ;  /* 0x0000000837087221 */ /* 0x044fe20000010000 */
[----:B------:R-:W-:Y:S01]  /*60d0*/  F2FP.F16.F32.PACK_AB R219, R55, R30 ;  /* 0x0000001e37db723e */ /* 0x000fe200000000ff */
[--C-:B------:R-:W-:Y:S02]  /*60e0*/  IMAD.MOV.U32 R55, RZ, RZ, R87.reuse ;  /* 0x000000ffff377224 */ /* 0x100fe400078e0057 */
[----:B------:R-:W-:Y:S01]  /*60f0*/  IMAD.MOV.U32 R30, RZ, RZ, R87 ;  /* 0x000000ffff1e7224 */ /* 0x000fe200078e0057 */
[----:B------:R-:W-:Y:S06]  /*6100*/  @!P2 BRA `(.L_x_19) ;  /* 0x0000004c0034a947 */ /* 0x000fec0003800000 */
[----:B------:R-:W-:Y:S01]  /*6110*/  UMOV UR6, URZ ;  /* 0x0000003f00067c82 */ /* 0x000fe20008000000 */
[----:B------:R-:W-:Y:S01]  /*6120*/  IMAD.U32 R14, RZ, RZ, UR52 ;  /* 0x00000034ff0e7e24 */ /* 0x000fe2000f8e00ff */
[----:B------:R-:W-:Y:S01]  /*6130*/  CS2R R86, SRZ ;  /* 0x0000000000567805 */ /* 0x000fe2000001ff00 */
[----:B------:R-:W-:Y:S01]  /*6140*/  IMAD.MOV.U32 R7, RZ, RZ, R10 ;  /* 0x000000ffff077224 */ /* 0x000fe200078e000a */
[----:B------:R-:W-:Y:S01]  /*6150*/  CS2R R84, SRZ ;  /* 0x0000000000547805 */ /* 0x000fe2000001ff00 */
[----:B------:R-:W-:Y:S01]  /*6160*/  IMAD.MOV.U32 R11, RZ, RZ, R4 ;  /* 0x000000ffff0b7224 */ /* 0x000fe200078e0004 */
        /* <DEDUP_REMOVED lines=29> */
[----:B------:R-:W-:Y:S01]  /*6340*/  CS2R R24, SRZ ;  /* 0x0000000000187805 */ /* 0x000fe2000001ff00 */
[----:B------:R-:W-:Y:S01]  /*6350*/  IMAD.U32 R13, RZ, RZ, UR6 ;  /* 0x00000006ff0d7e24 */ /* 0x000fe2000f8e00ff */
[----:B------:R-:W-:-:S06]  /*6360*/  UMOV UR61, URZ ;  /* 0x0000003f003d7c82 */ /* 0x000fcc0008000000 */
.L_x_28:
[----:B------:R-:W-:Y:S01]  /*6370*/  R2UR UR11, R18 ;  /* 0x00000000120b72ca */ /* 0x000fe200000e0000 */
[----:B------:R-:W-:Y:S01]  /*6380*/  UIADD3 UR6, UR61, 0x1, URZ ;  /* 0x000000013d067890 */ /* 0x000fe2000fffe03f */
[----:B------:R-:W-:-:S03]  /*6390*/  R2UR UR10, R13 ;  /* 0x000000000d0a72ca */ /* 0x000fc600000e0000 */
[----:B------:R-:W-:-:S04]  /*63a0*/  UISETP.NE.AND UP0, UPT, UR6, 0x2, UPT ;  /* 0x000000020600788c */ /* 0x000fc8000bf05270 */
[----:B------:R-:W-:Y:S02]  /*63b0*/  USEL UR7, URZ, 0x1, UP0 ;  /* 0x000000013f077887 */ /* 0x000fe40008000000 */
[----:B------:R-:W-:Y:S02]  /*63c0*/  USEL UR6, UR6, URZ, UP0 ;  /* 0x0000003f06067287 */ /* 0x000fe40008000000 */
[----:B------:R-:W-:Y:S02]  /*63d0*/  ISETP.NE.AND P3, PT, RZ, UR11, PT ;  /* 0x0000000bff007c0c */ /* 0x000fe4000bf65270 */
[----:B------:R-:W-:Y:S02]  /*63e0*/  ULOP3.LUT UR7, UR10, UR7, URZ, 0x3c, !UPT ;  /* 0x000000070a077292 */ /* 0x000fe4000f8e3c3f */
[----:B------:R-:W-:-:S04]  /*63f0*/  IMAD.U32 R0, RZ, RZ, UR6 ;  /* 0x00000006ff007e24 */ /* 0x000fc8000f8e00ff */
[----:B------:R-:W-:-:S05]  /*6400*/  IMAD.U32 R12, RZ, RZ, UR7 ;  /* 0x00000007ff0c7e24 */ /* 0x000fca000f8e00ff */
[----:B------:R-:W-:Y:S05]  /*6410*/  @P3 BRA `(.L_x_20) ;  /* 0x0000000000343947 */ /* 0x000fea0003800000 */
[----:B------:R-:W-:Y:S05]  /*6420*/  @!P0 BRA `(.L_x_21) ;  /* 0x0000000000048947 */ /* 0x000fea0003800000 */
[----:B------:R-:W-:Y:S01]  /*6430*/  BPT.TRAP 0x1 ;  /* 0x000000040000795c */ /* 0x000fe20000300000 */
.L_x_21:
[----:B------:R-:W-:Y:S02]  /*6440*/  R2UR UR7, R12 ;  /* 0x000000000c0772ca */ /* 0x000fe400000e0000 */
[----:B------:R-:W-:-:S11]  /*6450*/  R2UR UR6, R16 ;  /* 0x00000000100672ca */ /* 0x000fd600000e0000 */
[----:B------:R-:W-:Y:S02]  /*6460*/  IMAD.U32 R4, RZ, RZ, UR7 ;  /* 0x00000007ff047e24 */ /* 0x000fe4000f8e00ff */
[----:B------:R-:W-:-:S03]  /*6470*/  LEA R5, R0, UR6, 0x3 ;  /* 0x0000000600057c11 */ /* 0x000fc6000f8e18ff */
[----:B------:R-:W-:-:S04]  /*6480*/  SHF.L.U32 R4, R4, 0x1f, RZ ;  /* 0x0000001f04047819 */ /* 0x000fc800000006ff */
[----:B------:R0:W1:Y:S01]  /*6490*/  SYNCS.PHASECHK.TRANS64.TRYWAIT P2, [R5+URZ+0x34830], R4 ;  /* 0x03483004050075a7 */ /* 0x000062000804017f */
[----:B------:R-:W-:Y:S05]  /*64a0*/  @!P0 BRA `(.L_x_22) ;  /* 0x0000000000048947 */ /* 0x000fea0003800000 */
[----:B------:R-:W-:Y:S01]  /*64b0*/  BPT.TRAP 0x1 ;  /* 0x000000040000795c */ /* 0x000fe20000300000 */
.L_x_22:
[----:B-1----:R-:W-:Y:S05]  /*64c0*/  @P2 BRA `(.L_x_20) ;  /* 0x0000000000082947 */ /* 0x002fea0003800000 */
[----:B------:R-:W1:Y:S02]  /*64d0*/  SYNCS.PHASECHK.TRANS64.TRYWAIT P2, [R5+URZ+0x34830], R4 ;  /* 0x03483004050075a7 */ /* 0x000e64000804017f */
[----:B-1----:R-:W-:Y:S05]  /*64e0*/  @!P2 BRA `(.L_x_23) ;  /* 0x000000a80038a947 */ /* 0x002fea0003800000 */
.L_x_20:
[----:B01----:R-:W-:Y:S01]  /*64f0*/  VIADD R4, R22, 0x8 ;  /* 0x0000000816047836 */ /* 0x003fe20000000000 */
[----:B------:R-:W-:Y:S01]  /*6500*/  R2UR UR30, R0 ;  /* 0x00000000001e72ca */ /* 0x000fe200000e0000 */
[----:B------:R-:W-:Y:S01]  /*6510*/  UMOV UR31, 0x40000040 ;  /* 0x40000040001f7882 */ /* 0x000fe20000000000 */
[C---:B------:R-:W-:Y:S01]  /*6520*/  R2UR UR28, R2.reuse ;  /* 0x00000000021c72ca */ /* 0x040fe200000e0000 */
[----:B------:R-:W-:Y:S01]  /*6530*/  UMOV UR51, 0x40000040 ;  /* 0x4000004000337882 */ /* 0x000fe20000000000 */
[----:B------:R0:W-:Y:S01]  /*6540*/  BAR.SYNC.DEFER_BLOCKING R4, 0x100 ;  /* 0x000400040000751d */ /* 0x0001e20000010000 */
[C---:B------:R-:W-:Y:S02]  /*6550*/  R2UR UR29, R3.reuse ;  /* 0x00000000031d72ca */ /* 0x040fe400000e0000 */
[C---:B------:R-:W-:Y:S02]  /*6560*/  R2UR UR48, R2.reuse ;  /* 0x00000000023072ca */ /* 0x040fe400000e0000 */
[C---:B------:R-:W-:Y:S01]  /*6570*/  R2UR UR49, R3.reuse ;  /* 0x00000000033172ca */ /* 0x040fe200000e0000 */
[----:B------:R-:W-:Y:S01]  /*6580*/  UMOV UR55, 0x40000040 ;  /* 0x4000004000377882 */ /* 0x000fe20000000000 */
[C---:B------:R-:W-:Y:S01]  /*6590*/  R2UR UR52, R2.reuse ;  /* 0x00000000023472ca */ /* 0x040fe200000e0000 */
[----:B------:R-:W-:Y:S01]  /*65a0*/  UMOV UR39, 0x40000040 ;  /* 0x4000004000277882 */ /* 0x000fe20000000000 */
[----:B------:R-:W-:Y:S01]  /*65b0*/  UIMAD UR30, UR30, 0xb00, UR60 ;  /* 0x00000b001e1e78a4 */ /* 0x000fe2000f8e023c */
[C---:B------:R-:W-:Y:S01]  /*65c0*/  R2UR UR53, R3.reuse ;  /* 0x00000000033572ca */ /* 0x040fe200000e0000 */
[----:B------:R-:W-:Y:S01]  /*65d0*/  UMOV UR43, 0x40000040 ;  /* 0x40000040002b7882 */ /* 0x000fe20000000000 */
[C---:B------:R-:W-:Y:S01]  /*65e0*/  R2UR UR36, R2.reuse ;  /* 0x00000000022472ca */ /* 0x040fe200000e0000 */
[----:B------:R-:W-:Y:S01]  /*65f0*/  UIADD3 UR50, UR30, 0x80, URZ ;  /* 0x000000801e327890 */ /* 0x000fe2000fffe03f */
[C---:B------:R-:W-:Y:S01]  /*6600*/  R2UR UR37, R3.reuse ;  /* 0x00000000032572ca */ /* 0x040fe200000e0000 */
[----:B------:R-:W-:Y:S01]  /*6610*/  UIADD3 UR54, UR30, 0x100, URZ ;  /* 0x000001001e367890 */ /* 0x000fe2000fffe03f */
[C---:B------:R-:W-:Y:S01]  /*6620*/  R2UR UR40, R2.reuse ;  /* 0x00000000022872ca */ /* 0x040fe200000e0000 */
[----:B------:R-:W-:Y:S01]  /*6630*/  UIADD3 UR38, UR30, 0x180, URZ ;  /* 0x000001801e267890 */ /* 0x000fe2000fffe03f */
[C---:B------:R-:W-:Y:S01]  /*6640*/  R2UR UR41, R3.reuse ;  /* 0x00000000032972ca */ /* 0x040fe200000e0000 */
[----:B------:R-:W-:Y:S01]  /*6650*/  UIADD3 UR42, UR30, 0x200, URZ ;  /* 0x000002001e2a7890 */ /* 0x000fe2000fffe03f */
[----:B------:R-:W-:Y:S01]  /*6660*/  R2UR UR44, R2 ;  /* 0x00000000022c72ca */ /* 0x000fe200000e0000 */
[----:B------:R-:W-:Y:S01]  /*6670*/  UIADD3 UR46, UR30, 0x280, URZ ;  /* 0x000002801e2e7890 */ /* 0x000fe2000fffe03f */
[----:B------:R-:W-:Y:S01]  /*6680*/  R2UR UR45, R3 ;  /* 0x00000000032d72ca */ /* 0x000fe200000e0000 */
[----:B------:R-:W-:Y:S01]  /*6690*/  UMOV UR47, 0x40000040 ;  /* 0x40000040002f7882 */ /* 0x000fe20000000000 */
[----:B------:R-:W-:Y:S01]  /*66a0*/  WARPGROUP.ARRIVE ;  /* 0x00000000000079c5 */ /* 0x000fe20000000000 */
[----:B------:R-:W-:Y:S01]  /*66b0*/  UIADD3 UR6, UR30, 0x2, URZ ;  /* 0x000000021e067890 */ /* 0x000fe2000fffe03f */
[----:B------:R-:W-:Y:S01]  /*66c0*/  MOV R5, UR33 ;  /* 0x0000002100057c02 */ /* 0x000fe20008000f00 */
[----:B------:R-:W-:Y:S01]  /*66d0*/  UMOV UR7, 0x40000040 ;  /* 0x4000004000077882 */ /* 0x000fe20000000000 */
[----:B------:R-:W-:Y:S01]  /*66e0*/  UIADD3 UR10, UR30, 0x82, URZ ;  /* 0x000000821e0a7890 */ /* 0x000fe2000fffe03f */
[----:B------:R-:W-:Y:S01]  /*66f0*/  MOV R6, UR32 ;  /* 0x0000002000067c02 */ /* 0x000fe20008000f00 */
[----:B------:R-:W-:Y:S01]  /*6700*/  HGMMA.64x16x16.F32 R168, gdesc[UR28], RZ, !UPT, gsb0 ;  /* 0x002000001ca879f0 */ /* 0x000fe2000c0008ff */
[----:B------:R-:W-:Y:S01]  /*6710*/  UMOV UR32, UR4 ;  /* 0x0000000400207c82 */ /* 0x000fe20008000000 */
[----:B------:R-:W-:Y:S01]  /*6720*/  UMOV UR33, UR5 ;  /* 0x0000000500217c82 */ /* 0x000fe20008000000 */
[----:B------:R-:W-:Y:S01]  /*6730*/  UMOV UR35, 0x40000040 ;  /* 0x4000004000237882 */ /* 0x000fe20000000000 */
[----:B------:R-:W-:Y:S01]  /*6740*/  UIADD3 UR11, UR30, 0x102, URZ ;  /* 0x000001021e0b7890 */ /* 0x000fe2000fffe03f */
[----:B------:R-:W-:Y:S01]  /*6750*/  UMOV UR34, UR10 ;  /* 0x0000000a00227c82 */ /* 0x000fe20008000000 */
[----:B------:R-:W-:Y:S01]  /*6760*/  UIADD3 UR58, UR30, 0x402, URZ ;  /* 0x000004021e3a7890 */ /* 0x000fe2000fffe03f */
[----:B------:R-:W-:Y:S01]  /*6770*/  UMOV UR56, UR4 ;  /* 0x0000000400387c82 */ /* 0x000fe20008000000 */
[----:B------:R-:W-:Y:S01]  /*6780*/  UMOV UR57, UR5 ;  /* 0x0000000500397c82 */ /* 0x000fe20008000000 */
[----:B------:R-:W-:Y:S01]  /*6790*/  UMOV UR59, 0x40000040 ;  /* 0x40000040003b7882 */ /* 0x000fe20000000000 */
[----:B------:R-:W-:-:S02]  /*67a0*/  UIADD3 UR10, UR30, 0x502, URZ ;  /* 0x000005021e0a7890 */ /* 0x000fc4000fffe03f */
[----:B------:R-:W-:Y:S01]  /*67b0*/  UIADD3 UR14, UR30, 0x6, URZ ;  /* 0x000000061e0e7890 */ /* 0x000fe2000fffe03f */
[----:B------:R-:W-:Y:S01]  /*67c0*/  UMOV UR15, 0x40000040 ;  /* 0x40000040000f7882 */ /* 0x000fe20000000000 */
[----:B------:R-:W-:Y:S01]  /*67d0*/  UIADD3 UR18, UR30, 0x580, URZ ;  /* 0x000005801e127890 */ /* 0x000fe2000fffe03f */
[----:B------:R-:W-:Y:S01]  /*67e0*/  UMOV UR19, 0x40000040 ;  /* 0x4000004000137882 */ /* 0x000fe20000000000 */
[----:B------:R-:W-:Y:S01]  /*67f0*/  UIADD3 UR22, UR30, 0x582, URZ ;  /* 0x000005821e167890 */ /* 0x000fe2000fffe03f */
[----:B------:R-:W-:Y:S01]  /*6800*/  UMOV UR23, 0x40000040 ;  /* 0x4000004000177882 */ /* 0x000fe20000000000 */
[----:B------:R-:W-:Y:S01]  /*6810*/  UIADD3 UR26, UR30, 0x584, URZ ;  /* 0x000005841e1a7890 */ /* 0x000fe2000fffe03f */
[----:B------:R-:W-:Y:S01]  /*6820*/  UMOV UR27, 0x40000040 ;  /* 0x40000040001b7882 */ /* 0x000fe20000000000 */
        /* <DEDUP_REMOVED lines=82> */
[----:B------:R-:W-:Y:S01]  /*6d50*/  UMOV UR35, 0x40000040 ;  /* 0x4000004000237882 */ /* 0x000fe20000000000 */
        /* <DEDUP_REMOVED lines=57> */
[----:B------:R-:W-:-:S05]  /*70f0*/  UIADD3 UR7, UR30, 0x104, URZ ;  /* 0x000001041e077890 */ /* 0x000fca000fffe03f */
[----:B------:R-:W-:Y:S01]  /*7100*/  UMOV UR34, UR6 ;  /* 0x0000000600227c82 */ /* 0x000fe20008000000 */
        /* <DEDUP_REMOVED lines=65> */
[----:B------:R-:W-:-:S07]  /*7520*/  UIADD3 UR6, UR30, 0x86, URZ ;  /* 0x000000861e067890 */ /* 0x000fce000fffe03f */
[----:B------:R-:W-:Y:S01]  /*7530*/  UMOV UR34, UR6 ;  /* 0x0000000600227c82 */ /* 0x000fe20008000000 */
        /* <DEDUP_REMOVED lines=74> */
[----:B------:R-:W-:Y:S03]  /*79e0*/  HGMMA.64x16x16.F32 R88, gdesc[UR12], R88, gsb0 ;  /* 0x002000000c5879f0 */ /* 0x000fe60008000858 */
        /* <DEDUP_REMOVED lines=149> */
[----:B------:R-:W-:Y:S01]  /*8340*/  R2UR UR33, R5 ;  /* 0x00000000052172ca */ /* 0x000fe200000e0000 */
[----:B------:R-:W-:Y:S01]  /*8350*/  UIADD3 UR34, UR30, 0x586, URZ ;  /* 0x000005861e227890 */ /* 0x000fe2000fffe03f */
[----:B------:R-:W-:Y:S01]  /*8360*/  R2UR UR32, R6 ;  /* 0x00000000062072ca */ /* 0x000fe200000e0000 */
[----:B------:R-:W-:-:S10]  /*8370*/  UMOV UR35, 0x40000040 ;  /* 0x4000004000237882 */ /* 0x000fd40000000000 */
[----:B------:R-:W-:Y:S02]  /*8380*/  UMOV UR29, UR33 ;  /* 0x00000021001d7c82 */ /* 0x000fe40008000000 */
[----:B------:R-:W-:Y:S01]  /*8390*/  UMOV UR28, UR32 ;  /* 0x00000020001c7c82 */ /* 0x000fe20008000000 */
        /* <DEDUP_REMOVED lines=61> */
[----:B------:R-:W-:-:S07]  /*8770*/  UIADD3 UR6, UR30, 0x986, URZ ;  /* 0x000009861e067890 */ /* 0x000fce000fffe03f */
[----:B------:R-:W-:Y:S01]  /*8780*/  UMOV UR30, UR6 ;  /* 0x00000006001e7c82 */ /* 0x000fe20008000000 */
[----:B------:R-:W-:Y:S02]  /*8790*/  WARPGROUP.DEPBAR.LE gsb0, 0x0 ;  /* 0x00008000000079c5 */ /* 0x000fe40000010000 */
[----:B------:R-:W-:-:S06]  /*87a0*/  WARPGROUP.ARRIVE ;  /* 0x00000000000079c5 */ /* 0x000fcc0000000000 */
[----:B------:R-:W-:Y:S03]  /*87b0*/  HGMMA.64x16x16.F32 R160, gdesc[UR32], R160, gsb0 ;  /* 0x0020000020a079f0 */ /* 0x000fe600080008a0 */
        /* <DEDUP_REMOVED lines=20> */
[----:B------:R-:W-:Y:S01]  /*8900*/  HGMMA.64x16x16.F32 R104, gdesc[UR28], R104, gsb0 ;  /* 0x002000001c6879f0 */ /* 0x000fe20008000868 */
[----:B------:R-:W-:Y:S01]  /*8910*/  UMOV UR28, UR32 ;  /* 0x00000020001c7c82 */ /* 0x000fe20008000000 */
[----:B------:R-:W-:Y:S01]  /*8920*/  UMOV UR29, UR33 ;  /* 0x00000021001d7c82 */ /* 0x000fe20008000000 */
[----:B------:R-:W-:Y:S01]  /*8930*/  UMOV UR30, UR7 ;  /* 0x00000007001e7c82 */ /* 0x000fe20008000000 */
        /* <DEDUP_REMOVED lines=10> */
[----:B------:R-:W-:Y:S03]  /*89e0*/  HGMMA.64x16x16.F32 R88, gdesc[UR28], R88, gsb0 ;  /* 0x002000001c5879f0 */ /* 0x000fe60008000858 */
[----:B------:R-:W-:Y:S02]  /*89f0*/  WARPGROUP.DEPBAR.LE gsb0, 0x0 ;  /* 0x00008000000079c5 */ /* 0x000fe40000010000 */
[----:B0-----:R-:W-:Y:S05]  /*8a00*/  @P3 BRA `(.L_x_24) ;  /* 0x0000000000343947 */ /* 0x001fea0003800000 */
[----:B------:R-:W-:Y:S05]  /*8a10*/  @!P0 BRA `(.L_x_25) ;  /* 0x0000000000048947 */ /* 0x000fea0003800000 */
[----:B------:R-:W-:Y:S01]  /*8a20*/  BPT.TRAP 0x1 ;  /* 0x000000040000795c */ /* 0x000fe20000300000 */
.L_x_25:
[----:B------:R-:W-:Y:S02]  /*8a30*/  R2UR UR6, R16 ;  /* 0x00000000100672ca */ /* 0x000fe400000e0000 */
[----:B------:R-:W-:-:S11]  /*8a40*/  R2UR UR7, R13 ;  /* 0x000000000d0772ca */ /* 0x000fd600000e0000 */
[----:B------:R-:W-:Y:S02]  /*8a50*/  ULEA UR6, UR61, UR6, 0x3 ;  /* 0x000000063d067291 */ /* 0x000fe4000f8e183f */
[----:B------:R-:W-:-:S05]  /*8a60*/  IMAD.U32 R4, RZ, RZ, UR7 ;  /* 0x00000007ff047e24 */ /* 0x000fca000f8e00ff */
[----:B------:R-:W-:-:S04]  /*8a70*/  SHF.L.U32 R4, R4, 0x1f, RZ ;  /* 0x0000001f04047819 */ /* 0x000fc800000006ff */
[----:B------:R0:W1:Y:S01]  /*8a80*/  SYNCS.PHASECHK.TRANS64.TRYWAIT P2, [UR6+0x34850], R4 ;  /* 0x03485004ff0075a7 */ /* 0x0000620008040146 */
[----:B------:R-:W-:Y:S05]  /*8a90*/  @!P0 BRA `(.L_x_26) ;  /* 0x0000000000048947 */ /* 0x000fea0003800000 */
[----:B------:R-:W-:Y:S01]  /*8aa0*/  BPT.TRAP 0x1 ;  /* 0x000000040000795c */ /* 0x000fe20000300000 */
.L_x_26:
[----:B-1----:R-:W-:Y:S05]  /*8ab0*/  @P2 BRA `(.L_x_24) ;  /* 0x0000000000082947 */ /* 0x002fea0003800000 */
[----:B------:R-:W1:Y:S02]  /*8ac0*/  SYNCS.PHASECHK.TRANS64.TRYWAIT P2, [UR6+0x34850], R4 ;  /* 0x03485004ff0075a7 */ /* 0x000e640008040146 */
[----:B-1----:R-:W-:Y:S05]  /*8ad0*/  @!P2 BRA `(.L_x_27) ;  /* 0x0000008000d0a947 */ /* 0x002fea0003800000 */
.L_x_24:
[----:B------:R-:W-:Y:S01]  /*8ae0*/  R2UR UR14, R16 ;  /* 0x00000000100e72ca */ /* 0x000fe200000e0000 */
[----:B------:R-:W-:Y:S01]  /*8af0*/  WARPGROUP.ARRIVE ;  /* 0x00000000000079c5 */ /* 0x000fe20000000000 */
[----:B------:R-:W-:Y:S01]  /*8b00*/  UMOV UR7, 0x40000040 ;  /* 0x4000004000077882 */ /* 0x000fe20000000000 */
[----:B------:R-:W-:Y:S01]  /*8b10*/  UMOV UR11, 0x40000040 ;  /* 0x40000040000b7882 */ /* 0x000fe20000000000 */
[----:B01----:R-:W-:-:S04]  /*8b20*/  FMNMX.FTZ R4, R168, R11, !PT ;  /* 0x0000000ba8047209 */ /* 0x003fc80007810000 */
[----:B------:R-:W-:-:S04]  /*8b30*/  FMNMX.FTZ R5, R169, R4, !PT ;  /* 0x00000004a9057209 */ /* 0x000fc80007810000 */
[----:B------:R-:W-:Y:S01]  /*8b40*/  FMNMX.FTZ R4, R172, R5, !PT ;  /* 0x00000005ac047209 */ /* 0x000fe20007810000 */
[----:B------:R-:W-:-:S03]  /*8b50*/  UIADD3 UR6, UR14, 0x400, URZ ;  /* 0x000004000e067890 */ /* 0x000fc6000fffe03f */
[----:B------:R-:W-:Y:S01]  /*8b60*/  FMNMX.FTZ R5, R173, R4, !PT ;  /* 0x00000004ad057209 */ /* 0x000fe20007810000 */
[----:B------:R-:W-:-:S03]  /*8b70*/  USHF.R.U32.HI UR6, URZ, 0x4, UR6 ;  /* 0x000000043f067899 */ /* 0x000fc60008011606 */
[----:B------:R-:W-:Y:S01]  /*8b80*/  FMNMX.FTZ R4, R160, R5, !PT ;  /* 0x00000005a0047209 */ /* 0x000fe20007810000 */
[----:B------:R-:W-:-:S03]  /*8b90*/  ULOP3.LUT UR6, UR6, 0x3fff, URZ, 0xc0, !UPT ;  /* 0x00003fff06067892 */ /* 0x000fc6000f8ec03f */
[----:B------:R-:W-:Y:S01]  /*8ba0*/  FMNMX.FTZ R5, R161, R4, !PT ;  /* 0x00000004a1057209 */ /* 0x000fe20007810000 */
[----:B------:R-:W-:-:S03]  /*8bb0*/  ULOP3.LUT UR6, UR6, 0x5800000, URZ, 0xfc, !UPT ;  /* 0x0580000006067892 */ /* 0x000fc6000f8efc3f */
[----:B------:R-:W-:Y:S01]  /*8bc0*/  FMNMX.FTZ R4, R164, R5, !PT ;  /* 0x00000005a4047209 */ /* 0x000fe20007810000 */
[----:B------:R-:W-:-:S03]  /*8bd0*/  UIMAD UR6, UR61, 0xb00, UR6 ;  /* 0x00000b003d0678a4 */ /* 0x000fc6000f8e0206 */
[----:B------:R-:W-:Y:S01]  /*8be0*/  FMNMX.FTZ R5, R165, R4, !PT ;  /* 0x00000004a5057209 */ /* 0x000fe20007810000 */
[----:B------:R-:W-:-:S03]  /*8bf0*/  UIADD3 UR10, UR6, 0x80, URZ ;  /* 0x00000080060a7890 */ /* 0x000fc6000fffe03f */
[----:B------:R-:W-:Y:S02]  /*8c00*/  FMNMX.FTZ R4, R152, R5, !PT ;  /* 0x0000000598047209 */ /* 0x000fe40007810000 */
[----:B------:R-:W-:Y:S01]  /*8c10*/  HGMMA.64x128x16.F32 R24, R176, gdesc[UR4].tnspB, R24, gsb0 ;  /* 0x41e00004b0187df0 */ /* 0x000fe20008000818 */
[----:B------:R-:W-:Y:S01]  /*8c20*/  UMOV UR7, 0x40000040 ;  /* 0x4000004000077882 */ /* 0x000fe20000000000 */
[----:B------:R-:W-:-:S04]  /*8c30*/  FMNMX.FTZ R5, R153, R4, !PT ;  /* 0x0000000499057209 */ /* 0x000fc80007810000 */
        /* <DEDUP_REMOVED lines=33> */
[----:B------:R-:W-:Y:S01]  /*8e50*/  FMNMX.FTZ R10, R93, R4, !PT ;  /* 0x000000045d0a7209 */ /* 0x000fe20007810000 */
[----:B------:R-:W-:Y:S02]  /*8e60*/  WARPGROUP.DEPBAR.LE gsb0, 0x0 ;  /* 0x00008000000079c5 */ /* 0x000fe40000010000 */
[----:B------:R-:W-:Y:S02]  /*8e70*/  WARPGROUP.ARRIVE ;  /* 0x00000000000079c5 */ /* 0x000fe40000000000 */
[----:B------:R-:W0:Y:S04]  /*8e80*/  SHFL.BFLY PT, R5, R10, 0x2, 0x1f ;  /* 0x0c401f000a057f89 */ /* 0x000e2800000e0000 */
[----:B------:R-:W-:Y:S01]  /*8e90*/  HGMMA.64x128x16.F32 R24, R180, gdesc[UR8].tnspB, R24, gsb0 ;  /* 0x41e00008b4187df0 */ /* 0x000fe20008000818 */
[----:B------:R-:W-:Y:S01]  /*8ea0*/  UIADD3 UR10, UR6, 0x100, URZ ;  /* 0x00000100060a7890 */ /* 0x000fe2000fffe03f */
[----:B------:R-:W-:Y:S01]  /*8eb0*/  UMOV UR11, 0x40000040 ;  /* 0x40000040000b7882 */ /* 0x000fe20000000000 */
[----:B0-----:R-:W-:-:S02]  /*8ec0*/  FMNMX.FTZ R13, R10, R5, !PT ;  /* 0x000000050a0d7209 */ /* 0x001fc40007810000 */
[----:B------:R-:W0:Y:S01]  /*8ed0*/  LDC R5, c[0x0][0x988] ;  /* 0x00026200ff057b82 */ /* 0x000e220000000800 */
[----:B------:R-:W-:Y:S02]  /*8ee0*/  FMNMX.FTZ R10, R170, R7, !PT ;  /* 0x00000007aa0a7209 */ /* 0x000fe40007810000 */
[----:B------:R-:W1:Y:S02]  /*8ef0*/  SHFL.BFLY PT, R4, R13, 0x1, 0x1f ;  /* 0x0c201f000d047f89 */ /* 0x000e6400000e0000 */
[----:B-1----:R-:W-:Y:S02]  /*8f00*/  FMNMX.FTZ R4, R13, R4, !PT ;  /* 0x000000040d047209 */ /* 0x002fe40007810000 */
[----:B------:R-:W-:-:S03]  /*8f10*/  FMNMX.FTZ R13, R171, R10, !PT ;  /* 0x0000000aab0d7209 */ /* 0x000fc60007810000 */
[----:B0-----:R-:W-:Y:S01]  /*8f20*/  FMUL.FTZ R220, R4, R5 ;  /* 0x0000000504dc7220 */ /* 0x001fe20000410000 */
[----:B------:R-:W-:Y:S01]  /*8f30*/  FMNMX.FTZ R10, R174, R13, !PT ;  /* 0x0000000dae0a7209 */ /* 0x000fe20007810000 */
[----:B------:R-:W-:Y:S02]  /*8f40*/  FADD.FTZ R6, -R4, R11 ;  /* 0x0000000b04067221 */ /* 0x000fe40000010100 */
[-CC-:B------:R-:W-:Y:S01]  /*8f50*/  FFMA.FTZ R20, R96, R5.reuse, -R220.reuse ;  /* 0x0000000560147223 */ /* 0x180fe200000108dc */
[----:B------:R-:W-:Y:S01]  /*8f60*/  FMNMX.FTZ R23, R175, R10, !PT ;  /* 0x0000000aaf177209 */ /* 0x000fe20007810000 */
[-CC-:B------:R-:W-:Y:S01]  /*8f70*/  FFMA.FTZ R96, R100, R5.reuse, -R220.reuse ;  /* 0x0000000564607223 */ /* 0x180fe200000108dc */
[-CC-:B------:R-:W-:Y:S01]  /*8f80*/  FFMA.FTZ R176, R169, R5.reuse, -R220.reuse ;  /* 0x00000005a9b07223 */ /* 0x180fe200000108dc */
[--C-:B------:R-:W-:Y:S01]  /*8f90*/  FFMA.FTZ R11, R168, R5, -R220.reuse ;  /* 0x00000005a80b7223 */ /* 0x100fe200000108dc */
[----:B------:R-:W-:Y:S01]  /*8fa0*/  FMNMX.FTZ R10, R162, R23, !PT ;  /* 0x00000017a20a7209 */ /* 0x000fe20007810000 */
[-CC-:B------:R-:W-:Y:S01]  /*8fb0*/  FFMA.FTZ R178, R172, R5.reuse, -R220.reuse ;  /* 0x00000005acb27223 */ /* 0x180fe200000108dc */
[-CC-:B------:R-:W-:Y:S01]  /*8fc0*/  FFMA.FTZ R169, R173, R5.reuse, -R220.reuse ;  /* 0x00000005ada97223 */ /* 0x180fe200000108dc */
        /* <DEDUP_REMOVED lines=24> */
[-C--:B------:R-:W-:Y:S01]  /*9150*/  FFMA.FTZ R92, R92, R5.reuse, -R220 ;  /* 0x000000055c5c7223 */ /* 0x080fe200000108dc */
[----:B------:R-:W-:Y:S01]  /*9160*/  FMNMX.FTZ R149, R159, R10, !PT ;  /* 0x0000000a9f957209 */ /* 0x000fe20007810000 */
[----:B------:R-:W-:Y:S01]  /*9170*/  FMUL.FTZ R6, R6, R5 ;  /* 0x0000000506067220 */ /* 0x000fe20000410000 */
[----:B------:R-:W-:Y:S02]  /*9180*/  MUFU.EX2 R11, R11 ;  /* 0x0000000b000b7308 */ /* 0x000fe40000000800 */
[----:B------:R-:W-:-:S04]  /*9190*/  FMNMX.FTZ R10, R146, R149, !PT ;  /* 0x00000095920a7209 */ /* 0x000fc80007810000 */
[----:B------:R-:W-:Y:S02]  /*91a0*/  FMNMX.FTZ R149, R147, R10, !PT ;  /* 0x0000000a93957209 */ /* 0x000fe40007810000 */
[----:B------:R-:W0:Y:S02]  /*91b0*/  MUFU.EX2 R6, R6 ;  /* 0x0000000600067308 */ /* 0x000e240000000800 */
[----:B------:R-:W-:-:S04]  /*91c0*/  FMNMX.FTZ R10, R150, R149, !PT ;  /* 0x00000095960a7209 */ /* 0x000fc80007810000 */
[----:B------:R-:W-:Y:S02]  /*91d0*/  FMNMX.FTZ R149, R151, R10, !PT ;  /* 0x0000000a97957209 */ /* 0x000fe40007810000 */
[----:B------:R-:W1:Y:S02]  /*91e0*/  MUFU.EX2 R176, R176 ;  /* 0x000000b000b07308 */ /* 0x000e640000000800 */
[----:B------:R-:W-:-:S04]  /*91f0*/  FMNMX.FTZ R10, R138, R149, !PT ;  /* 0x000000958a0a7209 */ /* 0x000fc80007810000 */
[----:B------:R-:W-:Y:S02]  /*9200*/  FMNMX.FTZ R149, R139, R10, !PT ;  /* 0x0000000a8b957209 */ /* 0x000fe40007810000 */
[----:B------:R-:W-:Y:S01]  /*9210*/  MUFU.EX2 R178, R178 ;  /* 0x000000b200b27308 */ /* 0x000fe20000000800 */
[----:B0-----:R-:W-:Y:S01]  /*9220*/  FFMA.FTZ R9, R6, R9, R11 ;  /* 0x0000000906097223 */ /* 0x001fe2000001000b */
[----:B------:R-:W-:-:S04]  /*9230*/  FMNMX.FTZ R10, R142, R149, !PT ;  /* 0x000000958e0a7209 */ /* 0x000fc80007810000 */
[----:B------:R-:W-:Y:S02]  /*9240*/  FMNMX.FTZ R149, R143, R10, !PT ;  /* 0x0000000a8f957209 */ /* 0x000fe40007810000 */
[----:B------:R-:W-:Y:S01]  /*9250*/  MUFU.EX2 R169, R169 ;  /* 0x000000a900a97308 */ /* 0x000fe20000000800 */
[----:B-1----:R-:W-:Y:S01]  /*9260*/  FADD.FTZ R9, R176, R9 ;  /* 0x00000009b0097221 */ /* 0x002fe20000010000 */
[----:B------:R-:W-:Y:S02]  /*9270*/  FMNMX.FTZ R10, R130, R149, !PT ;  /* 0x00000095820a7209 */ /* 0x000fe40007810000 */
[----:B------:R-:W-:Y:S02]  /*9280*/  F2FP.F16.F32.PACK_AB R176, R176, R11 ;  /* 0x0000000bb0b0723e */ /* 0x000fe400000000ff */
[----:B------:R-:W-:Y:S02]  /*9290*/  FMNMX.FTZ R149, R131, R10, !PT ;  /* 0x0000000a83957209 */ /* 0x000fe40007810000 */
[----:B------:R-:W-:Y:S02]  /*92a0*/  MUFU.EX2 R161, R161 ;  /* 0x000000a100a17308 */ /* 0x000fe40000000800 */
[----:B------:R-:W-:Y:S01]  /*92b0*/  FMNMX.FTZ R10, R134, R149, !PT ;  /* 0x00000095860a7209 */ /* 0x000fe20007810000 */
[----:B------:R-:W-:-:S03]  /*92c0*/  FFMA.FTZ R149, R129, R5, -R220 ;  /* 0x0000000581957223 */ /* 0x000fc600000108dc */
[----:B------:R-:W-:Y:S02]  /*92d0*/  FMNMX.FTZ R129, R135, R10, !PT ;  /* 0x0000000a87817209 */ /* 0x000fe40007810000 */
[----:B------:R-:W-:Y:S01]  /*92e0*/  MUFU.EX2 R15, R15 ;  /* 0x0000000f000f7308 */ /* 0x000fe20000000800 */
[----:B------:R-:W-:Y:S02]  /*92f0*/  WARPGROUP.DEPBAR.LE gsb0, 0x0 ;  /* 0x00008000000079c5 */ /* 0x000fe40000010000 */
[----:B------:R-:W-:Y:S01]  /*9300*/  WARPGROUP.ARRIVE ;  /* 0x00000000000079c5 */ /* 0x000fe20000000000 */
[----:B------:R-:W-:Y:S01]  /*9310*/  FMNMX.FTZ R10, R122, R129, !PT ;  /* 0x000000817a0a7209 */ /* 0x000fe20007810000 */
[-CC-:B------:R-:W-:Y:S01]  /*9320*/  FFMA.FTZ R180, R160, R5.reuse, -R220.reuse ;  /* 0x00000005a0b47223 */ /* 0x180fe200000108dc */
[--C-:B------:R-:W-:Y:S02]  /*9330*/  FFMA.FTZ R182, R164, R5, -R220.reuse ;  /* 0x00000005a4b67223 */ /* 0x100fe400000108dc */
[----:B------:R-:W-:Y:S01]  /*9340*/  MUFU.EX2 R21, R21 ;  /* 0x0000001500157308 */ /* 0x000fe20000000800 */
[----:B------:R-:W-:Y:S01]  /*9350*/  FMNMX.FTZ R129, R123, R10, !PT ;  /* 0x0000000a7b817209 */ /* 0x000fe20007810000 */
[----:B------:R-:W-:Y:S01]  /*9360*/  HGMMA.64x128x16.F32 R24, R184, gdesc[UR8].tnspB, R24, gsb0 ;  /* 0x41e00008b8187df0 */ /* 0x000fe20008000818 */
[----:B------:R-:W-:Y:S01]  /*9370*/  UIADD3 UR10, UR6, 0x180, URZ ;  /* 0x00000180060a7890 */ /* 0x000fe2000fffe03f */
[----:B------:R-:W-:Y:S01]  /*9380*/  UMOV UR11, 0x40000040 ;  /* 0x40000040000b7882 */ /* 0x000fe20000000000 */
[----:B------:R-:W-:Y:S01]  /*9390*/  FMNMX.FTZ R10, R126, R129, !PT ;  /* 0x000000817e0a7209 */ /* 0x000fe20007810000 */
[----:B------:R-:W-:-:S02]  /*93a0*/  FFMA.FTZ R129, R133, R5, -R220 ;  /* 0x0000000585817223 */ /* 0x000fc400000108dc */
        /* <DEDUP_REMOVED lines=25> */
[----:B------:R-:W-:-:S05]  /*9540*/  FMNMX.FTZ R10, R95, R10, !PT ;  /* 0x0000000a5f0a7209 */ /* 0x000fca0007810000 */
[----:B------:R-:W0:Y:S02]  /*9550*/  SHFL.BFLY PT, R133, R10, 0x2, 0x1f ;  /* 0x0c401f000a857f89 */ /* 0x000e2400000e0000 */
[----:B------:R-:W-:Y:S08]  /*9560*/  MUFU.EX2 R121, R121 ;  /* 0x0000007900797308 */ /* 0x000ff00000000800 */
[----:B------:R-:W-:Y:S08]  /*9570*/  MUFU.EX2 R125, R125 ;  /* 0x0000007d007d7308 */ /* 0x000ff00000000800 */
[----:B------:R-:W-:Y:S01]  /*9580*/  MUFU.EX2 R113, R113 ;  /* 0x0000007100717308 */ /* 0x000fe20000000800 */
[----:B0-----:R-:W-:-:S07]  /*9590*/  FMNMX.FTZ R133, R10, R133, !PT ;  /* 0x000000850a857209 */ /* 0x001fce0007810000 */
[----:B------:R-:W-:Y:S01]  /*95a0*/  MUFU.EX2 R117, R117 ;  /* 0x0000007500757308 */ /* 0x000fe20000000800 */
[----:B------:R-:W0:Y:S07]  /*95b0*/  SHFL.BFLY PT, R10, R133, 0x1, 0x1f ;  /* 0x0c201f00850a7f89 */ /* 0x000e2e00000e0000 */
[----:B------:R-:W-:Y:S08]  /*95c0*/  MUFU.EX2 R105, R105 ;  /* 0x0000006900697308 */ /* 0x000ff00000000800 */
[----:B------:R-:W-:Y:S08]  /*95d0*/  MUFU.EX2 R109, R109 ;  /* 0x0000006d006d7308 */ /* 0x000ff00000000800 */
[----:B------:R-:W-:Y:S01]  /*95e0*/  MUFU.EX2 R20, R20 ;  /* 0x0000001400147308 */ /* 0x000fe20000000800 */
[----:B0-----:R-:W-:-:S02]  /*95f0*/  FMNMX.FTZ R10, R133, R10, !PT ;  /* 0x0000000a850a7209 */ /* 0x001fc40007810000 */
[----:B------:R-:W-:-:S05]  /*9600*/  @!P1 LEA R133, R0, UR14, 0x3 ;  /* 0x0000000e00859c11 */ /* 0x000fca000f8e18ff */
[----:B------:R-:W-:Y:S01]  /*9610*/  MUFU.EX2 R97, R97 ;  /* 0x0000006100617308 */ /* 0x000fe20000000800 */
[----:B------:R-:W-:Y:S01]  /*9620*/  FADD.FTZ R100, -R10, R7 ;  /* 0x000000070a647221 */ /* 0x000fe20000010100 */
[----:B------:R-:W-:Y:S01]  /*9630*/  @!P1 VIADD R133, R133, 0x34840 ;  /* 0x0003484085859836 */ /* 0x000fe20000000000 */
[----:B------:R-:W-:Y:S02]  /*9640*/  WARPGROUP.DEPBAR.LE gsb0, 0x0 ;  /* 0x00008000000079c5 */ /* 0x000fe40000010000 */
[----:B------:R-:W-:Y:S01]  /*9650*/  WARPGROUP.ARRIVE ;  /* 0x00000000000079c5 */ /* 0x000fe20000000000 */
[-CC-:B------:R-:W-:Y:S01]  /*9660*/  FFMA.FTZ R184, R152, R5.reuse, -R220.reuse ;  /* 0x0000000598b87223 */ /* 0x180fe200000108dc */
[----:B------:R-:W-:Y:S01]  /*9670*/  FFMA.FTZ R186, R156, R5, -R220 ;  /* 0x000000059cba7223 */ /* 0x000fe200000108dc */
[----:B------:R-:W-:Y:S01]  /*9680*/  @!P1 PRMT R133, RZ, 0x654, R133 ;  /* 0x00000654ff859816 */ /* 0x000fe20000000085 */
[----:B------:R-:W-:Y:S02]  /*9690*/  MUFU.EX2 R96, R96 ;  /* 0x0000006000607308 */ /* 0x000fe40000000800 */
[----:B------:R-:W-:Y:S01]  /*96a0*/  HGMMA.64x128x16.F32 R24, R188, gdesc[UR8].tnspB, R24, gsb0 ;  /* 0x41e00008bc187df0 */ /* 0x000fe20008000818 */
[----:B------:R-:W-:Y:S01]  /*96b0*/  UIADD3 UR10, UR6, 0x200, URZ ;  /* 0x00000200060a7890 */ /* 0x000fe2000fffe03f */
[----:B------:R-:W-:-:S04]  /*96c0*/  UMOV UR11, 0x40000040 ;  /* 0x40000040000b7882 */ /* 0x000fc80000000000 */
[----:B------:R-:W-:Y:S08]  /*96d0*/  MUFU.EX2 R184, R184 ;  /* 0x000000b800b87308 */ /* 0x000ff00000000800 */
[----:B------:R-:W-:Y:S08]  /*96e0*/  MUFU.EX2 R186, R186 ;  /* 0x000000ba00ba7308 */ /* 0x000ff00000000800 */
[----:B------:R-:W-:Y:S08]  /*96f0*/  MUFU.EX2 R101, R101 ;  /* 0x0000006500657308 */ /* 0x000ff00000000800 */
[----:B------:R-:W-:Y:S08]  /*9700*/  MUFU.EX2 R88, R88 ;  /* 0x0000005800587308 */ /* 0x000ff00000000800 */
[----:B------:R-:W-:Y:S08]  /*9710*/  MUFU.EX2 R89, R89 ;  /* 0x0000005900597308 */ /* 0x000ff00000000800 */
[----:B------:R-:W-:Y:S01]  /*9720*/  MUFU.EX2 R92, R92 ;  /* 0x0000005c005c7308 */ /* 0x000fe20000000800 */
[----:B------:R-:W-:-:S02]  /*9730*/  WARPGROUP.DEPBAR.LE gsb0, 0x0 ;  /* 0x00008000000079c5 */ /* 0x000fc40000010000 */
[----:B------:R-:W-:Y:S01]  /*9740*/  WARPGROUP.ARRIVE ;  /* 0x00000000000079c5 */ /* 0x000fe20000000000 */
[-CC-:B------:R-:W-:Y:S01]  /*9750*/  FFMA.FTZ R188, R144, R5.reuse, -R220.reuse ;  /* 0x0000000590bc7223 */ /* 0x180fe200000108dc */
[----:B------:R-:W-:-:S04]  /*9760*/  FFMA.FTZ R190, R148, R5, -R220 ;  /* 0x0000000594be7223 */ /* 0x000fc800000108dc */
[----:B------:R-:W-:Y:S01]  /*9770*/  HGMMA.64x128x16.F32 R24, R192, gdesc[UR8].tnspB, R24, gsb0 ;  /* 0x41e00008c0187df0 */ /* 0x000fe20008000818 */
[----:B------:R-:W-:Y:S01]  /*9780*/  UIADD3 UR10, UR6, 0x280, URZ ;  /* 0x00000280060a7890 */ /* 0x000fe2000fffe03f */
[----:B------:R-:W-:Y:S01]  /*9790*/  MUFU.EX2 R188, R188 ;  /* 0x000000bc00bc7308 */ /* 0x000fe20000000800 */
[----:B------:R-:W-:-:S07]  /*97a0*/  UMOV UR11, 0x40000040 ;  /* 0x40000040000b7882 */ /* 0x000fce0000000000 */
[----:B------:R-:W-:Y:S01]  /*97b0*/  MUFU.EX2 R190, R190 ;  /* 0x000000be00be7308 */ /* 0x000fe20000000800 */
[----:B------:R-:W-:Y:S02]  /*97c0*/  WARPGROUP.DEPBAR.LE gsb0, 0x0 ;  /* 0x00008000000079c5 */ /* 0x000fe40000010000 */
        /* <DEDUP_REMOVED lines=33> */
[----:B------:R-:W-:Y:S01]  /*99e0*/  UMOV UR11, 0x40000040 ;  /* 0x40000040000b7882 */ /* 0x000fe20000000000 */
[----:B------:R-:W-:-:S06]  /*99f0*/  UIADD3 UR6, UR6, 0x500, URZ ;  /* 0x0000050006067890 */ /* 0x000fcc000fffe03f */
[----:B------:R-:W-:Y:S01]  /*9a00*/  MUFU.EX2 R206, R206 ;  /* 0x000000ce00ce7308 */ /* 0x000fe20000000800 */
[----:B------:R-:W-:Y:S02]  /*9a10*/  WARPGROUP.DEPBAR.LE gsb0, 0x0 ;  /* 0x00008000000079c5 */ /* 0x000fe40000010000 */
[----:B------:R-:W-:Y:S01]  /*9a20*/  WARPGROUP.ARRIVE ;  /* 0x00000000000079c5 */ /* 0x000fe20000000000 */
[-CC-:B------:R-:W-:Y:S01]  /*9a30*/  FFMA.FTZ R208, R104, R5.reuse, -R220.reuse ;  /* 0x0000000568d07223 */ /* 0x180fe200000108dc */
[-C--:B------:R-:W-:Y:S01]  /*9a40*/  FMUL.FTZ R104, R10, R5.reuse ;  /* 0x000000050a687220 */ /* 0x080fe20000410000 */
[-CC-:B------:R-:W-:Y:S01]  /*9a50*/  FFMA.FTZ R210, R108, R5.reuse, -R220.reuse ;  /* 0x000000056cd27223 */ /* 0x180fe200000108dc */
[-C--:B------:R-:W-:Y:S01]  /*9a60*/  FFMA.FTZ R220, R93, R5.reuse, -R220 ;  /* 0x000000055ddc7223 */ /* 0x080fe200000108dc */
[-C--:B------:R-:W-:Y:S01]  /*9a70*/  FMUL.FTZ R93, R100, R5.reuse ;  /* 0x00000005645d7220 */ /* 0x080fe20000410000 */
[----:B------:R-:W-:Y:S01]  /*9a80*/  HGMMA.64x128x16.F32 R24, R212, gdesc[UR8].tnspB, R24, gsb0 ;  /* 0x41e00008d4187df0 */ /* 0x000fe20008000818 */
[-CC-:B------:R-:W-:Y:S01]  /*9a90*/  FFMA.FTZ R100, R170, R5.reuse, -R104.reuse ;  /* 0x00000005aa647223 */ /* 0x180fe20000010868 */
[-CC-:B------:R-:W-:Y:S01]  /*9aa0*/  FFMA.FTZ R177, R171, R5.reuse, -R104.reuse ;  /* 0x00000005abb17223 */ /* 0x180fe20000010868 */
[-CC-:B------:R-:W-:Y:S01]  /*9ab0*/  FFMA.FTZ R179, R174, R5.reuse, -R104.reuse ;  /* 0x00000005aeb37223 */ /* 0x180fe20000010868 */
[-CC-:B------:R-:W-:Y:S01]  /*9ac0*/  FFMA.FTZ R197, R130, R5.reuse, -R104.reuse ;  /* 0x0000000582c57223 */ /* 0x180fe20000010868 */
[----:B------:R-:W-:Y:S01]  /*9ad0*/  MUFU.EX2 R93, R93 ;  /* 0x0000005d005d7308 */ /* 0x000fe20000000800 */
[-CC-:B------:R-:W-:Y:S01]  /*9ae0*/  FFMA.FTZ R130, R131, R5.reuse, -R104.reuse ;  /* 0x0000000583827223 */ /* 0x180fe20000010868 */
[-CC-:B------:R-:W-:Y:S01]  /*9af0*/  FFMA.FTZ R108, R175, R5.reuse, -R104.reuse ;  /* 0x00000005af6c7223 */ /* 0x180fe20000010868 */
[----:B------:R-:W-:Y:S01]  /*9b00*/  IADD3 R131, -R22, 0xb, RZ ;  /* 0x0000000b16837810 */ /* 0x000fe20007ffe1ff */
[-CC-:B------:R-:W-:Y:S01]  /*9b10*/  FFMA.FTZ R181, R162, R5.reuse, -R104.reuse ;  /* 0x00000005a2b57223 */ /* 0x180fe20000010868 */
[-CC-:B------:R-:W-:Y:S01]  /*9b20*/  FFMA.FTZ R112, R163, R5.reuse, -R104.reuse ;  /* 0x00000005a3707223 */ /* 0x180fe20000010868 */
[-CC-:B------:R-:W-:Y:S01]  /*9b30*/  FFMA.FTZ R201, R122, R5.reuse, -R104.reuse ;  /* 0x000000057ac97223 */ /* 0x180fe20000010868 */
[-CC-:B------:R-:W-:Y:S01]  /*9b40*/  FFMA.FTZ R183, R166, R5.reuse, -R104.reuse ;  /* 0x00000005a6b77223 */ /* 0x180fe20000010868 */
[----:B------:R-:W0:Y:S01]  /*9b50*/  MUFU.EX2 R100, R100 ;  /* 0x0000006400647308 */ /* 0x000e220000000800 */
[-CC-:B------:R-:W-:Y:S01]  /*9b60*/  FFMA.FTZ R116, R167, R5.reuse, -R104.reuse ;  /* 0x00000005a7747223 */ /* 0x180fe20000010868 */
[-CC-:B------:R-:W-:Y:S01]  /*9b70*/  FFMA.FTZ R185, R154, R5.reuse, -R104.reuse ;  /* 0x000000059ab97223 */ /* 0x180fe20000010868 */
[-CC-:B------:R-:W-:Y:S01]  /*9b80*/  FFMA.FTZ R120, R155, R5.reuse, -R104.reuse ;  /* 0x000000059b787223 */ /* 0x180fe20000010868 */
[-CC-:B------:R-:W-:Y:S01]  /*9b90*/  FFMA.FTZ R187, R158, R5.reuse, -R104.reuse ;  /* 0x000000059ebb7223 */ /* 0x180fe20000010868 */
[-CC-:B------:R-:W-:Y:S01]  /*9ba0*/  FFMA.FTZ R124, R159, R5.reuse, -R104.reuse ;  /* 0x000000059f7c7223 */ /* 0x180fe20000010868 */
[-CC-:B------:R-:W-:Y:S01]  /*9bb0*/  FFMA.FTZ R205, R114, R5.reuse, -R104.reuse ;  /* 0x0000000572cd7223 */ /* 0x180fe20000010868 */
[-CC-:B------:R-:W-:Y:S01]  /*9bc0*/  FFMA.FTZ R189, R146, R5.reuse, -R104.reuse ;  /* 0x0000000592bd7223 */ /* 0x180fe20000010868 */
[----:B------:R-:W1:Y:S01]  /*9bd0*/  MUFU.EX2 R177, R177 ;  /* 0x000000b100b17308 */ /* 0x000e620000000800 */
[-CC-:B------:R-:W-:Y:S01]  /*9be0*/  FFMA.FTZ R128, R147, R5.reuse, -R104.reuse ;  /* 0x0000000593807223 */ /* 0x180fe20000010868 */
[-CC-:B------:R-:W-:Y:S01]  /*9bf0*/  FFMA.FTZ R207, R118, R5.reuse, -R104.reuse ;  /* 0x0000000576cf7223 */ /* 0x180fe20000010868 */
[-CC-:B------:R-:W-:Y:S01]  /*9c00*/  FFMA.FTZ R191, R150, R5.reuse, -R104.reuse ;  /* 0x0000000596bf7223 */ /* 0x180fe20000010868 */
[-CC-:B------:R-:W-:Y:S01]  /*9c10*/  FFMA.FTZ R209, R106, R5.reuse, -R104.reuse ;  /* 0x000000056ad17223 */ /* 0x180fe20000010868 */
[-CC-:B------:R-:W-:Y:S01]  /*9c20*/  FFMA.FTZ R132, R151, R5.reuse, -R104.reuse ;  /* 0x0000000597847223 */ /* 0x180fe20000010868 */
[-CC-:B------:R-:W-:Y:S01]  /*9c30*/  FFMA.FTZ R193, R138, R5.reuse, -R104.reuse ;  /* 0x000000058ac17223 */ /* 0x180fe20000010868 */
[-C--:B------:R-:W-:Y:S01]  /*9c40*/  FFMA.FTZ R136, R139, R5.reuse, -R104 ;  /* 0x000000058b887223 */ /* 0x080fe20000010868 */
[----:B------:R-:W-:Y:S01]  /*9c50*/  MUFU.EX2 R179, R179 ;  /* 0x000000b300b37308 */ /* 0x000fe20000000800 */
[----:B0-----:R-:W-:Y:S01]  /*9c60*/  FFMA.FTZ R8, R93, R8, R100 ;  /* 0x000000085d087223 */ /* 0x001fe20000010064 */
[-CC-:B------:R-:W-:Y:S01]  /*9c70*/  FFMA.FTZ R195, R142, R5.reuse, -R104.reuse ;  /* 0x000000058ec37223 */ /* 0x180fe20000010868 */
[-CC-:B------:R-:W-:Y:S01]  /*9c80*/  FFMA.FTZ R115, R115, R5.reuse, -R104.reuse ;  /* 0x0000000573737223 */ /* 0x180fe20000010868 */
[-CC-:B------:R-:W-:Y:S01]  /*9c90*/  FFMA.FTZ R138, R143, R5.reuse, -R104.reuse ;  /* 0x000000058f8a7223 */ /* 0x180fe20000010868 */
[-CC-:B------:R-:W-:Y:S01]  /*9ca0*/  FFMA.FTZ R199, R134, R5.reuse, -R104.reuse ;  /* 0x0000000586c77223 */ /* 0x180fe20000010868 */
[-CC-:B------:R-:W-:Y:S01]  /*9cb0*/  FFMA.FTZ R134, R135, R5.reuse, -R104.reuse ;  /* 0x0000000587867223 */ /* 0x180fe20000010868 */
[-CC-:B------:R-:W-:Y:S01]  /*9cc0*/  FFMA.FTZ R203, R126, R5.reuse, -R104.reuse ;  /* 0x000000057ecb7223 */ /* 0x180fe20000010868 */
[----:B------:R-:W-:Y:S01]  /*9cd0*/  MUFU.EX2 R108, R108 ;  /* 0x0000006c006c7308 */ /* 0x000fe20000000800 */
[-CC-:B------:R-:W-:Y:S01]  /*9ce0*/  FFMA.FTZ R119, R119, R5.reuse, -R104.reuse ;  /* 0x0000000577777223 */ /* 0x180fe20000010868 */
        /* <DEDUP_REMOVED lines=9> */
[----:B------:R-:W-:-:S05]  /*9d80*/  FFMA.FTZ R95, R95, R5, -R104 ;  /* 0x000000055f5f7223 */ /* 0x000fca0000010868 */
[----:B------:R-:W-:Y:S08]  /*9d90*/  MUFU.EX2 R112, R112 ;  /* 0x0000007000707308 */ /* 0x000ff00000000800 */
        /* <DEDUP_REMOVED lines=13> */
[----:B------:R-:W-:Y:S02]  /*9e70*/  F2FP.F16.F32.PACK_AB R212, R97, R20 ;  /* 0x0000001461d4723e */ /* 0x000fe400000000ff */
[----:B------:R-:W-:Y:S02]  /*9e80*/  F2FP.F16.F32.PACK_AB R214, R101, R96 ;  /* 0x0000006065d6723e */ /* 0x000fe400000000ff */
[----:B------:R-:W-:Y:S01]  /*9e90*/  MUFU.EX2 R136, R136 ;  /* 0x0000008800887308 */ /* 0x000fe20000000800 */
[----:B------:R-:W-:Y:S01]  /*9ea0*/  HGMMA.64x128x16.F32 R24, R216, gdesc[UR4].tnspB, R24, gsb0 ;  /* 0x41e00004d8187df0 */ /* 0x000fe20008000818 */
[----:B------:R-:W-:Y:S01]  /*9eb0*/  R2UR UR6, R14 ;  /* 0x000000000e0672ca */ /* 0x000fe200000e0000 */
[----:B-1----:R-:W-:Y:S01]  /*9ec0*/  FADD.FTZ R14, R177, R8 ;  /* 0x00000008b10e7221 */ /* 0x002fe20000010000 */
[----:B------:R-:W-:Y:S01]  /*9ed0*/  FFMA.FTZ R8, R123, R5, -R104 ;  /* 0x000000057b087223 */ /* 0x000fe20000010868 */
[----:B------:R-:W-:-:S02]  /*9ee0*/  F2FP.F16.F32.PACK_AB R177, R177, R100 ;  /* 0x00000064b1b1723e */ /* 0x000fc400000000ff */
[----:B------:R-:W-:Y:S01]  /*9ef0*/  R2UR UR7, R17 ;  /* 0x00000000110772ca */ /* 0x000fe200000e0000 */
[----:B------:R-:W-:Y:S08]  /*9f00*/  MUFU.EX2 R195, R195 ;  /* 0x000000c300c37308 */ /* 0x000ff00000000800 */
[----:B------:R-:W-:Y:S04]  /*9f10*/  MUFU.EX2 R138, R138 ;  /* 0x0000008a008a7308 */ /* 0x000fe80000000800 */
[----:B------:R-:W-:Y:S01]  /*9f20*/  UISETP.GT.AND UP0, UPT, UR6, UR7, UPT ;  /* 0x000000070600728c */ /* 0x000fe2000bf04270 */
[----:B------:R-:W-:Y:S01]  /*9f30*/  R2UR UR7, R12 ;  /* 0x000000000c0772ca */ /* 0x000fe200000e0000 */
[----:B------:R-:W-:-:S02]  /*9f40*/  UIADD3 UR6, UR6, -0x1, URZ ;  /* 0xffffffff06067890 */ /* 0x000fc4000fffe03f */
[----:B------:R-:W-:Y:S02]  /*9f50*/  MUFU.EX2 R197, R197 ;  /* 0x000000c500c57308 */ /* 0x000fe40000000800 */
[----:B------:R-:W-:-:S06]  /*9f60*/  PLOP3.LUT P2, PT, PT, PT, UP0, 0x80, 0x0 ;  /* 0x000000000000781c */ /* 0x000fcc0003f4f008 */
        /* <DEDUP_REMOVED lines=13> */
[----:B------:R-:W0:Y:S01]  /*a040*/  MUFU.EX2 R111, R111 ;  /* 0x0000006f006f7308 */ /* 0x000e220000000800 */
[----:B------:R-:W-:-:S02]  /*a050*/  WARPGROUP.DEPBAR.LE gsb0, 0x0 ;  /* 0x00008000000079c5 */ /* 0x000fc40000010000 */
[----:B------:R1:W-:Y:S06]  /*a060*/  BAR.ARV R131, 0x100 ;  /* 0x000400830000751d */ /* 0x0003ec0000002000 */
[----:B------:R2:W-:Y:S01]  /*a070*/  @!P1 SYNCS.ARRIVE.TRANS64.RED.A1T0 RZ, [R133+URZ], RZ ;  /* 0x000000ff85ff99a7 */ /* 0x0005e2000810043f */
[----:B------:R-:W-:Y:S01]  /*a080*/  MUFU.EX2 R99, R99 ;  /* 0x0000006300637308 */ /* 0x000fe20000000800 */
[----:B0-----:R-:W-:Y:S01]  /*a090*/  F2FP.F16.F32.PACK_AB R211, R111, R110 ;  /* 0x0000006e6fd3723e */ /* 0x001fe200000000ff */
[----:B------:R-:W-:Y:S01]  /*a0a0*/  FMUL.FTZ R24, R24, R6 ;  /* 0x0000000618187220 */ /* 0x000fe20000410000 */
[----:B------:R-:W-:Y:S01]  /*a0b0*/  F2FP.F16.F32.PACK_AB R216, R89, R88 ;  /* 0x0000005859d8723e */ /* 0x000fe200000000ff */
[-C--:B------:R-:W-:Y:S01]  /*a0c0*/  FMUL.FTZ R25, R25, R6.reuse ;  /* 0x0000000619197220 */ /* 0x080fe20000410000 */
[-C--:B------:R-:W-:Y:S01]  /*a0d0*/  FMUL.FTZ R28, R28, R6.reuse ;  /* 0x000000061c1c7220 */ /* 0x080fe20000410000 */
[-C--:B------:R-:W-:Y:S01]  /*a0e0*/  FMUL.FTZ R29, R29, R6.reuse ;  /* 0x000000061d1d7220 */ /* 0x080fe20000410000 */
[----:B--2---:R-:W-:Y:S01]  /*a0f0*/  IMAD.U32 R133, RZ, RZ, UR61 ;  /* 0x0000003dff857e24 */ /* 0x004fe2000f8e00ff */
[----:B------:R-:W-:Y:S01]  /*a100*/  MUFU.EX2 R103, R103 ;  /* 0x0000006700677308 */ /* 0x000fe20000000800 */
[----:B------:R-:W-:Y:S01]  /*a110*/  R2UR UR61, R0 ;  /* 0x00000000003d72ca */ /* 0x000fe200000e0000 */
[-C--:B------:R-:W-:Y:S01]  /*a120*/  FMUL.FTZ R32, R32, R6.reuse ;  /* 0x0000000620207220 */ /* 0x080fe20000410000 */
[-C--:B------:R-:W-:Y:S01]  /*a130*/  FMUL.FTZ R33, R33, R6.reuse ;  /* 0x0000000621217220 */ /* 0x080fe20000410000 */
[----:B------:R-:W-:Y:S01]  /*a140*/  @!P1 LEA R122, R133, UR14, 0x3 ;  /* 0x0000000e857a9c11 */ /* 0x000fe2000f8e18ff */
[-C--:B------:R-:W-:Y:S01]  /*a150*/  FMUL.FTZ R36, R36, R6.reuse ;  /* 0x0000000624247220 */ /* 0x080fe20000410000 */
[-C--:B------:R-:W-:Y:S01]  /*a160*/  FMUL.FTZ R37, R37, R6.reuse ;  /* 0x0000000625257220 */ /* 0x080fe20000410000 */
[----:B------:R-:W-:Y:S01]  /*a170*/  FMUL.FTZ R40, R40, R6 ;  /* 0x0000000628287220 */ /* 0x000fe20000410000 */
[----:B------:R-:W-:Y:S01]  /*a180*/  MUFU.EX2 R90, R90 ;  /* 0x0000005a005a7308 */ /* 0x000fe20000000800 */
[----:B-1----:R-:W-:-:S02]  /*a190*/  @!P1 VIADD R131, R122, 0x34860 ;  /* 0x000348607a839836 */ /* 0x002fc40000000000 */
[----:B------:R-:W-:Y:S01]  /*a1a0*/  FADD.FTZ R122, R178, R9 ;  /* 0x00000009b27a7221 */ /* 0x000fe20000010000 */
[----:B------:R-:W-:Y:S01]  /*a1b0*/  FADD.FTZ R9, R179, R14 ;  /* 0x0000000eb3097221 */ /* 0x000fe20000010000 */
[C---:B------:R-:W-:Y:S01]  /*a1c0*/  F2FP.F16.F32.PACK_AB R179, R108.reuse, R179 ;  /* 0x000000b36cb3723e */ /* 0x040fe200000000ff */
[----:B------:R-:W-:Y:S01]  /*a1d0*/  FMUL.FTZ R41, R41, R6 ;  /* 0x0000000629297220 */ /* 0x000fe20000410000 */
[----:B------:R-:W-:Y:S01]  /*a1e0*/  FADD.FTZ R123, R169, R122 ;  /* 0x0000007aa97b7221 */ /* 0x000fe20000010000 */
[----:B------:R-:W-:Y:S01]  /*a1f0*/  FADD.FTZ R14, R108, R9 ;  /* 0x000000096c0e7221 */ /* 0x000fe20000010000 */
[----:B------:R-:W-:Y:S01]  /*a200*/  MUFU.EX2 R91, R91 ;  /* 0x0000005b005b7308 */ /* 0x000fe20000000800 */
[----:B------:R-:W-:Y:S01]  /*a210*/  @!P1 PRMT R131, RZ, 0x654, R131 ;  /* 0x00000654ff839816 */ /* 0x000fe20000000083 */
[----:B------:R-:W-:Y:S01]  /*a220*/  FADD.FTZ R122, R180, R123 ;  /* 0x0000007bb47a7221 */ /* 0x000fe20000010000 */
[----:B------:R-:W-:Y:S01]  /*a230*/  FADD.FTZ R9, R181, R14 ;  /* 0x0000000eb5097221 */ /* 0x000fe20000010000 */
[----:B------:R-:W-:Y:S01]  /*a240*/  FFMA.FTZ R14, R127, R5, -R104 ;  /* 0x000000057f0e7223 */ /* 0x000fe20000010868 */
[C---:B------:R-:W-:Y:S01]  /*a250*/  F2FP.F16.F32.PACK_AB R181, R112.reuse, R181 ;  /* 0x000000b570b5723e */ /* 0x040fe200000000ff */
[----:B------:R-:W-:Y:S01]  /*a260*/  FADD.FTZ R123, R161, R122 ;  /* 0x0000007aa17b7221 */ /* 0x000fe20000010000 */
[----:B------:R-:W-:Y:S01]  /*a270*/  FADD.FTZ R122, R112, R9 ;  /* 0x00000009707a7221 */ /* 0x000fe20000010000 */
[----:B------:R-:W-:Y:S01]  /*a280*/  MUFU.EX2 R94, R94 ;  /* 0x0000005e005e7308 */ /* 0x000fe20000000800 */
[----:B------:R0:W-:Y:S01]  /*a290*/  @!P1 SYNCS.ARRIVE.TRANS64.RED.A1T0 RZ, [R131+URZ], RZ ;  /* 0x000000ff83ff99a7 */ /* 0x0001e2000810043f */
[----:B------:R-:W-:Y:S01]  /*a2a0*/  FADD.FTZ R114, R182, R123 ;  /* 0x0000007bb6727221 */ /* 0x000fe20000010000 */
[----:B------:R-:W-:Y:S01]  /*a2b0*/  FADD.FTZ R9, R183, R122 ;  /* 0x0000007ab7097221 */ /* 0x000fe20000010000 */
[C---:B------:R-:W-:Y:S01]  /*a2c0*/  F2FP.F16.F32.PACK_AB R182, R15.reuse, R182 ;  /* 0x000000b60fb6723e */ /* 0x040fe200000000ff */
[----:B------:R-:W-:Y:S01]  /*a2d0*/  FMUL.FTZ R44, R44, R6 ;  /* 0x000000062c2c7220 */ /* 0x000fe20000410000 */
[----:B------:R-:W-:Y:S01]  /*a2e0*/  FADD.FTZ R123, R15, R114 ;  /* 0x000000720f7b7221 */ /* 0x000fe20000010000 */
[----:B------:R-:W-:Y:S01]  /*a2f0*/  FADD.FTZ R114, R116, R9 ;  /* 0x0000000974727221 */ /* 0x000fe20000010000 */
[----:B------:R-:W-:Y:S01]  /*a300*/  MUFU.EX2 R14, R14 ;  /* 0x0000000e000e7308 */ /* 0x000fe20000000800 */
[----:B------:R-:W-:Y:S01]  /*a310*/  F2FP.F16.F32.PACK_AB R178, R169, R178 ;  /* 0x000000b2a9b2723e */ /* 0x000fe200000000ff */
[----:B------:R-:W-:Y:S01]  /*a320*/  FADD.FTZ R118, R184, R123 ;  /* 0x0000007bb8767221 */ /* 0x000fe20000010000 */
[----:B------:R-:W-:Y:S01]  /*a330*/  FADD.FTZ R9, R185, R114 ;  /* 0x00000072b9097221 */ /* 0x000fe20000010000 */
[----:B------:R-:W-:Y:S01]  /*a340*/  F2FP.F16.F32.PACK_AB R180, R161, R180 ;  /* 0x000000b4a1b4723e */ /* 0x000fe200000000ff */
[----:B------:R-:W-:Y:S01]  /*a350*/  FMUL.FTZ R45, R45, R6 ;  /* 0x000000062d2d7220 */ /* 0x000fe20000410000 */
[----:B------:R-:W-:Y:S01]  /*a360*/  FADD.FTZ R123, R21, R118 ;  /* 0x00000076157b7221 */ /* 0x000fe20000010000 */
[----:B------:R-:W-:Y:S01]  /*a370*/  FADD.FTZ R106, R120, R9 ;  /* 0x00000009786a7221 */ /* 0x000fe20000010000 */
[-C--:B------:R-:W-:Y:S01]  /*a380*/  FFMA.FTZ R9, R98, R5.reuse, -R104 ;  /* 0x0000000562097223 */ /* 0x080fe20000010868 */
[----:B------:R-:W1:Y:S01]  /*a390*/  MUFU.EX2 R7, R220 ;  /* 0x000000dc00077308 */ /* 0x000e620000000800 */
[----:B------:R-:W-:Y:S01]  /*a3a0*/  FADD.FTZ R114, R186, R123 ;  /* 0x0000007bba727221 */ /* 0x000fe20000010000 */
[----:B------:R-:W-:Y:S01]  /*a3b0*/  FADD.FTZ R123, R187, R106 ;  /* 0x0000006abb7b7221 */ /* 0x000fe20000010000 */
[----:B------:R-:W-:Y:S01]  /*a3c0*/  FFMA.FTZ R106, R102, R5, -R104 ;  /* 0x00000005666a7223 */ /* 0x000fe20000010868 */
[C---:B------:R-:W-:Y:S01]  /*a3d0*/  F2FP.F16.F32.PACK_AB R186, R13.reuse, R186 ;  /* 0x000000ba0dba723e */ /* 0x040fe200000000ff */
[----:B------:R-:W-:Y:S01]  /*a3e0*/  FADD.FTZ R127, R13, R114 ;  /* 0x000000720d7f7221 */ /* 0x000fe20000010000 */
[----:B------:R-:W-:Y:S01]  /*a3f0*/  FADD.FTZ R114, R124, R123 ;  /* 0x0000007b7c727221 */ /* 0x000fe20000010000 */
[----:B------:R-:W-:Y:S01]  /*a400*/  F2FP.F16.F32.PACK_AB R183, R116, R183 ;  /* 0x000000b774b7723e */ /* 0x000fe200000000ff */
[----:B------:R2:W3:Y:S01]  /*a410*/  MUFU.EX2 R98, R115 ;  /* 0x0000007300627308 */ /* 0x0004e20000000800 */
[----:B------:R-:W-:Y:S01]  /*a420*/  FADD.FTZ R118, R188, R127 ;  /* 0x0000007fbc767221 */ /* 0x000fe20000010000 */
[----:B------:R-:W-:Y:S01]  /*a430*/  FADD.FTZ R123, R189, R114 ;  /* 0x00000072bd7b7221 */ /* 0x000fe20000010000 */
[----:B------:R-:W-:Y:S01]  /*a440*/  F2FP.F16.F32.PACK_AB R184, R21, R184 ;  /* 0x000000b815b8723e */ /* 0x000fe200000000ff */
[----:B------:R-:W-:Y:S01]  /*a450*/  FMUL.FTZ R48, R48, R6 ;  /* 0x0000000630307220 */ /* 0x000fe20000410000 */
[----:B------:R-:W-:Y:S01]  /*a460*/  FADD.FTZ R127, R23, R118 ;  /* 0x00000076177f7221 */ /* 0x000fe20000010000 */
[----:B------:R-:W-:Y:S01]  /*a470*/  FADD.FTZ R102, R128, R123 ;  /* 0x0000007b80667221 */ /* 0x000fe20000010000 */
[----:B------:R-:W-:Y:S01]  /*a480*/  F2FP.F16.F32.PACK_AB R185, R120, R185 ;  /* 0x000000b978b9723e */ /* 0x000fe200000000ff */
[----:B------:R4:W-:Y:S01]  /*a490*/  MUFU.EX2 R112, R9 ;  /* 0x0000000900707308 */ /* 0x0009e20000000800 */
[----:B------:R-:W-:Y:S01]  /*a4a0*/  FADD.FTZ R114, R190, R127 ;  /* 0x0000007fbe727221 */ /* 0x000fe20000010000 */
[----:B--2---:R-:W-:Y:S01]  /*a4b0*/  FADD.FTZ R115, R191, R102 ;  /* 0x00000066bf737221 */ /* 0x004fe20000010000 */
[----:B-1----:R-:W-:Y:S01]  /*a4c0*/  F2FP.F16.F32.PACK_AB R218, R7, R92 ;  /* 0x0000005c07da723e */ /* 0x002fe200000000ff */
[----:B------:R-:W-:Y:S01]  /*a4d0*/  FMUL.FTZ R49, R49, R6 ;  /* 0x0000000631317220 */ /* 0x000fe20000410000 */
[----:B------:R-:W-:Y:S01]  /*a4e0*/  FADD.FTZ R123, R145, R114 ;  /* 0x00000072917b7221 */ /* 0x000fe20000010000 */
[----:B------:R-:W-:Y:S01]  /*a4f0*/  FADD.FTZ R114, R132, R115 ;  /* 0x0000007384727221 */ /* 0x000fe20000010000 */
[----:B------:R-:W-:Y:S01]  /*a500*/  F2FP.F16.F32.PACK_AB R187, R124, R187 ;  /* 0x000000bb7cbb723e */ /* 0x000fe200000000ff */
[----:B------:R-:W1:Y:S01]  /*a510*/  MUFU.EX2 R102, R119 ;  /* 0x0000007700667308 */ /* 0x000e620000000800 */
[----:B------:R-:W-:Y:S01]  /*a520*/  FADD.FTZ R104, R192, R123 ;  /* 0x0000007bc0687221 */ /* 0x000fe20000010000 */
[----:B------:R-:W-:Y:S01]  /*a530*/  FADD.FTZ R11, R193, R114 ;  /* 0x00000072c10b7221 */ /* 0x000fe20000010000 */
[----:B------:R-:W-:Y:S01]  /*a540*/  F2FP.F16.F32.PACK_AB R188, R23, R188 ;  /* 0x000000bc17bc723e */ /* 0x000fe200000000ff */
[----:B------:R-:W-:Y:S01]  /*a550*/  FMUL.FTZ R52, R52, R6 ;  /* 0x0000000634347220 */ /* 0x000fe20000410000 */
[----:B------:R-:W-:Y:S01]  /*a560*/  FADD.FTZ R115, R137, R104 ;  /* 0x0000006889737221 */ /* 0x000fe20000010000 */
[----:B------:R-:W-:Y:S01]  /*a570*/  FADD.FTZ R104, R136, R11 ;  /* 0x0000000b88687221 */ /* 0x000fe20000010000 */
[----:B------:R-:W-:Y:S01]  /*a580*/  F2FP.F16.F32.PACK_AB R189, R128, R189 ;  /* 0x000000bd80bd723e */ /* 0x000fe200000000ff */
[----:B------:R-:W-:Y:S01]  /*a590*/  MUFU.EX2 R95, R95 ;  /* 0x0000005f005f7308 */ /* 0x000fe20000000800 */
[----:B------:R-:W-:Y:S01]  /*a5a0*/  FADD.FTZ R114, R194, R115 ;  /* 0x00000073c2727221 */ /* 0x000fe20000010000 */
[----:B------:R-:W-:Y:S01]  /*a5b0*/  FADD.FTZ R11, R195, R104 ;  /* 0x00000068c30b7221 */ /* 0x000fe20000010000 */
[----:B------:R-:W-:Y:S01]  /*a5c0*/  F2FP.F16.F32.PACK_AB R190, R145, R190 ;  /* 0x000000be91be723e */ /* 0x000fe200000000ff */
[----:B------:R-:W-:Y:S01]  /*a5d0*/  FMUL.FTZ R53, R53, R6 ;  /* 0x0000000635357220 */ /* 0x000fe20000410000 */
[----:B------:R-:W-:Y:S01]  /*a5e0*/  FADD.FTZ R115, R141, R114 ;  /* 0x000000728d737221 */ /* 0x000fe20000010000 */
[----:B------:R-:W-:Y:S01]  /*a5f0*/  FADD.FTZ R104, R138, R11 ;  /* 0x0000000b8a687221 */ /* 0x000fe20000010000 */
[----:B------:R-:W-:Y:S01]  /*a600*/  F2FP.F16.F32.PACK_AB R191, R132, R191 ;  /* 0x000000bf84bf723e */ /* 0x000fe200000000ff */
[----:B------:R2:W5:Y:S01]  /*a610*/  MUFU.EX2 R114, R106 ;  /* 0x0000006a00727308 */ /* 0x0005620000000800 */
[----:B------:R-:W-:Y:S01]  /*a620*/  FADD.FTZ R108, R196, R115 ;  /* 0x00000073c46c7221 */ /* 0x000fe20000010000 */
[----:B------:R-:W-:Y:S01]  /*a630*/  FADD.FTZ R11, R197, R104 ;  /* 0x00000068c50b7221 */ /* 0x000fe20000010000 */
[----:B------:R-:W-:Y:S01]  /*a640*/  F2FP.F16.F32.PACK_AB R192, R137, R192 ;  /* 0x000000c089c0723e */ /* 0x000fe200000000ff */
[-C--:B------:R-:W-:Y:S01]  /*a650*/  FMUL.FTZ R56, R56, R6.reuse ;  /* 0x0000000638387220 */ /* 0x080fe20000410000 */
[----:B------:R-:W-:Y:S01]  /*a660*/  FADD.FTZ R15, R149, R108 ;  /* 0x0000006c950f7221 */ /* 0x000fe20000010000 */
[----:B------:R-:W-:Y:S01]  /*a670*/  FADD.FTZ R104, R130, R11 ;  /* 0x0000000b82687221 */ /* 0x000fe20000010000 */
[----:B------:R-:W-:Y:S01]  /*a680*/  F2FP.F16.F32.PACK_AB R193, R136, R193 ;  /* 0x000000c188c1723e */ /* 0x000fe200000000ff */
[----:B------:R-:W-:Y:S01]  /*a690*/  FMUL.FTZ R57, R57, R6 ;  /* 0x0000000639397220 */ /* 0x000fe20000410000 */
[----:B------:R-:W-:Y:S01]  /*a6a0*/  FADD.FTZ R108, R198, R15 ;  /* 0x0000000fc66c7221 */ /* 0x000fe20000010000 */
[----:B------:R-:W-:Y:S01]  /*a6b0*/  FADD.FTZ R11, R199, R104 ;  /* 0x00000068c70b7221 */ /* 0x000fe20000010000 */
[----:B------:R-:W-:Y:S01]  /*a6c0*/  F2FP.F16.F32.PACK_AB R194, R141, R194 ;  /* 0x000000c28dc2723e */ /* 0x000fe200000000ff */
[-C--:B------:R-:W-:Y:S01]  /*a6d0*/  FMUL.FTZ R60, R60, R6.reuse ;  /* 0x000000063c3c7220 */ /* 0x080fe20000410000 */
        /* <DEDUP_REMOVED lines=18> */
[----:B------:R-:W-:Y:S01]  /*a800*/  IMAD.U32 R14, RZ, RZ, UR6 ;  /* 0x00000006ff0e7e24 */ /* 0x000fe2000f8e00ff */
[----:B------:R-:W-:Y:S01]  /*a810*/  F2FP.F16.F32.PACK_AB R197, R130, R197 ;  /* 0x000000c582c5723e */ /* 0x000fe200000000ff */
[----:B------:R-:W-:Y:S01]  /*a820*/  FADD.FTZ R108, R204, R13 ;  /* 0x0000000dcc6c7221 */ /* 0x000fe20000010000 */
[----:B----4-:R-:W-:Y:S01]  /*a830*/  FADD.FTZ R9, R205, R104 ;  /* 0x00000068cd097221 */ /* 0x010fe20000010000 */
[----:B------:R-:W-:Y:S01]  /*a840*/  IMAD.U32 R13, RZ, RZ, UR7 ;  /* 0x00000007ff0d7e24 */ /* 0x000fe2000f8e00ff */
[----:B------:R-:W-:Y:S01]  /*a850*/  F2FP.F16.F32.PACK_AB R198, R129, R198 ;  /* 0x000000c681c6723e */ /* 0x000fe200000000ff */
[----:B------:R-:W-:Y:S01]  /*a860*/  FADD.FTZ R11, R113, R108 ;  /* 0x0000006c710b7221 */ /* 0x000fe20000010000 */
[----:B---3--:R-:W-:Y:S01]  /*a870*/  FADD.FTZ R104, R98, R9 ;  /* 0x0000000962687221 */ /* 0x008fe20000010000 */
[----:B------:R-:W-:Y:S01]  /*a880*/  F2FP.F16.F32.PACK_AB R199, R134, R199 ;  /* 0x000000c786c7723e */ /* 0x000fe200000000ff */
[----:B------:R-:W-:Y:S01]  /*a890*/  FMUL.FTZ R69, R69, R6 ;  /* 0x0000000645457220 */ /* 0x000fe20000410000 */
[----:B------:R-:W-:Y:S01]  /*a8a0*/  FADD.FTZ R108, R206, R11 ;  /* 0x0000000bce6c7221 */ /* 0x000fe20000010000 */
[----:B------:R-:W-:Y:S01]  /*a8b0*/  FADD.FTZ R9, R207, R104 ;  /* 0x00000068cf097221 */ /* 0x000fe20000010000 */
[----:B------:R-:W-:Y:S01]  /*a8c0*/  F2FP.F16.F32.PACK_AB R200, R121, R200 ;  /* 0x000000c879c8723e */ /* 0x000fe200000000ff */
[----:B------:R-:W-:Y:S01]  /*a8d0*/  FMUL.FTZ R72, R72, R6 ;  /* 0x0000000648487220 */ /* 0x000fe20000410000 */
[----:B------:R-:W-:Y:S01]  /*a8e0*/  FADD.FTZ R11, R117, R108 ;  /* 0x0000006c750b7221 */ /* 0x000fe20000010000 */
[----:B-1----:R-:W-:Y:S01]  /*a8f0*/  FADD.FTZ R104, R102, R9 ;  /* 0x0000000966687221 */ /* 0x002fe20000010000 */
[----:B------:R-:W-:Y:S01]  /*a900*/  F2FP.F16.F32.PACK_AB R202, R125, R202 ;  /* 0x000000ca7dca723e */ /* 0x000fe200000000ff */
[----:B------:R-:W-:Y:S01]  /*a910*/  FMUL.FTZ R73, R73, R6 ;  /* 0x0000000649497220 */ /* 0x000fe20000410000 */
[----:B--2---:R-:W-:Y:S01]  /*a920*/  FADD.FTZ R106, R208, R11 ;  /* 0x0000000bd06a7221 */ /* 0x004fe20000010000 */
        /* <DEDUP_REMOVED lines=24> */
[----:B-----5:R-:W-:Y:S01]  /*aab0*/  FADD.FTZ R9, R114, R9 ;  /* 0x0000000972097221 */ /* 0x020fe20000010000 */
        /* <DEDUP_REMOVED lines=11> */
[C---:B------:R-:W-:Y:S01]  /*ab70*/  FADD.FTZ R9, R91.reuse, R9 ;  /* 0x000000095b097221 */ /* 0x040fe20000010000 */
        /* <DEDUP_REMOVED lines=8> */
[-C--:B------:R-:W-:Y:S01]  /*ac00*/  FMUL.FTZ R35, R35, R93.reuse ;  /* 0x0000005d23237220 */ /* 0x080fe20000410000 */
        /* <DEDUP_REMOVED lines=25> */
[----:B------:R-:W-:Y:S01]  /*ada0*/  FMUL.FTZ R87, R87, R93 ;  /* 0x0000005d57577220 */ /* 0x000fe20000410000 */
[----:B------:R-:W-:-:S02]  /*adb0*/  IMAD.MOV.U32 R7, RZ, RZ, R10 ;  /* 0x000000ffff077224 */ /* 0x000fc400078e000a */
[----:B------:R-:W-:Y:S01]  /*adc0*/  IMAD.MOV.U32 R11, RZ, RZ, R4 ;  /* 0x000000ffff0b7224 */ /* 0x000fe200078e0004 */
[----:B0-----:R-:W-:Y:S06]  /*add0*/  @P2 BRA `(.L_x_28) ;  /* 0xffffffb400642947 */ /* 0x001fec000383ffff */
.L_x_19:
[----:B------:R-:W-:Y:S06]  /*ade0*/  BAR.ARV 0x8, 0x180 ;  /* 0x0206000000007b1d */ /* 0x000fec0000002000 */
[----:B------:R-:W-:Y:S05]  /*adf0*/  @!P0 BRA `(.L_x_29) ;  /* 0x0000000000048947 */ /* 0x000fea0003800000 */
[----:B------:R-:W-:Y:S01]  /*ae00*/  BPT.TRAP 0x1 ;  /* 0x000000040000795c */ /* 0x000fe20000300000 */
.L_x_29:
        /* <DEDUP_REMOVED lines=8> */
.L_x_30:
[----:B-1----:R-:W-:Y:S05]  /*ae90*/  @P2 BRA `(.L_x_31) ;  /* 0x0000000000082947 */ /* 0x002fea0003800000 */
[----:B------:R-:W1:Y:S02]  /*aea0*/  SYNCS.PHASECHK.TRANS64.TRYWAIT P0, [R11+URZ+0x34850], R2 ;  /* 0x034850020b0075a7 */ /* 0x000e64000800017f */
[----:B-1----:R-:W-:Y:S05]  /*aeb0*/  @!P0 BRA `(.L_x_32) ;  /* 0x0000005c00f08947 */ /* 0x002fea0003800000 */
.L_x_31:
[----:B------:R-:W-:Y:S01]  /*aec0*/  R2UR UR4, R16 ;  /* 0x00000000100472ca */ /* 0x000fe200000e0000 */
[----:B------:R-:W-:Y:S01]  /*aed0*/  WARPGROUP.ARRIVE ;  /* 0x00000000000079c5 */ /* 0x000fe20000000000 */
[----:B------:R-:W-:Y:S01]  /*aee0*/  R2UR UR5, R0 ;  /* 0x00000000000572ca */ /* 0x000fe200000e0000 */
[----:B------:R-:W-:Y:S01]  /*aef0*/  UMOV UR7, 0x40000040 ;  /* 0x4000004000077882 */ /* 0x000fe20000000000 */
[----:B------:R-:W2:Y:S01]  /*af00*/  SHFL.BFLY PT, R0, R9, 0x2, 0x1f ;  /* 0x0c401f0009007f89 */ /* 0x000ea200000e0000 */
[----:B------:R-:W-:Y:S02]  /*af10*/  IMAD.MOV.U32 R17, RZ, RZ, RZ ;  /* 0x000000ffff117224 */ /* 0x000fe400078e00ff */
[----:B------:R-:W-:Y:S01]  /*af20*/  IMAD.MOV.U32 R16, RZ, RZ, -0x800000 ;  /* 0xff800000ff107424 */ /* 0x000fe200078e00ff */
[----:B------:R-:W0:Y:S05]  /*af30*/  SHFL.BFLY PT, R3, R8, 0x2, 0x1f ;  /* 0x0c401f0008037f89 */ /* 0x000e2a00000e0000 */
[----:B------:R-:W-:-:S04]  /*af40*/  UIADD3 UR4, UR4, 0x400, URZ ;  /* 0x0000040004047890 */ /* 0x000fc8000fffe03f */
[----:B------:R-:W-:-:S04]  /*af50*/  USHF.R.U32.HI UR4, URZ, 0x4, UR4 ;  /* 0x000000043f047899 */ /* 0x000fc80008011604 */
[----:B------:R-:W-:-:S04]  /*af60*/  ULOP3.LUT UR4, UR4, 0x3fff, URZ, 0xc0, !UPT ;  /* 0x00003fff04047892 */ /* 0x000fc8000f8ec03f */
[----:B------:R-:W-:Y:S01]  /*af70*/  ULOP3.LUT UR4, UR4, 0x5800000, URZ, 0xfc, !UPT ;  /* 0x0580000004047892 */ /* 0x000fe2000f8efc3f */
[----:B--2---:R-:W-:-:S03]  /*af80*/  FADD.FTZ R0, R0, R9 ;  /* 0x0000000900007221 */ /* 0x004fc60000010000 */
[----:B------:R-:W-:Y:S01]  /*af90*/  UIMAD UR4, UR5, 0xb00, UR4 ;  /* 0x00000b00050478a4 */ /* 0x000fe2000f8e0204 */
[----:B------:R-:W-:Y:S02]  /*afa0*/  @!P1 VIADD R9, R11, 0x34860 ;  /* 0x000348600b099836 */ /* 0x000fe40000000000 */
[----:B01----:R-:W-:Y:S01]  /*afb0*/  FADD.FTZ R2, R3, R8 ;  /* 0x0000000803027221 */ /* 0x003fe20000010000 */
[----:B------:R-:W-:Y:S01]  /*afc0*/  IMAD.MOV.U32 R8, RZ, RZ, RZ ;  /* 0x000000ffff087224 */ /* 0x000fe200078e00ff */
[----:B------:R-:W0:Y:S01]  /*afd0*/  SHFL.BFLY PT, R3, R0, 0x1, 0x1f ;  /* 0x0c201f0000037f89 */ /* 0x000e2200000e0000 */
[----:B------:R-:W-:Y:S01]  /*afe0*/  @!P1 PRMT R9, RZ, 0x654, R9 ;  /* 0x00000654ff099816 */ /* 0x000fe20000000009 */
[----:B------:R-:W-:Y:S02]  /*aff0*/  UMOV UR6, UR4 ;  /* 0x0000000400067c82 */ /* 0x000fe40008000000 */
[----:B------:R-:W-:Y:S01]  /*b000*/  HGMMA.64x128x16.F32 R24, R176, gdesc[UR4].tnspB, R24, gsb0 ;  /* 0x41e00004b0187df0 */ /* 0x000fe20008000818 */
[----:B------:R-:W-:Y:S01]  /*b010*/  UIADD3 UR6, UR4, 0x80, URZ ;  /* 0x0000008004067890 */ /* 0x000fe2000fffe03f */
[----:B------:R-:W1:Y:S01]  /*b020*/  SHFL.BFLY PT, R7, R2, 0x1, 0x1f ;  /* 0x0c201f0002077f89 */ /* 0x000e6200000e0000 */
[----:B------:R-:W-:Y:S01]  /*b030*/  UMOV UR7, 0x40000040 ;  /* 0x4000004000077882 */ /* 0x000fe20000000000 */
[----:B0-----:R-:W-:Y:S01]  /*b040*/  FADD.FTZ R12, R0, R3 ;  /* 0x00000003000c7221 */ /* 0x001fe20000010000 */
[----:B------:R-:W-:-:S04]  /*b050*/  IMAD.MOV.U32 R0, RZ, RZ, -0x800000 ;  /* 0xff800000ff007424 */ /* 0x000fc800078e00ff */
[----:B------:R-:W-:Y:S01]  /*b060*/  FSETP.NE.FTZ.AND P0, PT, R12, RZ, PT ;  /* 0x000000ff0c00720b */ /* 0x000fe20003f15000 */
[----:B-1----:R-:W-:-:S05]  /*b070*/  FADD.FTZ R13, R2, R7 ;  /* 0x00000007020d7221 */ /* 0x002fca0000010000 */
[----:B------:R-:W-:-:S07]  /*b080*/  FSETP.NE.FTZ.AND P2, PT, R13, RZ, PT ;  /* 0x000000ff0d00720b */ /* 0x000fce0003f55000 */
[----:B------:R-:W0:Y:S01]  /*b090*/  @P0 MUFU.LG2 R6, R12 ;  /* 0x0000000c00060308 */ /* 0x000e220000000c00 */
[----:B------:R-:W-:-:S05]  /*b0a0*/  @P0 FMUL.FTZ R3, R5, 0.69314718246459960938 ;  /* 0x3f31721805030820 */ /* 0x000fca0000410000 */
[----:B------:R-:W-:Y:S02]  /*b0b0*/  @P2 FMUL.FTZ R2, R5, 0.69314718246459960938 ;  /* 0x3f31721805022820 */ /* 0x000fe40000410000 */
[----:B------:R-:W1:Y:S08]  /*b0c0*/  @P2 MUFU.LG2 R7, R13 ;  /* 0x0000000d00072308 */ /* 0x000e700000000c00 */
[----:B------:R-:W2:Y:S01]  /*b0d0*/  @P0 MUFU.RCP R8, R12 ;  /* 0x0000000c00080308 */ /* 0x000ea20000001000 */
[----:B0-----:R-:W-:-:S04]  /*b0e0*/  @P0 FMUL.FTZ R6, R6, 0.69314718246459960938 ;  /* 0x3f31721806060820 */ /* 0x001fc80000410000 */
[----:B------:R-:W-:Y:S01]  /*b0f0*/  @P0 FFMA.FTZ R16, R3, R4, R6 ;  /* 0x0000000403100223 */ /* 0x000fe20000010006 */
[----:B------:R-:W-:Y:S02]  /*b100*/  PLOP3.LUT P0, PT, PT, PT, PT, 0x8, 0x0 ;  /* 0x000000000000781c */ /* 0x000fe40003f0e170 */
[----:B------:R-:W0:Y:S01]  /*b110*/  @P2 MUFU.RCP R17, R13 ;  /* 0x0000000d00112308 */ /* 0x000e220000001000 */
[----:B-1----:R-:W-:-:S04]  /*b120*/  @P2 FMUL.FTZ R7, R7, 0.69314718246459960938 ;  /* 0x3f31721807072820 */ /* 0x002fc80000410000 */
[----:B------:R-:W-:Y:S01]  /*b130*/  @P2 FFMA.FTZ R0, R2, R10, R7 ;  /* 0x0000000a02002223 */ /* 0x000fe20000010007 */
[----:B------:R-:W-:Y:S02]  /*b140*/  WARPGROUP.DEPBAR.LE gsb0, 0x0 ;  /* 0x00008000000079c5 */ /* 0x000fe40000010000 */
[----:B------:R-:W-:-:S06]  /*b150*/  WARPGROUP.ARRIVE ;  /* 0x00000000000079c5 */ /* 0x000fcc0000000000 */
[----:B------:R-:W-:Y:S01]  /*b160*/  HGMMA.64x128x16.F32 R24, R180, gdesc[UR4].tnspB, R24, gsb0 ;  /* 0x41e00004b4187df0 */ /* 0x000fe20008000818 */
[----:B------:R-:W-:Y:S01]  /*b170*/  UIADD3 UR6, UR4, 0x100, URZ ;  /* 0x0000010004067890 */ /* 0x000fe2000fffe03f */
[----:B------:R-:W-:Y:S01]  /*b180*/  UMOV UR7, 0x40000040 ;  /* 0x4000004000077882 */ /* 0x000fe20000000000 */
[----:B------:R-:W-:Y:S02]  /*b190*/  WARPGROUP.DEPBAR.LE gsb0, 0x0 ;  /* 0x00008000000079c5 */ /* 0x000fe40000010000 */
[----:B------:R-:W-:-:S07]  /*b1a0*/  WARPGROUP.ARRIVE ;  /* 0x00000000000079c5 */ /* 0x000fce0000000000 */
        /* <DEDUP_REMOVED lines=33> */
[----:B------:R-:W-:Y:S01]  /*b3c0*/  UIADD3 UR4, UR4, 0x500, URZ ;  /* 0x0000050004047890 */ /* 0x000fe2000fffe03f */
[----:B------:R-:W-:Y:S02]  /*b3d0*/  WARPGROUP.DEPBAR.LE gsb0, 0x0 ;  /* 0x00008000000079c5 */ /* 0x000fe40000010000 */
[----:B------:R-:W-:-:S06]  /*b3e0*/  WARPGROUP.ARRIVE ;  /* 0x00000000000079c5 */ /* 0x000fcc0000000000 */
[----:B------:R-:W-:Y:S01]  /*b3f0*/  HGMMA.64x128x16.F32 R24, R212, gdesc[UR4].tnspB, R24, gsb0 ;  /* 0x41e00004d4187df0 */ /* 0x000fe20008000818 */
[----:B------:R-:W-:Y:S01]  /*b400*/  UMOV UR6, UR4 ;  /* 0x0000000400067c82 */ /* 0x000fe20008000000 */
[----:B------:R-:W-:Y:S01]  /*b410*/  UMOV UR7, 0x40000040 ;  /* 0x4000004000077882 */ /* 0x000fe20000000000 */
[----:B------:R-:W-:Y:S02]  /*b420*/  WARPGROUP.DEPBAR.LE gsb0, 0x0 ;  /* 0x00008000000079c5 */ /* 0x000fe40000010000 */
[----:B------:R-:W-:-:S07]  /*b430*/  WARPGROUP.ARRIVE ;  /* 0x00000000000079c5 */ /* 0x000fce0000000000 */
[----:B------:R-:W-:Y:S03]  /*b440*/  HGMMA.64x128x16.F32 R24, R216, gdesc[UR4].tnspB, R24, gsb0 ;  /* 0x41e00004d8187df0 */ /* 0x000fe60008000818 */
[----:B------:R-:W-:Y:S02]  /*b450*/  WARPGROUP.DEPBAR.LE gsb0, 0x0 ;  /* 0x00008000000079c5 */ /* 0x000fe40000010000 */
[-C--:B--2---:R-:W-:Y:S01]  /*b460*/  FMUL.FTZ R94, R36, R8.reuse ;  /* 0x00000008245e7220 */ /* 0x084fe20000410000 */
        /* <DEDUP_REMOVED lines=11> */
[-C--:B0-----:R-:W-:Y:S01]  /*b520*/  FMUL.FTZ R40, R30, R17.reuse ;  /* 0x000000111e287220 */ /* 0x081fe20000410000 */
        /* <DEDUP_REMOVED lines=13> */
[----:B------:R0:W-:Y:S01]  /*b600*/  @!P1 SYNCS.ARRIVE.TRANS64.RED.A1T0 RZ, [R9+URZ], RZ ;  /* 0x000000ff09ff99a7 */ /* 0x0001e2000810043f */
        /* <DEDUP_REMOVED lines=37> */
[----:B------:R-:W-:-:S07]  /*b860*/  FMUL.FTZ R87, R87, R17 ;  /* 0x0000001157577220 */ /* 0x000fce0000410000 */
.L_x_12:
[----:B------:R-:W-:Y:S05]  /*b870*/  @P0 BRA `(.L_x_33) ;  /* 0x0000001400600947 */ /* 0x000fea0003800000 */
[----:B------:R-:W0:Y:S01]  /*b880*/  S2R R17, SR_TID.X ;  /* 0x0000000000117919 */ /* 0x000e220000002100 */
[----:B------:R-:W1:Y:S01]  /*b890*/  LDC R71, c[0x0][0xbe8] ;  /* 0x0002fa00ff477b82 */ /* 0x000e620000000800 */
[----:B------:R-:W-:Y:S01]  /*b8a0*/  R2UR UR13, R19 ;  /* 0x00000000130d72ca */ /* 0x000fe200000e0000 */
[----:B------:R-:W-:Y:S01]  /*b8b0*/  ULDC.64 UR8, c[0x0][0xbd0] ;  /* 0x0002f40000087ab9 */ /* 0x000fe20000000a00 */
[----:B------:R-:W2:Y:S01]  /*b8c0*/  S2R R64, SR_CTAID.X ;  /* 0x0000000000407919 */ /* 0x000ea20000002500 */
[----:B------:R-:W-:Y:S01]  /*b8d0*/  ULDC.64 UR14, c[0x0][0x208] ;  /* 0x00008200000e7ab9 */ /* 0x000fe20000000a00 */
[----:B------:R-:W-:Y:S03]  /*b8e0*/  BSSY B0, `(.L_x_34) ;  /* 0x00000eb000007945 */ /* 0x000fe60003800000 */
[----:B------:R-:W3:Y:S06]  /*b8f0*/  S2UR UR12, SR_CTAID.Z ;  /* 0x00000000000c79c3 */ /* 0x000eec0000002700 */
[----:B------:R-:W-:-:S02]  /*b900*/  USHF.R.S32.HI UR7, URZ, 0x1f, UR13 ;  /* 0x0000001f3f077899 */ /* 0x000fc4000801140d */
[----:B------:R-:W4:Y:S01]  /*b910*/  LDC.64 R68, c[0x0][0xbd8] ;  /* 0x0002f600ff447b82 */ /* 0x000f220000000a00 */
[----:B------:R-:W-:Y:S02]  /*b920*/  UIMAD.WIDE.U32 UR4, UR13, UR8, URZ ;  /* 0x000000080d0472a5 */ /* 0x000fe4000f8e003f */
[----:B------:R-:W-:-:S04]  /*b930*/  UIMAD UR6, UR7, UR8, URZ ;  /* 0x00000008070672a4 */ /* 0x000fc8000f8e023f */
[----:B------:R-:W-:Y:S01]  /*b940*/  UIMAD UR6, UR13, UR9, UR6 ;  /* 0x000000090d0672a4 */ /* 0x000fe2000f8e0206 */
[----:B-1----:R-:W-:Y:S01]  /*b950*/  ISETP.NE.AND P0, PT, R71, 0x1, PT ;  /* 0x000000014700780c */ /* 0x002fe20003f05270 */
[----:B------:R-:W1:Y:S01]  /*b960*/  S2UR UR11, SR_CTAID.Y ;  /* 0x00000000000b79c3 */ /* 0x000e620000002600 */
[----:B------:R-:W-:Y:S01]  /*b970*/  ULDC.64 UR8, c[0x0][0xb38] ;  /* 0x0002ce0000087ab9 */ /* 0x000fe20000000a00 */
[----:B------:R-:W-:Y:S02]  /*b980*/  UIADD3 UR6, UR5, UR6, URZ ;  /* 0x0000000605067290 */ /* 0x000fe4000fffe03f */
[----:B------:R-:W-:Y:S01]  /*b990*/  UIMAD UR7, UR7, UR8, URZ ;  /* 0x00000008070772a4 */ /* 0x000fe2000f8e023f */
[----:B0-----:R-:W-:Y:S01]  /*b9a0*/  VIADD R59, R17, 0xffffff80 ;  /* 0xffffff80113b7836 */ /* 0x001fe20000000000 */
[----:B---3--:R-:W-:Y:S02]  /*b9b0*/  USHF.R.S32.HI UR10, URZ, 0x1f, UR12 ;  /* 0x0000001f3f0a7899 */ /* 0x008fe4000801140c */
[----:B------:R-:W1:Y:S02]  /*b9c0*/  LDC R75, c[0x0][0xc50] ;  /* 0x00031400ff4b7b82 */ /* 0x000e640000000800 */
[----:B------:R-:W-:-:S04]  /*b9d0*/  SHF.R.S32.HI R22, RZ, 0x1f, R59 ;  /* 0x0000001fff167819 */ /* 0x000fc8000001143b */
[CC--:B------:R-:W-:Y:S02]  /*b9e0*/  LEA.HI R17, R22.reuse, R59.reuse, RZ, 0x7 ;  /* 0x0000003b16117211 */ /* 0x0c0fe400078f38ff */
[----:B------:R-:W0:Y:S01]  /*b9f0*/  LDC.64 R72, c[0x0][0xb40] ;  /* 0x0002d000ff487b82 */ /* 0x000e220000000a00 */
[----:B------:R-:W-:Y:S02]  /*ba00*/  LEA.HI R22, R22, R59, RZ, 0x2 ;  /* 0x0000003b16167211 */ /* 0x000fe400078f10ff */
[----:B------:R-:W-:Y:S02]  /*ba10*/  LOP3.LUT R18, R17, 0xffffff80, RZ, 0xc0, !PT ;  /* 0xffffff8011127812 */ /* 0x000fe400078ec0ff */
[----:B------:R-:W-:Y:S02]  /*ba20*/  SHF.R.S32.HI R58, RZ, 0x7, R17 ;  /* 0x00000007ff3a7819 */ /* 0x000fe40000011411 */
[----:B------:R-:W-:Y:S01]  /*ba30*/  LOP3.LUT R22, R22, 0xfffffffc, RZ, 0xc0, !PT ;  /* 0xfffffffc16167812 */ /* 0x000fe200078ec0ff */
[----:B------:R-:W-:Y:S01]  /*ba40*/  IMAD.IADD R70, R59, 0x1, -R18 ;  /* 0x000000013b467824 */ /* 0x000fe200078e0a12 */
[----:B------:R-:W-:Y:S01]  /*ba50*/  LEA.HI R17, R17, R58, RZ, 0x1 ;  /* 0x0000003a11117211 */ /* 0x000fe200078f08ff */
[----:B------:R-:W3:Y:S02]  /*ba60*/  @P0 LDC R67, c[0x0][0xbf0] ;  /* 0x0002fc00ff430b82 */ /* 0x000ee40000000800 */
[----:B------:R-:W-:Y:S01]  /*ba70*/  IMAD.IADD R22, R59, 0x1, -R22 ;  /* 0x000000013b167824 */ /* 0x000fe200078e0a16 */
[----:B------:R-:W-:-:S02]  /*ba80*/  SHF.R.S32.HI R63, RZ, 0x1f, R70 ;  /* 0x0000001fff3f7819 */ /* 0x000fc40000011446 */
[----:B------:R-:W-:Y:S02]  /*ba90*/  LOP3.LUT R17, R17, 0x3fffffe, RZ, 0xc0, !PT ;  /* 0x03fffffe11117812 */ /* 0x000fe400078ec0ff */
[----:B------:R-:W-:Y:S01]  /*baa0*/  LEA.HI R77, R63, R70, RZ, 0x2 ;  /* 0x000000463f4d7211 */ /* 0x000fe200078f10ff */
[----:B------:R-:W5:Y:S02]  /*bab0*/  @P0 LDC R79, c[0x0][0xbec] ;  /* 0x0002fb00ff4f0b82 */ /* 0x000f640000000800 */
[----:B------:R-:W-:Y:S01]  /*bac0*/  IMAD.IADD R17, R58, 0x1, -R17 ;  /* 0x000000013a117824 */ /* 0x000fe200078e0a11 */
[--C-:B------:R-:W-:Y:S02]  /*bad0*/  SHF.R.S32.HI R18, RZ, 0x2, R77.reuse ;  /* 0x00000002ff127819 */ /* 0x100fe4000001144d */
[----:B------:R-:W-:Y:S01]  /*bae0*/  SHF.R.S32.HI R23, RZ, 0x1f, R77 ;  /* 0x0000001fff177819 */ /* 0x000fe2000001144d */
[----:B0-----:R-:W-:Y:S01]  /*baf0*/  IMAD R66, R72, UR10, RZ ;  /* 0x0000000a48427c24 */ /* 0x001fe2000f8e02ff */
[----:B------:R-:W-:Y:S01]  /*bb00*/  LEA.HI R58, R22, R22, RZ, 0x1 ;  /* 0x00000016163a7211 */ /* 0x000fe200078f08ff */
[----:B------:R-:W0:Y:S01]  /*bb10*/  @P0 LDC R74, c[0x0][0xbf0] ;  /* 0x0002fc00ff4a0b82 */ /* 0x000e220000000800 */
[----:B------:R-:W-:-:S02]  /*bb20*/  LEA.HI R23, R23, R18, RZ, 0x3 ;  /* 0x0000001217177211 */ /* 0x000fc400078f18ff */
[----:B------:R-:W-:Y:S02]  /*bb30*/  LOP3.LUT R59, R58, 0x1ffffffe, RZ, 0xc0, !PT ;  /* 0x1ffffffe3a3b7812 */ /* 0x000fe400078ec0ff */
[----:B------:R-:W-:Y:S02]  /*bb40*/  LOP3.LUT R23, R23, 0xfffffff8, RZ, 0xc0, !PT ;  /* 0xfffffff817177812 */ /* 0x000fe400078ec0ff */
[----:B------:R-:W-:Y:S01]  /*bb50*/  LOP3.LUT R77, R77, 0x7ffffffc, RZ, 0xc0, !PT ;  /* 0x7ffffffc4d4d7812 */ /* 0x000fe200078ec0ff */
[----:B------:R-:W-:Y:S02]  /*bb60*/  IMAD.IADD R58, R22, 0x1, -R59 ;  /* 0x00000001163a7824 */ /* 0x000fe400078e0a3b */
[----:B------:R-:W-:Y:S01]  /*bb70*/  IMAD.IADD R23, R18, 0x1, -R23 ;  /* 0x0000000112177824 */ /* 0x000fe200078e0a17 */
[----:B------:R-:W-:Y:S01]  /*bb80*/  LEA.HI R18, R63, R70, RZ, 0x5 ;  /* 0x000000463f127211 */ /* 0x000fe200078f28ff */
[----:B------:R-:W-:Y:S01]  /*bb90*/  IMAD.U32 R22, RZ, RZ, UR4 ;  /* 0x00000004ff167e24 */ /* 0x000fe2000f8e00ff */
[----:B------:R-:W1:Y:S02]  /*bba0*/  @P0 LDC R63, c[0x0][0xbec] ;  /* 0x0002fb00ff3f0b82 */ /* 0x000e640000000800 */
[----:B------:R-:W-:-:S05]  /*bbb0*/  SHF.R.S32.HI R18, RZ, 0x5, R18 ;  /* 0x00000005ff127819 */ /* 0x000fca0000011412 */
[----:B------:R-:W-:Y:S02]  /*bbc0*/  IMAD R18, R18, 0x10, R23 ;  /* 0x0000001012127824 */ /* 0x000fe400078e0217 */
[----:B------:R-:W-:Y:S01]  /*bbd0*/  IMAD.U32 R23, RZ, RZ, UR5 ;  /* 0x00000005ff177e24 */ /* 0x000fe2000f8e00ff */
[----:B------:R-:W-:Y:S01]  /*bbe0*/  UIMAD.WIDE.U32 UR4, UR13, UR8, URZ ;  /* 0x000000080d0472a5 */ /* 0x000fe2000f8e003f */
[----:B------:R-:W-:Y:S02]  /*bbf0*/  IMAD R17, R17, 0x40, R18 ;  /* 0x0000004011117824 */ /* 0x000fe400078e0212 */
[----:B----4-:R-:W-:Y:S02]  /*bc00*/  IMAD R18, R68, UR10, RZ ;  /* 0x0000000a44127c24 */ /* 0x010fe4000f8e02ff */
[----:B------:R-:W-:Y:S01]  /*bc10*/  IMAD.U32 R23, RZ, RZ, UR6 ;  /* 0x00000006ff177e24 */ /* 0x000fe2000f8e00ff */
[----:B------:R-:W-:Y:S01]  /*bc20*/  UIMAD UR6, UR13, UR9, UR7 ;  /* 0x000000090d0672a4 */ /* 0x000fe2000f8e0207 */
[----:B------:R-:W-:-:S02]  /*bc30*/  IMAD R58, R58, 0x8, R17 ;  /* 0x000000083a3a7824 */ /* 0x000fc400078e0211 */
[----:B------:R-:W-:Y:S01]  /*bc40*/  IMAD R65, R69, UR12, R18 ;  /* 0x0000000c45417c24 */ /* 0x000fe2000f8e0212 */
[----:B------:R-:W-:Y:S01]  /*bc50*/  UIADD3 UR6, UR5, UR6, URZ ;  /* 0x0000000605067290 */ /* 0x000fe2000fffe03f */
[----:B--2---:R-:W-:Y:S01]  /*bc60*/  IMAD R18, R64, 0x80, R58 ;  /* 0x0000008040127824 */ /* 0x004fe200078e023a */
[----:B------:R-:W-:Y:S01]  /*bc70*/  ULDC.64 UR8, c[0x0][0xb28] ;  /* 0x0002ca0000087ab9 */ /* 0x000fe20000000a00 */
[----:B------:R-:W-:-:S04]  /*bc80*/  IMAD.WIDE.U32 R22, R68, UR12, R22 ;  /* 0x0000000c44167c25 */ /* 0x000fc8000f8e0016 */
[----:B------:R-:W-:Y:S02]  /*bc90*/  IMAD R68, RZ, RZ, -UR13 ;  /* 0x8000000dff447e24 */ /* 0x000fe4000f8e02ff */
[----:B-1----:R-:W-:-:S04]  /*bca0*/  @P0 IMAD.HI.U32 R62, R18, R63, RZ ;  /* 0x0000003f123e0227 */ /* 0x002fc800078e00ff */
[----:B------:R-:W-:Y:S02]  /*bcb0*/  IMAD.U32 R59, RZ, RZ, UR5 ;  /* 0x00000005ff3b7e24 */ /* 0x000fe4000f8e00ff */
[----:B------:R-:W-:Y:S02]  /*bcc0*/  IMAD R75, R75, R68, UR11 ;  /* 0x0000000b4b4b7e24 */ /* 0x000fe4000f8e0244 */
[----:B------:R-:W-:Y:S01]  /*bcd0*/  IMAD.U32 R58, RZ, RZ, UR4 ;  /* 0x00000004ff3a7e24 */ /* 0x000fe2000f8e00ff */
[----:B------:R-:W-:Y:S01]  /*bce0*/  ULDC.64 UR4, c[0x0][0xbe0] ;  /* 0x0002f80000047ab9 */ /* 0x000fe20000000a00 */
[----:B------:R-:W-:Y:S01]  /*bcf0*/  IMAD.U32 R59, RZ, RZ, UR6 ;  /* 0x00000006ff3b7e24 */ /* 0x000fe2000f8e00ff */
[----:B------:R-:W-:Y:S01]  /*bd00*/  ULDC.64 UR6, c[0x0][0xb48] ;  /* 0x0002d20000067ab9 */ /* 0x000fe20000000a00 */
[----:B------:R-:W-:Y:S01]  /*bd10*/  IMAD.MOV.U32 R63, RZ, RZ, R18 ;  /* 0x000000ffff3f7224 */ /* 0x000fe200078e0012 */
[----:B---3--:R-:W-:Y:S01]  /*bd20*/  @P0 SHF.R.U32.HI R63, RZ, R67, R62 ;  /* 0x00000043ff3f0219 */ /* 0x008fe2000001163e */
[----:B------:R-:W-:Y:S01]  /*bd30*/  IMAD R67, R73, UR12, R66 ;  /* 0x0000000c49437c24 */ /* 0x000fe2000f8e0242 */
[----:B------:R-:W-:Y:S01]  /*bd40*/  SHF.R.S32.HI R66, RZ, 0x1f, R75 ;  /* 0x0000001fff427819 */ /* 0x000fe2000001144b */
[----:B------:R-:W-:-:S04]  /*bd50*/  IMAD.WIDE.U32 R58, R72, UR12, R58 ;  /* 0x0000000c483a7c25 */ /* 0x000fc8000f8e003a */
[----:B------:R-:W-:Y:S02]  /*bd60*/  IMAD.IADD R23, R23, 0x1, R65 ;  /* 0x0000000117177824 */ /* 0x000fe400078e0241 */
[----:B-----5:R-:W-:-:S04]  /*bd70*/  @P0 IMAD.HI.U32 R79, R18, R79, RZ ;  /* 0x0000004f124f0227 */ /* 0x020fc800078e00ff */
[----:B------:R-:W-:Y:S02]  /*bd80*/  IMAD.IADD R59, R59, 0x1, R67 ;  /* 0x000000013b3b7824 */ /* 0x000fe400078e0243 */
[----:B------:R-:W-:Y:S02]  /*bd90*/  IMAD R67, R66, UR6, RZ ;  /* 0x0000000642437c24 */ /* 0x000fe4000f8e02ff */
[----:B------:R-:W-:-:S04]  /*bda0*/  IMAD.WIDE.U32 R22, R75, UR4, R22 ;  /* 0x000000044b167c25 */ /* 0x000fc8000f8e0016 */
[----:B------:R-:W-:Y:S01]  /*bdb0*/  IMAD.MOV.U32 R65, RZ, RZ, R18 ;  /* 0x000000ffff417224 */ /* 0x000fe200078e0012 */
[----:B0-----:R-:W-:Y:S01]  /*bdc0*/  @P0 SHF.R.U32.HI R65, RZ, R74, R79 ;  /* 0x0000004aff410219 */ /* 0x001fe2000001164f */
[----:B------:R-:W-:Y:S01]  /*bdd0*/  IMAD R62, R66, UR4, RZ ;  /* 0x00000004423e7c24 */ /* 0x000fe2000f8e02ff */
[----:B------:R-:W-:Y:S01]  /*bde0*/  BAR.SYNC.DEFER_BLOCKING 0x1, 0x100 ;  /* 0x0044000000007b1d */ /* 0x000fe20000010000 */
[C---:B------:R-:W-:Y:S01]  /*bdf0*/  IMAD R69, R75.reuse, UR7, R67 ;  /* 0x000000074b457c24 */ /* 0x040fe2000f8e0243 */
[--C-:B------:R-:W-:Y:S01]  /*be00*/  SHF.R.S32.HI R67, RZ, 0x1f, R63.reuse ;  /* 0x0000001fff437819 */ /* 0x100fe2000001143f */
[----:B------:R-:W-:Y:S01]  /*be10*/  IMAD R66, R75, UR5, R62 ;  /* 0x000000054b427c24 */ /* 0x000fe2000f8e023e */
[----:B------:R-:W-:Y:S01]  /*be20*/  IADD3 R22, P0, R63, R22, RZ ;  /* 0x000000163f167210 */ /* 0x000fe20007f1e0ff */
[----:B------:R-:W-:Y:S01]  /*be30*/  IMAD.MOV R63, RZ, RZ, -R63 ;  /* 0x000000ffff3f7224 */ /* 0x000fe200078e0a3f */
[--C-:B------:R-:W-:Y:S01]  /*be40*/  SHF.R.S32.HI R62, RZ, 0x1f, R65.reuse ;  /* 0x0000001fff3e7819 */ /* 0x100fe20000011441 */
[----:B------:R-:W-:Y:S01]  /*be50*/  IMAD.MOV R68, RZ, RZ, -R65 ;  /* 0x000000ffff447224 */ /* 0x000fe200078e0a41 */
[----:B------:R-:W-:Y:S01]  /*be60*/  ULDC.64 UR4, c[0x0][0xb30] ;  /* 0x0002cc0000047ab9 */ /* 0x000fe20000000a00 */
[----:B------:R-:W-:Y:S01]  /*be70*/  IMAD R63, R71, R63, R18 ;  /* 0x0000003f473f7224 */ /* 0x000fe200078e0212 */
[----:B------:R-:W-:Y:S01]  /*be80*/  IADD3.X R23, R67, R23, R66, P0, !PT ;  /* 0x0000001743177210 */ /* 0x000fe200007fe442 */
[----:B------:R-:W-:Y:S01]  /*be90*/  IMAD.WIDE.U32 R58, R75, UR6, R58 ;  /* 0x000000064b3a7c25 */ /* 0x000fe2000f8e003a */
[----:B------:R-:W-:-:S03]  /*bea0*/  ULDC.64 UR6, c[0x0][0xbc8] ;  /* 0x0002f20000067ab9 */ /* 0x000fc60000000a00 */
[----:B------:R-:W-:Y:S02]  /*beb0*/  IMAD R62, R62, UR4, RZ ;  /* 0x000000043e3e7c24 */ /* 0x000fe4000f8e02ff */
[----:B------:R-:W-:Y:S01]  /*bec0*/  IMAD R67, R71, R68, R18 ;  /* 0x0000004447437224 */ /* 0x000fe200078e0212 */
[----:B------:R-:W-:Y:S01]  /*bed0*/  SHF.R.S32.HI R18, RZ, 0x1f, R63 ;  /* 0x0000001fff127819 */ /* 0x000fe2000001143f */
[----:B------:R-:W-:Y:S02]  /*bee0*/  IMAD.IADD R59, R59, 0x1, R69 ;  /* 0x000000013b3b7824 */ /* 0x000fe400078e0245 */
[C---:B------:R-:W-:Y:S01]  /*bef0*/  IMAD R69, R65.reuse, UR5, R62 ;  /* 0x0000000541457c24 */ /* 0x040fe2000f8e023e */
[----:B------:R-:W-:Y:S01]  /*bf00*/  SHF.R.S32.HI R62, RZ, 0x1f, R67 ;  /* 0x0000001fff3e7819 */ /* 0x000fe20000011443 */
[----:B------:R-:W-:Y:S01]  /*bf10*/  IMAD.WIDE.U32 R58, R65, UR4, R58 ;  /* 0x00000004413a7c25 */ /* 0x000fe2000f8e003a */
[----:B------:R-:W0:Y:S01]  /*bf20*/  S2UR UR5, SR_CgaCtaId ;  /* 0x00000000000579c3 */ /* 0x000e220000008800 */
[----:B------:R-:W-:-:S02]  /*bf30*/  UMOV UR4, 0x400 ;  /* 0x0000040000047882 */ /* 0x000fc40000000000 */
[----:B------:R-:W-:Y:S02]  /*bf40*/  IMAD R18, R18, UR6, RZ ;  /* 0x0000000612127c24 */ /* 0x000fe4000f8e02ff */
[----:B------:R-:W-:Y:S02]  /*bf50*/  IMAD.IADD R59, R59, 0x1, R69 ;  /* 0x000000013b3b7824 */ /* 0x000fe400078e0245 */
[----:B------:R-:W-:Y:S02]  /*bf60*/  IMAD R62, R62, UR8, RZ ;  /* 0x000000083e3e7c24 */ /* 0x000fe4000f8e02ff */
[C---:B------:R-:W-:Y:S02]  /*bf70*/  IMAD R65, R63.reuse, UR7, R18 ;  /* 0x000000073f417c24 */ /* 0x040fe4000f8e0212 */
[----:B------:R-:W-:Y:S01]  /*bf80*/  IMAD.WIDE.U32 R22, R63, UR6, R22 ;  /* 0x000000063f167c25 */ /* 0x000fe2000f8e0016 */
[----:B------:R-:W-:-:S03]  /*bf90*/  ULDC.64 UR6, c[0x0][0xba8] ;  /* 0x0002ea0000067ab9 */ /* 0x000fc60000000a00 */
[C---:B------:R-:W-:Y:S01]  /*bfa0*/  IMAD R69, R67.reuse, UR9, R62 ;  /* 0x0000000943457c24 */ /* 0x040fe2000f8e023e */
[----:B------:R-:W-:Y:S01]  /*bfb0*/  LEA R62, P0, R22, UR6, 0x2 ;  /* 0x00000006163e7c11 */ /* 0x000fe2000f8010ff */
[----:B------:R-:W-:Y:S01]  /*bfc0*/  IMAD.WIDE.U32 R58, R67, UR8, R58 ;  /* 0x00000008433a7c25 */ /* 0x000fe2000f8e003a */
[----:B------:R-:W-:Y:S01]  /*bfd0*/  ULDC.64 UR8, c[0x0][0xb00] ;  /* 0x0002c00000087ab9 */ /* 0x000fe20000000a00 */
[----:B------:R-:W-:Y:S02]  /*bfe0*/  ULDC UR6, c[0x0][0xa88] ;  /* 0x0002a20000067ab9 */ /* 0x000fe40000000800 */
[----:B------:R-:W-:Y:S01]  /*bff0*/  IMAD.IADD R63, R23, 0x1, R65 ;  /* 0x00000001173f7824 */ /* 0x000fe200078e0241 */
[----:B------:R-:W-:Y:S01]  /*c000*/  LEA R74, P1, R58, UR8, 0x2 ;  /* 0x000000083a4a7c11 */ /* 0x000fe2000f8210ff */
[----:B------:R-:W-:Y:S01]  /*c010*/  IMAD.IADD R23, R59, 0x1, R69 ;  /* 0x000000013b177824 */ /* 0x000fe200078e0245 */
[----:B0-----:R-:W-:Y:S01]  /*c020*/  ULEA UR4, UR5, UR4, 0x18 ;  /* 0x0000000405047291 */ /* 0x001fe2000f8ec03f */
[----:B------:R-:W-:Y:S01]  /*c030*/  IMAD R17, R64, 0x80, R17 ;  /* 0x0000008040117824 */ /* 0x000fe200078e0211 */
[----:B------:R-:W-:Y:S01]  /*c040*/  LEA.HI.X R63, R22, UR7, R63, 0x2, P0 ;  /* 0x00000007163f7c11 */ /* 0x000fe200080f143f */
[----:B------:R-:W-:Y:S01]  /*c050*/  IMAD R18, R71, UR6, RZ ;  /* 0x0000000647127c24 */ /* 0x000fe2000f8e02ff */
[----:B------:R-:W-:Y:S01]  /*c060*/  LEA.HI.X R76, R58, UR9, R23, 0x2, P1 ;  /* 0x000000093a4c7c11 */ /* 0x000fe200088f1417 */
[----:B------:R-:W-:Y:S01]  /*c070*/  SHFL.IDX PT, R22, R62, RZ, 0x1c1f ;  /* 0x001c1fff3e167589 */ /* 0x000fe200000e0000 */
[C---:B------:R-:W-:Y:S01]  /*c080*/  LOP3.LUT P0, RZ, R70.reuse, 0x3, RZ, 0xc0, !PT ;  /* 0x0000000346ff7812 */ /* 0x040fe2000780c0ff */
[C---:B------:R-:W-:Y:S01]  /*c090*/  VIADD R69, R17.reuse, 0x8 ;  /* 0x0000000811457836 */ /* 0x040fe20000000000 */
[----:B------:R-:W-:Y:S01]  /*c0a0*/  UIADD3 UR4, UR4, 0x34820, URZ ;  /* 0x0003482004047890 */ /* 0x000fe2000fffe03f */
[----:B------:R-:W0:Y:S01]  /*c0b0*/  SHFL.IDX PT, R23, R63, RZ, 0x1c1f ;  /* 0x001c1fff3f177589 */ /* 0x000e2200000e0000 */
[-C--:B------:R-:W-:Y:S01]  /*c0c0*/  ISETP.GE.OR P1, PT, R17, R18.reuse, P0 ;  /* 0x000000121100720c */ /* 0x080fe20000726670 */
[----:B------:R-:W-:Y:S01]  /*c0d0*/  IMAD.IADD R71, R70, 0x1, -R77 ;  /* 0x0000000146477824 */ /* 0x000fe200078e0a4d */
[-C--:B------:R-:W-:Y:S01]  /*c0e0*/  ISETP.GE.OR P0, PT, R69, R18.reuse, P0 ;  /* 0x000000124500720c */ /* 0x080fe20000706670 */
[----:B------:R-:W-:Y:S01]  /*c0f0*/  SHFL.IDX PT, R58, R62, 0x1, 0x1c1f ;  /* 0x003c1f003e3a7f89 */ /* 0x000fe200000e0000 */
[----:B------:R-:W-:Y:S01]  /*c100*/  ISETP.GE.AND P2, PT, R17, R18, PT ;  /* 0x000000121100720c */ /* 0x000fe20003f46270 */
[----:B------:R-:W-:Y:S01]  /*c110*/  UPRMT UR4, URZ, 0x654, UR4 ;  /* 0x000006543f047896 */ /* 0x000fe20008000004 */
[----:B------:R-:W-:Y:S01]  /*c120*/  IMAD.SHL.U32 R71, R71, 0x2, RZ ;  /* 0x0000000247477824 */ /* 0x000fe200078e00ff */
[----:B------:R-:W1:Y:S04]  /*c130*/  SHFL.IDX PT, R59, R63, 0x1, 0x1c1f ;  /* 0x003c1f003f3b7f89 */ /* 0x000e6800000e0000 */
[----:B------:R2:W3:Y:S03]  /*c140*/  SHFL.IDX PT, R66, R74, RZ, 0x1c1f ;  /* 0x001c1fff4a427589 */ /* 0x0004e600000e0000 */
[----:B------:R-:W-:Y:S01]  /*c150*/  SYNCS.ARRIVE.TRANS64.RED.A1T0 RZ, [UR4], RZ ;  /* 0x000000ffffff79a7 */ /* 0x000fe20008100404 */
[----:B------:R2:W4:Y:S04]  /*c160*/  SHFL.IDX PT, R67, R76, RZ, 0x1c1f ;  /* 0x001c1fff4c437589 */ /* 0x00052800000e0000 */
[----:B0-----:R2:W-:Y:S04]  /*c170*/  @!P1 ST.E desc[UR14][R22.64], R16 ;  /* 0x0000001016009985 */ /* 0x0015e8000c10190e */
[----:B-1----:R2:W-:Y:S01]  /*c180*/  @!P0 ST.E desc[UR14][R58.64], R0 ;  /* 0x000000003a008985 */ /* 0x0025e2000c10190e */
[----:B------:R-:W-:Y:S05]  /*c190*/  @P2 BRA `(.L_x_35) ;  /* 0x00000004007c2947 */ /* 0x000fea0003800000 */
[C---:B--2---:R-:W-:Y:S01]  /*c1a0*/  VIADD R0, R71.reuse, 0x8 ;  /* 0x0000000847007836 */ /* 0x044fe20000000000 */
[----:B------:R-:W-:Y:S01]  /*c1b0*/  ULDC UR4, c[0x0][0xac8] ;  /* 0x0002b20000047ab9 */ /* 0x000fe20000000800 */
[C---:B------:R-:W-:Y:S01]  /*c1c0*/  VIADD R58, R71.reuse, 0x10 ;  /* 0x00000010473a7836 */ /* 0x040fe20000000000 */
[C---:B------:R-:W-:Y:S01]  /*c1d0*/  ISETP.GE.AND P2, PT, R71.reuse, UR4, PT ;  /* 0x0000000447007c0c */ /* 0x040fe2000bf46270 */
[C---:B------:R-:W-:Y:S01]  /*c1e0*/  VIADD R59, R71.reuse, 0x18 ;  /* 0x00000018473b7836 */ /* 0x040fe20000000000 */
[----:B------:R-:W-:Y:S01]  /*c1f0*/  ISETP.GE.AND P3, PT, R0, UR4, PT ;  /* 0x0000000400007c0c */ /* 0x000fe2000bf66270 */
[----:B------:R-:W-:Y:S01]  /*c200*/  VIADD R62, R71, 0x28 ;  /* 0x00000028473e7836 */ /* 0x000fe20000000000 */
[----:B------:R-:W-:Y:S01]  /*c210*/  ISETP.GE.AND P0, PT, R58, UR4, PT ;  /* 0x000000043a007c0c */ /* 0x000fe2000bf06270 */
[----:B------:R-:W-:Y:S01]  /*c220*/  ULDC.64 UR6, c[0x0][0x208] ;  /* 0x0000820000067ab9 */ /* 0x000fe20000000a00 */
[----:B------:R-:W-:Y:S01]  /*c230*/  ISETP.GE.AND P1, PT, R59, UR4, PT ;  /* 0x000000043b007c0c */ /* 0x000fe2000bf26270 */
[----:B------:R-:W-:-:S02]  /*c240*/  VIADD R63, R71, 0x30 ;  /* 0x00000030473f7836 */ /* 0x000fc40000000000 */
[C---:B------:R-:W-:Y:S02]  /*c250*/  VIADD R64, R71.reuse, 0x38 ;  /* 0x0000003847407836 */ /* 0x040fe40000000000 */
[----:B------:R-:W-:Y:S01]  /*c260*/  VIADD R65, R71, 0x40 ;  /* 0x0000004047417836 */ /* 0x000fe20000000000 */
[----:B------:R-:W-:Y:S01]  /*c270*/  ISETP.GE.AND P4, PT, R63, UR4, PT ;  /* 0x000000043f007c0c */ /* 0x000fe2000bf86270 */
[C-C-:B---34-:R-:W-:Y:S01]  /*c280*/  @!P2 IMAD.WIDE R16, R71.reuse, 0x4, R66.reuse ;  /* 0x000000044710a825 */ /* 0x158fe200078e0242 */
[----:B------:R-:W-:Y:S02]  /*c290*/  ISETP.GE.AND P5, PT, R64, UR4, PT ;  /* 0x0000000440007c0c */ /* 0x000fe4000bfa6270 */
[----:B------:R-:W-:Y:S01]  /*c2a0*/  @!P3 LEA.HI R0, R0, R0, RZ, 0x1 ;  /* 0x000000000000b211 */ /* 0x000fe200078f08ff */
[----:B------:R-:W-:Y:S01]  /*c2b0*/  VIADD R68, R71, 0x50 ;  /* 0x0000005047447836 */ /* 0x000fe20000000000 */
[----:B------:R0:W-:Y:S01]  /*c2c0*/  @!P2 ST.E.64 desc[UR6][R16.64], R88 ;  /* 0x000000581000a985 */ /* 0x0001e2000c101b06 */
[----:B------:R-:W-:Y:S01]  /*c2d0*/  ISETP.GE.AND P6, PT, R65, UR4, PT ;  /* 0x0000000441007c0c */ /* 0x000fe2000bfc6270 */
[C---:B------:R-:W-:Y:S01]  /*c2e0*/  VIADD R70, R71.reuse, 0x58 ;  /* 0x0000005847467836 */ /* 0x040fe20000000000 */
[----:B------:R-:W-:Y:S01]  /*c2f0*/  @!P3 LOP3.LUT R23, R0, 0xfffffffe, RZ, 0xc0, !PT ;  /* 0xfffffffe0017b812 */ /* 0x000fe200078ec0ff */
[C---:B------:R-:W-:Y:S01]  /*c300*/  VIADD R0, R71.reuse, 0x20 ;  /* 0x0000002047007836 */ /* 0x040fe20000000000 */
[----:B------:R-:W-:Y:S01]  /*c310*/  @!P0 LEA.HI R58, R58, R58, RZ, 0x1 ;  /* 0x0000003a3a3a8211 */ /* 0x000fe200078f08ff */
[----:B------:R-:W-:Y:S01]  /*c320*/  VIADD R72, R71, 0x60 ;  /* 0x0000006047487836 */ /* 0x000fe20000000000 */
[----:B------:R-:W-:Y:S01]  /*c330*/  @!P1 LEA.HI R59, R59, R59, RZ, 0x1 ;  /* 0x0000003b3b3b9211 */ /* 0x000fe200078f08ff */
[----:B------:R-:W-:Y:S01]  /*c340*/  @!P3 IMAD.WIDE R22, R23, 0x4, R66 ;  /* 0x000000041716b825 */ /* 0x000fe200078e0242 */
[----:B------:R-:W-:-:S02]  /*c350*/  ISETP.GE.AND P2, PT, R0, UR4, PT ;  /* 0x0000000400007c0c */ /* 0x000fc4000bf46270 */
[----:B------:R-:W-:Y:S02]  /*c360*/  @!P5 LEA.HI R64, R64, R64, RZ, 0x1 ;  /* 0x000000404040d211 */ /* 0x000fe400078f08ff */
[----:B------:R1:W-:Y:S01]  /*c370*/  @!P3 ST.E.64 desc[UR6][R22.64], R92 ;  /* 0x0000005c1600b985 */ /* 0x0003e2000c101b06 */
[----:B------:R-:W-:Y:S02]  /*c380*/  ISETP.GE.AND P3, PT, R62, UR4, PT ;  /* 0x000000043e007c0c */ /* 0x000fe4000bf66270 */
[----:B0-----:R-:W-:Y:S02]  /*c390*/  @!P0 LOP3.LUT R17, R58, 0xfffffffe, RZ, 0xc0, !PT ;  /* 0xfffffffe3a118812 */ /* 0x001fe400078ec0ff */
[----:B------:R-:W-:Y:S02]  /*c3a0*/  @!P4 LEA.HI R58, R63, R63, RZ, 0x1 ;  /* 0x0000003f3f3ac211 */ /* 0x000fe400078f08ff */
[----:B------:R-:W-:Y:S01]  /*c3b0*/  @!P5 LOP3.LUT R73, R64, 0xfffffffe, RZ, 0xc0, !PT ;  /* 0xfffffffe4049d812 */ /* 0x000fe200078ec0ff */
[----:B------:R-:W-:Y:S01]  /*c3c0*/  @!P0 IMAD.WIDE R16, R17, 0x4, R66 ;  /* 0x0000000411108825 */ /* 0x000fe200078e0242 */
[----:B------:R-:W-:-:S04]  /*c3d0*/  @!P2 LEA.HI R0, R0, R0, RZ, 0x1 ;  /* 0x000000000000a211 */ /* 0x000fc800078f08ff */
[----:B------:R0:W-:Y:S01]  /*c3e0*/  @!P0 ST.E.64 desc[UR6][R16.64], R90 ;  /* 0x0000005a10008985 */ /* 0x0001e2000c101b06 */
[----:B------:R-:W-:Y:S02]  /*c3f0*/  @!P3 LEA.HI R62, R62, R62, RZ, 0x1 ;  /* 0x0000003e3e3eb211 */ /* 0x000fe400078f08ff */
[----:B-1----:R-:W-:Y:S02]  /*c400*/  @!P1 LOP3.LUT R23, R59, 0xfffffffe, RZ, 0xc0, !PT ;  /* 0xfffffffe3b179812 */ /* 0x002fe400078ec0ff */
[----:B------:R-:W-:Y:S02]  /*c410*/  @!P2 LOP3.LUT R59, R0, 0xfffffffe, RZ, 0xc0, !PT ;  /* 0xfffffffe003ba812 */ /* 0x000fe400078ec0ff */
[----:B------:R-:W-:Y:S01]  /*c420*/  @!P3 LOP3.LUT R63, R62, 0xfffffffe, RZ, 0xc0, !PT ;  /* 0xfffffffe3e3fb812 */ /* 0x000fe200078ec0ff */
[--C-:B------:R-:W-:Y:S01]  /*c430*/  @!P1 IMAD.WIDE R22, R23, 0x4, R66.reuse ;  /* 0x0000000417169825 */ /* 0x100fe200078e0242 */
[----:B------:R-:W-:Y:S02]  /*c440*/  @!P6 LEA.HI R0, R65, R65, RZ, 0x1 ;  /* 0x000000414100e211 */ /* 0x000fe400078f08ff */
[----:B------:R-:W-:Y:S01]  /*c450*/  @!P4 LOP3.LUT R65, R58, 0xfffffffe, RZ, 0xc0, !PT ;  /* 0xfffffffe3a41c812 */ /* 0x000fe200078ec0ff */
[--C-:B------:R-:W-:Y:S01]  /*c460*/  @!P2 IMAD.WIDE R58, R59, 0x4, R66.reuse ;  /* 0x000000043b3aa825 */ /* 0x100fe200078e0242 */
[----:B------:R-:W-:Y:S01]  /*c470*/  @!P6 LOP3.LUT R75, R0, 0xfffffffe, RZ, 0xc0, !PT ;  /* 0xfffffffe004be812 */ /* 0x000fe200078ec0ff */
[----:B------:R1:W-:Y:S01]  /*c480*/  @!P1 ST.E.64 desc[UR6][R22.64], R94 ;  /* 0x0000005e16009985 */ /* 0x0003e2000c101b06 */
[----:B------:R-:W-:Y:S01]  /*c490*/  ISETP.GE.AND P1, PT, R68, UR4, PT ;  /* 0x0000000444007c0c */ /* 0x000fe2000bf26270 */
[----:B0-----:R-:W-:-:S02]  /*c4a0*/  @!P3 IMAD.WIDE R16, R63, 0x4, R66 ;  /* 0x000000043f10b825 */ /* 0x001fc400078e0242 */
[----:B------:R0:W-:Y:S01]  /*c4b0*/  @!P2 ST.E.64 desc[UR6][R58.64], R36 ;  /* 0x000000243a00a985 */ /* 0x0001e2000c101b06 */
[----:B------:R-:W-:Y:S01]  /*c4c0*/  ISETP.GE.AND P2, PT, R70, UR4, PT ;  /* 0x0000000446007c0c */ /* 0x000fe2000bf46270 */
[----:B------:R-:W-:Y:S02]  /*c4d0*/  VIADD R0, R71, 0x48 ;  /* 0x0000004847007836 */ /* 0x000fe40000000000 */
[--C-:B------:R-:W-:Y:S01]  /*c4e0*/  @!P5 IMAD.WIDE R62, R73, 0x4, R66.reuse ;  /* 0x00000004493ed825 */ /* 0x100fe200078e0242 */
[----:B------:R2:W-:Y:S01]  /*c4f0*/  @!P3 ST.E.64 desc[UR6][R16.64], R32 ;  /* 0x000000201000b985 */ /* 0x0005e2000c101b06 */
[----:B------:R-:W-:Y:S02]  /*c500*/  ISETP.GE.AND P3, PT, R72, UR4, PT ;  /* 0x0000000448007c0c */ /* 0x000fe4000bf66270 */
[----:B------:R-:W-:Y:S01]  /*c510*/  ISETP.GE.AND P0, PT, R0, UR4, PT ;  /* 0x0000000400007c0c */ /* 0x000fe2000bf06270 */
[----:B-1----:R-:W-:Y:S01]  /*c520*/  @!P4 IMAD.WIDE R22, R65, 0x4, R66 ;  /* 0x000000044116c825 */ /* 0x002fe200078e0242 */
[----:B------:R-:W-:-:S03]  /*c530*/  @!P1 LEA.HI R68, R68, R68, RZ, 0x1 ;  /* 0x0000004444449211 */ /* 0x000fc600078f08ff */
[----:B------:R-:W-:Y:S01]  /*c540*/  @!P6 IMAD.WIDE R64, R75, 0x4, R66 ;  /* 0x000000044b40e825 */ /* 0x000fe200078e0242 */
[----:B------:R1:W-:Y:S01]  /*c550*/  @!P4 ST.E.64 desc[UR6][R22.64], R28 ;  /* 0x0000001c1600c985 */ /* 0x0003e2000c101b06 */
[----:B------:R-:W-:Y:S02]  /*c560*/  @!P2 LEA.HI R70, R70, R70, RZ, 0x1 ;  /* 0x000000464646a211 */ /* 0x000fe400078f08ff */
[C---:B0-----:R-:W-:Y:S01]  /*c570*/  VIADD R36, R71.reuse, 0x68 ;  /* 0x0000006847247836 */ /* 0x041fe20000000000 */
[----:B------:R0:W-:Y:S01]  /*c580*/  @!P5 ST.E.64 desc[UR6][R62.64], R44 ;  /* 0x0000002c3e00d985 */ /* 0x0001e2000c101b06 */
[C---:B--2---:R-:W-:Y:S02]  /*c590*/  VIADD R17, R71.reuse, 0x78 ;  /* 0x0000007847117836 */ /* 0x044fe40000000000 */
[----:B------:R-:W-:Y:S01]  /*c5a0*/  @!P0 LEA.HI R0, R0, R0, RZ, 0x1 ;  /* 0x0000000000008211 */ /* 0x000fe200078f08ff */
[----:B------:R-:W-:Y:S01]  /*c5b0*/  VIADD R37, R71, 0x70 ;  /* 0x0000007047257836 */ /* 0x000fe20000000000 */
[----:B------:R2:W-:Y:S01]  /*c5c0*/  @!P6 ST.E.64 desc[UR6][R64.64], R96 ;  /* 0x000000604000e985 */ /* 0x0005e2000c101b06 */
[----:B------:R-:W-:-:S02]  /*c5d0*/  ISETP.GE.AND P4, PT, R36, UR4, PT ;  /* 0x0000000424007c0c */ /* 0x000fc4000bf86270 */
[----:B------:R-:W-:Y:S02]  /*c5e0*/  ISETP.GE.AND P6, PT, R17, UR4, PT ;  /* 0x0000000411007c0c */ /* 0x000fe4000bfc6270 */
[----:B------:R-:W-:Y:S02]  /*c5f0*/  ISETP.GE.AND P5, PT, R37, UR4, PT ;  /* 0x0000000425007c0c */ /* 0x000fe4000bfa6270 */
[----:B------:R-:W-:Y:S02]  /*c600*/  @!P3 LEA.HI R72, R72, R72, RZ, 0x1 ;  /* 0x000000484848b211 */ /* 0x000fe400078f08ff */
[----:B-1----:R-:W-:Y:S02]  /*c610*/  @!P1 LOP3.LUT R23, R68, 0xfffffffe, RZ, 0xc0, !PT ;  /* 0xfffffffe44179812 */ /* 0x002fe400078ec0ff */
[----:B------:R-:W-:Y:S02]  /*c620*/  @!P2 LOP3.LUT R29, R70, 0xfffffffe, RZ, 0xc0, !PT ;  /* 0xfffffffe461da812 */ /* 0x000fe400078ec0ff */
[----:B------:R-:W-:-:S02]  /*c630*/  @!P3 LOP3.LUT R33, R72, 0xfffffffe, RZ, 0xc0, !PT ;  /* 0xfffffffe4821b812 */ /* 0x000fc400078ec0ff */
[----:B------:R-:W-:Y:S01]  /*c640*/  @!P4 LEA.HI R36, R36, R36, RZ, 0x1 ;  /* 0x000000242424c211 */ /* 0x000fe200078f08ff */
[--C-:B------:R-:W-:Y:S01]  /*c650*/  @!P2 IMAD.WIDE R28, R29, 0x4, R66.reuse ;  /* 0x000000041d1ca825 */ /* 0x100fe200078e0242 */
[----:B------:R-:W-:Y:S02]  /*c660*/  @!P6 LEA.HI R22, R17, R17, RZ, 0x1 ;  /* 0x000000111116e211 */ /* 0x000fe400078f08ff */
[----:B------:R-:W-:Y:S01]  /*c670*/  @!P5 LEA.HI R16, R37, R37, RZ, 0x1 ;  /* 0x000000252510d211 */ /* 0x000fe200078f08ff */
[--C-:B------:R-:W-:Y:S01]  /*c680*/  @!P3 IMAD.WIDE R32, R33, 0x4, R66.reuse ;  /* 0x000000042120b825 */ /* 0x100fe200078e0242 */
[----:B------:R-:W-:Y:S02]  /*c690*/  @!P0 LOP3.LUT R17, R0, 0xfffffffe, RZ, 0xc0, !PT ;  /* 0xfffffffe00118812 */ /* 0x000fe400078ec0ff */
[----:B------:R-:W-:Y:S02]  /*c6a0*/  @!P4 LOP3.LUT R37, R36, 0xfffffffe, RZ, 0xc0, !PT ;  /* 0xfffffffe2425c812 */ /* 0x000fe400078ec0ff */
[----:B0-----:R-:W-:Y:S01]  /*c6b0*/  @!P5 LOP3.LUT R45, R16, 0xfffffffe, RZ, 0xc0, !PT ;  /* 0xfffffffe102dd812 */ /* 0x001fe200078ec0ff */
[----:B------:R-:W-:Y:S01]  /*c6c0*/  @!P0 IMAD.WIDE R16, R17, 0x4, R66 ;  /* 0x0000000411108825 */ /* 0x000fe200078e0242 */
[----:B------:R-:W-:-:S03]  /*c6d0*/  @!P6 LOP3.LUT R59, R22, 0xfffffffe, RZ, 0xc0, !PT ;  /* 0xfffffffe163be812 */ /* 0x000fc600078ec0ff */
[--C-:B------:R-:W-:Y:S01]  /*c6e0*/  @!P1 IMAD.WIDE R22, R23, 0x4, R66.reuse ;  /* 0x0000000417169825 */ /* 0x100fe200078e0242 */
[----:B------:R2:W-:Y:S03]  /*c6f0*/  @!P0 ST.E.64 desc[UR6][R16.64], R2 ;  /* 0x0000000210008985 */ /* 0x0005e6000c101b06 */
[--C-:B------:R-:W-:Y:S01]  /*c700*/  @!P4 IMAD.WIDE R36, R37, 0x4, R66.reuse ;  /* 0x000000042524c825 */ /* 0x100fe200078e0242 */
[----:B------:R2:W-:Y:S03]  /*c710*/  @!P1 ST.E.64 desc[UR6][R22.64], R4 ;  /* 0x0000000416009985 */ /* 0x0005e6000c101b06 */
[--C-:B------:R-:W-:Y:S01]  /*c720*/  @!P5 IMAD.WIDE R44, R45, 0x4, R66.reuse ;  /* 0x000000042d2cd825 */ /* 0x100fe200078e0242 */
[----:B------:R2:W-:Y:S03]  /*c730*/  @!P2 ST.E.64 desc[UR6][R28.64], R6 ;  /* 0x000000061c00a985 */ /* 0x0005e6000c101b06 */
[----:B------:R-:W-:Y:S01]  /*c740*/  @!P6 IMAD.WIDE R58, R59, 0x4, R66 ;  /* 0x000000043b3ae825 */ /* 0x000fe200078e0242 */
[----:B------:R2:W-:Y:S04]  /*c750*/  @!P3 ST.E.64 desc[UR6][R32.64], R12 ;  /* 0x0000000c2000b985 */ /* 0x0005e8000c101b06 */
[----:B------:R2:W-:Y:S04]  /*c760*/  @!P4 ST.E.64 desc[UR6][R36.64], R24 ;  /* 0x000000182400c985 */ /* 0x0005e8000c101b06 */
[----:B------:R2:W-:Y:S04]  /*c770*/  @!P5 ST.E.64 desc[UR6][R44.64], R48 ;  /* 0x000000302c00d985 */ /* 0x0005e8000c101b06 */
[----:B------:R2:W-:Y:S02]  /*c780*/  @!P6 ST.E.64 desc[UR6][R58.64], R60 ;  /* 0x0000003c3a00e985 */ /* 0x0005e4000c101b06 */
.L_x_35:
[----:B------:R-:W-:Y:S05]  /*c790*/  BSYNC B0 ;  /* 0x0000000000007941 */ /* 0x000fea0003800000 */
.L_x_34:
[----:B------:R-:W-:Y:S01]  /*c7a0*/  ISETP.GE.AND P0, PT, R69, R18, PT ;  /* 0x000000124500720c */ /* 0x000fe20003f06270 */
[----:B--2---:R0:W1:Y:S04]  /*c7b0*/  SHFL.IDX PT, R23, R76, 0x1, 0x1c1f ;  /* 0x003c1f004c177f89 */ /* 0x00406800000e0000 */
[----:B------:R0:W2:Y:S08]  /*c7c0*/  SHFL.IDX PT, R22, R74, 0x1, 0x1c1f ;  /* 0x003c1f004a167f89 */ /* 0x0000b000000e0000 */
[----:B0-----:R-:W-:Y:S05]  /*c7d0*/  @P0 BRA `(.L_x_10) ;  /* 0x00000044003c0947 */ /* 0x001fea0003800000 */
[----:B------:R-:W-:Y:S01]  /*c7e0*/  ULDC UR4, c[0x0][0xac8] ;  /* 0x0002b20000047ab9 */ /* 0x000fe20000000800 */
[C---:B------:R-:W-:Y:S01]  /*c7f0*/  VIADD R0, R71.reuse, 0x8 ;  /* 0x0000000847007836 */ /* 0x040fe20000000000 */
[C---:B------:R-:W-:Y:S01]  /*c800*/  ISETP.GE.AND P0, PT, R71.reuse, UR4, PT ;  /* 0x0000000447007c0c */ /* 0x040fe2000bf06270 */
[C---:B------:R-:W-:Y:S01]  /*c810*/  VIADD R4, R71.reuse, 0x10 ;  /* 0x0000001047047836 */ /* 0x040fe20000000000 */
[----:B------:R-:W-:Y:S01]  /*c820*/  ULDC.64 UR6, c[0x0][0x208] ;  /* 0x0000820000067ab9 */ /* 0x000fe20000000a00 */
[C---:B------:R-:W-:Y:S01]  /*c830*/  VIADD R6, R71.reuse, 0x18 ;  /* 0x0000001847067836 */ /* 0x040fe20000000000 */
[----:B------:R-:W-:Y:S01]  /*c840*/  ISETP.GE.AND P5, PT, R0, UR4, PT ;  /* 0x0000000400007c0c */ /* 0x000fe2000bfa6270 */
[C---:B------:R-:W-:Y:S01]  /*c850*/  VIADD R13, R71.reuse, 0x28 ;  /* 0x00000028470d7836 */ /* 0x040fe20000000000 */
[----:B------:R-:W-:Y:S01]  /*c860*/  ISETP.GE.AND P6, PT, R4, UR4, PT ;  /* 0x0000000404007c0c */ /* 0x000fe2000bfc6270 */
[C---:B------:R-:W-:Y:S02]  /*c870*/  VIADD R12, R71.reuse, 0x20 ;  /* 0x00000020470c7836 */ /* 0x040fe40000000000 */
[----:B------:R-:W-:Y:S01]  /*c880*/  VIADD R17, R71, 0x38 ;  /* 0x0000003847117836 */ /* 0x000fe20000000000 */
[----:B------:R-:W-:Y:S01]  /*c890*/  ISETP.GE.AND P3, PT, R13, UR4, PT ;  /* 0x000000040d007c0c */ /* 0x000fe2000bf66270 */
[C---:B------:R-:W-:Y:S01]  /*c8a0*/  VIADD R16, R71.reuse, 0x30 ;  /* 0x0000003047107836 */ /* 0x040fe20000000000 */
[----:B------:R-:W-:Y:S01]  /*c8b0*/  ISETP.GE.AND P4, PT, R12, UR4, PT ;  /* 0x000000040c007c0c */ /* 0x000fe2000bf86270 */
[----:B-12---:R-:W-:Y:S01]  /*c8c0*/  @!P0 IMAD.WIDE R2, R71, 0x4, R22 ;  /* 0x0000000447028825 */ /* 0x006fe200078e0216 */
[----:B------:R-:W-:-:S02]  /*c8d0*/  ISETP.GE.AND P1, PT, R17, UR4, PT ;  /* 0x0000000411007c0c */ /* 0x000fc4000bf26270 */
[----:B------:R-:W-:Y:S01]  /*c8e0*/  ISETP.GE.AND P2, PT, R16, UR4, PT ;  /* 0x0000000410007c0c */ /* 0x000fe2000bf46270 */
[C---:B------:R-:W-:Y:S01]  /*c8f0*/  VIADD R24, R71.reuse, 0x40 ;  /* 0x0000004047187836 */ /* 0x040fe20000000000 */
[----:B------:R0:W-:Y:S01]  /*c900*/  @!P0 ST.E.64 desc[UR6][R2.64], R52 ;  /* 0x0000003402008985 */ /* 0x0001e2000c101b06 */
[----:B------:R-:W-:Y:S01]  /*c910*/  ISETP.GE.AND P0, PT, R6, UR4, PT ;  /* 0x0000000406007c0c */ /* 0x000fe2000bf06270 */
[C---:B------:R-:W-:Y:S01]  /*c920*/  VIADD R28, R71.reuse, 0x48 ;  /* 0x00000048471c7836 */ /* 0x040fe20000000000 */
[----:B------:R-:W-:Y:S01]  /*c930*/  @!P5 LEA.HI R0, R0, R0, RZ, 0x1 ;  /* 0x000000000000d211 */ /* 0x000fe200078f08ff */
[----:B------:R-:W-:Y:S01]  /*c940*/  VIADD R32, R71, 0x70 ;  /* 0x0000007047207836 */ /* 0x000fe20000000000 */
[----:B------:R-:W-:Y:S02]  /*c950*/  @!P6 LEA.HI R4, R4, R4, RZ, 0x1 ;  /* 0x000000040404e211 */ /* 0x000fe400078f08ff */
[----:B------:R-:W-:Y:S02]  /*c960*/  @!P5 LOP3.LUT R5, R0, 0xfffffffe, RZ, 0xc0, !PT ;  /* 0xfffffffe0005d812 */ /* 0x000fe400078ec0ff */
[----:B------:R-:W-:-:S02]  /*c970*/  @!P6 LOP3.LUT R7, R4, 0xfffffffe, RZ, 0xc0, !PT ;  /* 0xfffffffe0407e812 */ /* 0x000fc400078ec0ff */
[----:B------:R-:W-:Y:S02]  /*c980*/  @!P3 LEA.HI R0, R13, R13, RZ, 0x1 ;  /* 0x0000000d0d00b211 */ /* 0x000fe400078f08ff */
[----:B------:R-:W-:Y:S01]  /*c990*/  @!P4 LEA.HI R12, R12, R12, RZ, 0x1 ;  /* 0x0000000c0c0cc211 */ /* 0x000fe200078f08ff */
[--C-:B0-----:R-:W-:Y:S01]  /*c9a0*/  @!P5 IMAD.WIDE R2, R5, 0x4, R22.reuse ;  /* 0x000000040502d825 */ /* 0x101fe200078e0216 */
[----:B------:R-:W-:Y:S02]  /*c9b0*/  @!P0 LEA.HI R6, R6, R6, RZ, 0x1 ;  /* 0x0000000606068211 */ /* 0x000fe400078f08ff */
[----:B------:R-:W-:Y:S01]  /*c9c0*/  @!P1 LEA.HI R18, R17, R17, RZ, 0x1 ;  /* 0x0000001111129211 */ /* 0x000fe200078f08ff */
[----:B------:R-:W-:Y:S01]  /*c9d0*/  @!P6 IMAD.WIDE R4, R7, 0x4, R22 ;  /* 0x000000040704e825 */ /* 0x000fe200078e0216 */
[----:B------:R-:W-:Y:S01]  /*c9e0*/  @!P0 LOP3.LUT R7, R6, 0xfffffffe, RZ, 0xc0, !PT ;  /* 0xfffffffe06078812 */ /* 0x000fe200078ec0ff */
[----:B------:R0:W-:Y:S01]  /*c9f0*/  @!P5 ST.E.64 desc[UR6][R2.64], R40 ;  /* 0x000000280200d985 */ /* 0x0001e2000c101b06 */
[----:B------:R-:W-:-:S02]  /*ca00*/  ISETP.GE.AND P5, PT, R24, UR4, PT ;  /* 0x0000000418007c0c */ /* 0x000fc4000bfa6270 */
[----:B------:R-:W-:Y:S01]  /*ca10*/  @!P2 LEA.HI R16, R16, R16, RZ, 0x1 ;  /* 0x000000101010a211 */ /* 0x000fe200078f08ff */
[----:B------:R1:W-:Y:S01]  /*ca20*/  @!P6 ST.E.64 desc[UR6][R4.64], R56 ;  /* 0x000000380400e985 */ /* 0x0003e2000c101b06 */
[----:B------:R-:W-:Y:S01]  /*ca30*/  @!P3 LOP3.LUT R17, R0, 0xfffffffe, RZ, 0xc0, !PT ;  /* 0xfffffffe0011b812 */ /* 0x000fe200078ec0ff */
[----:B------:R-:W-:Y:S01]  /*ca40*/  VIADD R0, R71, 0x50 ;  /* 0x0000005047007836 */ /* 0x000fe20000000000 */
[----:B------:R-:W-:Y:S02]  /*ca50*/  @!P4 LOP3.LUT R13, R12, 0xfffffffe, RZ, 0xc0, !PT ;  /* 0xfffffffe0c0dc812 */ /* 0x000fe400078ec0ff */
[----:B------:R-:W-:Y:S02]  /*ca60*/  @!P2 LOP3.LUT R25, R16, 0xfffffffe, RZ, 0xc0, !PT ;  /* 0xfffffffe1019a812 */ /* 0x000fe400078ec0ff */
[----:B------:R-:W-:Y:S02]  /*ca70*/  ISETP.GE.AND P6, PT, R28, UR4, PT ;  /* 0x000000041c007c0c */ /* 0x000fe4000bfc6270 */
[----:B------:R-:W-:Y:S01]  /*ca80*/  @!P1 LOP3.LUT R29, R18, 0xfffffffe, RZ, 0xc0, !PT ;  /* 0xfffffffe121d9812 */ /* 0x000fe200078ec0ff */
[----:B0-----:R-:W-:Y:S01]  /*ca90*/  @!P0 IMAD.WIDE R2, R7, 0x4, R22 ;  /* 0x0000000407028825 */ /* 0x001fe200078e0216 */
[----:B------:R-:W-:-:S03]  /*caa0*/  @!P5 LEA.HI R24, R24, R24, RZ, 0x1 ;  /* 0x000000181818d211 */ /* 0x000fc600078f08ff */
[--C-:B-1----:R-:W-:Y:S01]  /*cab0*/  @!P4 IMAD.WIDE R4, R13, 0x4, R22.reuse ;  /* 0x000000040d04c825 */ /* 0x102fe200078e0216 */
[----:B------:R0:W-:Y:S01]  /*cac0*/  @!P0 ST.E.64 desc[UR6][R2.64], R10 ;  /* 0x0000000a02008985 */ /* 0x0001e2000c101b06 */
[----:B------:R-:W-:Y:S02]  /*cad0*/  ISETP.GE.AND P0, PT, R0, UR4, PT ;  /* 0x0000000400007c0c */ /* 0x000fe4000bf06270 */
[--C-:B------:R-:W-:Y:S01]  /*cae0*/  @!P3 IMAD.WIDE R6, R17, 0x4, R22.reuse ;  /* 0x000000041106b825 */ /* 0x100fe200078e0216 */
[----:B------:R1:W-:Y:S01]  /*caf0*/  @!P4 ST.E.64 desc[UR6][R4.64], R20 ;  /* 0x000000140400c985 */ /* 0x0003e2000c101b06 */
[----:B------:R-:W-:Y:S02]  /*cb00*/  @!P6 LEA.HI R28, R28, R28, RZ, 0x1 ;  /* 0x0000001c1c1ce211 */ /* 0x000fe400078f08ff */
[----:B------:R-:W-:Y:S01]  /*cb10*/  @!P2 IMAD.WIDE R12, R25, 0x4, R22 ;  /* 0x00000004190ca825 */ /* 0x000fe200078e0216 */
[----:B------:R2:W-:Y:S01]  /*cb20*/  @!P3 ST.E.64 desc[UR6][R6.64], R30 ;  /* 0x0000001e0600b985 */ /* 0x0005e2000c101b06 */
[----:B------:R-:W-:-:S02]  /*cb30*/  ISETP.GE.AND P4, PT, R32, UR4, PT ;  /* 0x0000000420007c0c */ /* 0x000fc4000bf86270 */
[--C-:B------:R-:W-:Y:S01]  /*cb40*/  @!P1 IMAD.WIDE R16, R29, 0x4, R22.reuse ;  /* 0x000000041d109825 */ /* 0x100fe200078e0216 */
[----:B------:R-:W-:Y:S01]  /*cb50*/  @!P2 ST.E.64 desc[UR6][R12.64], R34 ;  /* 0x000000220c00a985 */ /* 0x000fe2000c101b06 */
[----:B0-----:R-:W-:Y:S02]  /*cb60*/  @!P5 LOP3.LUT R3, R24, 0xfffffffe, RZ, 0xc0, !PT ;  /* 0xfffffffe1803d812 */ /* 0x001fe400078ec0ff */
[C---:B------:R-:W-:Y:S01]  /*cb70*/  VIADD R18, R71.reuse, 0x58 ;  /* 0x0000005847127836 */ /* 0x040fe20000000000 */
[----:B------:R-:W-:Y:S01]  /*cb80*/  @!P1 ST.E.64 desc[UR6][R16.64], R46 ;  /* 0x0000002e10009985 */ /* 0x000fe2000c101b06 */
[C---:B------:R-:W-:Y:S01]  /*cb90*/  VIADD R25, R71.reuse, 0x60 ;  /* 0x0000006047197836 */ /* 0x040fe20000000000 */
[----:B------:R-:W-:Y:S01]  /*cba0*/  @!P0 LEA.HI R0, R0, R0, RZ, 0x1 ;  /* 0x0000000000008211 */ /* 0x000fe200078f08ff */
[----:B------:R-:W-:Y:S01]  /*cbb0*/  VIADD R29, R71, 0x68 ;  /* 0x00000068471d7836 */ /* 0x000fe20000000000 */
[----:B------:R-:W-:Y:S01]  /*cbc0*/  ISETP.GE.AND P1, PT, R18, UR4, PT ;  /* 0x0000000412007c0c */ /* 0x000fe2000bf26270 */
[----:B------:R-:W-:Y:S01]  /*cbd0*/  @!P5 IMAD.WIDE R2, R3, 0x4, R22 ;  /* 0x000000040302d825 */ /* 0x000fe200078e0216 */
[----:B------:R-:W-:-:S02]  /*cbe0*/  ISETP.GE.AND P2, PT, R25, UR4, PT ;  /* 0x0000000419007c0c */ /* 0x000fc4000bf46270 */
[----:B------:R-:W-:Y:S01]  /*cbf0*/  ISETP.GE.AND P3, PT, R29, UR4, PT ;  /* 0x000000041d007c0c */ /* 0x000fe2000bf66270 */
[----:B------:R-:W-:Y:S01]  /*cc00*/  VIADD R71, R71, 0x78 ;  /* 0x0000007847477836 */ /* 0x000fe20000000000 */
[----:B-1----:R-:W-:Y:S01]  /*cc10*/  @!P6 LOP3.LUT R5, R28, 0xfffffffe, RZ, 0xc0, !PT ;  /* 0xfffffffe1c05e812 */ /* 0x002fe200078ec0ff */
[----:B------:R0:W-:Y:S01]  /*cc20*/  @!P5 ST.E.64 desc[UR6][R2.64], R38 ;  /* 0x000000260200d985 */ /* 0x0001e2000c101b06 */
[----:B--2---:R-:W-:Y:S02]  /*cc30*/  @!P0 LOP3.LUT R7, R0, 0xfffffffe, RZ, 0xc0, !PT ;  /* 0xfffffffe00078812 */ /* 0x004fe400078ec0ff */
[----:B------:R-:W-:Y:S01]  /*cc40*/  @!P4 LEA.HI R32, R32, R32, RZ, 0x1 ;  /* 0x000000202020c211 */ /* 0x000fe200078f08ff */
[----:B------:R-:W-:Y:S02]  /*cc50*/  @!P6 IMAD.WIDE R4, R5, 0x4, R22 ;  /* 0x000000040504e825 */ /* 0x000fe400078e0216 */
[----:B------:R-:W-:Y:S02]  /*cc60*/  @!P1 LEA.HI R18, R18, R18, RZ, 0x1 ;  /* 0x0000001212129211 */ /* 0x000fe400078f08ff */
[----:B------:R-:W-:Y:S01]  /*cc70*/  @!P2 LEA.HI R25, R25, R25, RZ, 0x1 ;  /* 0x000000191919a211 */ /* 0x000fe200078f08ff */
[----:B------:R1:W-:Y:S01]  /*cc80*/  @!P6 ST.E.64 desc[UR6][R4.64], R50 ;  /* 0x000000320400e985 */ /* 0x0003e2000c101b06 */
[----:B------:R-:W-:-:S02]  /*cc90*/  @!P3 LEA.HI R29, R29, R29, RZ, 0x1 ;  /* 0x0000001d1d1db211 */ /* 0x000fc400078f08ff */
[----:B------:R-:W-:Y:S01]  /*cca0*/  @!P1 LOP3.LUT R11, R18, 0xfffffffe, RZ, 0xc0, !PT ;  /* 0xfffffffe120b9812 */ /* 0x000fe200078ec0ff */
[--C-:B0-----:R-:W-:Y:S01]  /*ccb0*/  @!P0 IMAD.WIDE R2, R7, 0x4, R22.reuse ;  /* 0x0000000407028825 */ /* 0x101fe200078e0216 */
[----:B------:R-:W-:Y:S02]  /*ccc0*/  @!P2 LOP3.LUT R25, R25, 0xfffffffe, RZ, 0xc0, !PT ;  /* 0xfffffffe1919a812 */ /* 0x000fe400078ec0ff */
[----:B------:R-:W-:Y:S02]  /*ccd0*/  @!P3 LOP3.LUT R29, R29, 0xfffffffe, RZ, 0xc0, !PT ;  /* 0xfffffffe1d1db812 */ /* 0x000fe400078ec0ff */
[----:B------:R0:W-:Y:S01]  /*cce0*/  @!P0 ST.E.64 desc[UR6][R2.64], R8 ;  /* 0x0000000802008985 */ /* 0x0001e2000c101b06 */
[----:B------:R-:W-:Y:S01]  /*ccf0*/  ISETP.GE.AND P0, PT, R71, UR4, PT ;  /* 0x0000000447007c0c */ /* 0x000fe2000bf06270 */
[----:B------:R-:W-:Y:S01]  /*cd00*/  @!P2 IMAD.WIDE R6, R25, 0x4, R22 ;  /* 0x000000041906a825 */ /* 0x000fe200078e0216 */
[----:B------:R-:W-:-:S03]  /*cd10*/  @!P4 LOP3.LUT R13, R32, 0xfffffffe, RZ, 0xc0, !PT ;  /* 0xfffffffe200dc812 */ /* 0x000fc600078ec0ff */
[----:B-1----:R-:W-:-:S04]  /*cd20*/  @!P1 IMAD.WIDE R4, R11, 0x4, R22 ;  /* 0x000000040b049825 */ /* 0x002fc800078e0216 */
[--C-:B------:R-:W-:Y:S01]  /*cd30*/  @!P3 IMAD.WIDE R10, R29, 0x4, R22.reuse ;  /* 0x000000041d0ab825 */ /* 0x100fe200078e0216 */
[----:B------:R0:W-:Y:S03]  /*cd40*/  @!P1 ST.E.64 desc[UR6][R4.64], R14 ;  /* 0x0000000e04009985 */ /* 0x0001e6000c101b06 */
[----:B------:R-:W-:Y:S01]  /*cd50*/  @!P4 IMAD.WIDE R12, R13, 0x4, R22 ;  /* 0x000000040d0cc825 */ /* 0x000fe200078e0216 */
[----:B------:R0:W-:Y:S04]  /*cd60*/  @!P2 ST.E.64 desc[UR6][R6.64], R26 ;  /* 0x0000001a0600a985 */ /* 0x0001e8000c101b06 */
[----:B------:R0:W-:Y:S04]  /*cd70*/  @!P3 ST.E.64 desc[UR6][R10.64], R42 ;  /* 0x0000002a0a00b985 */ /* 0x0001e8000c101b06 */
[----:B------:R0:W-:Y:S01]  /*cd80*/  @!P4 ST.E.64 desc[UR6][R12.64], R54 ;  /* 0x000000360c00c985 */ /* 0x0001e2000c101b06 */
[----:B------:R-:W-:Y:S05]  /*cd90*/  @P0 BRA `(.L_x_10) ;  /* 0x0000003c00cc0947 */ /* 0x000fea0003800000 */
[----:B------:R-:W-:Y:S01]  /*cda0*/  LEA.HI R71, R71, R71, RZ, 0x1 ;  /* 0x0000004747477211 */ /* 0x000fe200078f08ff */
[----:B------:R-:W-:-:S03]  /*cdb0*/  ULDC.64 UR4, c[0x0][0x208] ;  /* 0x0000820000047ab9 */ /* 0x000fc60000000a00 */
[----:B0-----:R-:W-:-:S05]  /*cdc0*/  LOP3.LUT R3, R71, 0xfffffffe, RZ, 0xc0, !PT ;  /* 0xfffffffe47037812 */ /* 0x001fca00078ec0ff */
[----:B------:R-:W-:-:S05]  /*cdd0*/  IMAD.WIDE R2, R3, 0x4, R22 ;  /* 0x0000000403027825 */ /* 0x000fca00078e0216 */
[----:B------:R0:W-:Y:S01]  /*cde0*/  ST.E.64 desc[UR4][R2.64], R86 ;  /* 0x0000005602007985 */ /* 0x0001e2000c101b04 */
[----:B------:R-:W-:Y:S05]  /*cdf0*/  BRA `(.L_x_10) ;  /* 0x0000003c00b47947 */ /* 0x000fea0003800000 */
.L_x_33:
[----:B------:R-:W0:Y:S02]  /*ce00*/  S2R R0, SR_TID.X ;  /* 0x0000000000007919 */ /* 0x000e240000002100 */
[----:B0-----:R-:W-:-:S05]  /*ce10*/  VIADD R2, R0, 0xffffff80 ;  /* 0xffffff8000027836 */ /* 0x001fca0000000000 */
[----:B------:R-:W-:-:S13]  /*ce20*/  ISETP.GT.AND P0, PT, R2, 0x7f, PT ;  /* 0x0000007f0200780c */ /* 0x000fda0003f04270 */
[----:B------:R-:W-:Y:S05]  /*ce30*/  @P0 BRA `(.L_x_10) ;  /* 0x0000003c00a40947 */ /* 0x000fea0003800000 */
[----:B------:R-:W0:Y:S01]  /*ce40*/  S2R R3, SR_CTAID.X ;  /* 0x0000000000037919 */ /* 0x000e220000002500 */
[----:B------:R-:W1:Y:S01]  /*ce50*/  LDC R6, c[0x0][0xbe8] ;  /* 0x0002fa00ff067b82 */ /* 0x000e620000000800 */
[----:B------:R-:W-:Y:S01]  /*ce60*/  ULDC UR4, c[0x0][0xa88] ;  /* 0x0002a20000047ab9 */ /* 0x000fe20000000800 */
[----:B0-----:R-:W-:Y:S02]  /*ce70*/  IMAD R0, R3, 0x80, R0 ;  /* 0x0000008003007824 */ /* 0x001fe400078e0200 */
[----:B-1----:R-:W-:Y:S02]  /*ce80*/  IMAD R3, R6, UR4, RZ ;  /* 0x0000000406037c24 */ /* 0x002fe4000f8e02ff */
[----:B------:R-:W-:-:S05]  /*ce90*/  VIADD R0, R0, 0xffffff80 ;  /* 0xffffff8000007836 */ /* 0x000fca0000000000 */
[----:B------:R-:W-:-:S13]  /*cea0*/  ISETP.GE.AND P0, PT, R0, R3, PT ;  /* 0x000000030000720c */ /* 0x000fda0003f06270 */
[----:B------:R-:W-:Y:S05]  /*ceb0*/  @P0 BRA `(.L_x_10) ;  /* 0x0000003c00840947 */ /* 0x000fea0003800000 */
[----:B------:R-:W-:Y:S01]  /*cec0*/  ISETP.NE.AND P0, PT, R6, 0x1, PT ;  /* 0x000000010600780c */ /* 0x000fe20003f05270 */
[----:B------:R-:W0:Y:S01]  /*ced0*/  S2UR UR7, SR_CTAID.Z ;  /* 0x00000000000779c3 */ /* 0x000e220000002700 */
[----:B------:R-:W-:Y:S01]  /*cee0*/  R2UR UR11, R19 ;  /* 0x00000000130b72ca */ /* 0x000fe200000e0000 */
[----:B------:R-:W-:Y:S01]  /*cef0*/  ULDC.64 UR8, c[0x0][0xbd0] ;  /* 0x0002f40000087ab9 */ /* 0x000fe20000000a00 */
[----:B------:R-:W-:Y:S01]  /*cf00*/  IMAD.MOV.U32 R5, RZ, RZ, R0 ;  /* 0x000000ffff057224 */ /* 0x000fe200078e0000 */
[----:B------:R-:W-:-:S04]  /*cf10*/  ULDC.64 UR12, c[0x0][0x208] ;  /* 0x00008200000c7ab9 */ /* 0x000fc80000000a00 */
[----:B------:R-:W1:Y:S06]  /*cf20*/  LDC.64 R10, c[0x0][0xbd8] ;  /* 0x0002f600ff0a7b82 */ /* 0x000e6c0000000a00 */
[----:B------:R-:W-:Y:S02]  /*cf30*/  USHF.R.S32.HI UR6, URZ, 0x1f, UR11 ;  /* 0x0000001f3f067899 */ /* 0x000fe4000801140b */
[----:B------:R-:W2:Y:S01]  /*cf40*/  @P0 LDC R7, c[0x0][0xbec] ;  /* 0x0002fb00ff070b82 */ /* 0x000ea20000000800 */
[----:B------:R-:W-:Y:S02]  /*cf50*/  UIMAD.WIDE.U32 UR4, UR11, UR8, URZ ;  /* 0x000000080b0472a5 */ /* 0x000fe4000f8e003f */
[----:B------:R-:W-:-:S04]  /*cf60*/  UIMAD UR6, UR6, UR8, URZ ;  /* 0x00000008060672a4 */ /* 0x000fc8000f8e023f */
[----:B------:R-:W-:Y:S01]  /*cf70*/  UIMAD UR6, UR11, UR9, UR6 ;  /* 0x000000090b0672a4 */ /* 0x000fe2000f8e0206 */
[----:B------:R-:W3:Y:S01]  /*cf80*/  @P0 LDC R9, c[0x0][0xbf0] ;  /* 0x0002fc00ff090b82 */ /* 0x000ee20000000800 */
[----:B0-----:R-:W-:Y:S01]  /*cf90*/  USHF.R.S32.HI UR8, URZ, 0x1f, UR7 ;  /* 0x0000001f3f087899 */ /* 0x001fe20008011407 */
[----:B------:R-:W-:Y:S01]  /*cfa0*/  IMAD.U32 R3, RZ, RZ, UR5 ;  /* 0x00000005ff037e24 */ /* 0x000fe2000f8e00ff */
[----:B------:R-:W-:Y:S01]  /*cfb0*/  UIADD3 UR6, UR5, UR6, URZ ;  /* 0x0000000605067290 */ /* 0x000fe2000fffe03f */
[----:B------:R-:W-:Y:S02]  /*cfc0*/  IMAD.U32 R2, RZ, RZ, UR4 ;  /* 0x00000004ff027e24 */ /* 0x000fe4000f8e00ff */
[----:B------:R-:W-:Y:S02]  /*cfd0*/  ULDC.64 UR4, c[0x0][0xbe0] ;  /* 0x0002f80000047ab9 */ /* 0x000fe40000000a00 */
[----:B------:R-:W0:Y:S01]  /*cfe0*/  S2UR UR10, SR_CTAID.Y ;  /* 0x00000000000a79c3 */ /* 0x000e220000002600 */
[----:B------:R-:W-:-:S02]  /*cff0*/  IMAD.U32 R3, RZ, RZ, UR6 ;  /* 0x00000006ff037e24 */ /* 0x000fc4000f8e00ff */
[C---:B-1----:R-:W-:Y:S02]  /*d000*/  IMAD R12, R10.reuse, UR8, RZ ;  /* 0x000000080a0c7c24 */ /* 0x042fe4000f8e02ff */
[----:B------:R-:W-:-:S03]  /*d010*/  IMAD.WIDE.U32 R2, R10, UR7, R2 ;  /* 0x000000070a027c25 */ /* 0x000fc6000f8e0002 */
[----:B------:R-:W0:Y:S01]  /*d020*/  LDC R8, c[0x0][0xc50] ;  /* 0x00031400ff087b82 */ /* 0x000e220000000800 */
[----:B--2---:R-:W-:-:S04]  /*d030*/  @P0 IMAD.HI.U32 R4, R0, R7, RZ ;  /* 0x0000000700040227 */ /* 0x004fc800078e00ff */
[----:B------:R-:W-:Y:S02]  /*d040*/  IMAD R7, RZ, RZ, -UR11 ;  /* 0x8000000bff077e24 */ /* 0x000fe4000f8e02ff */
[----:B------:R-:W-:Y:S01]  /*d050*/  IMAD R11, R11, UR7, R12 ;  /* 0x000000070b0b7c24 */ /* 0x000fe2000f8e020c */
[----:B---3--:R-:W-:-:S03]  /*d060*/  @P0 SHF.R.U32.HI R5, RZ, R9, R4 ;  /* 0x00000009ff050219 */ /* 0x008fc60000011604 */
[----:B------:R-:W-:Y:S02]  /*d070*/  IMAD.IADD R3, R11, 0x1, R3 ;  /* 0x000000010b037824 */ /* 0x000fe400078e0203 */
[----:B0-----:R-:W-:Y:S02]  /*d080*/  IMAD R9, R8, R7, UR10 ;  /* 0x0000000a08097e24 */ /* 0x001fe4000f8e0207 */
[----:B------:R-:W-:Y:S02]  /*d090*/  IMAD.MOV R7, RZ, RZ, -R5 ;  /* 0x000000ffff077224 */ /* 0x000fe400078e0a05 */
[----:B------:R-:W-:Y:S01]  /*d0a0*/  IMAD.WIDE.U32 R2, R9, UR4, R2 ;  /* 0x0000000409027c25 */ /* 0x000fe2000f8e0002 */
[----:B------:R-:W-:-:S03]  /*d0b0*/  SHF.R.S32.HI R4, RZ, 0x1f, R9 ;  /* 0x0000001fff047819 */ /* 0x000fc60000011409 */
[----:B------:R-:W-:Y:S01]  /*d0c0*/  IMAD R7, R6, R7, R0 ;  /* 0x0000000706077224 */ /* 0x000fe200078e0200 */
[----:B------:R-:W-:Y:S01]  /*d0d0*/  IADD3 R2, P0, R5, R2, RZ ;  /* 0x0000000205027210 */ /* 0x000fe20007f1e0ff */
[----:B------:R-:W-:-:S03]  /*d0e0*/  IMAD R4, R4, UR4, RZ ;  /* 0x0000000404047c24 */ /* 0x000fc6000f8e02ff */
[----:B------:R-:W-:Y:S01]  /*d0f0*/  SHF.R.S32.HI R0, RZ, 0x1f, R7 ;  /* 0x0000001fff007819 */ /* 0x000fe20000011407 */
[----:B------:R-:W-:Y:S01]  /*d100*/  IMAD R4, R9, UR5, R4 ;  /* 0x0000000509047c24 */ /* 0x000fe2000f8e0204 */
[----:B------:R-:W-:Y:S01]  /*d110*/  SHF.R.S32.HI R9, RZ, 0x1f, R5 ;  /* 0x0000001fff097819 */ /* 0x000fe20000011405 */
[----:B------:R-:W-:Y:S02]  /*d120*/  ULDC.64 UR4, c[0x0][0xbc8] ;  /* 0x0002f20000047ab9 */ /* 0x000fe40000000a00 */
[----:B------:R-:W-:Y:S01]  /*d130*/  IMAD R0, R0, UR4, RZ ;  /* 0x0000000400007c24 */ /* 0x000fe2000f8e02ff */
[----:B------:R-:W-:-:S03]  /*d140*/  IADD3.X R3, R9, R3, R4, P0, !PT ;  /* 0x0000000309037210 */ /* 0x000fc600007fe404 */
[C---:B------:R-:W-:Y:S02]  /*d150*/  IMAD R5, R7.reuse, UR5, R0 ;  /* 0x0000000507057c24 */ /* 0x040fe4000f8e0200 */
[----:B------:R-:W-:Y:S01]  /*d160*/  IMAD.WIDE.U32 R2, R7, UR4, R2 ;  /* 0x0000000407027c25 */ /* 0x000fe2000f8e0002 */
[----:B------:R-:W-:-:S03]  /*d170*/  ULDC.64 UR4, c[0x0][0xba8] ;  /* 0x0002ea0000047ab9 */ /* 0x000fc60000000a00 */
[----:B------:R-:W-:Y:S01]  /*d180*/  IMAD.IADD R3, R3, 0x1, R5 ;  /* 0x0000000103037824 */ /* 0x000fe200078e0205 */
[----:B------:R-:W-:-:S04]  /*d190*/  LEA R4, P0, R2, UR4, 0x2 ;  /* 0x0000000402047c11 */ /* 0x000fc8000f8010ff */
[----:B------:R-:W-:Y:S01]  /*d1a0*/  LEA.HI.X R5, R2, UR5, R3, 0x2, P0 ;  /* 0x0000000502057c11 */ /* 0x000fe200080f1403 */
[----:B------:R-:W-:-:S05]  /*d1b0*/  IMAD.MOV.U32 R3, RZ, RZ, -0x800000 ;  /* 0xff800000ff037424 */ /* 0x000fca00078e00ff */
[----:B------:R0:W-:Y:S01]  /*d1c0*/  STG.E desc[UR12][R4.64], R3 ;  /* 0x0000000304007986 */ /* 0x0001e2000c10190c */
[----:B------:R-:W-:Y:S05]  /*d1d0*/  BRA `(.L_x_10) ;  /* 0x0000003800bc7947 */ /* 0x000fea0003800000 */
.L_x_8:
[----:B------:R-:W-:-:S08]  /*d1e0*/  NOP ;  /* 0x0000000000007918 */ /* 0x000fd00000000000 */
[----:B0-----:R-:W0:-:S00]  /*d1f0*/  USETMAXREG.DEALLOC.CTAPOOL 0x18 ;  /* 0x00000018000079c8 */ /* 0x001e0000080e0500 */
[----:B0-----:R-:W-:Y:S01]  /*d200*/  LOP3.LUT R0, R0, 0x3, RZ, 0xc0, !PT ;  /* 0x0000000300007812 */ /* 0x001fe200078ec0ff */
[----:B------:R-:W0:Y:S05]  /*d210*/  S2R R19, SR_CTAID.Z ;  /* 0x0000000000137919 */ /* 0x000e2a0000002700 */
[----:B------:R-:W1:Y:S01]  /*d220*/  S2UR UR6, SR_CTAID.Y ;  /* 0x00000000000679c3 */ /* 0x000e620000002600 */
[----:B------:R-:W2:Y:S02]  /*d230*/  SHFL.IDX PT, R0, R0, RZ, 0x1f ;  /* 0x00001fff00007589 */ /* 0x000ea400000e0000 */
[----:B--2---:R-:W-:-:S13]  /*d240*/  ISETP.NE.AND P0, PT, R0, RZ, PT ;  /* 0x000000ff0000720c */ /* 0x004fda0003f05270 */
[----:B01----:R-:W-:Y:S05]  /*d250*/  @!P0 BRA `(.L_x_36) ;  /* 0x0000000000288947 */ /* 0x003fea0003800000 */
[----:B------:R-:W-:Y:S01]  /*d260*/  ULDC UR7, c[0x0][0xc50] ;  /* 0x0003140000077ab9 */ /* 0x000fe20000000800 */
[----:B------:R-:W-:Y:S01]  /*d270*/  UMOV UR36, UR6 ;  /* 0x0000000600247c82 */ /* 0x000fe20008000000 */
[----:B------:R-:W-:-:S06]  /*d280*/  UISETP.NE.AND UP0, UPT, UR7, 0x1, UPT ;  /* 0x000000010700788c */ /* 0x000fcc000bf05270 */
[----:B------:R-:W-:-:S13]  /*d290*/  PLOP3.LUT P0, PT, PT, PT, UP0, 0x80, 0x0 ;  /* 0x000000000000781c */ /* 0x000fda0003f0f008 */
[----:B------:R-:W-:Y:S05]  /*d2a0*/  @!P0 BRA `(.L_x_37) ;  /* 0x0000000000308947 */ /* 0x000fea0003800000 */
[----:B------:R-:W-:Y:S01]  /*d2b0*/  ULDC UR4, c[0x0][0xc54] ;  /* 0x0003150000047ab9 */ /* 0x000fe20000000800 */
[----:B------:R-:W-:Y:S01]  /*d2c0*/  ULDC UR36, c[0x0][0xc58] ;  /* 0x0003160000247ab9 */ /* 0x000fe20000000800 */
[----:B------:R-:W-:-:S04]  /*d2d0*/  UIMAD.WIDE.U32 UR4, UR6, UR4, URZ ;  /* 0x00000004060472a5 */ /* 0x000fc8000f8e003f */
[----:B------:R-:W-:Y:S01]  /*d2e0*/  USHF.R.U32.HI UR36, URZ, UR36, UR5 ;  /* 0x000000243f247299 */ /* 0x000fe20008011605 */
[----:B------:R-:W-:Y:S11]  /*d2f0*/  BRA `(.L_x_37) ;  /* 0x00000000001c7947 */ /* 0x000ff60003800000 */
.L_x_36:
[----:B------:R-:W-:Y:S01]  /*d300*/  ULDC UR7, c[0x0][0xc50] ;  /* 0x0003140000077ab9 */ /* 0x000fe20000000800 */
[----:B------:R-:W-:Y:S01]  /*d310*/  UMOV UR36, UR6 ;  /* 0x0000000600247c82 */ /* 0x000fe20008000000 */
[----:B------:R-:W-:-:S11]  /*d320*/  UISETP.NE.AND UP0, UPT, UR7, 0x1, UPT ;  /* 0x000000010700788c */ /* 0x000fd6000bf05270 */
[----:B------:R-:W-:Y:S01]  /*d330*/  @UP0 ULDC UR4, c[0x0][0xc54] ;  /* 0x0003150000040ab9 */ /* 0x000fe20000000800 */
[----:B------:R-:W-:Y:S01]  /*d340*/  @UP0 ULDC UR8, c[0x0][0xc58] ;  /* 0x0003160000080ab9 */ /* 0x000fe20000000800 */
[----:B------:R-:W-:-:S04]  /*d350*/  UIMAD.WIDE.U32 UR4, UR6, UR4, URZ ;  /* 0x00000004060472a5 */ /* 0x000fc8000f8e003f */
[----:B------:R-:W-:-:S12]  /*d360*/  @UP0 USHF.R.U32.HI UR36, URZ, UR8, UR5 ;  /* 0x000000083f240299 */ /* 0x000fd80008011605 */
.L_x_37:
[----:B------:R-:W-:Y:S01]  /*d370*/  ISETP.GE.AND P0, PT, R19, RZ, PT ;  /* 0x000000ff1300720c */ /* 0x000fe20003f06270 */
[----:B------:R-:W-:Y:S01]  /*d380*/  UIADD3 UR4, -UR36, URZ, URZ ;  /* 0x0000003f24047290 */ /* 0x000fe2000fffe13f */
[----:B------:R-:W-:Y:S02]  /*d390*/  IMAD.MOV.U32 R10, RZ, RZ, 0x1 ;  /* 0x00000001ff0a7424 */ /* 0x000fe400078e00ff */
[----:B------:R-:W-:Y:S01]  /*d3a0*/  IMAD.MOV.U32 R0, RZ, RZ, RZ ;  /* 0x000000ffff007224 */ /* 0x000fe200078e00ff */
[----:B------:R-:W-:Y:S01]  /*d3b0*/  UIMAD UR6, UR7, UR4, UR6 ;  /* 0x00000004070672a4 */ /* 0x000fe2000f8e0206 */
[----:B------:R-:W-:-:S07]  /*d3c0*/  IMAD.MOV.U32 R3, RZ, RZ, 0x1 ;  /* 0x00000001ff037424 */ /* 0x000fce00078e00ff */
[----:B------:R-:W-:Y:S05]  /*d3d0*/  @!P0 BRA `(.L_x_38) ;  /* 0x0000003400748947 */ /* 0x000fea0003800000 */
[----:B------:R-:W-:Y:S01]  /*d3e0*/  ULDC.64 UR4, c[0x0][0x418] ;  /* 0x0001060000047ab9 */ /* 0x000fe20000000a00 */
[----:B------:R-:W-:Y:S02]  /*d3f0*/  ULOP3.LUT UR42, UR6, 0xffff, URZ, 0xc0, !UPT ;  /* 0x0000ffff062a7892 */ /* 0x000fe4000f8ec03f */
[----:B------:R-:W-:Y:S01]  /*d400*/  UISETP.NE.U32.AND UP0, UPT, UR4, URZ, UPT ;  /* 0x0000003f0400728c */ /* 0x000fe2000bf05070 */
[----:B------:R-:W-:Y:S02]  /*d410*/  UMOV UR41, URZ ;  /* 0x0000003f00297c82 */ /* 0x000fe40008000000 */
[----:B------:R-:W-:Y:S01]  /*d420*/  ULDC UR4, c[0x0][0x424] ;  /* 0x0001090000047ab9 */ /* 0x000fe20000000800 */
[----:B------:R-:W-:-:S03]  /*d430*/  UISETP.NE.AND.EX UP0, UPT, UR5, URZ, UPT, UP0 ;  /* 0x0000003f0500728c */ /* 0x000fc6000bf05300 */
[----:B------:R-:W-:Y:S01]  /*d440*/  ULDC UR5, c[0x0][0x2f0] ;  /* 0x0000bc0000057ab9 */ /* 0x000fe20000000800 */
[----:B------:R-:W-:-:S04]  /*d450*/  USEL UR4, UR4, 0x1, UP0 ;  /* 0x0000000104047887 */ /* 0x000fc80008000000 */
[----:B------:R-:W-:-:S04]  /*d460*/  UIMAD UR4, UR4, UR5, URZ ;  /* 0x00000005040472a4 */ /* 0x000fc8000f8e023f */
[----:B------:R-:W-:Y:S02]  /*d470*/  UISETP.GE.AND UP0, UPT, UR4, 0x1, UPT ;  /* 0x000000010400788c */ /* 0x000fe4000bf06270 */
[----:B------:R-:W-:-:S04]  /*d480*/  UIADD3 UR5, UR4, 0xaf, URZ ;  /* 0x000000af04057890 */ /* 0x000fc8000fffe03f */
[----:B------:R-:W-:Y:S01]  /*d490*/  PLOP3.LUT P0, PT, PT, PT, UP0, 0x80, 0x0 ;  /* 0x000000000000781c */ /* 0x000fe20003f0f008 */
[----:B------:R-:W-:-:S04]  /*d4a0*/  UIMAD.WIDE UR4, UR5, 0x2e8ba2e9, URZ ;  /* 0x2e8ba2e9050478a5 */ /* 0x000fc8000f8e023f */
[----:B------:R-:W-:-:S04]  /*d4b0*/  USHF.R.U32.HI UR40, URZ, 0x1f, UR5 ;  /* 0x0000001f3f287899 */ /* 0x000fc80008011605 */
        /* <DEDUP_REMOVED lines=9> */
[----:B------:R-:W-:Y:S01]  /*d550*/  IABS R4, R3 ;  /* 0x0000000300047213 */ /* 0x000fe20000000000 */
[----:B------:R-:W-:Y:S01]  /*d560*/  IMAD.U32 R3, RZ, RZ, UR7 ;  /* 0x00000007ff037e24 */ /* 0x000fe2000f8e00ff */
[----:B------:R-:W-:Y:S01]  /*d570*/  R2UR UR11, R0 ;  /* 0x00000000000b72ca */ /* 0x000fe200000e0000 */
[----:B------:R-:W-:Y:S02]  /*d580*/  ULOP3.LUT UR7, UR7, UR6, URZ, 0x3c, !UPT ;  /* 0x0000000607077292 */ /* 0x000fe4000f8e3c3f */
[----:B------:R-:W-:-:S10]  /*d590*/  IMAD.MOV R4, RZ, RZ, -R4 ;  /* 0x000000ffff047224 */ /* 0x000fd400078e0a04 */
[----:B------:R-:W0:Y:S08]  /*d5a0*/  I2F.RP R0, UR11 ;  /* 0x0000000b00007d06 */ /* 0x000e300008209400 */
[----:B0-----:R-:W0:Y:S02]  /*d5b0*/  MUFU.RCP R0, R0 ;  /* 0x0000000000007308 */ /* 0x001e240000001000 */
[----:B0-----:R-:W-:Y:S01]  /*d5c0*/  VIADD R2, R0, 0xffffffe ;  /* 0x0ffffffe00027836 */ /* 0x001fe20000000000 */
[----:B------:R-:W-:Y:S01]  /*d5d0*/  IABS R0, R3 ;  /* 0x0000000300007213 */ /* 0x000fe20000000000 */
[----:B------:R-:W-:-:S03]  /*d5e0*/  IMAD.MOV.U32 R3, RZ, RZ, R4 ;  /* 0x000000ffff037224 */ /* 0x000fc600078e0004 */
[----:B------:R-:W-:Y:S01]  /*d5f0*/  R2UR UR9, R0 ;  /* 0x00000000000972ca */ /* 0x000fe200000e0000 */
[----:B------:R-:W0:Y:S01]  /*d600*/  F2I.FTZ.U32.TRUNC.NTZ R2, R2 ;  /* 0x0000000200027305 */ /* 0x000e22000021f000 */
[----:B------:R-:W-:Y:S02]  /*d610*/  R2UR UR10, R3 ;  /* 0x00000000030a72ca */ /* 0x000fe400000e0000 */
[----:B0-----:R-:W-:-:S13]  /*d620*/  R2UR UR5, R2 ;  /* 0x00000000020572ca */ /* 0x001fda00000e0000 */
[----:B------:R-:W-:-:S04]  /*d630*/  UIADD3 UR8, URZ, -UR5, URZ ;  /* 0x800000053f087290 */ /* 0x000fc8000fffe03f */
[----:B------:R-:W-:-:S04]  /*d640*/  UIMAD UR8, UR8, UR11, URZ ;  /* 0x0000000b080872a4 */ /* 0x000fc8000f8e023f */
[----:B------:R-:W-:-:S04]  /*d650*/  UIMAD.WIDE.U32 UR4, UR5, UR8, UR4 ;  /* 0x00000008050472a5 */ /* 0x000fc8000f8e0004 */
[----:B------:R-:W-:-:S04]  /*d660*/  UIMAD.WIDE.U32 UR4, UR5, UR9, URZ ;  /* 0x00000009050472a5 */ /* 0x000fc8000f8e003f */
[----:B------:R-:W-:-:S04]  /*d670*/  UIMAD UR4, UR5, UR10, UR9 ;  /* 0x0000000a050472a4 */ /* 0x000fc8000f8e0209 */
[----:B------:R-:W-:-:S11]  /*d680*/  UISETP.GT.U32.AND UP1, UPT, UR11, UR4, UPT ;  /* 0x000000040b00728c */ /* 0x000fd6000bf24070 */
[----:B------:R-:W-:Y:S02]  /*d690*/  @!UP1 UIADD3 UR4, UR4, -UR11, URZ ;  /* 0x8000000b04049290 */ /* 0x000fe4000fffe03f */
[----:B------:R-:W-:Y:S02]  /*d6a0*/  @!UP1 UIADD3 UR5, UR5, 0x1, URZ ;  /* 0x0000000105059890 */ /* 0x000fe4000fffe03f */
[----:B------:R-:W-:Y:S02]  /*d6b0*/  UISETP.GE.U32.AND UP0, UPT, UR4, UR11, UPT ;  /* 0x0000000b0400728c */ /* 0x000fe4000bf06070 */
[----:B------:R-:W-:-:S09]  /*d6c0*/  UISETP.GE.AND UP1, UPT, UR7, URZ, UPT ;  /* 0x0000003f0700728c */ /* 0x000fd2000bf26270 */
[----:B------:R-:W-:Y:S02]  /*d6d0*/  @UP0 UIADD3 UR5, UR5, 0x1, URZ ;  /* 0x0000000105050890 */ /* 0x000fe4000fffe03f */
[----:B------:R-:W-:Y:S02]  /*d6e0*/  UISETP.NE.AND UP0, UPT, UR6, URZ, UPT ;  /* 0x0000003f0600728c */ /* 0x000fe4000bf05270 */
[----:B------:R-:W-:-:S09]  /*d6f0*/  @!UP1 UIADD3 UR5, -UR5, URZ, URZ ;  /* 0x0000003f05059290 */ /* 0x000fd2000fffe13f */
[----:B------:R-:W-:-:S07]  /*d700*/  @!UP0 ULOP3.LUT UR5, URZ, UR6, URZ, 0x33, !UPT ;  /* 0x000000063f058292 */ /* 0x000fce000f8e333f */
[----:B------:R-:W-:-:S05]  /*d710*/  UMOV UR41, UR5 ;  /* 0x0000000500297c82 */ /* 0x000fca0008000000 */
.L_x_39:
[----:B------:R-:W-:Y:S01]  /*d720*/  UIMAD UR39, UR42, UR41, URZ ;  /* 0x000000292a2772a4 */ /* 0x000fe2000f8e023f */
[----:B------:R-:W-:-:S05]  /*d730*/  IMAD.U32 R0, RZ, RZ, UR40 ;  /* 0x00000028ff007e24 */ /* 0x000fca000f8e00ff */
[----:B------:R-:W-:-:S05]  /*d740*/  IMAD.U32 R3, RZ, RZ, UR39 ;  /* 0x00000027ff037e24 */ /* 0x000fca000f8e00ff */
[----:B------:R-:W-:Y:S01]  /*d750*/  VIADDMNMX R18, R3, UR41, R0, PT ;  /* 0x0000002903127c46 */ /* 0x000fe2000b800100 */
[----:B------:R-:W-:Y:S02]  /*d760*/  IMAD.MOV.U32 R0, RZ, RZ, RZ ;  /* 0x000000ffff007224 */ /* 0x000fe400078e00ff */
[----:B------:R-:W-:Y:S01]  /*d770*/  IMAD.MOV.U32 R3, RZ, RZ, 0x1 ;  /* 0x00000001ff037424 */ /* 0x000fe200078e00ff */
[----:B------:R-:W-:Y:S01]  /*d780*/  ISETP.GT.AND P0, PT, R18, UR39, PT ;  /* 0x0000002712007c0c */ /* 0x000fe2000bf04270 */
[----:B------:R0:W-:-:S12]  /*d790*/  STL [R1+0x4], R18 ;  /* 0x0000041201007387 */ /* 0x0001d80000100800 */
[----:B0-----:R-:W-:Y:S05]  /*d7a0*/  @!P0 BRA `(.L_x_38) ;  /* 0x0000003000808947 */ /* 0x001fea0003800000 */
[----:B------:R-:W0:Y:S01]  /*d7b0*/  S2UR UR4, SR_CgaCtaId ;  /* 0x00000000000479c3 */ /* 0x000e220000008800 */
[----:B------:R-:W-:Y:S02]  /*d7c0*/  UMOV UR38, 0x400 ;  /* 0x0000040000267882 */ /* 0x000fe40000000000 */
[----:B0-----:R-:W-:-:S04]  /*d7d0*/  ULEA UR38, UR4, UR38, 0x18 ;  /* 0x0000002604267291 */ /* 0x001fc8000f8ec03f */
[----:B------:R-:W-:-:S04]  /*d7e0*/  UIADD3 UR4, UR38, 0x1e400, URZ ;  /* 0x0001e40026047890 */ /* 0x000fc8000fffe03f */
[----:B------:R-:W-:-:S06]  /*d7f0*/  ULOP3.LUT UP0, URZ, UR4, 0x3ff, URZ, 0xc0, !UPT ;  /* 0x000003ff043f7892 */ /* 0x000fcc000f80c03f */
[----:B------:R-:W-:-:S13]  /*d800*/  PLOP3.LUT P0, PT, PT, PT, UP0, 0x80, 0x0 ;  /* 0x000000000000781c */ /* 0x000fda0003f0f008 */
[----:B------:R-:W-:Y:S05]  /*d810*/  @!P0 BRA `(.L_x_40) ;  /* 0x0000000000408947 */ /* 0x000fea0003800000 */
[----:B------:R-:W-:Y:S01]  /*d820*/  MOV R2, 0x0 ;  /* 0x0000000000027802 */ /* 0x000fe20000000f00 */
[----:B------:R-:W-:Y:S01]  /*d830*/  ULDC.64 UR6, c[0x4][0xa0] ;  /* 0x0100280000067ab9 */ /* 0x000fe20000000a00 */
[----:B------:R-:W-:Y:S01]  /*d840*/  ULDC.64 UR8, c[0x4][0xa8] ;  /* 0x01002a0000087ab9 */ /* 0x000fe20000000a00 */
[----:B------:R-:W-:Y:S01]  /*d850*/  ULDC.64 UR4, c[0x4][0x28] ;  /* 0x01000a0000047ab9 */ /* 0x000fe20000000a00 */
[----:B------:R-:W-:Y:S02]  /*d860*/  IMAD.U32 R4, RZ, RZ, UR6 ;  /* 0x00000006ff047e24 */ /* 0x000fe4000f8e00ff */
[----:B------:R-:W0:Y:S01]  /*d870*/  LDC.64 R2, c[0x4][R2] ;  /* 0x0100000002027b82 */ /* 0x000e220000000a00 */
[----:B------:R-:W-:Y:S02]  /*d880*/  IMAD.U32 R5, RZ, RZ, UR7 ;  /* 0x00000007ff057e24 */ /* 0x000fe4000f8e00ff */
[----:B------:R-:W-:Y:S02]  /*d890*/  IMAD.U32 R6, RZ, RZ, UR8 ;  /* 0x00000008ff067e24 */ /* 0x000fe4000f8e00ff */
[----:B------:R-:W-:-:S02]  /*d8a0*/  IMAD.U32 R7, RZ, RZ, UR9 ;  /* 0x00000009ff077e24 */ /* 0x000fc4000f8e00ff */
[----:B------:R-:W-:Y:S02]  /*d8b0*/  IMAD.U32 R10, RZ, RZ, UR4 ;  /* 0x00000004ff0a7e24 */ /* 0x000fe4000f8e00ff */
[----:B------:R-:W-:Y:S02]  /*d8c0*/  IMAD.U32 R11, RZ, RZ, UR5 ;  /* 0x00000005ff0b7e24 */ /* 0x000fe4000f8e00ff */
[----:B------:R-:W-:Y:S02]  /*d8d0*/  IMAD.MOV.U32 R8, RZ, RZ, 0x70 ;  /* 0x00000070ff087424 */ /* 0x000fe400078e00ff */
[----:B------:R-:W-:Y:S02]  /*d8e0*/  IMAD.MOV.U32 R12, RZ, RZ, 0x1 ;  /* 0x00000001ff0c7424 */ /* 0x000fe400078e00ff */
[----:B------:R-:W-:-:S07]  /*d8f0*/  IMAD.MOV.U32 R13, RZ, RZ, RZ ;  /* 0x000000ffff0d7224 */ /* 0x000fce00078e00ff */
[----:B------:R-:W-:-:S07]  /*d900*/  LEPC R20, `(.L_x_40) ;  /* 0x000000001014794e */ /* 0x000fce0000000000 */
[----:B0-----:R-:W-:Y:S05]  /*d910*/  CALL.ABS.NOINC R2 ;  /* 0x0000000002007343 */ /* 0x001fea0003c00000 */
.L_x_40:
        /* <DEDUP_REMOVED lines=8> */
[----:B------:R0:W1:Y:S01]  /*d9a0*/  LDC.64 R2, c[0x4][R16] ;  /* 0x0100000010027b82 */ /* 0x0000620000000a00 */
[----:B------:R-:W-:Y:S02]  /*d9b0*/  IMAD.U32 R4, RZ, RZ, UR6 ;  /* 0x00000006ff047e24 */ /* 0x000fe4000f8e00ff */
[----:B------:R-:W-:Y:S02]  /*d9c0*/  IMAD.U32 R5, RZ, RZ, UR7 ;  /* 0x00000007ff057e24 */ /* 0x000fe4000f8e00ff */
[----:B------:R-:W-:Y:S02]  /*d9d0*/  IMAD.U32 R6, RZ, RZ, UR8 ;  /* 0x00000008ff067e24 */ /* 0x000fe4000f8e00ff */
[----:B------:R-:W-:-:S02]  /*d9e0*/  IMAD.U32 R7, RZ, RZ, UR9 ;  /* 0x00000009ff077e24 */ /* 0x000fc4000f8e00ff */
[----:B------:R-:W-:Y:S02]  /*d9f0*/  IMAD.U32 R10, RZ, RZ, UR4 ;  /* 0x00000004ff0a7e24 */ /* 0x000fe4000f8e00ff */
[----:B------:R-:W-:Y:S02]  /*da00*/  IMAD.U32 R11, RZ, RZ, UR5 ;  /* 0x00000005ff0b7e24 */ /* 0x000fe4000f8e00ff */
[----:B------:R-:W-:Y:S02]  /*da10*/  IMAD.MOV.U32 R8, RZ, RZ, 0x70 ;  /* 0x00000070ff087424 */ /* 0x000fe400078e00ff */
[----:B------:R-:W-:Y:S02]  /*da20*/  IMAD.MOV.U32 R12, RZ, RZ, 0x1 ;  /* 0x00000001ff0c7424 */ /* 0x000fe400078e00ff */
[----:B0-----:R-:W-:-:S07]  /*da30*/  IMAD.MOV.U32 R13, RZ, RZ, RZ ;  /* 0x000000ffff0d7224 */ /* 0x001fce00078e00ff */
[----:B------:R-:W-:-:S07]  /*da40*/  LEPC R20, `(.L_x_42) ;  /* 0x000000001014794e */ /* 0x000fce0000000000 */
[----:B-1----:R-:W-:Y:S05]  /*da50*/  CALL.ABS.NOINC R2 ;  /* 0x0000000002007343 */ /* 0x002fea0003c00000 */
.L_x_42:
[----:B------:R0:W1:Y:S01]  /*da60*/  LDC.64 R2, c[0x4][R16] ;  /* 0x0100000010027b82 */ /* 0x0000620000000a00 */
[----:B------:R-:W-:Y:S01]  /*da70*/  ULDC.64 UR6, c[0x4][0xa0] ;  /* 0x0100280000067ab9 */ /* 0x000fe20000000a00 */
[----:B------:R-:W-:Y:S01]  /*da80*/  ULDC.64 UR8, c[0x4][0xa8] ;  /* 0x01002a0000087ab9 */ /* 0x000fe20000000a00 */
[----:B------:R-:W-:Y:S01]  /*da90*/  ULDC.64 UR4, c[0x4][0x38] ;  /* 0x01000e0000047ab9 */ /* 0x000fe20000000a00 */
        /* <DEDUP_REMOVED lines=11> */
.L_x_41:
[----:B------:R-:W0:Y:S01]  /*db50*/  LDC.64 R2, c[0x0][0x9f8] ;  /* 0x00027e00ff027b82 */ /* 0x000e220000000a00 */
[----:B------:R-:W-:-:S07]  /*db60*/  ULDC.64 UR4, c[0x0][0x208] ;  /* 0x0000820000047ab9 */ /* 0x000fce0000000a00 */
[----:B------:R-:W1:Y:S01]  /*db70*/  LDC.64 R4, c[0x0][0x418] ;  /* 0x00010600ff047b82 */ /* 0x000e620000000a00 */
[----:B0-----:R-:W-:-:S04]  /*db80*/  ISETP.NE.U32.AND P0, PT, R2, RZ, PT ;  /* 0x000000ff0200720c */ /* 0x001fc80003f05070 */
[----:B------:R-:W-:-:S13]  /*db90*/  ISETP.NE.AND.EX P0, PT, R3, RZ, PT, P0 ;  /* 0x000000ff0300720c */ /* 0x000fda0003f05300 */
[----:B------:R-:W0:Y:S02]  /*dba0*/  @P0 LDC.64 R2, c[0x0][0x9f8] ;  /* 0x00027e00ff020b82 */ /* 0x000e240000000a00 */
[----:B0-----:R-:W-:-:S05]  /*dbb0*/  @P0 IMAD.WIDE R2, R19, 0x4, R2 ;  /* 0x0000000413020825 */ /* 0x001fca00078e0202 */
[----:B------:R-:W2:Y:S01]  /*dbc0*/  @P0 LDG.E R19, desc[UR4][R2.64] ;  /* 0x0000000402130981 */ /* 0x000ea2000c1e1900 */
[----:B-1----:R-:W-:Y:S01]  /*dbd0*/  ISETP.NE.U32.AND P0, PT, R4, RZ, PT ;  /* 0x000000ff0400720c */ /* 0x002fe20003f05070 */
[----:B------:R-:W-:Y:S01]  /*dbe0*/  UMOV UR4, 0xffffffff ;  /* 0xffffffff00047882 */ /* 0x000fe20000000000 */
[----:B------:R-:W-:Y:S01]  /*dbf0*/  LOP3.LUT R17, R17, 0xfffffffe, RZ, 0xc0, !PT ;  /* 0xfffffffe11117812 */ /* 0x000fe200078ec0ff */
[----:B------:R-:W0:Y:S01]  /*dc00*/  S2R R0, SR_TID.X ;  /* 0x0000000000007919 */ /* 0x000e220000002100 */
[----:B------:R-:W-:Y:S01]  /*dc10*/  ISETP.NE.AND.EX P1, PT, R5, RZ, PT, P0 ;  /* 0x000000ff0500720c */ /* 0x000fe20003f25300 */
[----:B------:R-:W-:-:S12]  /*dc20*/  VIADD R18, R18, 0xffffffff ;  /* 0xffffffff12127836 */ /* 0x000fd80000000000 */
[----:B------:R-:W-:Y:S02]  /*dc30*/  @P1 LOP3.LUT R17, R17, 0x1, RZ, 0xfc, !PT ;  /* 0x0000000111111812 */ /* 0x000fe400078efcff */
[----:B0-----:R-:W-:-:S04]  /*dc40*/  SHF.R.U32.HI R0, RZ, 0x5, R0 ;  /* 0x00000005ff007819 */ /* 0x001fc80000011600 */
[----:B------:R-:W-:Y:S02]  /*dc50*/  LOP3.LUT R0, R0, 0x3, RZ, 0xc0, !PT ;  /* 0x0000000300007812 */ /* 0x000fe400078ec0ff */
[----:B--2---:R-:W-:Y:S02]  /*dc60*/  SHF.R.S32.HI R7, RZ, 0x1f, R19 ;  /* 0x0000001fff077819 */ /* 0x004fe40000011413 */
[----:B------:R-:W-:-:S03]  /*dc70*/  SEL R16, R19, RZ, !P1 ;  /* 0x000000ff13107207 */ /* 0x000fc60004800000 */
[----:B------:R0:W-:Y:S01]  /*dc80*/  STL [R1], R7 ;  /* 0x0000000701007387 */ /* 0x0001e20000100800 */
[----:B------:R-:W-:Y:S05]  /*dc90*/  BRA.DIV UR4, `(.L_x_43) ;  /* 0x00000032048c7947 */ /* 0x000fea000b800000 */
[----:B------:R1:W2:Y:S02]  /*dca0*/  SHFL.IDX PT, R14, R0, RZ, 0x1f ;  /* 0x00001fff000e7589 */ /* 0x0002a400000e0000 */
.L_x_120:
[----:B--2---:R-:W-:Y:S02]  /*dcb0*/  ISETP.NE.AND P0, PT, R14, RZ, PT ;  /* 0x000000ff0e00720c */ /* 0x004fe40003f05270 */
[----:B------:R-:W-:Y:S02]  /*dcc0*/  PLOP3.LUT P2, PT, PT, PT, PT, 0x8, 0x0 ;  /* 0x000000000000781c */ /* 0x000fe40003f4e170 */
[----:B------:R-:W-:-:S11]  /*dcd0*/  LOP3.LUT R17, R17, 0xfffffffd, RZ, 0xc0, !PT ;  /* 0xfffffffd11117812 */ /* 0x000fd600078ec0ff */
[----:B------:R-:W-:Y:S01]  /*dce0*/  @P2 LOP3.LUT R17, R17, 0x2, RZ, 0xfc, !PT ;  /* 0x0000000211112812 */ /* 0x000fe200078efcff */
[----:B------:R-:W-:Y:S06]  /*dcf0*/  @P0 BRA `(.L_x_44) ;  /* 0x0000000000fc0947 */ /* 0x000fec0003800000 */
[----:B------:R-:W-:-:S03]  /*dd00*/  UMOV UR4, 0xffffffff ;  /* 0xffffffff00047882 */ /* 0x000fc60000000000 */
[----:B------:R-:W-:Y:S05]  /*dd10*/  BRA.DIV UR4, `(.L_x_45) ;  /* 0x00000032048c7947 */ /* 0x000fea000b800000 */
[----:B------:R-:W-:-:S13]  /*dd20*/  ELECT P6, URZ, PT ;  /* 0x00000000003f782f */ /* 0x000fda00038c0000 */
.L_x_123:
[----:B------:R-:W-:Y:S05]  /*dd30*/  @!P6 BRA `(.L_x_44) ;  /* 0x0000000000ece947 */ /* 0x000fea0003800000 */
[----:B------:R-:W-:Y:S01]  /*dd40*/  IMAD.MOV.U32 R16, RZ, RZ, R19 ;  /* 0x000000ffff107224 */ /* 0x000fe200078e0013 */
[----:B------:R-:W-:Y:S06]  /*dd50*/  @!P1 BRA `(.L_x_46) ;  /* 0x00000000004c9947 */ /* 0x000fec0003800000 */
[----:B------:R-:W2:Y:S01]  /*dd60*/  LDC R6, c[0x0][0x43c] ;  /* 0x00010f00ff067b82 */ /* 0x000ea20000000800 */
[----:B-1----:R-:W-:Y:S01]  /*dd70*/  IMAD.MOV.U32 R0, RZ, RZ, R18 ;  /* 0x000000ffff007224 */ /* 0x002fe200078e0012 */
[----:B------:R-:W-:Y:S01]  /*dd80*/  ULDC.64 UR4, c[0x0][0x428] ;  /* 0x00010a0000047ab9 */ /* 0x000fe20000000a00 */
[----:B------:R-:W-:Y:S01]  /*dd90*/  ULDC.64 UR6, c[0x0][0x208] ;  /* 0x0000820000067ab9 */ /* 0x000fe20000000a00 */
[----:B------:R-:W-:-:S04]  /*dda0*/  IMAD R8, R7, UR4, RZ ;  /* 0x0000000407087c24 */ /* 0x000fc8000f8e02ff */
[----:B0-----:R-:W-:Y:S01]  /*ddb0*/  IMAD R7, R19, UR5, R8 ;  /* 0x0000000513077c24 */ /* 0x001fe2000f8e0208 */
[----:B--2---:R-:W-:-:S13]  /*ddc0*/  ISETP.NE.AND P0, PT, R6, 0x1, PT ;  /* 0x000000010600780c */ /* 0x004fda0003f05270 */
[----:B------:R-:W0:Y:S02]  /*ddd0*/  @P0 LDC.64 R2, c[0x0][0x440] ;  /* 0x00011000ff020b82 */ /* 0x000e240000000a00 */
[----:B0-----:R-:W-:-:S05]  /*dde0*/  @P0 IMAD.HI.U32 R2, R18, R2, RZ ;  /* 0x0000000212020227 */ /* 0x001fca00078e00ff */
[----:B------:R-:W-:-:S04]  /*ddf0*/  @P0 SHF.R.U32.HI R0, RZ, R3, R2 ;  /* 0x00000003ff000219 */ /* 0x000fc80000011602 */
[--C-:B------:R-:W-:Y:S01]  /*de00*/  SHF.R.S32.HI R3, RZ, 0x1f, R0.reuse ;  /* 0x0000001fff037819 */ /* 0x100fe20000011400 */
[----:B------:R-:W-:-:S04]  /*de10*/  IMAD.MOV.U32 R2, RZ, RZ, R0 ;  /* 0x000000ffff027224 */ /* 0x000fc800078e0000 */
[----:B------:R-:W-:-:S04]  /*de20*/  IMAD.WIDE.U32 R2, R19, UR4, R2 ;  /* 0x0000000413027c25 */ /* 0x000fc8000f8e0002 */
[----:B------:R-:W-:Y:S01]  /*de30*/  IMAD.IADD R3, R3, 0x1, R7 ;  /* 0x0000000103037824 */ /* 0x000fe200078e0207 */
[----:B------:R-:W-:-:S04]  /*de40*/  LEA R4, P0, R2, R4, 0x2 ;  /* 0x0000000402047211 */ /* 0x000fc800078010ff */
[----:B------:R-:W-:-:S05]  /*de50*/  LEA.HI.X R5, R2, R5, R3, 0x2, P0 ;  /* 0x0000000502057211 */ /* 0x000fca00000f1403 */
[----:B------:R2:W5:Y:S01]  /*de60*/  LDG.E R16, desc[UR6][R4.64] ;  /* 0x0000000604107981 */ /* 0x000562000c1e1900 */
[----:B------:R-:W-:-:S04]  /*de70*/  IMAD.MOV R3, RZ, RZ, -R0 ;  /* 0x000000ffff037224 */ /* 0x000fc800078e0a00 */
[----:B------:R-:W-:-:S07]  /*de80*/  IMAD R18, R6, R3, R18 ;  /* 0x0000000306127224 */ /* 0x000fce00078e0212 */
.L_x_46:
[----:B-1----:R-:W-:Y:S01]  /*de90*/  IMAD.MOV.U32 R0, RZ, RZ, 0x1 ;  /* 0x00000001ff007424 */ /* 0x002fe200078e00ff */
[----:B------:R-:W1:Y:S04]  /*dea0*/  S2R R9, SR_TID.X ;  /* 0x0000000000097919 */ /* 0x000e680000002100 */
[----:B------:R-:W-:-:S04]  /*deb0*/  SHF.L.U32 R0, R0, 0x1f, RZ ;  /* 0x0000001f00007819 */ /* 0x000fc800000006ff */
[----:B------:R-:W3:Y:S01]  /*dec0*/  SYNCS.PHASECHK.TRANS64.TRYWAIT P0, [UR38+0x34840], R0 ;  /* 0x03484000ff0075a7 */ /* 0x000ee20008000166 */
[----:B-1----:R-:W-:-:S04]  /*ded0*/  LOP3.LUT R2, R9, 0x7f, RZ, 0xc0, !PT ;  /* 0x0000007f09027812 */ /* 0x002fc800078ec0ff */
[----:B------:R-:W-:Y:S01]  /*dee0*/  ISETP.NE.AND P1, PT, R2, RZ, PT ;  /* 0x000000ff0200720c */ /* 0x000fe20003f25270 */
[----:B---3--:R-:W-:-:S12]  /*def0*/  @!P0 BRA `(.L_x_47) ;  /* 0x0000003000348947 */ /* 0x008fd80003800000 */
.L_x_124:
[----:B------:R-:W-:Y:S05]  /*df00*/  @P1 BRA `(.L_x_48) ;  /* 0x0000000000181947 */ /* 0x000fea0003800000 */
[----:B------:R-:W3:Y:S01]  /*df10*/  S2R R2, SR_TID.X ;  /* 0x0000000000027919 */ /* 0x000ee20000002100 */
[----:B-1----:R-:W-:-:S04]  /*df20*/  IMAD.MOV.U32 R0, RZ, RZ, 0xb000 ;  /* 0x0000b000ff007424 */ /* 0x002fc800078e00ff */
[----:B------:R4:W-:Y:S01]  /*df30*/  SYNCS.ARRIVE.TRANS64 RZ, [UR38+0x34830], R0 ;  /* 0x03483000ffff79a7 */ /* 0x0009e20008000026 */
[----:B---3--:R-:W-:-:S13]  /*df40*/  LOP3.LUT P0, RZ, R2, 0x1f, RZ, 0xc0, !PT ;  /* 0x0000001f02ff7812 */ /* 0x008fda000780c0ff */
[----:B----4-:R-:W-:Y:S05]  /*df50*/  @!P0 BRA `(.L_x_48) ;  /* 0x0000000000048947 */ /* 0x010fea0003800000 */
[----:B------:R-:W-:Y:S01]  /*df60*/  BPT.TRAP 0x1 ;  /* 0x000000040000795c */ /* 0x000fe20000300000 */
.L_x_48:
[----:B------:R-:W-:Y:S01]  /*df70*/  R2UR UR11, R18 ;  /* 0x00000000120b72ca */ /* 0x000fe200000e0000 */
[----:B------:R-:W-:Y:S01]  /*df80*/  ULDC.64 UR4, c[0x0][0x198] ;  /* 0x0000660000047ab9 */ /* 0x000fe20000000a00 */
[----:B-----5:R-:W-:Y:S01]  /*df90*/  R2UR UR13, R16 ;  /* 0x00000000100d72ca */ /* 0x020fe200000e0000 */
[----:B------:R-:W-:Y:S01]  /*dfa0*/  UIADD3 UR4, UP0, UR4, 0x370, URZ ;  /* 0x0000037004047890 */ /* 0x000fe2000ff1e03f */
[----:B------:R-:W-:Y:S01]  /*dfb0*/  PLOP3.LUT P0, PT, PT, PT, PT, 0x80, 0x0 ;  /* 0x000000000000781c */ /* 0x000fe20003f0f070 */
[----:B------:R-:W-:Y:S01]  /*dfc0*/  UIADD3 UR8, UR38, 0x1e400, URZ ;  /* 0x0001e40026087890 */ /* 0x000fe2000fffe03f */
[----:B------:R-:W-:Y:S01]  /*dfd0*/  LOP3.LUT R17, R17, 0xfffffffd, RZ, 0xc0, !PT ;  /* 0xfffffffd11117812 */ /* 0x000fe200078ec0ff */
[----:B------:R-:W-:Y:S02]  /*dfe0*/  UIADD3 UR9, UR38, 0x34830, URZ ;  /* 0x0003483026097890 */ /* 0x000fe4000fffe03f */
[----:B------:R-:W-:Y:S02]  /*dff0*/  UIADD3.X UR5, URZ, UR5, URZ, UP0, !UPT ;  /* 0x000000053f057290 */ /* 0x000fe400087fe43f */
[----:B------:R-:W-:-:S02]  /*e000*/  UIADD3 UR16, UR38, 0x23c00, URZ ;  /* 0x00023c0026107890 */ /* 0x000fc4000fffe03f */
[----:B------:R-:W-:Y:S01]  /*e010*/  UIMAD UR11, UR11, 0xb0, URZ ;  /* 0x000000b00b0b78a4 */ /* 0x000fe2000f8e023f */
[----:B------:R-:W-:Y:S01]  /*e020*/  UMOV UR6, 0x0 ;  /* 0x0000000000067882 */ /* 0x000fe20000000000 */
[----:B------:R-:W-:Y:S01]  /*e030*/  UMOV UR7, 0x14f00000 ;  /* 0x14f0000000077882 */ /* 0x000fe20000000000 */
[----:B------:R-:W-:Y:S01]  /*e040*/  UMOV UR10, URZ ;  /* 0x0000003f000a7c82 */ /* 0x000fe20008000000 */
[----:B------:R-:W-:Y:S01]  /*e050*/  UMOV UR12, UR36 ;  /* 0x00000024000c7c82 */ /* 0x000fe20008000000 */
[----:B------:R-:W-:Y:S01]  /*e060*/  UMOV UR18, 0x40 ;  /* 0x0000004000127882 */ /* 0x000fe20000000000 */
[----:B------:R-:W-:Y:S01]  /*e070*/  UMOV UR20, UR36 ;  /* 0x0000002400147c82 */ /* 0x000fe20008000000 */
[----:B------:R-:W-:Y:S01]  /*e080*/  UMOV UR17, UR9 ;  /* 0x0000000900117c82 */ /* 0x000fe20008000000 */
[----:B------:R-:W-:Y:S01]  /*e090*/  UMOV UR21, UR13 ;  /* 0x0000000d00157c82 */ /* 0x000fe20008000000 */
[----:B------:R-:W-:Y:S01]  /*e0a0*/  UMOV UR19, UR11 ;  /* 0x0000000b00137c82 */ /* 0x000fe20008000000 */
[----:B------:R3:W-:Y:S01]  /*e0b0*/  UTMALDG.4D [UR8], [UR4], desc[UR6] ;  /* 0x00000608040075b4 */ /* 0x0007e20008019000 */
[----:B------:R-:W-:Y:S01]  /*e0c0*/  @P0 LOP3.LUT R17, R17, 0x2, RZ, 0xfc, !PT ;  /* 0x0000000211110812 */ /* 0x000fe200078efcff */
[----:B------:R3:W-:Y:S02]  /*e0d0*/  UTMALDG.4D [UR16], [UR4], desc[UR6] ;  /* 0x00000610040075b4 */ /* 0x0007e40008019000 */
[----:B---3--:R-:W-:-:S04]  /*e0e0*/  NOP ;  /* 0x0000000000007918 */ /* 0x008fc80000000000 */
.L_x_44:
[----:B------:R-:W-:Y:S05]  /*e0f0*/  WARPSYNC.ALL ;  /* 0x0000000000007948 */ /* 0x000fea0003800000 */
[----:B------:R-:W-:Y:S01]  /*e100*/  UIADD3 UR4, UR38, 0x16400, URZ ;  /* 0x0001640026047890 */ /* 0x000fe2000fffe03f */
[----:B------:R-:W-:Y:S03]  /*e110*/  BAR.SYNC.DEFER_BLOCKING 0x8, 0x180 ;  /* 0x0206000000007b1d */ /* 0x000fe60000010000 */
[----:B------:R-:W-:-:S06]  /*e120*/  ULOP3.LUT UP0, URZ, UR4, 0x3ff, URZ, 0xc0, !UPT ;  /* 0x000003ff043f7892 */ /* 0x000fcc000f80c03f */
[----:B------:R-:W-:-:S13]  /*e130*/  PLOP3.LUT P0, PT, PT, PT, UP0, 0x80, 0x0 ;  /* 0x000000000000781c */ /* 0x000fda0003f0f008 */
[----:B------:R-:W-:Y:S05]  /*e140*/  @!P0 BRA `(.L_x_49) ;  /* 0x0000000000408947 */ /* 0x000fea0003800000 */
[----:B------:R-:W-:Y:S01]  /*e150*/  MOV R2, 0x0 ;  /* 0x0000000000027802 */ /* 0x000fe20000000f00 */
[----:B------:R-:W-:Y:S01]  /*e160*/  ULDC.64 UR6, c[0x4][0xa0] ;  /* 0x0100280000067ab9 */ /* 0x000fe20000000a00 */
[----:B------:R-:W-:Y:S01]  /*e170*/  ULDC.64 UR8, c[0x4][0xa8] ;  /* 0x01002a0000087ab9 */ /* 0x000fe20000000a00 */
[----:B------:R-:W-:Y:S01]  /*e180*/  ULDC.64 UR4, c[0x4][0x20] ;  /* 0x0100080000047ab9 */ /* 0x000fe20000000a00 */
[----:B--2---:R-:W-:Y:S02]  /*e190*/  IMAD.U32 R4, RZ, RZ, UR6 ;  /* 0x00000006ff047e24 */ /* 0x004fe4000f8e00ff */
[----:B-1----:R-:W1:Y:S01]  /*e1a0*/  LDC.64 R2, c[0x4][R2] ;  /* 0x0100000002027b82 */ /* 0x002e620000000a00 */
[----:B------:R-:W-:Y:S02]  /*e1b0*/  IMAD.U32 R5, RZ, RZ, UR7 ;  /* 0x00000007ff057e24 */ /* 0x000fe4000f8e00ff */
[----:B------:R-:W-:Y:S02]  /*e1c0*/  IMAD.U32 R6, RZ, RZ, UR8 ;  /* 0x00000008ff067e24 */ /* 0x000fe4000f8e00ff */
[----:B0-----:R-:W-:-:S02]  /*e1d0*/  IMAD.U32 R7, RZ, RZ, UR9 ;  /* 0x00000009ff077e24 */ /* 0x001fc4000f8e00ff */
[----:B------:R-:W-:Y:S02]  /*e1e0*/  IMAD.U32 R10, RZ, RZ, UR4 ;  /* 0x00000004ff0a7e24 */ /* 0x000fe4000f8e00ff */
[----:B------:R-:W-:Y:S02]  /*e1f0*/  IMAD.U32 R11, RZ, RZ, UR5 ;  /* 0x00000005ff0b7e24 */ /* 0x000fe4000f8e00ff */
[----:B------:R-:W-:Y:S02]  /*e200*/  IMAD.MOV.U32 R8, RZ, RZ, 0x70 ;  /* 0x00000070ff087424 */ /* 0x000fe400078e00ff */
[----:B------:R-:W-:Y:S02]  /*e210*/  IMAD.MOV.U32 R12, RZ, RZ, 0x1 ;  /* 0x00000001ff0c7424 */ /* 0x000fe400078e00ff */
[----:B------:R-:W-:-:S07]  /*e220*/  IMAD.MOV.U32 R13, RZ, RZ, RZ ;  /* 0x000000ffff0d7224 */ /* 0x000fce00078e00ff */
[----:B------:R-:W-:-:S07]  /*e230*/  LEPC R20, `(.L_x_49) ;  /* 0x000000001014794e */ /* 0x000fce0000000000 */
[----:B-1----:R-:W-:Y:S05]  /*e240*/  CALL.ABS.NOINC R2 ;  /* 0x0000000002007343 */ /* 0x002fea0003c00000 */
.L_x_49:
[----:B------:R-:W3:Y:S01]  /*e250*/  LDC R6, c[0x0][0x448] ;  /* 0x00011200ff067b82 */ /* 0x000ee20000000800 */
[----:B------:R-:W4:Y:S01]  /*e260*/  S2R R14, SR_TID.X ;  /* 0x00000000000e7919 */ /* 0x000f220000002100 */
[----:B------:R-:W-:Y:S01]  /*e270*/  USHF.R.S32.HI UR6, URZ, 0x1f, UR36 ;  /* 0x0000001f3f067899 */ /* 0x000fe20008011424 */
[----:B------:R-:W-:Y:S01]  /*e280*/  ULDC.64 UR8, c[0x0][0x2d8] ;  /* 0x0000b60000087ab9 */ /* 0x000fe20000000a00 */
[----:B------:R-:W5:Y:S02]  /*e290*/  S2R R15, SR_CTAID.Z ;  /* 0x00000000000f7919 */ /* 0x000f640000002700 */
[----:B------:R-:W-:Y:S02]  /*e2a0*/  UIMAD UR6, UR6, UR8, URZ ;  /* 0x00000008060672a4 */ /* 0x000fe4000f8e023f */
[----:B-1----:R-:W1:Y:S01]  /*e2b0*/  LDC.64 R2, c[0x0][0x2e0] ;  /* 0x0000b800ff027b82 */ /* 0x002e620000000a00 */
[----:B------:R-:W1:Y:S01]  /*e2c0*/  S2R R12, SR_CTAID.X ;  /* 0x00000000000c7919 */ /* 0x000e620000002500 */
[----:B------:R-:W-:-:S02]  /*e2d0*/  UIMAD.WIDE.U32 UR4, UR36, UR8, URZ ;  /* 0x00000008240472a5 */ /* 0x000fc4000f8e003f */
[----:B------:R-:W-:-:S04]  /*e2e0*/  UIMAD UR6, UR36, UR9, UR6 ;  /* 0x00000009240672a4 */ /* 0x000fc8000f8e0206 */
[----:B------:R-:W-:Y:S01]  /*e2f0*/  UIADD3 UR5, UR5, UR6, URZ ;  /* 0x0000000605057290 */ /* 0x000fe2000fffe03f */
[----:B---3--:R-:W-:Y:S02]  /*e300*/  ISETP.NE.AND P0, PT, R6, 0x1, PT ;  /* 0x000000010600780c */ /* 0x008fe40003f05270 */
[C---:B----4-:R-:W-:Y:S01]  /*e310*/  LOP3.LUT R13, R14.reuse, 0x7f, RZ, 0xc0, !PT ;  /* 0x0000007f0e0d7812 */ /* 0x050fe200078ec0ff */
[----:B--2---:R-:W-:-:S10]  /*e320*/  IMAD.SHL.U32 R5, R14, 0x10, RZ ;  /* 0x000000100e057824 */ /* 0x004fd400078e00ff */
[----:B------:R-:W2:Y:S01]  /*e330*/  @P0 LDC R9, c[0x0][0x44c] ;  /* 0x00011300ff090b82 */ /* 0x000ea20000000800 */
[----:B------:R-:W-:Y:S02]  /*e340*/  SHF.R.U32.HI R8, RZ, 0x3, R13 ;  /* 0x00000003ff087819 */ /* 0x000fe4000001160d */
[----:B-----5:R-:W-:Y:S02]  /*e350*/  SHF.R.S32.HI R11, RZ, 0x1f, R15 ;  /* 0x0000001fff0b7819 */ /* 0x020fe4000001140f */
[----:B------:R-:W-:-:S03]  /*e360*/  LOP3.LUT R0, R8, 0x70, R5, 0xf8, !PT ;  /* 0x0000007008007812 */ /* 0x000fc600078ef805 */
[----:B0-----:R-:W0:Y:S01]  /*e370*/  @P0 LDC R7, c[0x0][0x450] ;  /* 0x00011400ff070b82 */ /* 0x001e220000000800 */
[-C--:B-1----:R-:W-:Y:S02]  /*e380*/  IMAD R4, R11, R2.reuse, RZ ;  /* 0x000000020b047224 */ /* 0x082fe400078e02ff */
[----:B------:R-:W-:Y:S02]  /*e390*/  IMAD R0, R12, 0x80, R0 ;  /* 0x000000800c007824 */ /* 0x000fe400078e0200 */
[C---:B------:R-:W-:Y:S02]  /*e3a0*/  IMAD R5, R15.reuse, R3, R4 ;  /* 0x000000030f057224 */ /* 0x040fe400078e0204 */
[----:B------:R-:W-:Y:S02]  /*e3b0*/  IMAD.MOV.U32 R4, RZ, RZ, R0 ;  /* 0x000000ffff047224 */ /* 0x000fe400078e0000 */
[----:B------:R-:W-:Y:S01]  /*e3c0*/  IMAD.WIDE.U32 R2, R15, R2, UR4 ;  /* 0x000000040f027e25 */ /* 0x000fe2000f8e0002 */
[----:B------:R-:W-:-:S03]  /*e3d0*/  ULDC.64 UR4, c[0x0][0x2d0] ;  /* 0x0000b40000047ab9 */ /* 0x000fc60000000a00 */
[----:B------:R-:W-:Y:S02]  /*e3e0*/  IMAD.IADD R3, R3, 0x1, R5 ;  /* 0x0000000103037824 */ /* 0x000fe400078e0205 */
[----:B--2---:R-:W-:-:S05]  /*e3f0*/  @P0 IMAD.HI.U32 R10, R0, R9, RZ ;  /* 0x00000009000a0227 */ /* 0x004fca00078e00ff */
[----:B0-----:R-:W-:-:S04]  /*e400*/  @P0 SHF.R.U32.HI R4, RZ, R7, R10 ;  /* 0x00000007ff040219 */ /* 0x001fc8000001160a */
[--C-:B------:R-:W-:Y:S01]  /*e410*/  SHF.R.S32.HI R5, RZ, 0x1f, R4.reuse ;  /* 0x0000001fff057819 */ /* 0x100fe20000011404 */
[----:B------:R-:W-:Y:S02]  /*e420*/  IMAD.MOV R7, RZ, RZ, -R4 ;  /* 0x000000ffff077224 */ /* 0x000fe400078e0a04 */
[----:B------:R-:W-:-:S04]  /*e430*/  IMAD.WIDE.U32 R2, R4, UR4, R2 ;  /* 0x0000000404027c25 */ /* 0x000fc8000f8e0002 */
[----:B------:R-:W-:Y:S02]  /*e440*/  IMAD R5, R5, UR4, RZ ;  /* 0x0000000405057c24 */ /* 0x000fe4000f8e02ff */
[----:B------:R-:W-:Y:S02]  /*e450*/  IMAD R0, R6, R7, R0 ;  /* 0x0000000706007224 */ /* 0x000fe400078e0200 */
[----:B------:R-:W-:Y:S01]  /*e460*/  IMAD R5, R4, UR5, R5 ;  /* 0x0000000504057c24 */ /* 0x000fe2000f8e0205 */
[----:B------:R-:W-:Y:S02]  /*e470*/  ULDC.64 UR4, c[0x0][0x2c8] ;  /* 0x0000b20000047ab9 */ /* 0x000fe40000000a00 */
[----:B------:R-:W-:Y:S01]  /*e480*/  SHF.R.S32.HI R4, RZ, 0x1f, R0 ;  /* 0x0000001fff047819 */ /* 0x000fe20000011400 */
[----:B------:R-:W-:-:S04]  /*e490*/  IMAD.IADD R3, R3, 0x1, R5 ;  /* 0x0000000103037824 */ /* 0x000fc800078e0205 */
[----:B------:R-:W-:Y:S02]  /*e4a0*/  IMAD R5, R4, UR4, RZ ;  /* 0x0000000404057c24 */ /* 0x000fe4000f8e02ff */
[----:B------:R-:W-:-:S04]  /*e4b0*/  IMAD.WIDE.U32 R2, R0, UR4, R2 ;  /* 0x0000000400027c25 */ /* 0x000fc8000f8e0002 */
[----:B------:R-:W-:Y:S01]  /*e4c0*/  IMAD R5, R0, UR5, R5 ;  /* 0x0000000500057c24 */ /* 0x000fe2000f8e0205 */
[----:B------:R-:W-:Y:S02]  /*e4d0*/  ULDC.64 UR4, c[0x0][0x280] ;  /* 0x0000a00000047ab9 */ /* 0x000fe40000000a00 */
[----:B------:R-:W-:Y:S01]  /*e4e0*/  LEA R0, P0, R2, UR4, 0x1 ;  /* 0x0000000402007c11 */ /* 0x000fe2000f8008ff */
[----:B------:R-:W-:Y:S01]  /*e4f0*/  IMAD.IADD R7, R3, 0x1, R5 ;  /* 0x0000000103077824 */ /* 0x000fe200078e0205 */
[----:B------:R-:W-:-:S04]  /*e500*/  ULDC UR4, c[0x0][0x2b8] ;  /* 0x0000ae0000047ab9 */ /* 0x000fc80000000800 */
[----:B------:R-:W-:Y:S01]  /*e510*/  LEA.HI.X R7, R2, UR5, R7, 0x1, P0 ;  /* 0x0000000502077c11 */ /* 0x000fe200080f0c07 */
[----:B------:R-:W-:-:S05]  /*e520*/  IMAD.SHL.U32 R2, R14, 0x8, RZ ;  /* 0x000000080e027824 */ /* 0x000fca00078e00ff */
[C---:B------:R-:W-:Y:S02]  /*e530*/  LOP3.LUT R3, R2.reuse, 0x1c0, RZ, 0xc0, !PT ;  /* 0x000001c002037812 */ /* 0x040fe400078ec0ff */
[----:B------:R-:W-:Y:S02]  /*e540*/  LOP3.LUT R10, R2, 0x38, RZ, 0xc0, !PT ;  /* 0x00000038020a7812 */ /* 0x000fe400078ec0ff */
[----:B------:R-:W-:Y:S02]  /*e550*/  LOP3.LUT R3, R3, 0x38, R2, 0xf8, !PT ;  /* 0x0000003803037812 */ /* 0x000fe400078ef802 */
[C---:B------:R-:W-:Y:S02]  /*e560*/  LOP3.LUT R2, R10.reuse, 0x40, RZ, 0xfc, !PT ;  /* 0x000000400a027812 */ /* 0x040fe400078efcff */
[----:B------:R-:W-:Y:S02]  /*e570*/  ISETP.GE.AND P1, PT, R10, UR4, PT ;  /* 0x000000040a007c0c */ /* 0x000fe4000bf26270 */
[----:B------:R-:W-:Y:S01]  /*e580*/  ISETP.GE.AND P0, PT, R2, UR4, PT ;  /* 0x0000000402007c0c */ /* 0x000fe2000bf06270 */
[----:B------:R-:W-:Y:S01]  /*e590*/  IMAD.SHL.U32 R2, R13, 0x8, RZ ;  /* 0x000000080d027824 */ /* 0x000fe200078e00ff */
[----:B------:R-:W-:Y:S01]  /*e5a0*/  UMOV UR4, 0xffffffff ;  /* 0xffffffff00047882 */ /* 0x000fe20000000000 */
[----:B------:R-:W-:-:S04]  /*e5b0*/  LOP3.LUT R3, R3, 0x38, R14, 0x78, !PT ;  /* 0x0000003803037812 */ /* 0x000fc800078e780e */
[----:B------:R-:W-:Y:S01]  /*e5c0*/  LOP3.LUT R9, R3, 0x200, R2, 0xf8, !PT ;  /* 0x0000020003097812 */ /* 0x000fe200078ef802 */
[----:B------:R-:W-:Y:S06]  /*e5d0*/  BRA.DIV UR4, `(.L_x_50) ;  /* 0x0000002a04947947 */ /* 0x000fec000b800000 */
[----:B------:R-:W0:Y:S01]  /*e5e0*/  S2R R2, SR_CTAID.X ;  /* 0x0000000000027919 */ /* 0x000e220000002500 */
[----:B------:R-:W-:Y:S01]  /*e5f0*/  ULDC UR4, c[0x0][0x288] ;  /* 0x0000a20000047ab9 */ /* 0x000fe20000000800 */
[----:B------:R-:W-:Y:S01]  /*e600*/  ULDC.64 UR6, c[0x0][0x208] ;  /* 0x0000820000067ab9 */ /* 0x000fe20000000a00 */
[----:B------:R-:W-:Y:S01]  /*e610*/  IMAD R6, R6, UR4, RZ ;  /* 0x0000000406067c24 */ /* 0x000fe2000f8e02ff */
[----:B------:R-:W-:Y:S04]  /*e620*/  SHFL.IDX PT, R14, R0, RZ, 0x181f ;  /* 0x00181fff000e7589 */ /* 0x000fe800000e0000 */
[----:B------:R-:W-:Y:S01]  /*e630*/  SHFL.IDX PT, R4, R7, 0x1, 0x181f ;  /* 0x00381f0007047f89 */ /* 0x000fe200000e0000 */
[----:B0-----:R-:W-:-:S03]  /*e640*/  IMAD R8, R2, 0x80, R8 ;  /* 0x0000008002087824 */ /* 0x001fc600078e0208 */
[----:B------:R-:W0:Y:S01]  /*e650*/  SHFL.IDX PT, R2, R7, RZ, 0x181f ;  /* 0x00181fff07027589 */ /* 0x000e2200000e0000 */
[C---:B------:R-:W-:Y:S01]  /*e660*/  VIADD R5, R8.reuse, 0x10 ;  /* 0x0000001008057836 */ /* 0x040fe20000000000 */
[----:B------:R-:W-:-:S13]  /*e670*/  ISETP.GE.AND P2, PT, R8, R6, PT ;  /* 0x000000060800720c */ /* 0x000fda0003f46270 */
[----:B------:R-:W-:Y:S01]  /*e680*/  @!P2 LEA R21, R9, UR38, 0x1 ;  /* 0x000000260915ac11 */ /* 0x000fe2000f8e08ff */
[----:B0-----:R-:W-:Y:S02]  /*e690*/  IMAD.MOV.U32 R3, RZ, RZ, R2 ;  /* 0x000000ffff037224 */ /* 0x001fe400078e0002 */
[----:B------:R-:W-:Y:S02]  /*e6a0*/  IMAD.MOV.U32 R2, RZ, RZ, R14 ;  /* 0x000000ffff027224 */ /* 0x000fe400078e000e */
[----:B------:R-:W0:Y:S02]  /*e6b0*/  SHFL.IDX PT, R14, R0, 0x1, 0x181f ;  /* 0x00381f00000e7f89 */ /* 0x000e2400000e0000 */
[----:B------:R-:W-:-:S05]  /*e6c0*/  @!P2 IMAD.WIDE.U32 R2, R10, 0x2, R2 ;  /* 0x000000020a02a825 */ /* 0x000fca00078e0002 */
[----:B------:R-:W-:Y:S04]  /*e6d0*/  @!P2 LDGSTS.E.BYPASS.LTC128B.128 [R21+0x16400], desc[UR6][R2.64], !P1 ;  /* 0x164000000215afae */ /* 0x000fe8000c901d46 */
[----:B------:R1:W-:Y:S01]  /*e6e0*/  @!P2 LDGSTS.E.BYPASS.LTC128B.128 [R21+0x1a400], desc[UR6][R2.64+0x80], !P0 ;  /* 0x1a4000800215afae */ /* 0x0003e2000c101d46 */
[----:B------:R-:W-:Y:S01]  /*e6f0*/  ISETP.GE.AND P2, PT, R5, R6, PT ;  /* 0x000000060500720c */ /* 0x000fe20003f46270 */
[----:B------:R-:W-:Y:S02]  /*e700*/  IMAD.MOV.U32 R5, RZ, RZ, R4 ;  /* 0x000000ffff057224 */ /* 0x000fe400078e0004 */
[----:B-1----:R-:W1:Y:S01]  /*e710*/  SHFL.IDX PT, R2, R7, 0x2, 0x181f ;  /* 0x00581f0007027f89 */ /* 0x002e6200000e0000 */
[----:B0-----:R-:W-:-:S09]  /*e720*/  IMAD.MOV.U32 R4, RZ, RZ, R14 ;  /* 0x000000ffff047224 */ /* 0x001fd200078e000e */
[----:B------:R-:W-:Y:S01]  /*e730*/  @!P2 LEA R20, R9, UR38, 0x1 ;  /* 0x000000260914ac11 */ /* 0x000fe2000f8e08ff */
[----:B------:R-:W-:Y:S01]  /*e740*/  VIADD R3, R8, 0x20 ;  /* 0x0000002008037836 */ /* 0x000fe20000000000 */
[----:B------:R-:W0:Y:S01]  /*e750*/  SHFL.IDX PT, R14, R0, 0x2, 0x181f ;  /* 0x00581f00000e7f89 */ /* 0x000e2200000e0000 */
[----:B------:R-:W-:-:S05]  /*e760*/  @!P2 IMAD.WIDE.U32 R4, R10, 0x2, R4 ;  /* 0x000000020a04a825 */ /* 0x000fca00078e0004 */
[----:B------:R-:W-:Y:S04]  /*e770*/  @!P2 LDGSTS.E.BYPASS.LTC128B.128 [R20+0x16c00], desc[UR6][R4.64], !P1 ;  /* 0x16c000000414afae */ /* 0x000fe8000c901d46 */
[----:B------:R2:W-:Y:S01]  /*e780*/  @!P2 LDGSTS.E.BYPASS.LTC128B.128 [R20+0x1ac00], desc[UR6][R4.64+0x80], !P0 ;  /* 0x1ac000800414afae */ /* 0x0005e2000c101d46 */
[----:B------:R-:W-:Y:S01]  /*e790*/  ISETP.GE.AND P2, PT, R3, R6, PT ;  /* 0x000000060300720c */ /* 0x000fe20003f46270 */
[----:B-1----:R-:W-:Y:S02]  /*e7a0*/  IMAD.MOV.U32 R3, RZ, RZ, R2 ;  /* 0x000000ffff037224 */ /* 0x002fe400078e0002 */
[----:B--2---:R-:W1:Y:S01]  /*e7b0*/  SHFL.IDX PT, R4, R7, 0x3, 0x181f ;  /* 0x00781f0007047f89 */ /* 0x004e6200000e0000 */
[----:B------:R-:W-:-:S09]  /*e7c0*/  VIADD R5, R8, 0x30 ;  /* 0x0000003008057836 */ /* 0x000fd20000000000 */
[----:B------:R-:W-:Y:S01]  /*e7d0*/  @!P2 LEA R21, R9, UR38, 0x1 ;  /* 0x000000260915ac11 */ /* 0x000fe2000f8e08ff */
[----:B0-----:R-:W-:Y:S02]  /*e7e0*/  IMAD.MOV.U32 R2, RZ, RZ, R14 ;  /* 0x000000ffff027224 */ /* 0x001fe400078e000e */
[----:B------:R-:W0:Y:S02]  /*e7f0*/  SHFL.IDX PT, R14, R0, 0x3, 0x181f ;  /* 0x00781f00000e7f89 */ /* 0x000e2400000e0000 */
[----:B------:R-:W-:-:S05]  /*e800*/  @!P2 IMAD.WIDE.U32 R2, R10, 0x2, R2 ;  /* 0x000000020a02a825 */ /* 0x000fca00078e0002 */
[----:B------:R-:W-:Y:S04]  /*e810*/  @!P2 LDGSTS.E.BYPASS.LTC128B.128 [R21+0x17400], desc[UR6][R2.64], !P1 ;  /* 0x174000000215afae */ /* 0x000fe8000c901d46 */
[----:B------:R2:W-:Y:S01]  /*e820*/  @!P2 LDGSTS.E.BYPASS.LTC128B.128 [R21+0x1b400], desc[UR6][R2.64+0x80], !P0 ;  /* 0x1b4000800215afae */ /* 0x0005e2000c101d46 */
[----:B------:R-:W-:Y:S01]  /*e830*/  ISETP.GE.AND P2, PT, R5, R6, PT ;  /* 0x000000060500720c */ /* 0x000fe20003f46270 */
[----:B-1----:R-:W-:Y:S02]  /*e840*/  IMAD.MOV.U32 R5, RZ, RZ, R4 ;  /* 0x000000ffff057224 */ /* 0x002fe400078e0004 */
[----:B--2---:R-:W1:Y:S01]  /*e850*/  SHFL.IDX PT, R2, R7, 0x4, 0x181f ;  /* 0x00981f0007027f89 */ /* 0x004e6200000e0000 */
        /* <DEDUP_REMOVED lines=29> */
[----:B--2---:R1:W2:Y:S01]  /*ea30*/  SHFL.IDX PT, R20, R7, 0x7, 0x181f ;  /* 0x00f81f0007147f89 */ /* 0x0042a200000e0000 */
[----:B0-----:R-:W-:-:S09]  /*ea40*/  IMAD.MOV.U32 R2, RZ, RZ, R14 ;  /* 0x000000ffff027224 */ /* 0x001fd200078e000e */
[----:B------:R-:W-:Y:S01]  /*ea50*/  @!P2 LEA R21, R9, UR38, 0x1 ;  /* 0x000000260915ac11 */ /* 0x000fe2000f8e08ff */
[----:B------:R1:W0:Y:S01]  /*ea60*/  SHFL.IDX PT, R14, R0, 0x7, 0x181f ;  /* 0x00f81f00000e7f89 */ /* 0x00022200000e0000 */
[----:B------:R-:W-:-:S05]  /*ea70*/  @!P2 IMAD.WIDE.U32 R2, R10, 0x2, R2 ;  /* 0x000000020a02a825 */ /* 0x000fca00078e0002 */
[----:B------:R1:W-:Y:S04]  /*ea80*/  @!P2 LDGSTS.E.BYPASS.LTC128B.128 [R21+0x19400], desc[UR6][R2.64], !P1 ;  /* 0x194000000215afae */ /* 0x0003e8000c901d46 */
[----:B------:R1:W-:Y:S02]  /*ea90*/  @!P2 LDGSTS.E.BYPASS.LTC128B.128 [R21+0x1d400], desc[UR6][R2.64+0x80], !P0 ;  /* 0x1d4000800215afae */ /* 0x0003e4000c101d46 */
.L_x_141:
[----:B-1----:R-:W-:Y:S01]  /*eaa0*/  VIADD R3, R8, 0x70 ;  /* 0x0000007008037836 */ /* 0x002fe20000000000 */
[----:B------:R-:W-:Y:S01]  /*eab0*/  BSSY B0, `(.L_x_51) ;  /* 0x000000d000007945 */ /* 0x000fe20003800000 */
[----:B0-----:R-:W-:-:S03]  /*eac0*/  IMAD.MOV.U32 R2, RZ, RZ, R14 ;  /* 0x000000ffff027224 */ /* 0x001fc600078e000e */
[----:B------:R-:W-:Y:S01]  /*ead0*/  ISETP.GE.AND P2, PT, R3, R6, PT ;  /* 0x000000060300720c */ /* 0x000fe20003f46270 */
[----:B--2---:R-:W-:-:S12]  /*eae0*/  IMAD.MOV.U32 R3, RZ, RZ, R20 ;  /* 0x000000ffff037224 */ /* 0x004fd800078e0014 */
[----:B------:R-:W-:Y:S05]  /*eaf0*/  @P2 BRA `(.L_x_52) ;  /* 0x0000000000202947 */ /* 0x000fea0003800000 */
[----:B------:R-:W-:Y:S01]  /*eb00*/  IMAD.WIDE.U32 R2, R10, 0x2, R2 ;  /* 0x000000020a027825 */ /* 0x000fe200078e0002 */
[----:B------:R-:W-:Y:S01]  /*eb10*/  LEA R9, R9, UR38, 0x1 ;  /* 0x0000002609097c11 */ /* 0x000fe2000f8e08ff */
[----:B------:R-:W-:-:S04]  /*eb20*/  ULDC.64 UR4, c[0x0][0x208] ;  /* 0x0000820000047ab9 */ /* 0x000fc80000000a00 */
[----:B------:R-:W-:Y:S01]  /*eb30*/  @!PT LDS RZ, [RZ] ;  /* 0x00000000fffff984 */ /* 0x000fe20000000800 */
[----:B------:R-:W-:Y:S01]  /*eb40*/  @!PT LDS RZ, [RZ] ;  /* 0x00000000fffff984 */ /* 0x000fe20000000800 */
[----:B------:R-:W-:Y:S01]  /*eb50*/  @!PT LDS RZ, [RZ] ;  /* 0x00000000fffff984 */ /* 0x000fe20000000800 */
[----:B------:R0:W-:Y:S04]  /*eb60*/  LDGSTS.E.BYPASS.LTC128B.128 [R9+0x19c00], desc[UR4][R2.64], !P1 ;  /* 0x19c0000002097fae */ /* 0x0001e8000c901d44 */
[----:B------:R0:W-:Y:S02]  /*eb70*/  LDGSTS.E.BYPASS.LTC128B.128 [R9+0x1dc00], desc[UR4][R2.64+0x80], !P0 ;  /* 0x1dc0008002097fae */ /* 0x0001e4000c101d44 */
.L_x_52:
[----:B------:R-:W-:Y:S05]  /*eb80*/  BSYNC B0 ;  /* 0x0000000000007941 */ /* 0x000fea0003800000 */
.L_x_51:
[----:B------:R-:W-:Y:S01]  /*eb90*/  NOP ;  /* 0x0000000000007918 */ /* 0x000fe20000000000 */
[----:B------:R-:W-:Y:S01]  /*eba0*/  SYNCS.ARRIVE.TRANS64.RED.A0T1 RZ, [UR38+0x34800], RZ ;  /* 0x034800ffffff79a7 */ /* 0x000fe20008200426 */
[----:B------:R-:W-:Y:S01]  /*ebb0*/  IMAD.MOV.U32 R0, RZ, RZ, 0x1 ;  /* 0x00000001ff007424 */ /* 0x000fe200078e00ff */
[----:B------:R-:W-:Y:S04]  /*ebc0*/  ARRIVES.LDGSTSBAR.64.TRANSCNT [UR38+0x34800] ;  /* 0x03480000ff0079b0 */ /* 0x000fe80008000aa6 */
[----:B------:R-:W-:Y:S01]  /*ebd0*/  SHF.L.U32 R0, R0, 0x1f, RZ ;  /* 0x0000001f00007819 */ /* 0x000fe200000006ff */
[----:B------:R-:W-:Y:S01]  /*ebe0*/  NOP ;  /* 0x0000000000007918 */ /* 0x000fe20000000000 */
[----:B0-----:R-:W2:Y:S01]  /*ebf0*/  LDL.LU R3, [R1+0x4] ;  /* 0x0000040001037983 */ /* 0x001ea20000300800 */
[----:B------:R-:W-:Y:S01]  /*ec00*/  SYNCS.ARRIVE.TRANS64.A1T0 RZ, [UR38+0x34800], RZ ;  /* 0x034800ffffff79a7 */ /* 0x000fe20008100026 */
[----:B------:R-:W0:Y:S01]  /*ec10*/  SYNCS.PHASECHK.TRANS64.TRYWAIT P0, [UR38+0x34820], R0 ;  /* 0x03482000ff0075a7 */ /* 0x000e220008000166 */
[----:B--2---:R-:W-:-:S05]  /*ec20*/  VIADD R6, R3, 0xfffffffe ;  /* 0xfffffffe03067836 */ /* 0x004fca0000000000 */
[----:B------:R-:W-:Y:S01]  /*ec30*/  ISETP.GE.AND P1, PT, R6, UR39, PT ;  /* 0x0000002706007c0c */ /* 0x000fe2000bf26270 */
[----:B0-----:R-:W-:-:S12]  /*ec40*/  @!P0 BRA `(.L_x_53) ;  /* 0x0000002c009c8947 */ /* 0x001fd80003800000 */
.L_x_142:
[----:B------:R-:W-:Y:S02]  /*ec50*/  IMAD.MOV.U32 R10, RZ, RZ, 0x1 ;  /* 0x00000001ff0a7424 */ /* 0x000fe400078e00ff */
[----:B0-----:R-:W-:Y:S01]  /*ec60*/  IMAD.MOV.U32 R0, RZ, RZ, RZ ;  /* 0x000000ffff007224 */ /* 0x001fe200078e00ff */
[----:B------:R-:W-:Y:S06]  /*ec70*/  @!P1 BRA `(.L_x_54) ;  /* 0x0000001800549947 */ /* 0x000fec0003800000 */
[----:B------:R-:W-:Y:S01]  /*ec80*/  UIADD3 UR4, UR42, 0x1, URZ ;  /* 0x000000012a047890 */ /* 0x000fe2000fffe03f */
[----:B------:R-:W-:Y:S01]  /*ec90*/  LOP3.LUT R2, RZ, UR39, RZ, 0x33, !PT ;  /* 0x00000027ff027c12 */ /* 0x000fe2000f8e33ff */
[----:B------:R-:W0:Y:S01]  /*eca0*/  S2R R4, SR_TID.X ;  /* 0x0000000000047919 */ /* 0x000e220000002100 */
[----:B------:R-:W-:Y:S01]  /*ecb0*/  IMAD.MOV.U32 R10, RZ, RZ, 0x1 ;  /* 0x00000001ff0a7424 */ /* 0x000fe200078e00ff */
[----:B------:R-:W-:-:S04]  /*ecc0*/  UIMAD UR4, UR4, UR41, URZ ;  /* 0x00000029040472a4 */ /* 0x000fc8000f8e023f */
[----:B------:R-:W-:-:S04]  /*ecd0*/  UISETP.LT.AND UP0, UPT, UR40, UR4, UPT ;  /* 0x000000042800728c */ /* 0x000fc8000bf01270 */
[----:B------:R-:W-:-:S06]  /*ece0*/  USEL UR4, UR40, UR4, UP0 ;  /* 0x0000000428047287 */ /* 0x000fcc0008000000 */
[----:B------:R-:W-:-:S05]  /*ecf0*/  IMAD R3, RZ, RZ, -UR4 ;  /* 0x80000004ff037e24 */ /* 0x000fca000f8e02ff */
[----:B------:R-:W-:-:S04]  /*ed00*/  VIADDMNMX R2, R3, 0x1, R2, !PT ;  /* 0x0000000103027846 */ /* 0x000fc80007800102 */
[----:B------:R-:W-:Y:S02]  /*ed10*/  R2UR UR5, R2 ;  /* 0x00000000020572ca */ /* 0x000fe400000e0000 */
[----:B------:R-:W-:Y:S02]  /*ed20*/  LOP3.LUT R2, RZ, UR4, RZ, 0x33, !PT ;  /* 0x00000004ff027c12 */ /* 0x000fe4000f8e33ff */
[----:B0-----:R-:W-:Y:S01]  /*ed30*/  LOP3.LUT R9, R4, 0x1f, RZ, 0xc0, !PT ;  /* 0x0000001f04097812 */ /* 0x001fe200078ec0ff */
[----:B------:R-:W-:-:S08]  /*ed40*/  IMAD.MOV.U32 R4, RZ, RZ, R16 ;  /* 0x000000ffff047224 */ /* 0x000fd000078e0010 */
[----:B------:R-:W-:Y:S02]  /*ed50*/  UIADD3 UR6, UR5, -0x2, URZ ;  /* 0xfffffffe05067890 */ /* 0x000fe4000fffe03f */
[----:B------:R-:W-:-:S04]  /*ed60*/  UIADD3 UR5, UR4, UR5, URZ ;  /* 0x0000000504057290 */ /* 0x000fc8000fffe03f */
[----:B------:R-:W-:Y:S02]  /*ed70*/  ISETP.NE.AND P0, PT, R2, UR6, PT ;  /* 0x0000000602007c0c */ /* 0x000fe4000bf05270 */
[----:B------:R-:W-:-:S05]  /*ed80*/  IMAD.U32 R11, RZ, RZ, UR5 ;  /* 0x00000005ff0b7e24 */ /* 0x000fca000f8e00ff */
[----:B------:R-:W-:-:S06]  /*ed90*/  LOP3.LUT R11, R11, 0x1, RZ, 0xc0, !PT ;  /* 0x000000010b0b7812 */ /* 0x000fcc00078ec0ff */
[----:B------:R-:W-:Y:S05]  /*eda0*/  @!P0 BRA `(.L_x_55) ;  /* 0x0000001000108947 */ /* 0x000fea0003800000 */
[----:B------:R-:W-:Y:S01]  /*edb0*/  R2UR UR4, R11 ;  /* 0x000000000b0472ca */ /* 0x000fe200000e0000 */
[----:B------:R-:W-:Y:S01]  /*edc0*/  BSSY B0, `(.L_x_55) ;  /* 0x0000102000007945 */ /* 0x000fe20003800000 */
[----:B------:R-:W-:Y:S02]  /*edd0*/  IMAD.MOV.U32 R7, RZ, RZ, 0x1 ;  /* 0x00000001ff077424 */ /* 0x000fe400078e00ff */
[----:B------:R-:W-:-:S09]  /*ede0*/  IMAD.MOV.U32 R4, RZ, RZ, R16 ;  /* 0x000000ffff047224 */ /* 0x000fd200078e0010 */
[----:B------:R-:W-:-:S06]  /*edf0*/  UIADD3 UR4, UR5, -UR4, URZ ;  /* 0x8000000405047290 */ /* 0x000fcc000fffe03f */
[----:B------:R-:W-:-:S07]  /*ee00*/  IMAD.U32 R8, RZ, RZ, UR4 ;  /* 0x00000004ff087e24 */ /* 0x000fce000f8e00ff */
.L_x_86:
[----:B------:R-:W-:Y:S01]  /*ee10*/  LOP3.LUT P0, RZ, R17, 0x2, RZ, 0xc0, !PT ;  /* 0x0000000211ff7812 */ /* 0x000fe2000780c0ff */
[----:B------:R-:W-:Y:S01]  /*ee20*/  VIADD R8, R8, 0xfffffffe ;  /* 0xfffffffe08087836 */ /* 0x000fe20000000000 */
[----:B------:R-:W-:Y:S04]  /*ee30*/  BSSY B1, `(.L_x_56) ;  /* 0x000007a000017945 */ /* 0x000fe80003800000 */
[----:B------:R-:W-:-:S07]  /*ee40*/  ISETP.NE.AND P1, PT, R8, RZ, PT ;  /* 0x000000ff0800720c */ /* 0x000fce0003f25270 */
[----:B------:R-:W-:Y:S06]  /*ee50*/  @!P0 BRA `(.L_x_57) ;  /* 0x0000000400dc8947 */ /* 0x000fec0003800000 */
[----:B------:R-:W-:Y:S01]  /*ee60*/  LOP3.LUT P0, RZ, R17, 0x1, RZ, 0xc0, !PT ;  /* 0x0000000111ff7812 */ /* 0x000fe2000780c0ff */
[----:B------:R-:W-:-:S12]  /*ee70*/  IMAD.MOV.U32 R10, RZ, RZ, R6 ;  /* 0x000000ffff0a7224 */ /* 0x000fd800078e0006 */
[----:B------:R-:W-:Y:S05]  /*ee80*/  @!P0 BRA `(.L_x_58) ;  /* 0x0000000000508947 */ /* 0x000fea0003800000 */
[----:B------:R-:W2:Y:S01]  /*ee90*/  LDL R5, [R1] ;  /* 0x0000000001057983 */ /* 0x000ea20000100800 */
[----:B------:R-:W0:Y:S01]  /*eea0*/  LDC R10, c[0x0][0x43c] ;  /* 0x00010f00ff0a7b82 */ /* 0x000e220000000800 */
[----:B------:R-:W-:Y:S01]  /*eeb0*/  ULDC.64 UR4, c[0x0][0x428] ;  /* 0x00010a0000047ab9 */ /* 0x000fe20000000a00 */
[----:B------:R-:W-:Y:S01]  /*eec0*/  ULDC.64 UR6, c[0x0][0x208] ;  /* 0x0000820000067ab9 */ /* 0x000fe20000000a00 */
[----:B0-----:R-:W-:-:S13]  /*eed0*/  ISETP.NE.AND P0, PT, R10, 0x1, PT ;  /* 0x000000010a00780c */ /* 0x001fda0003f05270 */
[----:B------:R-:W0:Y:S02]  /*eee0*/  @P0 LDC.64 R2, c[0x0][0x440] ;  /* 0x00011000ff020b82 */ /* 0x000e240000000a00 */
[----:B0-----:R-:W-:-:S04]  /*eef0*/  @P0 IMAD.HI.U32 R4, R6, R2, RZ ;  /* 0x0000000206040227 */ /* 0x001fc800078e00ff */
[----:B------:R-:W-:Y:S01]  /*ef00*/  IMAD.MOV.U32 R2, RZ, RZ, R6 ;  /* 0x000000ffff027224 */ /* 0x000fe200078e0006 */
[----:B------:R-:W-:-:S04]  /*ef10*/  @P0 SHF.R.U32.HI R2, RZ, R3, R4 ;  /* 0x00000003ff020219 */ /* 0x000fc80000011604 */
[--C-:B------:R-:W-:Y:S01]  /*ef20*/  SHF.R.S32.HI R3, RZ, 0x1f, R2.reuse ;  /* 0x0000001fff037819 */ /* 0x100fe20000011402 */
[----:B--2---:R-:W-:Y:S02]  /*ef30*/  IMAD R4, R5, UR4, RZ ;  /* 0x0000000405047c24 */ /* 0x004fe4000f8e02ff */
[----:B------:R-:W-:Y:S02]  /*ef40*/  IMAD.MOV R5, RZ, RZ, -R2 ;  /* 0x000000ffff057224 */ /* 0x000fe400078e0a02 */
[C---:B------:R-:W-:Y:S02]  /*ef50*/  IMAD R4, R19.reuse, UR5, R4 ;  /* 0x0000000513047c24 */ /* 0x040fe4000f8e0204 */
[----:B------:R-:W-:Y:S01]  /*ef60*/  IMAD.WIDE.U32 R2, R19, UR4, R2 ;  /* 0x0000000413027c25 */ /* 0x000fe2000f8e0002 */
[----:B------:R-:W-:-:S03]  /*ef70*/  ULDC.64 UR4, c[0x0][0x418] ;  /* 0x0001060000047ab9 */ /* 0x000fc60000000a00 */
[----:B------:R-:W-:Y:S01]  /*ef80*/  IMAD.IADD R3, R4, 0x1, R3 ;  /* 0x0000000104037824 */ /* 0x000fe200078e0203 */
[----:B------:R-:W-:Y:S01]  /*ef90*/  LEA R4, P0, R2, UR4, 0x2 ;  /* 0x0000000402047c11 */ /* 0x000fe2000f8010ff */
[----:B------:R-:W-:-:S03]  /*efa0*/  IMAD R10, R10, R5, R6 ;  /* 0x000000050a0a7224 */ /* 0x000fc600078e0206 */
[----:B------:R-:W-:-:S05]  /*efb0*/  LEA.HI.X R5, R2, UR5, R3, 0x2, P0 ;  /* 0x0000000502057c11 */ /* 0x000fca00080f1403 */
[----:B------:R0:W5:Y:S04]  /*efc0*/  LDG.E R4, desc[UR6][R4.64] ;  /* 0x0000000604047981 */ /* 0x000168000c1e1900 */
.L_x_58:
[----:B------:R-:W1:Y:S01]  /*efd0*/  S2R R2, SR_TID.X ;  /* 0x0000000000027919 */ /* 0x000e620000002100 */
[----:B------:R-:W-:Y:S01]  /*efe0*/  BSSY B2, `(.L_x_59) ;  /* 0x0000006000027945 */ /* 0x000fe20003800000 */
[----:B-1----:R-:W-:Y:S02]  /*eff0*/  LOP3.LUT R3, R2, 0x7f, RZ, 0xc0, !PT ;  /* 0x0000007f02037812 */ /* 0x002fe400078ec0ff */
[----:B------:R-:W-:Y:S02]  /*f000*/  SHF.L.U32 R2, R7, 0x1f, RZ ;  /* 0x0000001f07027819 */ /* 0x000fe400000006ff */
[----:B------:R-:W-:Y:S02]  /*f010*/  ISETP.NE.AND P2, PT, R3, RZ, PT ;  /* 0x000000ff0300720c */ /* 0x000fe40003f45270 */
[----:B------:R-:W1:Y:S02]  /*f020*/  SYNCS.PHASECHK.TRANS64.TRYWAIT P0, [UR38+0x34848], R2 ;  /* 0x03484802ff0075a7 */ /* 0x000e640008000166 */
[----:B-1----:R-:W-:Y:S09]  /*f030*/  @!P0 BRA `(.L_x_60) ;  /* 0x0000002800b88947 */ /* 0x002ff20003800000 */
.L_x_143:
[----:B------:R-:W-:Y:S05]  /*f040*/  BSYNC B2 ;  /* 0x0000000000027941 */ /* 0x000fea0003800000 */
.L_x_59:
[----:B------:R-:W-:Y:S04]  /*f050*/  BSSY B2, `(.L_x_61) ;  /* 0x0000007000027945 */ /* 0x000fe80003800000 */
[----:B------:R-:W-:Y:S05]  /*f060*/  @P2 BRA `(.L_x_62) ;  /* 0x0000000000142947 */ /* 0x000fea0003800000 */
[----:B------:R-:W-:Y:S01]  /*f070*/  ISETP.NE.AND P0, PT, R9, RZ, PT ;  /* 0x000000ff0900720c */ /* 0x000fe20003f05270 */
[----:B-1----:R-:W-:-:S04]  /*f080*/  IMAD.MOV.U32 R3, RZ, RZ, 0xb000 ;  /* 0x0000b000ff037424 */ /* 0x002fc800078e00ff */
[----:B------:R2:W-:Y:S08]  /*f090*/  SYNCS.ARRIVE.TRANS64 RZ, [UR38+0x34838], R3 ;  /* 0x03483803ffff79a7 */ /* 0x0005f00008000026 */
[----:B--2---:R-:W-:Y:S05]  /*f0a0*/  @!P0 BRA `(.L_x_62) ;  /* 0x0000000000048947 */ /* 0x004fea0003800000 */
[----:B------:R-:W-:Y:S01]  /*f0b0*/  BPT.TRAP 0x1 ;  /* 0x000000040000795c */ /* 0x000fe20000300000 */
.L_x_62:
[----:B------:R-:W-:Y:S05]  /*f0c0*/  BSYNC B2 ;  /* 0x0000000000027941 */ /* 0x000fea0003800000 */
.L_x_61:
[----:B0-----:R-:W-:Y:S01]  /*f0d0*/  IMAD.MOV.U32 R5, RZ, RZ, RZ ;  /* 0x000000ffff057224 */ /* 0x001fe200078e00ff */
[----:B------:R-:W-:Y:S01]  /*f0e0*/  ULDC.64 UR4, c[0x0][0x198] ;  /* 0x0000660000047ab9 */ /* 0x000fe20000000a00 */
[----:B------:R-:W-:Y:S01]  /*f0f0*/  PLOP3.LUT P0, PT, PT, PT, PT, 0x80, 0x0 ;  /* 0x000000000000781c */ /* 0x000fe20003f0f070 */
[----:B------:R-:W-:Y:S01]  /*f100*/  UIADD3 UR4, UP0, UR4, 0x370, URZ ;  /* 0x0000037004047890 */ /* 0x000fe2000ff1e03f */
[----:B-1----:R-:W-:Y:S01]  /*f110*/  IMAD R3, R10, 0xb0, RZ ;  /* 0x000000b00a037824 */ /* 0x002fe200078e02ff */
[----:B------:R-:W-:Y:S01]  /*f120*/  R2UR UR34, R5 ;  /* 0x00000000052272ca */ /* 0x000fe200000e0000 */
[----:B------:R-:W-:Y:S02]  /*f130*/  UIADD3 UR32, UR38, 0x29400, URZ ;  /* 0x0002940026207890 */ /* 0x000fe4000fffe03f */
[----:B------:R-:W-:Y:S02]  /*f140*/  UIADD3 UR33, UR38, 0x34838, URZ ;  /* 0x0003483826217890 */ /* 0x000fe4000fffe03f */
[----:B------:R-:W-:Y:S01]  /*f150*/  UIADD3.X UR5, URZ, UR5, URZ, UP0, !UPT ;  /* 0x000000053f057290 */ /* 0x000fe200087fe43f */
[----:B------:R-:W-:Y:S01]  /*f160*/  UMOV UR6, 0x0 ;  /* 0x0000000000067882 */ /* 0x000fe20000000000 */
[----:B------:R-:W-:-:S10]  /*f170*/  UMOV UR7, 0x14f00000 ;  /* 0x14f0000000077882 */ /* 0x000fd40000000000 */
.L_x_63:
[----:B------:R-:W-:-:S13]  /*f180*/  @P0 ELECT P3, URZ, PT ;  /* 0x00000000003f082f */ /* 0x000fda0003860000 */
[----:B-----5:R-:W-:Y:S02]  /*f190*/  @P3 R2UR UR37, R4 ;  /* 0x00000000042532ca */ /* 0x020fe400000e0000 */
[----:B------:R-:W-:Y:S02]  /*f1a0*/  @P3 R2UR UR35, R3 ;  /* 0x00000000032332ca */ /* 0x000fe400000e0000 */
[----:B------:R-:W-:Y:S02]  /*f1b0*/  @P3 PLOP3.LUT P0, PT, P3, PT, PT, 0x8, 0x0 ;  /* 0x000000000000381c */ /* 0x000fe40001f0e170 */
[----:B------:R-:W-:-:S09]  /*f1c0*/  PLOP3.LUT P3, PT, PT, PT, PT, 0x8, 0x0 ;  /* 0x000000000000781c */ /* 0x000fd20003f6e170 */
[----:B------:R0:W-:Y:S02]  /*f1d0*/  UTMALDG.4D [UR32], [UR4], desc[UR6] ;  /* 0x00000620040075b4 */ /* 0x0001e40008019000 */
[----:B0-----:R-:W-:Y:S05]  /*f1e0*/  @P0 BRA.U.ANY `(.L_x_63) ;  /* 0xfffffffd00e40947 */ /* 0x001fea000393ffff */
[----:B------:R-:W-:Y:S01]  /*f1f0*/  IMAD.MOV.U32 R12, RZ, RZ, 0x40 ;  /* 0x00000040ff0c7424 */ /* 0x000fe200078e00ff */
[----:B------:R-:W-:Y:S01]  /*f200*/  PLOP3.LUT P0, PT, PT, PT, PT, 0x80, 0x0 ;  /* 0x000000000000781c */ /* 0x000fe20003f0f070 */
[----:B------:R-:W-:Y:S01]  /*f210*/  UIADD3 UR8, UR38, 0x2ec00, URZ ;  /* 0x0002ec0026087890 */ /* 0x000fe2000fffe03f */
[----:B------:R-:W-:Y:S02]  /*f220*/  UMOV UR6, 0x0 ;  /* 0x0000000000067882 */ /* 0x000fe40000000000 */
[----:B------:R-:W-:Y:S01]  /*f230*/  R2UR UR10, R12 ;  /* 0x000000000c0a72ca */ /* 0x000fe200000e0000 */
[----:B------:R-:W-:-:S14]  /*f240*/  UMOV UR7, 0x14f00000 ;  /* 0x14f0000000077882 */ /* 0x000fdc0000000000 */
.L_x_64:
[----:B------:R-:W-:-:S13]  /*f250*/  @P0 ELECT P3, URZ, PT ;  /* 0x00000000003f082f */ /* 0x000fda0003860000 */
[----:B------:R-:W-:Y:S01]  /*f260*/  @P3 R2UR UR13, R4 ;  /* 0x00000000040d32ca */ /* 0x000fe200000e0000 */
[----:B------:R-:W-:Y:S01]  /*f270*/  UMOV UR9, UR33 ;  /* 0x0000002100097c82 */ /* 0x000fe20008000000 */
[----:B------:R-:W-:Y:S01]  /*f280*/  @P3 R2UR UR11, R3 ;  /* 0x00000000030b32ca */ /* 0x000fe200000e0000 */
[----:B------:R-:W-:Y:S01]  /*f290*/  UMOV UR12, UR36 ;  /* 0x00000024000c7c82 */ /* 0x000fe20008000000 */
[----:B------:R-:W-:Y:S02]  /*f2a0*/  @P3 PLOP3.LUT P0, PT, P3, PT, PT, 0x8, 0x0 ;  /* 0x000000000000381c */ /* 0x000fe40001f0e170 */
[----:B------:R-:W-:-:S09]  /*f2b0*/  PLOP3.LUT P3, PT, PT, PT, PT, 0x8, 0x0 ;  /* 0x000000000000781c */ /* 0x000fd20003f6e170 */
[----:B------:R0:W-:Y:S02]  /*f2c0*/  UTMALDG.4D [UR8], [UR4], desc[UR6] ;  /* 0x00000608040075b4 */ /* 0x0001e40008019000 */
[----:B0-----:R-:W-:Y:S05]  /*f2d0*/  @P0 BRA.U.ANY `(.L_x_64) ;  /* 0xfffffffd00dc0947 */ /* 0x001fea000393ffff */
[----:B------:R-:W0:Y:S01]  /*f2e0*/  SYNCS.PHASECHK.TRANS64.TRYWAIT P0, [UR38+0x34860], R2 ;  /* 0x03486002ff0075a7 */ /* 0x000e220008000166 */
[----:B------:R-:W-:Y:S04]  /*f2f0*/  BSSY B2, `(.L_x_65) ;  /* 0x0000002000027945 */ /* 0x000fe80003800000 */
[----:B0-----:R-:W-:Y:S05]  /*f300*/  @!P0 BRA `(.L_x_66) ;  /* 0x00000028001c8947 */ /* 0x001fea0003800000 */
.L_x_144:
[----:B------:R-:W-:Y:S05]  /*f310*/  BSYNC B2 ;  /* 0x0000000000027941 */ /* 0x000fea0003800000 */
.L_x_65:
[----:B------:R-:W-:Y:S01]  /*f320*/  BSSY B2, `(.L_x_67) ;  /* 0x0000009000027945 */ /* 0x000fe20003800000 */
[----:B0-----:R-:W-:Y:S02]  /*f330*/  IMAD.MOV.U32 R2, RZ, RZ, 0x0 ;  /* 0x00000000ff027424 */ /* 0x001fe400078e00ff */
[----:B------:R-:W-:Y:S01]  /*f340*/  IMAD.MOV.U32 R3, RZ, RZ, 0x14f00000 ;  /* 0x14f00000ff037424 */ /* 0x000fe200078e00ff */
[----:B------:R-:W-:Y:S06]  /*f350*/  @P2 BRA `(.L_x_68) ;  /* 0x0000000000142947 */ /* 0x000fec0003800000 */
[----:B------:R-:W-:Y:S01]  /*f360*/  ISETP.NE.AND P0, PT, R9, RZ, PT ;  /* 0x000000ff0900720c */ /* 0x000fe20003f05270 */
[----:B------:R-:W-:-:S04]  /*f370*/  IMAD.MOV.U32 R13, RZ, RZ, 0xb000 ;  /* 0x0000b000ff0d7424 */ /* 0x000fc800078e00ff */
[----:B------:R0:W-:Y:S08]  /*f380*/  SYNCS.ARRIVE.TRANS64 RZ, [UR38+0x34850], R13 ;  /* 0x0348500dffff79a7 */ /* 0x0001f00008000026 */
[----:B0-----:R-:W-:Y:S05]  /*f390*/  @!P0 BRA `(.L_x_68) ;  /* 0x0000000000048947 */ /* 0x001fea0003800000 */
[----:B------:R-:W-:Y:S01]  /*f3a0*/  BPT.TRAP 0x1 ;  /* 0x000000040000795c */ /* 0x000fe20000300000 */
.L_x_68:
[----:B------:R-:W-:Y:S05]  /*f3b0*/  BSYNC B2 ;  /* 0x0000000000027941 */ /* 0x000fea0003800000 */
.L_x_67:
[----:B------:R-:W-:Y:S01]  /*f3c0*/  R2UR UR6, R2 ;  /* 0x00000000020672ca */ /* 0x000fe200000e0000 */
[----:B------:R-:W-:Y:S01]  /*f3d0*/  ULDC.64 UR4, c[0x0][0x198] ;  /* 0x0000660000047ab9 */ /* 0x000fe20000000a00 */
[----:B------:R-:W-:Y:S01]  /*f3e0*/  R2UR UR7, R3 ;  /* 0x00000000030772ca */ /* 0x000fe200000e0000 */
[----:B------:R-:W-:Y:S01]  /*f3f0*/  UIADD3 UR4, UP0, UR4, 0x470, URZ ;  /* 0x0000047004047890 */ /* 0x000fe2000ff1e03f */
[----:B------:R-:W-:Y:S01]  /*f400*/  R2UR UR10, R5 ;  /* 0x00000000050a72ca */ /* 0x000fe200000e0000 */
[----:B------:R-:W-:Y:S01]  /*f410*/  IMAD R5, R18, 0xb0, RZ ;  /* 0x000000b012057824 */ /* 0x000fe200078e02ff */
[----:B------:R-:W-:Y:S01]  /*f420*/  PLOP3.LUT P0, PT, PT, PT, PT, 0x80, 0x0 ;  /* 0x000000000000781c */ /* 0x000fe20003f0f070 */
[----:B------:R-:W-:Y:S02]  /*f430*/  UIADD3 UR8, UR38, 0x400, URZ ;  /* 0x0000040026087890 */ /* 0x000fe4000fffe03f */
[----:B------:R-:W-:Y:S02]  /*f440*/  UIADD3 UR9, UR38, 0x34850, URZ ;  /* 0x0003485026097890 */ /* 0x000fe4000fffe03f */
[----:B------:R-:W-:-:S12]  /*f450*/  UIADD3.X UR5, URZ, UR5, URZ, UP0, !UPT ;  /* 0x000000053f057290 */ /* 0x000fd800087fe43f */
.L_x_69:
[----:B------:R-:W-:-:S13]  /*f460*/  @P0 ELECT P2, URZ, PT ;  /* 0x00000000003f082f */ /* 0x000fda0003840000 */
[----:B------:R-:W-:Y:S01]  /*f470*/  @P2 R2UR UR13, R16 ;  /* 0x00000000100d22ca */ /* 0x000fe200000e0000 */
[----:B------:R-:W-:Y:S01]  /*f480*/  UMOV UR12, UR36 ;  /* 0x00000024000c7c82 */ /* 0x000fe20008000000 */
[----:B------:R-:W-:Y:S02]  /*f490*/  @P2 R2UR UR11, R5 ;  /* 0x00000000050b22ca */ /* 0x000fe400000e0000 */
[----:B------:R-:W-:Y:S02]  /*f4a0*/  @P2 PLOP3.LUT P0, PT, P2, PT, PT, 0x8, 0x0 ;  /* 0x000000000000281c */ /* 0x000fe4000170e170 */
[----:B------:R-:W-:-:S09]  /*f4b0*/  PLOP3.LUT P2, PT, PT, PT, PT, 0x8, 0x0 ;  /* 0x000000000000781c */ /* 0x000fd20003f4e170 */
[----:B------:R0:W-:Y:S02]  /*f4c0*/  UTMALDG.4D [UR8], [UR4], desc[UR6] ;  /* 0x00000608040075b4 */ /* 0x0001e40008019000 */
[----:B0-----:R-:W-:Y:S05]  /*f4d0*/  @P0 BRA.U.ANY `(.L_x_69) ;  /* 0xfffffffd00e00947 */ /* 0x001fea000393ffff */
[----:B------:R-:W-:Y:S01]  /*f4e0*/  R2UR UR6, R2 ;  /* 0x00000000020672ca */ /* 0x000fe200000e0000 */
[----:B------:R-:W-:Y:S01]  /*f4f0*/  UIADD3 UR8, UR38, 0x5c00, URZ ;  /* 0x00005c0026087890 */ /* 0x000fe2000fffe03f */
[----:B------:R-:W-:Y:S02]  /*f500*/  R2UR UR7, R3 ;  /* 0x00000000030772ca */ /* 0x000fe400000e0000 */
[----:B------:R-:W-:Y:S02]  /*f510*/  R2UR UR10, R12 ;  /* 0x000000000c0a72ca */ /* 0x000fe400000e0000 */
[----:B------:R-:W-:-:S13]  /*f520*/  PLOP3.LUT P0, PT, PT, PT, PT, 0x80, 0x0 ;  /* 0x000000000000781c */ /* 0x000fda0003f0f070 */
.L_x_70:
        /* <DEDUP_REMOVED lines=8> */
[----:B------:R-:W-:Y:S02]  /*f5b0*/  IMAD.MOV.U32 R18, RZ, RZ, R10 ;  /* 0x000000ffff127224 */ /* 0x000fe400078e000a */
[----:B------:R-:W-:-:S07]  /*f5c0*/  IMAD.MOV.U32 R16, RZ, RZ, R4 ;  /* 0x000000ffff107224 */ /* 0x000fce00078e0004 */
.L_x_57:
[----:B------:R-:W-:Y:S05]  /*f5d0*/  BSYNC B1 ;  /* 0x0000000000017941 */ /* 0x000fea0003800000 */
.L_x_56:
[----:B------:R-:W-:Y:S01]  /*f5e0*/  LOP3.LUT P0, RZ, R17, 0x2, RZ, 0xc0, !PT ;  /* 0x0000000211ff7812 */ /* 0x000fe2000780c0ff */
[----:B------:R-:W-:Y:S01]  /*f5f0*/  BSSY B1, `(.L_x_71) ;  /* 0x000007b000017945 */ /* 0x000fe20003800000 */
[----:B------:R-:W-:-:S11]  /*f600*/  LOP3.LUT R10, R7, 0x1, RZ, 0x3c, !PT ;  /* 0x00000001070a7812 */ /* 0x000fd600078e3cff */
[----:B------:R-:W-:Y:S05]  /*f610*/  @!P0 BRA `(.L_x_72) ;  /* 0x0000000400e08947 */ /* 0x000fea0003800000 */
[----:B------:R-:W-:Y:S01]  /*f620*/  LOP3.LUT P0, RZ, R17, 0x1, RZ, 0xc0, !PT ;  /* 0x0000000111ff7812 */ /* 0x000fe2000780c0ff */
[----:B------:R-:W-:-:S12]  /*f630*/  VIADD R12, R6, 0xffffffff ;  /* 0xffffffff060c7836 */ /* 0x000fd80000000000 */
        /* <DEDUP_REMOVED lines=9> */
[----:B------:R-:W-:-:S05]  /*f6d0*/  @P0 SHF.R.U32.HI R2, RZ, R3, R4 ;  /* 0x00000003ff020219 */ /* 0x000fca0000011604 */
[----:B------:R-:W-:-:S04]  /*f6e0*/  IMAD.MOV R3, RZ, RZ, -R2 ;  /* 0x000000ffff037224 */ /* 0x000fc800078e0a02 */
[----:B------:R-:W-:Y:S01]  /*f6f0*/  IMAD R12, R5, R3, R12 ;  /* 0x00000003050c7224 */ /* 0x000fe200078e020c */
[----:B------:R-:W-:-:S03]  /*f700*/  SHF.R.S32.HI R3, RZ, 0x1f, R2 ;  /* 0x0000001fff037819 */ /* 0x000fc60000011402 */
[----:B------:R-:W-:-:S04]  /*f710*/  IMAD.WIDE.U32 R2, R19, UR4, R2 ;  /* 0x0000000413027c25 */ /* 0x000fc8000f8e0002 */
[----:B--2---:R-:W-:-:S04]  /*f720*/  IMAD R4, R13, UR4, RZ ;  /* 0x000000040d047c24 */ /* 0x004fc8000f8e02ff */
[----:B------:R-:W-:Y:S01]  /*f730*/  IMAD R4, R19, UR5, R4 ;  /* 0x0000000513047c24 */ /* 0x000fe2000f8e0204 */
[----:B------:R-:W-:-:S03]  /*f740*/  ULDC.64 UR4, c[0x0][0x418] ;  /* 0x0001060000047ab9 */ /* 0x000fc60000000a00 */
[----:B------:R-:W-:Y:S01]  /*f750*/  IMAD.IADD R3, R4, 0x1, R3 ;  /* 0x0000000104037824 */ /* 0x000fe200078e0203 */
[----:B------:R-:W-:-:S04]  /*f760*/  LEA R4, P0, R2, UR4, 0x2 ;  /* 0x0000000402047c11 */ /* 0x000fc8000f8010ff */
[----:B------:R-:W-:-:S05]  /*f770*/  LEA.HI.X R5, R2, UR5, R3, 0x2, P0 ;  /* 0x0000000502057c11 */ /* 0x000fca00080f1403 */
[----:B------:R0:W5:Y:S04]  /*f780*/  LDG.E R4, desc[UR6][R4.64] ;  /* 0x0000000604047981 */ /* 0x000168000c1e1900 */
.L_x_73:
[----:B------:R-:W1:Y:S01]  /*f790*/  S2R R2, SR_TID.X ;  /* 0x0000000000027919 */ /* 0x000e620000002100 */
[----:B------:R-:W-:Y:S01]  /*f7a0*/  BSSY B2, `(.L_x_74) ;  /* 0x0000006000027945 */ /* 0x000fe20003800000 */
[----:B-1----:R-:W-:Y:S02]  /*f7b0*/  LOP3.LUT R3, R2, 0x7f, RZ, 0xc0, !PT ;  /* 0x0000007f02037812 */ /* 0x002fe400078ec0ff */
[----:B------:R-:W-:Y:S02]  /*f7c0*/  SHF.L.U32 R2, R10, 0x1f, RZ ;  /* 0x0000001f0a027819 */ /* 0x000fe400000006ff */
[----:B------:R-:W-:Y:S02]  /*f7d0*/  ISETP.NE.AND P2, PT, R3, RZ, PT ;  /* 0x000000ff0300720c */ /* 0x000fe40003f45270 */
[----:B------:R-:W1:Y:S02]  /*f7e0*/  SYNCS.PHASECHK.TRANS64.TRYWAIT P0, [UR38+0x34840], R2 ;  /* 0x03484002ff0075a7 */ /* 0x000e640008000166 */
[----:B-1----:R-:W-:Y:S09]  /*f7f0*/  @!P0 BRA `(.L_x_75) ;  /* 0x0000002000f88947 */ /* 0x002ff20003800000 */
.L_x_145:
[----:B------:R-:W-:Y:S05]  /*f800*/  BSYNC B2 ;  /* 0x0000000000027941 */ /* 0x000fea0003800000 */
.L_x_74:
[----:B------:R-:W-:Y:S04]  /*f810*/  BSSY B2, `(.L_x_76) ;  /* 0x0000007000027945 */ /* 0x000fe80003800000 */
[----:B------:R-:W-:Y:S05]  /*f820*/  @P2 BRA `(.L_x_77) ;  /* 0x0000000000142947 */ /* 0x000fea0003800000 */
[----:B------:R-:W-:Y:S01]  /*f830*/  ISETP.NE.AND P0, PT, R9, RZ, PT ;  /* 0x000000ff0900720c */ /* 0x000fe20003f05270 */
[----:B-1----:R-:W-:-:S04]  /*f840*/  IMAD.MOV.U32 R2, RZ, RZ, 0xb000 ;  /* 0x0000b000ff027424 */ /* 0x002fc800078e00ff */
[----:B------:R2:W-:Y:S08]  /*f850*/  SYNCS.ARRIVE.TRANS64 RZ, [UR38+0x34830], R2 ;  /* 0x03483002ffff79a7 */ /* 0x0005f00008000026 */
[----:B--2---:R-:W-:Y:S05]  /*f860*/  @!P0 BRA `(.L_x_77) ;  /* 0x0000000000048947 */ /* 0x004fea0003800000 */
[----:B------:R-:W-:Y:S01]  /*f870*/  BPT.TRAP 0x1 ;  /* 0x000000040000795c */ /* 0x000fe20000300000 */
.L_x_77:
[----:B------:R-:W-:Y:S05]  /*f880*/  BSYNC B2 ;  /* 0x0000000000027941 */ /* 0x000fea0003800000 */
.L_x_76:
        /* <DEDUP_REMOVED lines=11> */
.L_x_78:
[----:B------:R-:W-:-:S13]  /*f940*/  @P0 ELECT P3, URZ, PT ;  /* 0x00000000003f082f */ /* 0x000fda0003860000 */
[----:B-----5:R-:W-:Y:S01]  /*f950*/  @P3 R2UR UR13, R4 ;  /* 0x00000000040d32ca */ /* 0x020fe200000e0000 */
[----:B------:R-:W-:Y:S01]  /*f960*/  UMOV UR12, UR36 ;  /* 0x00000024000c7c82 */ /* 0x000fe20008000000 */
        /* <DEDUP_REMOVED lines=11> */
.L_x_79:
        /* <DEDUP_REMOVED lines=8> */
[----:B------:R-:W-:Y:S01]  /*faa0*/  SHF.L.U32 R2, R7, 0x1f, RZ ;  /* 0x0000001f07027819 */ /* 0x000fe200000006ff */
[----:B------:R-:W-:Y:S03]  /*fab0*/  BSSY B2, `(.L_x_80) ;  /* 0x0000003000027945 */ /* 0x000fe60003800000 */
[----:B------:R-:W0:Y:S02]  /*fac0*/  SYNCS.PHASECHK.TRANS64.TRYWAIT P0, [UR38+0x34868], R2 ;  /* 0x03486802ff0075a7 */ /* 0x000e240008000166 */
[----:B0-----:R-:W-:Y:S05]  /*fad0*/  @!P0 BRA `(.L_x_81) ;  /* 0x0000002000588947 */ /* 0x001fea0003800000 */
.L_x_146:
[----:B------:R-:W-:Y:S05]  /*fae0*/  BSYNC B2 ;  /* 0x0000000000027941 */ /* 0x000fea0003800000 */
.L_x_80:
        /* <DEDUP_REMOVED lines=9> */
.L_x_83:
[----:B------:R-:W-:Y:S05]  /*fb80*/  BSYNC B2 ;  /* 0x0000000000027941 */ /* 0x000fea0003800000 */
.L_x_82:
        /* <DEDUP_REMOVED lines=10> */
.L_x_84:
        /* <DEDUP_REMOVED lines=13> */
.L_x_85:
        /* <DEDUP_REMOVED lines=10> */
.L_x_72:
[----:B------:R-:W-:Y:S05]  /*fda0*/  BSYNC B1 ;  /* 0x0000000000017941 */ /* 0x000fea0003800000 */
.L_x_71:
[----:B------:R-:W-:Y:S02]  /*fdb0*/  VIADD R6, R6, 0xfffffffe ;  /* 0xfffffffe06067836 */ /* 0x000fe40000000000 */
[----:B------:R-:W-:Y:S01]  /*fdc0*/  IMAD.MOV.U32 R7, RZ, RZ, R10 ;  /* 0x000000ffff077224 */ /* 0x000fe200078e000a */
[----:B------:R-:W-:Y:S06]  /*fdd0*/  @P1 BRA `(.L_x_86) ;  /* 0xfffffff0000c1947 */ /* 0x000fec000383ffff */
[----:B------:R-:W-:Y:S05]  /*fde0*/  BSYNC B0 ;  /* 0x0000000000007941 */ /* 0x000fea0003800000 */
.L_x_55:
[----:B------:R-:W-:Y:S01]  /*fdf0*/  ISETP.NE.AND P0, PT, R11, RZ, PT ;  /* 0x000000ff0b00720c */ /* 0x000fe20003f05270 */
[----:B------:R-:W-:-:S12]  /*fe00*/  BSSY B0, `(.L_x_54) ;  /* 0x000007c000007945 */ /* 0x000fd80003800000 */
[----:B------:R-:W-:Y:S05]  /*fe10*/  @!P0 BRA `(.L_x_87) ;  /* 0x0000000400e88947 */ /* 0x000fea0003800000 */
[----:B------:R-:W-:Y:S01]  /*fe20*/  LOP3.LUT P1, RZ, R17, 0x2, RZ, 0xc0, !PT ;  /* 0x0000000211ff7812 */ /* 0x000fe2000782c0ff */
[----:B------:R-:W-:-:S12]  /*fe30*/  IMAD.MOV.U32 R0, RZ, RZ, 0x1 ;  /* 0x00000001ff007424 */ /* 0x000fd800078e00ff */
[----:B------:R-:W-:Y:S05]  /*fe40*/  @!P1 BRA `(.L_x_87) ;  /* 0x0000000400dc9947 */ /* 0x000fea0003800000 */
[----:B------:R-:W-:-:S13]  /*fe50*/  LOP3.LUT P1, RZ, R17, 0x1, RZ, 0xc0, !PT ;  /* 0x0000000111ff7812 */ /* 0x000fda000782c0ff */
[----:B------:R-:W-:Y:S05]  /*fe60*/  @!P1 BRA `(.L_x_88) ;  /* 0x0000000000549947 */ /* 0x000fea0003800000 */
[----:B------:R-:W2:Y:S01]  /*fe70*/  LDL.LU R5, [R1] ;  /* 0x0000000001057983 */ /* 0x000ea20000300800 */
[----:B------:R-:W0:Y:S01]  /*fe80*/  LDC R8, c[0x0][0x43c] ;  /* 0x00010f00ff087b82 */ /* 0x000e220000000800 */
[----:B------:R-:W-:Y:S01]  /*fe90*/  IMAD.MOV.U32 R7, RZ, RZ, R6 ;  /* 0x000000ffff077224 */ /* 0x000fe200078e0006 */
[----:B------:R-:W-:Y:S01]  /*fea0*/  ULDC.64 UR4, c[0x0][0x428] ;  /* 0x00010a0000047ab9 */ /* 0x000fe20000000a00 */
[----:B------:R-:W-:Y:S01]  /*feb0*/  ULDC.64 UR6, c[0x0][0x208] ;  /* 0x0000820000067ab9 */ /* 0x000fe20000000a00 */
[----:B0-----:R-:W-:-:S13]  /*fec0*/  ISETP.NE.AND P0, PT, R8, 0x1, PT ;  /* 0x000000010800780c */ /* 0x001fda0003f05270 */
[----:B------:R-:W0:Y:S02]  /*fed0*/  @P0 LDC.64 R2, c[0x0][0x440] ;  /* 0x00011000ff020b82 */ /* 0x000e240000000a00 */
[----:B0-----:R-:W-:-:S05]  /*fee0*/  @P0 IMAD.HI.U32 R2, R6, R2, RZ ;  /* 0x0000000206020227 */ /* 0x001fca00078e00ff */
[----:B------:R-:W-:-:S04]  /*fef0*/  @P0 SHF.R.U32.HI R7, RZ, R3, R2 ;  /* 0x00000003ff070219 */ /* 0x000fc80000011602 */
[----:B------:R-:W-:Y:S01]  /*ff00*/  SHF.R.S32.HI R3, RZ, 0x1f, R7 ;  /* 0x0000001fff037819 */ /* 0x000fe20000011407 */
[----:B--2---:R-:W-:-:S04]  /*ff10*/  IMAD R2, R5, UR4, RZ ;  /* 0x0000000405027c24 */ /* 0x004fc8000f8e02ff */
[----:B------:R-:W-:Y:S02]  /*ff20*/  IMAD R5, R19, UR5, R2 ;  /* 0x0000000513057c24 */ /* 0x000fe4000f8e0202 */
[----:B------:R-:W-:-:S04]  /*ff30*/  IMAD.MOV.U32 R2, RZ, RZ, R7 ;  /* 0x000000ffff027224 */ /* 0x000fc800078e0007 */
[----:B------:R-:W-:Y:S01]  /*ff40*/  IMAD.WIDE.U32 R2, R19, UR4, R2 ;  /* 0x0000000413027c25 */ /* 0x000fe2000f8e0002 */
[----:B------:R-:W-:-:S03]  /*ff50*/  ULDC.64 UR4, c[0x0][0x418] ;  /* 0x0001060000047ab9 */ /* 0x000fc60000000a00 */
[----:B------:R-:W-:Y:S01]  /*ff60*/  IMAD.IADD R3, R5, 0x1, R3 ;  /* 0x0000000105037824 */ /* 0x000fe200078e0203 */
[----:B------:R-:W-:-:S04]  /*ff70*/  LEA R4, P0, R2, UR4, 0x2 ;  /* 0x0000000402047c11 */ /* 0x000fc8000f8010ff */
[----:B------:R-:W-:-:S05]  /*ff80*/  LEA.HI.X R5, R2, UR5, R3, 0x2, P0 ;  /* 0x0000000502057c11 */ /* 0x000fca00080f1403 */
[----:B------:R0:W5:Y:S01]  /*ff90*/  LDG.E R4, desc[UR6][R4.64] ;  /* 0x0000000604047981 */ /* 0x000162000c1e1900 */
[----:B------:R-:W-:-:S04]  /*ffa0*/  IMAD.MOV R3, RZ, RZ, -R7 ;  /* 0x000000ffff037224 */ /* 0x000fc800078e0a07 */
[----:B------:R-:W-:-:S07]  /*ffb0*/  IMAD R6, R8, R3, R6 ;  /* 0x0000000308067224 */ /* 0x000fce00078e0206 */
.L_x_88:
[----:B------:R-:W1:Y:S01]  /*ffc0*/  S2R R2, SR_TID.X ;  /* 0x0000000000027919 */ /* 0x000e620000002100 */
[----:B------:R-:W-:Y:S01]  /*ffd0*/  BSSY B1, `(.L_x_89) ;  /* 0x0000006000017945 */ /* 0x000fe20003800000 */
[----:B-1----:R-:W-:Y:S02]  /*ffe0*/  LOP3.LUT R3, R2, 0x7f, RZ, 0xc0, !PT ;  /* 0x0000007f02037812 */ /* 0x002fe400078ec0ff */
[----:B------:R-:W-:Y:S02]  /*fff0*/  SHF.L.U32 R2, R10, 0x1f, RZ ;  /* 0x0000001f0a027819 */ /* 0x000fe400000006ff */
[----:B------:R-:W-:Y:S02]  /*10000*/  ISETP.NE.AND P1, PT, R3, RZ, PT ;  /* 0x000000ff0300720c */ /* 0x000fe40003f25270 */
[----:B------:R-:W1:Y:S02]  /*10010*/  SYNCS.PHASECHK.TRANS64.TRYWAIT P0, [UR38+0x34848], R2 ;  /* 0x03484802ff0075a7 */ /* 0x000e640008000166 */
[----:B-1----:R-:W-:Y:S09]  /*10020*/  @!P0 BRA `(.L_x_90) ;  /* 0x0000001c001c8947 */ /* 0x002ff20003800000 */
.L_x_147:
[----:B------:R-:W-:Y:S05]  /*10030*/  BSYNC B1 ;  /* 0x0000000000017941 */ /* 0x000fea0003800000 */
.L_x_89:
[----:B------:R-:W-:Y:S04]  /*10040*/  BSSY B1, `(.L_x_91) ;  /* 0x0000007000017945 */ /* 0x000fe80003800000 */
[----:B------:R-:W-:Y:S05]  /*10050*/  @P1 BRA `(.L_x_92) ;  /* 0x0000000000141947 */ /* 0x000fea0003800000 */
[----:B------:R-:W-:Y:S01]  /*10060*/  ISETP.NE.AND P0, PT, R9, RZ, PT ;  /* 0x000000ff0900720c */ /* 0x000fe20003f05270 */
[----:B-1----:R-:W-:-:S04]  /*10070*/  IMAD.MOV.U32 R3, RZ, RZ, 0xb000 ;  /* 0x0000b000ff037424 */ /* 0x002fc800078e00ff */
[----:B------:R2:W-:Y:S08]  /*10080*/  SYNCS.ARRIVE.TRANS64 RZ, [UR38+0x34838], R3 ;  /* 0x03483803ffff79a7 */ /* 0x0005f00008000026 */
[----:B--2---:R-:W-:Y:S05]  /*10090*/  @!P0 BRA `(.L_x_92) ;  /* 0x0000000000048947 */ /* 0x004fea0003800000 */
[----:B------:R-:W-:Y:S01]  /*100a0*/  BPT.TRAP 0x1 ;  /* 0x000000040000795c */ /* 0x000fe20000300000 */
.L_x_92:
[----:B------:R-:W-:Y:S05]  /*100b0*/  BSYNC B1 ;  /* 0x0000000000017941 */ /* 0x000fea0003800000 */
.L_x_91:
        /* <DEDUP_REMOVED lines=11> */
.L_x_93:
        /* <DEDUP_REMOVED lines=14> */
.L_x_94:
        /* <DEDUP_REMOVED lines=8> */
[----:B------:R-:W0:Y:S01]  /*102d0*/  SYNCS.PHASECHK.TRANS64.TRYWAIT P0, [UR38+0x34860], R2 ;  /* 0x03486002ff0075a7 */ /* 0x000e220008000166 */
[----:B------:R-:W-:Y:S04]  /*102e0*/  BSSY B1, `(.L_x_95) ;  /* 0x0000002000017945 */ /* 0x000fe80003800000 */
[----:B0-----:R-:W-:Y:S05]  /*102f0*/  @!P0 BRA `(.L_x_96) ;  /* 0x0000001800808947 */ /* 0x001fea0003800000 */
.L_x_148:
[----:B------:R-:W-:Y:S05]  /*10300*/  BSYNC B1 ;  /* 0x0000000000017941 */ /* 0x000fea0003800000 */
.L_x_95:
        /* <DEDUP_REMOVED lines=9> */
.L_x_98:
[----:B------:R-:W-:Y:S05]  /*103a0*/  BSYNC B1 ;  /* 0x0000000000017941 */ /* 0x000fea0003800000 */
.L_x_97:
        /* <DEDUP_REMOVED lines=10> */
.L_x_99:
        /* <DEDUP_REMOVED lines=13> */
.L_x_100:
        /* <DEDUP_REMOVED lines=10> */
.L_x_87:
[----:B------:R-:W-:Y:S05]  /*105c0*/  BSYNC B0 ;  /* 0x0000000000007941 */ /* 0x000fea0003800000 */
.L_x_54:
[----:B------:R-:W-:Y:S01]  /*105d0*/  LOP3.LUT P0, RZ, R17, 0x2, RZ, 0xc0, !PT ;  /* 0x0000000211ff7812 */ /* 0x000fe2000780c0ff */
[----:B------:R-:W-:-:S12]  /*105e0*/  BSSY B0, `(.L_x_101) ;  /* 0x0000036000007945 */ /* 0x000fd80003800000 */
[----:B------:R-:W-:Y:S05]  /*105f0*/  @!P0 BRA `(.L_x_102) ;  /* 0x0000000000d08947 */ /* 0x000fea0003800000 */
[----:B------:R-:W0:Y:S01]  /*10600*/  S2R R2, SR_TID.X ;  /* 0x0000000000027919 */ /* 0x000e220000002100 */
[----:B------:R-:W-:Y:S01]  /*10610*/  LEA R3, R0, UR38, 0x3 ;  /* 0x0000002600037c11 */ /* 0x000fe2000f8e18ff */
[----:B------:R-:W-:Y:S01]  /*10620*/  BSSY B1, `(.L_x_103) ;  /* 0x0000006000017945 */ /* 0x000fe20003800000 */
[----:B0-----:R-:W-:Y:S02]  /*10630*/  LOP3.LUT R4, R2, 0x7f, RZ, 0xc0, !PT ;  /* 0x0000007f02047812 */ /* 0x001fe400078ec0ff */
[----:B------:R-:W-:Y:S02]  /*10640*/  SHF.L.U32 R2, R10, 0x1f, RZ ;  /* 0x0000001f0a027819 */ /* 0x000fe400000006ff */
[----:B------:R-:W-:Y:S02]  /*10650*/  ISETP.NE.AND P1, PT, R4, RZ, PT ;  /* 0x000000ff0400720c */ /* 0x000fe40003f25270 */
[----:B------:R-:W0:Y:S02]  /*10660*/  SYNCS.PHASECHK.TRANS64.TRYWAIT P0, [R3+URZ+0x34860], R2 ;  /* 0x03486002030075a7 */ /* 0x000e24000800017f */
[----:B0-----:R-:W-:Y:S09]  /*10670*/  @!P0 BRA `(.L_x_104) ;  /* 0x0000001400b88947 */ /* 0x001ff20003800000 */
.L_x_149:
[----:B------:R-:W-:Y:S05]  /*10680*/  BSYNC B1 ;  /* 0x0000000000017941 */ /* 0x000fea0003800000 */
.L_x_103:
[----:B------:R-:W-:Y:S04]  /*10690*/  BSSY B1, `(.L_x_105) ;  /* 0x0000008000017945 */ /* 0x000fe80003800000 */
[----:B------:R-:W-:Y:S05]  /*106a0*/  @P1 BRA `(.L_x_106) ;  /* 0x0000000000181947 */ /* 0x000fea0003800000 */
[----:B------:R-:W1:Y:S01]  /*106b0*/  S2R R4, SR_TID.X ;  /* 0x0000000000047919 */ /* 0x000e620000002100 */
[----:B0-----:R-:W-:-:S04]  /*106c0*/  IMAD.MOV.U32 R2, RZ, RZ, 0xb000 ;  /* 0x0000b000ff027424 */ /* 0x001fc800078e00ff */
[----:B------:R2:W-:Y:S01]  /*106d0*/  SYNCS.ARRIVE.TRANS64 RZ, [R3+URZ+0x34850], R2 ;  /* 0x0348500203ff79a7 */ /* 0x0005e2000800003f */
[----:B-1----:R-:W-:-:S13]  /*106e0*/  LOP3.LUT P0, RZ, R4, 0x1f, RZ, 0xc0, !PT ;  /* 0x0000001f04ff7812 */ /* 0x002fda000780c0ff */
[----:B--2---:R-:W-:Y:S05]  /*106f0*/  @!P0 BRA `(.L_x_106) ;  /* 0x0000000000048947 */ /* 0x004fea0003800000 */
[----:B------:R-:W-:Y:S01]  /*10700*/  BPT.TRAP 0x1 ;  /* 0x000000040000795c */ /* 0x000fe20000300000 */
.L_x_106:
[----:B------:R-:W-:Y:S05]  /*10710*/  BSYNC B1 ;  /* 0x0000000000017941 */ /* 0x000fea0003800000 */
.L_x_105:
[----:B------:R-:W-:Y:S01]  /*10720*/  R2UR UR4, R0 ;  /* 0x00000000000472ca */ /* 0x000fe200000e0000 */
[----:B------:R-:W-:Y:S01]  /*10730*/  ULDC.64 UR6, c[0x0][0x198] ;  /* 0x0000660000067ab9 */ /* 0x000fe20000000a00 */
[----:B------:R-:W-:Y:S01]  /*10740*/  R2UR UR9, R3 ;  /* 0x00000000030972ca */ /* 0x000fe200000e0000 */
[----:B------:R-:W-:Y:S01]  /*10750*/  UIADD3 UR6, UP0, UR6, 0x470, URZ ;  /* 0x0000047006067890 */ /* 0x000fe2000ff1e03f */
[----:B------:R-:W-:Y:S01]  /*10760*/  PLOP3.LUT P0, PT, PT, PT, PT, 0x80, 0x0 ;  /* 0x000000000000781c */ /* 0x000fe20003f0f070 */
[----:B------:R-:W-:Y:S01]  /*10770*/  IMAD R18, R18, 0xb0, RZ ;  /* 0x000000b012127824 */ /* 0x000fe200078e02ff */
[----:B------:R-:W-:Y:S01]  /*10780*/  UMOV UR14, 0x0 ;  /* 0x00000000000e7882 */ /* 0x000fe20000000000 */
[----:B------:R-:W-:Y:S01]  /*10790*/  UIADD3.X UR7, URZ, UR7, URZ, UP0, !UPT ;  /* 0x000000073f077290 */ /* 0x000fe200087fe43f */
[----:B------:R-:W-:Y:S01]  /*107a0*/  UMOV UR15, 0x14f00000 ;  /* 0x14f00000000f7882 */ /* 0x000fe20000000000 */
[----:B------:R-:W-:-:S04]  /*107b0*/  UMOV UR10, URZ ;  /* 0x0000003f000a7c82 */ /* 0x000fc80008000000 */
[----:B------:R-:W-:Y:S02]  /*107c0*/  UIMAD UR4, UR4, 0xb000, UR38 ;  /* 0x0000b000040478a4 */ /* 0x000fe4000f8e0226 */
[----:B------:R-:W-:Y:S02]  /*107d0*/  UIADD3 UR9, UR9, 0x34850, URZ ;  /* 0x0003485009097890 */ /* 0x000fe4000fffe03f */
[----:B------:R-:W-:-:S12]  /*107e0*/  UIADD3 UR8, UR4, 0x400, URZ ;  /* 0x0000040004087890 */ /* 0x000fd8000fffe03f */
.L_x_107:
[----:B------:R-:W-:-:S13]  /*107f0*/  @P0 ELECT P1, URZ, PT ;  /* 0x00000000003f082f */ /* 0x000fda0003820000 */
[----:B------:R-:W-:Y:S01]  /*10800*/  @P1 R2UR UR13, R16 ;  /* 0x00000000100d12ca */ /* 0x000fe200000e0000 */
[----:B------:R-:W-:Y:S01]  /*10810*/  UMOV UR12, UR36 ;  /* 0x00000024000c7c82 */ /* 0x000fe20008000000 */
[----:B------:R-:W-:Y:S02]  /*10820*/  @P1 R2UR UR11, R18 ;  /* 0x00000000120b12ca */ /* 0x000fe400000e0000 */
[----:B------:R-:W-:Y:S02]  /*10830*/  @P1 PLOP3.LUT P0, PT, P1, PT, PT, 0x8, 0x0 ;  /* 0x000000000000181c */ /* 0x000fe40000f0e170 */
[----:B------:R-:W-:-:S09]  /*10840*/  PLOP3.LUT P1, PT, PT, PT, PT, 0x8, 0x0 ;  /* 0x000000000000781c */ /* 0x000fd20003f2e170 */
[----:B------:R1:W-:Y:S02]  /*10850*/  UTMALDG.4D [UR8], [UR6], desc[UR14] ;  /* 0x00000e08060075b4 */ /* 0x0003e40008019000 */
[----:B-1----:R-:W-:Y:S05]  /*10860*/  @P0 BRA.U.ANY `(.L_x_107) ;  /* 0xfffffffd00e00947 */ /* 0x002fea000393ffff */
[----:B------:R-:W-:Y:S01]  /*10870*/  PLOP3.LUT P0, PT, PT, PT, PT, 0x80, 0x0 ;  /* 0x000000000000781c */ /* 0x000fe20003f0f070 */
[----:B------:R-:W-:Y:S01]  /*10880*/  UIADD3 UR8, UR4, 0x5c00, URZ ;  /* 0x00005c0004087890 */ /* 0x000fe2000fffe03f */
[----:B------:R-:W-:Y:S02]  /*10890*/  UMOV UR5, 0x14f00000 ;  /* 0x14f0000000057882 */ /* 0x000fe40000000000 */
[----:B------:R-:W-:Y:S01]  /*108a0*/  UMOV UR4, 0x0 ;  /* 0x0000000000047882 */ /* 0x000fe20000000000 */
[----:B------:R-:W-:-:S08]  /*108b0*/  UMOV UR10, 0x40 ;  /* 0x00000040000a7882 */ /* 0x000fd00000000000 */
.L_x_108:
        /* <DEDUP_REMOVED lines=8> */
.L_x_102:
[----:B------:R-:W-:Y:S05]  /*10940*/  BSYNC B0 ;  /* 0x0000000000007941 */ /* 0x000fea0003800000 */
.L_x_101:
[----:B------:R-:W-:-:S05]  /*10950*/  VIADD R0, R0, 0x1 ;  /* 0x0000000100007836 */ /* 0x000fca0000000000 */
[----:B------:R-:W-:-:S04]  /*10960*/  ISETP.NE.AND P0, PT, R0, 0x2, PT ;  /* 0x000000020000780c */ /* 0x000fc80003f05270 */
[----:B0-----:R-:W-:Y:S02]  /*10970*/  SEL R3, RZ, 0x1, P0 ;  /* 0x00000001ff037807 */ /* 0x001fe40000000000 */
[----:B------:R-:W-:Y:S02]  /*10980*/  SEL R0, R0, RZ, P0 ;  /* 0x000000ff00007207 */ /* 0x000fe40000000000 */
[----:B------:R-:W-:Y:S01]  /*10990*/  LOP3.LUT R10, R10, R3, RZ, 0x3c, !PT ;  /* 0x000000030a0a7212 */ /* 0x000fe200078e3cff */
[----:B------:R-:W-:-:S07]  /*109a0*/  IMAD.MOV.U32 R3, RZ, RZ, RZ ;  /* 0x000000ffff037224 */ /* 0x000fce00078e00ff */
.L_x_38:
[----:B------:R-:W0:Y:S01]  /*109b0*/  S2R R5, SR_CgaCtaId ;  /* 0x0000000000057919 */ /* 0x000e220000008800 */
[----:B------:R-:W-:Y:S02]  /*109c0*/  MOV R2, 0x400 ;  /* 0x0000040000027802 */ /* 0x000fe40000000f00 */
[----:B------:R-:W-:Y:S02]  /*109d0*/  SHF.L.U32 R3, R3, 0x1f, RZ ;  /* 0x0000001f03037819 */ /* 0x000fe400000006ff */
[----:B0-----:R-:W-:-:S04]  /*109e0*/  LEA R2, R5, R2, 0x18 ;  /* 0x0000000205027211 */ /* 0x001fc800078ec0ff */
[----:B------:R-:W0:Y:S02]  /*109f0*/  SYNCS.PHASECHK.TRANS64.TRYWAIT P0, [R2+URZ+0x34820], R3 ;  /* 0x03482003020075a7 */ /* 0x000e24000800017f */
[----:B0-----:R-:W-:Y:S05]  /*10a00*/  @!P0 BRA `(.L_x_109) ;  /* 0x0000001000e88947 */ /* 0x001fea0003800000 */
.L_x_150:
[----:B------:R-:W-:-:S03]  /*10a10*/  UMOV UR4, 0xffffffff ;  /* 0xffffffff00047882 */ /* 0x000fc60000000000 */
[----:B------:R-:W-:Y:S05]  /*10a20*/  BRA.DIV UR4, `(.L_x_110) ;  /* 0x0000001204f47947 */ /* 0x000fea000b800000 */
[----:B0-----:R-:W0:Y:S02]  /*10a30*/  S2R R3, SR_TID.X ;  /* 0x0000000000037919 */ /* 0x001e240000002100 */
[----:B0-----:R-:W-:-:S04]  /*10a40*/  SHF.R.U32.HI R3, RZ, 0x5, R3 ;  /* 0x00000005ff037819 */ /* 0x001fc80000011603 */
[----:B------:R-:W-:-:S05]  /*10a50*/  LOP3.LUT R3, R3, 0x3, RZ, 0xc0, !PT ;  /* 0x0000000303037812 */ /* 0x000fca00078ec0ff */
[----:B------:R0:W1:Y:S02]  /*10a60*/  SHFL.IDX PT, R14, R3, RZ, 0x1f ;  /* 0x00001fff030e7589 */ /* 0x00006400000e0000 */
.L_x_153:
[----:B-1----:R-:W-:-:S13]  /*10a70*/  ISETP.NE.AND P0, PT, R14, RZ, PT ;  /* 0x000000ff0e00720c */ /* 0x002fda0003f05270 */
[----:B------:R-:W-:Y:S05]  /*10a80*/  @P0 BRA `(.L_x_10) ;  /* 0x0000000000900947 */ /* 0x000fea0003800000 */
[----:B------:R-:W-:-:S03]  /*10a90*/  UMOV UR4, 0xffffffff ;  /* 0xffffffff00047882 */ /* 0x000fc60000000000 */
[----:B------:R-:W-:Y:S05]  /*10aa0*/  BRA.DIV UR4, `(.L_x_111) ;  /* 0x0000001604087947 */ /* 0x000fea000b800000 */
[----:B------:R-:W-:-:S13]  /*10ab0*/  ELECT P6, URZ, PT ;  /* 0x00000000003f782f */ /* 0x000fda00038c0000 */
.L_x_156:
[----:B------:R-:W-:Y:S05]  /*10ac0*/  @!P6 BRA `(.L_x_10) ;  /* 0x000000000080e947 */ /* 0x000fea0003800000 */
[----:B0-----:R-:W2:Y:S02]  /*10ad0*/  LDL R3, [R1+0x8] ;  /* 0x0000080001037983 */ /* 0x001ea40000100800 */
[----:B--2---:R-:W-:-:S13]  /*10ae0*/  R2UR UR4, R3 ;  /* 0x00000000030472ca */ /* 0x004fda00000e0000 */
[----:B------:R-:W-:-:S06]  /*10af0*/  ULOP3.LUT UR4, UR4, 0x2, URZ, 0xfc, !UPT ;  /* 0x0000000204047892 */ /* 0x000fcc000f8efc3f */
[----:B------:R-:W-:-:S05]  /*10b00*/  IMAD.U32 R3, RZ, RZ, UR4 ;  /* 0x00000004ff037e24 */ /* 0x000fca000f8e00ff */
[----:B------:R-:W-:-:S13]  /*10b10*/  ISETP.NE.AND P2, PT, R3, 0x3, PT ;  /* 0x000000030300780c */ /* 0x000fda0003f45270 */
[----:B------:R-:W-:Y:S05]  /*10b20*/  @!P2 BRA `(.L_x_112) ;  /* 0x000000000004a947 */ /* 0x000fea0003800000 */
[----:B------:R-:W-:Y:S01]  /*10b30*/  BPT.TRAP 0x1 ;  /* 0x000000040000795c */ /* 0x000fe20000300000 */
.L_x_112:
[----:B------:R-:W-:Y:S01]  /*10b40*/  VIADD R9, R2, 0x34840 ;  /* 0x0003484002097836 */ /* 0x000fe20000000000 */
[----:B------:R-:W-:Y:S01]  /*10b50*/  SHF.L.U32 R4, R10, 0x1f, RZ ;  /* 0x0000001f0a047819 */ /* 0x000fe200000006ff */
[C---:B------:R-:W-:Y:S02]  /*10b60*/  VIADD R3, R0.reuse, 0x1 ;  /* 0x0000000100037836 */ /* 0x040fe40000000000 */
[----:B------:R-:W-:-:S03]  /*10b70*/  IMAD R7, R0, 0x8, R9 ;  /* 0x0000000800077824 */ /* 0x000fc600078e0209 */
[C---:B------:R-:W-:Y:S01]  /*10b80*/  ISETP.NE.AND P1, PT, R3.reuse, 0x2, PT ;  /* 0x000000020300780c */ /* 0x040fe20003f25270 */
[----:B------:R-:W0:Y:S03]  /*10b90*/  SYNCS.PHASECHK.TRANS64.TRYWAIT P0, [R7+URZ], R4 ;  /* 0x00000004070075a7 */ /* 0x000e26000800017f */
[----:B------:R-:W-:Y:S02]  /*10ba0*/  SEL R5, RZ, 0x1, P1 ;  /* 0x00000001ff057807 */ /* 0x000fe40000800000 */
[----:B------:R-:W-:Y:S02]  /*10bb0*/  SEL R6, R3, RZ, P1 ;  /* 0x000000ff03067207 */ /* 0x000fe40000800000 */
[----:B------:R-:W-:-:S03]  /*10bc0*/  LOP3.LUT R5, R10, R5, RZ, 0x3c, !PT ;  /* 0x000000050a057212 */ /* 0x000fc600078e3cff */
[----:B------:R-:W-:Y:S01]  /*10bd0*/  IMAD R8, R6, 0x8, R9 ;  /* 0x0000000806087824 */ /* 0x000fe200078e0209 */
[----:B------:R-:W-:Y:S01]  /*10be0*/  SHF.L.U32 R5, R5, 0x1f, RZ ;  /* 0x0000001f05057819 */ /* 0x000fe200000006ff */
[----:B0-----:R-:W-:Y:S06]  /*10bf0*/  @!P0 BRA `(.L_x_113) ;  /* 0x0000001000d48947 */ /* 0x001fec0003800000 */
.L_x_157:
[----:B------:R-:W1:Y:S02]  /*10c00*/  SYNCS.PHASECHK.TRANS64.TRYWAIT P0, [R8+URZ], R5 ;  /* 0x00000005080075a7 */ /* 0x000e64000800017f */
[----:B-1----:R-:W-:Y:S05]  /*10c10*/  @!P0 BRA `(.L_x_114) ;  /* 0x0000001000e08947 */ /* 0x002fea0003800000 */
.L_x_158:
[----:B------:R-:W-:Y:S05]  /*10c20*/  @!P2 BRA `(.L_x_115) ;  /* 0x000000000004a947 */ /* 0x000fea0003800000 */
[----:B------:R-:W-:Y:S01]  /*10c30*/  BPT.TRAP 0x1 ;  /* 0x000000040000795c */ /* 0x000fe20000300000 */
.L_x_115:
[----:B------:R-:W-:-:S04]  /*10c40*/  VIADD R3, R2, 0x34860 ;  /* 0x0003486002037836 */ /* 0x000fc80000000000 */
[----:B0-----:R-:W-:-:S04]  /*10c50*/  IMAD R7, R0, 0x8, R3 ;  /* 0x0000000800077824 */ /* 0x001fc800078e0203 */
[----:B------:R-:W0:Y:S02]  /*10c60*/  SYNCS.PHASECHK.TRANS64.TRYWAIT P0, [R7+URZ], R4 ;  /* 0x00000004070075a7 */ /* 0x000e24000800017f */
[----:B0-----:R-:W-:Y:S05]  /*10c70*/  @!P0 BRA `(.L_x_116) ;  /* 0x0000001000dc8947 */ /* 0x001fea0003800000 */
.L_x_159:
[----:B------:R-:W-:-:S07]  /*10c80*/  IMAD R6, R6, 0x8, R3 ;  /* 0x0000000806067824 */ /* 0x000fce00078e0203 */
.L_x_117:
[----:B--2---:R2:W3:Y:S02]  /*10c90*/  SYNCS.PHASECHK.TRANS64.TRYWAIT P0, [R6+URZ], R5 ;  /* 0x00000005060075a7 */ /* 0x0044e4000800017f */
[----:B---3--:R-:W-:Y:S05]  /*10ca0*/  @!P0 NANOSLEEP.SYNCS 0x989680 ;  /* 0x009896800000895d */ /* 0x008fea0003900000 */
[----:B------:R-:W3:Y:S02]  /*10cb0*/  @!P0 SYNCS.PHASECHK.TRANS64 P0, [R6+URZ], R5 ;  /* 0x00000005060085a7 */ /* 0x000ee4000800007f */
[----:B---3--:R-:W-:Y:S05]  /*10cc0*/  @!P0 BRA `(.L_x_117) ;  /* 0xfffffffc00f08947 */ /* 0x008fea000383ffff */
.L_x_10:
[----:B------:R-:W-:Y:S05]  /*10cd0*/  BSYNC B6 ;  /* 0x0000000000067941 */ /* 0x000fea0003800000 */
.L_x_7:
[----:B------:R-:W-:Y:S05]  /*10ce0*/  EXIT ;  /* 0x000000000000794d */ /* 0x000fea0003800000 */
.L_x_14:
[----:B------:R-:W-:-:S13]  /*10cf0*/  R2UR UR4, R16 ;  /* 0x00000000100472ca */ /* 0x000fda00000e0000 */
[----:B0-----:R-:W-:-:S04]  /*10d00*/  IMAD.U32 R3, RZ, RZ, UR4 ;  /* 0x00000004ff037e24 */ /* 0x001fc8000f8e00ff */
[----:B------:R0:W1:Y:S03]  /*10d10*/  SYNCS.PHASECHK.TRANS64.TRYWAIT P0, [R3+URZ+0x34800], R0 ;  /* 0x03480000030075a7 */ /* 0x000066000800017f */
[----:B-1----:R-:W-:Y:S05]  /*10d20*/  @!P0 NANOSLEEP.SYNCS 0x989680 ;  /* 0x009896800000895d */ /* 0x002fea0003900000 */
[----:B------:R-:W1:Y:S02]  /*10d30*/  @!P0 SYNCS.PHASECHK.TRANS64 P0, [R3+URZ+0x34800], R0 ;  /* 0x03480000030085a7 */ /* 0x000e64000800007f */
[----:B-1----:R-:W-:Y:S05]  /*10d40*/  @!P0 BRA `(.L_x_14) ;  /* 0xfffffffc00e88947 */ /* 0x002fea000383ffff */
[----:B------:R-:W-:Y:S05]  /*10d50*/  BRA `(.L_x_118) ;  /* 0xffffff04008c7947 */ /* 0x000fea000383ffff */
.L_x_18:
[----:B------:R-:W-:-:S13]  /*10d60*/  R2UR UR4, R16 ;  /* 0x00000000100472ca */ /* 0x000fda00000e0000 */
[----:B0-----:R-:W-:-:S04]  /*10d70*/  IMAD.U32 R3, RZ, RZ, UR4 ;  /* 0x00000004ff037e24 */ /* 0x001fc8000f8e00ff */
[----:B------:R0:W2:Y:S03]  /*10d80*/  SYNCS.PHASECHK.TRANS64.TRYWAIT P2, [R3+URZ+0x34830], R0 ;  /* 0x03483000030075a7 */ /* 0x0000a6000804017f */
[----:B--2---:R-:W-:Y:S05]  /*10d90*/  @!P2 NANOSLEEP.SYNCS 0x989680 ;  /* 0x009896800000a95d */ /* 0x004fea0003900000 */
[----:B------:R-:W2:Y:S02]  /*10da0*/  @!P2 SYNCS.PHASECHK.TRANS64 P2, [R3+URZ+0x34830], R0 ;  /* 0x034830000300a5a7 */ /* 0x000ea4000804007f */
[----:B--2---:R-:W-:Y:S05]  /*10db0*/  @!P2 BRA `(.L_x_18) ;  /* 0xfffffffc00e8a947 */ /* 0x004fea000383ffff */
[----:B------:R-:W-:Y:S05]  /*10dc0*/  BRA `(.L_x_17) ;  /* 0xffffff0400bc7947 */ /* 0x000fea000383ffff */
.L_x_23:
[----:B-1----:R1:W2:Y:S02]  /*10dd0*/  SYNCS.PHASECHK.TRANS64.TRYWAIT P2, [R5+URZ+0x34830], R4 ;  /* 0x03483004050075a7 */ /* 0x0022a4000804017f */
[----:B--2---:R-:W-:Y:S05]  /*10de0*/  @!P2 NANOSLEEP.SYNCS 0x989680 ;  /* 0x009896800000a95d */ /* 0x004fea0003900000 */
[----:B------:R-:W2:Y:S02]  /*10df0*/  @!P2 SYNCS.PHASECHK.TRANS64 P2, [R5+URZ+0x34830], R4 ;  /* 0x034830040500a5a7 */ /* 0x000ea4000804007f */
[----:B--2---:R-:W-:Y:S05]  /*10e00*/  @!P2 BRA `(.L_x_23) ;  /* 0xfffffffc00f0a947 */ /* 0x004fea000383ffff */
[----:B------:R-:W-:Y:S05]  /*10e10*/  BRA `(.L_x_20) ;  /* 0xffffff5400b47947 */ /* 0x000fea000383ffff */
.L_x_27:
[----:B-1----:R-:W-:-:S04]  /*10e20*/  IMAD.U32 R5, RZ, RZ, UR6 ;  /* 0x00000006ff057e24 */ /* 0x002fc8000f8e00ff */
[----:B------:R1:W2:Y:S03]  /*10e30*/  SYNCS.PHASECHK.TRANS64.TRYWAIT P2, [R5+URZ+0x34850], R4 ;  /* 0x03485004050075a7 */ /* 0x0002a6000804017f */
[----:B--2---:R-:W-:Y:S05]  /*10e40*/  @!P2 NANOSLEEP.SYNCS 0x989680 ;  /* 0x009896800000a95d */ /* 0x004fea0003900000 */
[----:B------:R-:W2:Y:S02]  /*10e50*/  @!P2 SYNCS.PHASECHK.TRANS64 P2, [R5+URZ+0x34850], R4 ;  /* 0x034850040500a5a7 */ /* 0x000ea4000804007f */
[----:B--2---:R-:W-:Y:S05]  /*10e60*/  @!P2 BRA `(.L_x_27) ;  /* 0xfffffffc00eca947 */ /* 0x004fea000383ffff */
[----:B------:R-:W-:Y:S05]  /*10e70*/  BRA `(.L_x_24) ;  /* 0xffffff7c00187947 */ /* 0x000fea000383ffff */
.L_x_32:
[----:B-1----:R1:W2:Y:S02]  /*10e80*/  SYNCS.PHASECHK.TRANS64.TRYWAIT P0, [R11+URZ+0x34850], R2 ;  /* 0x034850020b0075a7 */ /* 0x0022a4000800017f */
[----:B--2---:R-:W-:Y:S05]  /*10e90*/  @!P0 NANOSLEEP.SYNCS 0x989680 ;  /* 0x009896800000895d */ /* 0x004fea0003900000 */
[----:B------:R-:W2:Y:S02]  /*10ea0*/  @!P0 SYNCS.PHASECHK.TRANS64 P0, [R11+URZ+0x34850], R2 ;  /* 0x034850020b0085a7 */ /* 0x000ea4000800007f */
[----:B--2---:R-:W-:Y:S05]  /*10eb0*/  @!P0 BRA `(.L_x_32) ;  /* 0xfffffffc00f08947 */ /* 0x004fea000383ffff */
[----:B------:R-:W-:Y:S05]  /*10ec0*/  BRA `(.L_x_31) ;  /* 0xffffff9c00fc7947 */ /* 0x000fea000383ffff */
.L_x_43:
[----:B------:R-:W-:Y:S02]  /*10ed0*/  IMAD.MOV.U32 R13, RZ, RZ, R0 ;  /* 0x000000ffff0d7224 */ /* 0x000fe400078e0000 */
[----:B------:R-:W-:Y:S02]  /*10ee0*/  IMAD.MOV.U32 R12, RZ, RZ, RZ ;  /* 0x000000ffff0c7224 */ /* 0x000fe400078e00ff */
[----:B------:R-:W-:Y:S02]  /*10ef0*/  IMAD.MOV.U32 R11, RZ, RZ, 0x1f ;  /* 0x0000001fff0b7424 */ /* 0x000fe400078e00ff */
[----:B------:R-:W-:-:S07]  /*10f00*/  IMAD.MOV.U32 R15, RZ, RZ, -0x1 ;  /* 0xffffffffff0f7424 */ /* 0x000fce00078e00ff */
[----:B0-----:R-:W-:Y:S05]  /*10f10*/  WARPSYNC.COLLECTIVE R15, `(.L_x_119) ;  /* 0x000000000f087348 */ /* 0x001fea0003c00000 */
[----:B------:R1:W2:Y:S02]  /*10f20*/  SHFL.IDX P6, R14, R13, R12, R11 ;  /* 0x0000000c0d0e7389 */ /* 0x0002a400000c000b */
[----:B012---:R-:W-:Y:S01]  /*10f30*/  ENDCOLLECTIVE ;  /* 0x000000000000791b */ /* 0x007fe20003800000 */
.L_x_119:
[----:B------:R-:W-:Y:S05]  /*10f40*/  BRA `(.L_x_120) ;  /* 0xffffffcc00587947 */ /* 0x000fea000383ffff */
.L_x_45:
[----:B------:R-:W-:Y:S01]  /*10f50*/  BSSY B0, `(.L_x_121) ;  /* 0x0000006000007945 */ /* 0x000fe20003800000 */
[----:B------:R-:W-:-:S07]  /*10f60*/  IMAD.MOV.U32 R15, RZ, RZ, -0x1 ;  /* 0xffffffffff0f7424 */ /* 0x000fce00078e00ff */
[----:B01----:R-:W-:Y:S05]  /*10f70*/  WARPSYNC.COLLECTIVE R15, `(.L_x_122) ;  /* 0x000000000f0c7348 */ /* 0x003fea0003c00000 */
[----:B------:R-:W-:Y:S02]  /*10f80*/  ELECT P6, UR62, PT ;  /* 0x00000000003e782f */ /* 0x000fe400038c0000 */
[----:B------:R-:W-:Y:S01]  /*10f90*/  MOV R14, UR62 ;  /* 0x0000003e000e7c02 */ /* 0x000fe20008000f00 */
[----:B01----:R-:W-:Y:S10]  /*10fa0*/  ENDCOLLECTIVE ;  /* 0x000000000000791b */ /* 0x003ff40003800000 */
.L_x_122:
[----:B------:R-:W-:Y:S05]  /*10fb0*/  BSYNC B0 ;  /* 0x0000000000007941 */ /* 0x000fea0003800000 */
.L_x_121:
[----:B------:R-:W-:Y:S05]  /*10fc0*/  BRA `(.L_x_123) ;  /* 0xffffffcc00587947 */ /* 0x000fea000383ffff */
.L_x_47:
[----:B-1----:R-:W-:-:S04]  /*10fd0*/  IMAD.U32 R3, RZ, RZ, UR38 ;  /* 0x00000026ff037e24 */ /* 0x002fc8000f8e00ff */
[----:B------:R1:W3:Y:S03]  /*10fe0*/  SYNCS.PHASECHK.TRANS64.TRYWAIT P0, [R3+URZ+0x34840], R0 ;  /* 0x03484000030075a7 */ /* 0x0002e6000800017f */
[----:B---3--:R-:W-:Y:S05]  /*10ff0*/  @!P0 NANOSLEEP.SYNCS 0x989680 ;  /* 0x009896800000895d */ /* 0x008fea0003900000 */
[----:B------:R-:W3:Y:S02]  /*11000*/  @!P0 SYNCS.PHASECHK.TRANS64 P0, [R3+URZ+0x34840], R0 ;  /* 0x03484000030085a7 */ /* 0x000ee4000800007f */
[----:B---3--:R-:W-:Y:S05]  /*11010*/  @!P0 BRA `(.L_x_47) ;  /* 0xfffffffc00ec8947 */ /* 0x008fea000383ffff */
[----:B------:R-:W-:Y:S05]  /*11020*/  BRA `(.L_x_124) ;  /* 0xffffffcc00b47947 */ /* 0x000fea000383ffff */
.L_x_50:
[----:B------:R-:W-:Y:S02]  /*11030*/  IMAD R8, R12, 0x80, R8 ;  /* 0x000000800c087824 */ /* 0x000fe400078e0208 */
[----:B------:R-:W-:Y:S02]  /*11040*/  IMAD.MOV.U32 R13, RZ, RZ, R7 ;  /* 0x000000ffff0d7224 */ /* 0x000fe400078e0007 */
[----:B------:R-:W-:Y:S02]  /*11050*/  IMAD.MOV.U32 R12, RZ, RZ, RZ ;  /* 0x000000ffff0c7224 */ /* 0x000fe400078e00ff */
[----:B------:R-:W-:Y:S02]  /*11060*/  IMAD.MOV.U32 R11, RZ, RZ, 0x181f ;  /* 0x0000181fff0b7424 */ /* 0x000fe400078e00ff */
[----:B------:R-:W-:Y:S02]  /*11070*/  IMAD.MOV.U32 R15, RZ, RZ, -0x1 ;  /* 0xffffffffff0f7424 */ /* 0x000fe400078e00ff */
[----:B------:R-:W-:-:S07]  /*11080*/  VIADD R5, R8, 0x10 ;  /* 0x0000001008057836 */ /* 0x000fce0000000000 */
[----:B------:R-:W-:Y:S05]  /*11090*/  WARPSYNC.COLLECTIVE R15, `(.L_x_125) ;  /* 0x000000000f087348 */ /* 0x000fea0003c00000 */
[----:B------:R0:W1:Y:S02]  /*110a0*/  SHFL.IDX P6, R14, R13, R12, R11 ;  /* 0x0000000c0d0e7389 */ /* 0x00006400000c000b */
[----:B01----:R-:W-:Y:S01]  /*110b0*/  ENDCOLLECTIVE ;  /* 0x000000000000791b */ /* 0x003fe20003800000 */
.L_x_125:
[----:B------:R-:W-:Y:S02]  /*110c0*/  IMAD.MOV.U32 R13, RZ, RZ, R0 ;  /* 0x000000ffff0d7224 */ /* 0x000fe400078e0000 */
[----:B------:R-:W-:-:S07]  /*110d0*/  IMAD.MOV.U32 R2, RZ, RZ, R14 ;  /* 0x000000ffff027224 */ /* 0x000fce00078e000e */
[----:B------:R-:W-:Y:S05]  /*110e0*/  WARPSYNC.COLLECTIVE R15, `(.L_x_126) ;  /* 0x000000000f087348 */ /* 0x000fea0003c00000 */
[----:B------:R0:W1:Y:S02]  /*110f0*/  SHFL.IDX P6, R14, R13, R12, R11 ;  /* 0x0000000c0d0e7389 */ /* 0x00006400000c000b */
[----:B01----:R-:W-:Y:S01]  /*11100*/  ENDCOLLECTIVE ;  /* 0x000000000000791b */ /* 0x003fe20003800000 */
.L_x_126:
[----:B------:R-:W-:Y:S01]  /*11110*/  ULDC UR4, c[0x0][0x288] ;  /* 0x0000a20000047ab9 */ /* 0x000fe20000000800 */
[----:B------:R-:W-:Y:S01]  /*11120*/  IMAD.MOV.U32 R3, RZ, RZ, R2 ;  /* 0x000000ffff037224 */ /* 0x000fe200078e0002 */
[----:B------:R-:W-:Y:S01]  /*11130*/  ULDC.64 UR6, c[0x0][0x208] ;  /* 0x0000820000067ab9 */ /* 0x000fe20000000a00 */
[----:B------:R-:W-:-:S05]  /*11140*/  IMAD R6, R6, UR4, RZ ;  /* 0x0000000406067c24 */ /* 0x000fca000f8e02ff */
[----:B------:R-:W-:Y:S01]  /*11150*/  ISETP.GE.AND P2, PT, R8, R6, PT ;  /* 0x000000060800720c */ /* 0x000fe20003f46270 */
[----:B------:R-:W-:Y:S02]  /*11160*/  IMAD.MOV.U32 R13, RZ, RZ, R7 ;  /* 0x000000ffff0d7224 */ /* 0x000fe400078e0007 */
[----:B------:R-:W-:-:S10]  /*11170*/  IMAD.MOV.U32 R12, RZ, RZ, 0x1 ;  /* 0x00000001ff0c7424 */ /* 0x000fd400078e00ff */
[----:B------:R-:W-:Y:S01]  /*11180*/  @!P2 LEA R21, R9, UR38, 0x1 ;  /* 0x000000260915ac11 */ /* 0x000fe2000f8e08ff */
[----:B------:R-:W-:-:S04]  /*11190*/  IMAD.MOV.U32 R2, RZ, RZ, R14 ;  /* 0x000000ffff027224 */ /* 0x000fc800078e000e */
[----:B------:R-:W-:-:S05]  /*111a0*/  @!P2 IMAD.WIDE.U32 R2, R10, 0x2, R2 ;  /* 0x000000020a02a825 */ /* 0x000fca00078e0002 */
[----:B------:R-:W-:Y:S01]  /*111b0*/  @!PT LDS RZ, [RZ] ;  /* 0x00000000fffff984 */ /* 0x000fe20000000800 */
[----:B------:R-:W-:Y:S01]  /*111c0*/  @!PT LDS RZ, [RZ] ;  /* 0x00000000fffff984 */ /* 0x000fe20000000800 */
[----:B------:R-:W-:Y:S01]  /*111d0*/  @!PT LDS RZ, [RZ] ;  /* 0x00000000fffff984 */ /* 0x000fe20000000800 */
[----:B------:R0:W-:Y:S04]  /*111e0*/  @!P2 LDGSTS.E.BYPASS.LTC128B.128 [R21+0x16400], desc[UR6][R2.64], !P1 ;  /* 0x164000000215afae */ /* 0x0001e8000c901d46 */
[----:B------:R0:W-:Y:S01]  /*111f0*/  @!P2 LDGSTS.E.BYPASS.LTC128B.128 [R21+0x1a400], desc[UR6][R2.64+0x80], !P0 ;  /* 0x1a4000800215afae */ /* 0x0001e2000c101d46 */
[----:B------:R-:W-:-:S13]  /*11200*/  ISETP.GE.AND P2, PT, R5, R6, PT ;  /* 0x000000060500720c */ /* 0x000fda0003f46270 */
[----:B0-----:R-:W-:Y:S05]  /*11210*/  WARPSYNC.COLLECTIVE R15, `(.L_x_127) ;  /* 0x000000000f087348 */ /* 0x001fea0003c00000 */
[----:B------:R1:W2:Y:S02]  /*11220*/  SHFL.IDX P6, R14, R13, R12, R11 ;  /* 0x0000000c0d0e7389 */ /* 0x0002a400000c000b */
[----:B012---:R-:W-:Y:S01]  /*11230*/  ENDCOLLECTIVE ;  /* 0x000000000000791b */ /* 0x007fe20003800000 */
.L_x_127:
[----:B------:R-:W-:Y:S01]  /*11240*/  VIADD R3, R8, 0x20 ;  /* 0x0000002008037836 */ /* 0x000fe20000000000 */
[----:B------:R-:W-:Y:S01]  /*11250*/  @!P2 LEA R20, R9, UR38, 0x1 ;  /* 0x000000260914ac11 */ /* 0x000fe2000f8e08ff */
[----:B------:R-:W-:Y:S02]  /*11260*/  IMAD.MOV.U32 R13, RZ, RZ, R0 ;  /* 0x000000ffff0d7224 */ /* 0x000fe400078e0000 */
[----:B------:R-:W-:-:S07]  /*11270*/  IMAD.MOV.U32 R4, RZ, RZ, R14 ;  /* 0x000000ffff047224 */ /* 0x000fce00078e000e */
[----:B------:R-:W-:Y:S05]  /*11280*/  WARPSYNC.COLLECTIVE R15, `(.L_x_128) ;  /* 0x000000000f087348 */ /* 0x000fea0003c00000 */
[----:B------:R0:W1:Y:S02]  /*11290*/  SHFL.IDX P6, R14, R13, R12, R11 ;  /* 0x0000000c0d0e7389 */ /* 0x00006400000c000b */
[----:B01----:R-:W-:Y:S01]  /*112a0*/  ENDCOLLECTIVE ;  /* 0x000000000000791b */ /* 0x003fe20003800000 */
.L_x_128:
[----:B------:R-:W-:Y:S01]  /*112b0*/  ULDC.64 UR4, c[0x0][0x208] ;  /* 0x0000820000047ab9 */ /* 0x000fe20000000a00 */
[----:B------:R-:W-:Y:S02]  /*112c0*/  IMAD.MOV.U32 R5, RZ, RZ, R4 ;  /* 0x000000ffff057224 */ /* 0x000fe400078e0004 */
[----:B------:R-:W-:Y:S02]  /*112d0*/  IMAD.MOV.U32 R13, RZ, RZ, R7 ;  /* 0x000000ffff0d7224 */ /* 0x000fe400078e0007 */
[----:B------:R-:W-:Y:S02]  /*112e0*/  IMAD.MOV.U32 R12, RZ, RZ, 0x2 ;  /* 0x00000002ff0c7424 */ /* 0x000fe400078e00ff */
        /* <DEDUP_REMOVED lines=11> */
.L_x_129:
[----:B------:R-:W-:Y:S01]  /*113a0*/  VIADD R5, R8, 0x30 ;  /* 0x0000003008057836 */ /* 0x000fe20000000000 */
[----:B------:R-:W-:Y:S01]  /*113b0*/  @!P2 LEA R21, R9, UR38, 0x1 ;  /* 0x000000260915ac11 */ /* 0x000fe2000f8e08ff */
[----:B------:R-:W-:Y:S02]  /*113c0*/  IMAD.MOV.U32 R13, RZ, RZ, R0 ;  /* 0x000000ffff0d7224 */ /* 0x000fe400078e0000 */
[----:B------:R-:W-:-:S07]  /*113d0*/  IMAD.MOV.U32 R2, RZ, RZ, R14 ;  /* 0x000000ffff027224 */ /* 0x000fce00078e000e */
[----:B------:R-:W-:Y:S05]  /*113e0*/  WARPSYNC.COLLECTIVE R15, `(.L_x_130) ;  /* 0x000000000f087348 */ /* 0x000fea0003c00000 */
[----:B------:R0:W1:Y:S02]  /*113f0*/  SHFL.IDX P6, R14, R13, R12, R11 ;  /* 0x0000000c0d0e7389 */ /* 0x00006400000c000b */
[----:B01----:R-:W-:Y:S01]  /*11400*/  ENDCOLLECTIVE ;  /* 0x000000000000791b */ /* 0x003fe20003800000 */
.L_x_130:
        /* <DEDUP_REMOVED lines=15> */
.L_x_131:
[----:B------:R-:W-:Y:S01]  /*11500*/  VIADD R3, R8, 0x40 ;  /* 0x0000004008037836 */ /* 0x000fe20000000000 */
[----:B------:R-:W-:Y:S01]  /*11510*/  @!P2 LEA R20, R9, UR38, 0x1 ;  /* 0x000000260914ac11 */ /* 0x000fe2000f8e08ff */
[----:B------:R-:W-:Y:S02]  /*11520*/  IMAD.MOV.U32 R13, RZ, RZ, R0 ;  /* 0x000000ffff0d7224 */ /* 0x000fe400078e0000 */
[----:B------:R-:W-:-:S07]  /*11530*/  IMAD.MOV.U32 R4, RZ, RZ, R14 ;  /* 0x000000ffff047224 */ /* 0x000fce00078e000e */
[----:B------:R-:W-:Y:S05]  /*11540*/  WARPSYNC.COLLECTIVE R15, `(.L_x_132) ;  /* 0x000000000f087348 */ /* 0x000fea0003c00000 */
[----:B------:R0:W1:Y:S02]  /*11550*/  SHFL.IDX P6, R14, R13, R12, R11 ;  /* 0x0000000c0d0e7389 */ /* 0x00006400000c000b */
[----:B01----:R-:W-:Y:S01]  /*11560*/  ENDCOLLECTIVE ;  /* 0x000000000000791b */ /* 0x003fe20003800000 */
.L_x_132:
        /* <DEDUP_REMOVED lines=15> */
.L_x_133:
[----:B------:R-:W-:Y:S01]  /*11660*/  VIADD R5, R8, 0x50 ;  /* 0x0000005008057836 */ /* 0x000fe20000000000 */
[----:B------:R-:W-:Y:S01]  /*11670*/  @!P2 LEA R21, R9, UR38, 0x1 ;  /* 0x000000260915ac11 */ /* 0x000fe2000f8e08ff */
[----:B------:R-:W-:Y:S02]  /*11680*/  IMAD.MOV.U32 R13, RZ, RZ, R0 ;  /* 0x000000ffff0d7224 */ /* 0x000fe400078e0000 */
[----:B------:R-:W-:-:S07]  /*11690*/  IMAD.MOV.U32 R2, RZ, RZ, R14 ;  /* 0x000000ffff027224 */ /* 0x000fce00078e000e */
[----:B------:R-:W-:Y:S05]  /*116a0*/  WARPSYNC.COLLECTIVE R15, `(.L_x_134) ;  /* 0x000000000f087348 */ /* 0x000fea0003c00000 */
[----:B------:R0:W1:Y:S02]  /*116b0*/  SHFL.IDX P6, R14, R13, R12, R11 ;  /* 0x0000000c0d0e7389 */ /* 0x00006400000c000b */
[----:B01----:R-:W-:Y:S01]  /*116c0*/  ENDCOLLECTIVE ;  /* 0x000000000000791b */ /* 0x003fe20003800000 */
.L_x_134:
        /* <DEDUP_REMOVED lines=15> */
.L_x_135:
[----:B------:R-:W-:Y:S01]  /*117c0*/  VIADD R3, R8, 0x60 ;  /* 0x0000006008037836 */ /* 0x000fe20000000000 */
[----:B------:R-:W-:Y:S01]  /*117d0*/  @!P2 LEA R20, R9, UR38, 0x1 ;  /* 0x000000260914ac11 */ /* 0x000fe2000f8e08ff */
[----:B------:R-:W-:Y:S02]  /*117e0*/  IMAD.MOV.U32 R13, RZ, RZ, R0 ;  /* 0x000000ffff0d7224 */ /* 0x000fe400078e0000 */
[----:B------:R-:W-:-:S07]  /*117f0*/  IMAD.MOV.U32 R4, RZ, RZ, R14 ;  /* 0x000000ffff047224 */ /* 0x000fce00078e000e */
[----:B------:R-:W-:Y:S05]  /*11800*/  WARPSYNC.COLLECTIVE R15, `(.L_x_136) ;  /* 0x000000000f087348 */ /* 0x000fea0003c00000 */
[----:B------:R0:W1:Y:S02]  /*11810*/  SHFL.IDX P6, R14, R13, R12, R11 ;  /* 0x0000000c0d0e7389 */ /* 0x00006400000c000b */
[----:B01----:R-:W-:Y:S01]  /*11820*/  ENDCOLLECTIVE ;  /* 0x000000000000791b */ /* 0x003fe20003800000 */
.L_x_136:
        /* <DEDUP_REMOVED lines=15> */
.L_x_137:
[----:B------:R-:W-:Y:S01]  /*11920*/  @!P2 LEA R21, R9, UR38, 0x1 ;  /* 0x000000260915ac11 */ /* 0x000fe2000f8e08ff */
[----:B------:R-:W-:Y:S02]  /*11930*/  IMAD.MOV.U32 R13, RZ, RZ, R0 ;  /* 0x000000ffff0d7224 */ /* 0x000fe400078e0000 */
[----:B------:R-:W-:-:S07]  /*11940*/  IMAD.MOV.U32 R2, RZ, RZ, R14 ;  /* 0x000000ffff027224 */ /* 0x000fce00078e000e */
[----:B------:R-:W-:Y:S05]  /*11950*/  WARPSYNC.COLLECTIVE R15, `(.L_x_138) ;  /* 0x000000000f087348 */ /* 0x000fea0003c00000 */
[----:B------:R0:W1:Y:S02]  /*11960*/  SHFL.IDX P6, R14, R13, R12, R11 ;  /* 0x0000000c0d0e7389 */ /* 0x00006400000c000b */
[----:B01----:R-:W-:Y:S01]  /*11970*/  ENDCOLLECTIVE ;  /* 0x000000000000791b */ /* 0x003fe20003800000 */
.L_x_138:
        /* <DEDUP_REMOVED lines=10> */
[----:B------:R0:W-:Y:S02]  /*11a20*/  @!P2 LDGSTS.E.BYPASS.LTC128B.128 [R21+0x1d400], desc[UR4][R2.64+0x80], !P0 ;  /* 0x1d4000800215afae */ /* 0x0001e4000c101d44 */
[----:B0-----:R-:W-:Y:S05]  /*11a30*/  WARPSYNC.COLLECTIVE R15, `(.L_x_139) ;  /* 0x000000000f087348 */ /* 0x001fea0003c00000 */
[----:B------:R1:W2:Y:S02]  /*11a40*/  SHFL.IDX P6, R14, R13, R12, R11 ;  /* 0x0000000c0d0e7389 */ /* 0x0002a400000c000b */
[----:B012---:R-:W-:Y:S01]  /*11a50*/  ENDCOLLECTIVE ;  /* 0x000000000000791b */ /* 0x007fe20003800000 */
.L_x_139:
[----:B------:R-:W-:Y:S02]  /*11a60*/  IMAD.MOV.U32 R13, RZ, RZ, R0 ;  /* 0x000000ffff0d7224 */ /* 0x000fe400078e0000 */
[----:B------:R-:W-:-:S07]  /*11a70*/  IMAD.MOV.U32 R20, RZ, RZ, R14 ;  /* 0x000000ffff147224 */ /* 0x000fce00078e000e */
[----:B------:R-:W-:Y:S05]  /*11a80*/  WARPSYNC.COLLECTIVE R15, `(.L_x_140) ;  /* 0x000000000f087348 */ /* 0x000fea0003c00000 */
[----:B------:R0:W1:Y:S02]  /*11a90*/  SHFL.IDX P6, R14, R13, R12, R11 ;  /* 0x0000000c0d0e7389 */ /* 0x00006400000c000b */
[----:B01----:R-:W-:Y:S01]  /*11aa0*/  ENDCOLLECTIVE ;  /* 0x000000000000791b */ /* 0x003fe20003800000 */
.L_x_140:
[----:B------:R-:W-:Y:S05]  /*11ab0*/  BRA `(.L_x_141) ;  /* 0xffffffcc00f87947 */ /* 0x000fea000383ffff */
.L_x_53:
[----:B0-----:R-:W-:-:S04]  /*11ac0*/  IMAD.U32 R3, RZ, RZ, UR38 ;  /* 0x00000026ff037e24 */ /* 0x001fc8000f8e00ff */
[----:B------:R0:W1:Y:S03]  /*11ad0*/  SYNCS.PHASECHK.TRANS64.TRYWAIT P0, [R3+URZ+0x34820], R0 ;  /* 0x03482000030075a7 */ /* 0x000066000800017f */
[----:B-1----:R-:W-:Y:S05]  /*11ae0*/  @!P0 NANOSLEEP.SYNCS 0x989680 ;  /* 0x009896800000895d */ /* 0x002fea0003900000 */
[----:B------:R-:W1:Y:S02]  /*11af0*/  @!P0 SYNCS.PHASECHK.TRANS64 P0, [R3+URZ+0x34820], R0 ;  /* 0x03482000030085a7 */ /* 0x000e64000800007f */
[----:B-1----:R-:W-:Y:S05]  /*11b00*/  @!P0 BRA `(.L_x_53) ;  /* 0xfffffffc00ec8947 */ /* 0x002fea000383ffff */
[----:B------:R-:W-:Y:S05]  /*11b10*/  BRA `(.L_x_142) ;  /* 0xffffffd0004c7947 */ /* 0x000fea000383ffff */
.L_x_60:
[----:B-1----:R-:W-:-:S04]  /*11b20*/  IMAD.U32 R3, RZ, RZ, UR38 ;  /* 0x00000026ff037e24 */ /* 0x002fc8000f8e00ff */
[----:B------:R1:W2:Y:S03]  /*11b30*/  SYNCS.PHASECHK.TRANS64.TRYWAIT P0, [R3+URZ+0x34848], R2 ;  /* 0x03484802030075a7 */ /* 0x0002a6000800017f */
[----:B--2---:R-:W-:Y:S05]  /*11b40*/  @!P0 NANOSLEEP.SYNCS 0x989680 ;  /* 0x009896800000895d */ /* 0x004fea0003900000 */
[----:B------:R-:W2:Y:S02]  /*11b50*/  @!P0 SYNCS.PHASECHK.TRANS64 P0, [R3+URZ+0x34848], R2 ;  /* 0x03484802030085a7 */ /* 0x000ea4000800007f */
[----:B--2---:R-:W-:Y:S05]  /*11b60*/  @!P0 BRA `(.L_x_60) ;  /* 0xfffffffc00ec8947 */ /* 0x004fea000383ffff */
[----:B------:R-:W-:Y:S05]  /*11b70*/  BRA `(.L_x_143) ;  /* 0xffffffd400307947 */ /* 0x000fea000383ffff */
.L_x_66:
[----:B0-----:R-:W-:-:S04]  /*11b80*/  IMAD.U32 R3, RZ, RZ, UR38 ;  /* 0x00000026ff037e24 */ /* 0x001fc8000f8e00ff */
[----:B------:R0:W1:Y:S03]  /*11b90*/  SYNCS.PHASECHK.TRANS64.TRYWAIT P0, [R3+URZ+0x34860], R2 ;  /* 0x03486002030075a7 */ /* 0x000066000800017f */
[----:B-1----:R-:W-:Y:S05]  /*11ba0*/  @!P0 NANOSLEEP.SYNCS 0x989680 ;  /* 0x009896800000895d */ /* 0x002fea0003900000 */
[----:B------:R-:W1:Y:S02]  /*11bb0*/  @!P0 SYNCS.PHASECHK.TRANS64 P0, [R3+URZ+0x34860], R2 ;  /* 0x03486002030085a7 */ /* 0x000e64000800007f */
[----:B-1----:R-:W-:Y:S05]  /*11bc0*/  @!P0 BRA `(.L_x_66) ;  /* 0xfffffffc00ec8947 */ /* 0x002fea000383ffff */
[----:B------:R-:W-:Y:S05]  /*11bd0*/  BRA `(.L_x_144) ;  /* 0xffffffd400cc7947 */ /* 0x000fea000383ffff */
.L_x_75:
[----:B-1----:R-:W-:-:S04]  /*11be0*/  IMAD.U32 R3, RZ, RZ, UR38 ;  /* 0x00000026ff037e24 */ /* 0x002fc8000f8e00ff */
[----:B------:R1:W2:Y:S03]  /*11bf0*/  SYNCS.PHASECHK.TRANS64.TRYWAIT P0, [R3+URZ+0x34840], R2 ;  /* 0x03484002030075a7 */ /* 0x0002a6000800017f */
[----:B--2---:R-:W-:Y:S05]  /*11c00*/  @!P0 NANOSLEEP.SYNCS 0x989680 ;  /* 0x009896800000895d */ /* 0x004fea0003900000 */
[----:B------:R-:W2:Y:S02]  /*11c10*/  @!P0 SYNCS.PHASECHK.TRANS64 P0, [R3+URZ+0x34840], R2 ;  /* 0x03484002030085a7 */ /* 0x000ea4000800007f */
[----:B--2---:R-:W-:Y:S05]  /*11c20*/  @!P0 BRA `(.L_x_75) ;  /* 0xfffffffc00ec8947 */ /* 0x004fea000383ffff */
[----:B------:R-:W-:Y:S05]  /*11c30*/  BRA `(.L_x_145) ;  /* 0xffffffd800f07947 */ /* 0x000fea000383ffff */
.L_x_81:
[----:B0-----:R-:W-:-:S04]  /*11c40*/  IMAD.U32 R3, RZ, RZ, UR38 ;  /* 0x00000026ff037e24 */ /* 0x001fc8000f8e00ff */
[----:B------:R0:W1:Y:S03]  /*11c50*/  SYNCS.PHASECHK.TRANS64.TRYWAIT P0, [R3+URZ+0x34868], R2 ;  /* 0x03486802030075a7 */ /* 0x000066000800017f */
[----:B-1----:R-:W-:Y:S05]  /*11c60*/  @!P0 NANOSLEEP.SYNCS 0x989680 ;  /* 0x009896800000895d */ /* 0x002fea0003900000 */
[----:B------:R-:W1:Y:S02]  /*11c70*/  @!P0 SYNCS.PHASECHK.TRANS64 P0, [R3+URZ+0x34868], R2 ;  /* 0x03486802030085a7 */ /* 0x000e64000800007f */
[----:B-1----:R-:W-:Y:S05]  /*11c80*/  @!P0 BRA `(.L_x_81) ;  /* 0xfffffffc00ec8947 */ /* 0x002fea000383ffff */
[----:B------:R-:W-:Y:S05]  /*11c90*/  BRA `(.L_x_146) ;  /* 0xffffffdc00907947 */ /* 0x000fea000383ffff */
.L_x_90:
[----:B-1----:R-:W-:-:S04]  /*11ca0*/  IMAD.U32 R3, RZ, RZ, UR38 ;  /* 0x00000026ff037e24 */ /* 0x002fc8000f8e00ff */
[----:B------:R1:W2:Y:S03]  /*11cb0*/  SYNCS.PHASECHK.TRANS64.TRYWAIT P0, [R3+URZ+0x34848], R2 ;  /* 0x03484802030075a7 */ /* 0x0002a6000800017f */
[----:B--2---:R-:W-:Y:S05]  /*11cc0*/  @!P0 NANOSLEEP.SYNCS 0x989680 ;  /* 0x009896800000895d */ /* 0x004fea0003900000 */
[----:B------:R-:W2:Y:S02]  /*11cd0*/  @!P0 SYNCS.PHASECHK.TRANS64 P0, [R3+URZ+0x34848], R2 ;  /* 0x03484802030085a7 */ /* 0x000ea4000800007f */
[----:B--2---:R-:W-:Y:S05]  /*11ce0*/  @!P0 BRA `(.L_x_90) ;  /* 0xfffffffc00ec8947 */ /* 0x004fea000383ffff */
[----:B------:R-:W-:Y:S05]  /*11cf0*/  BRA `(.L_x_147) ;  /* 0xffffffe000cc7947 */ /* 0x000fea000383ffff */
.L_x_96:
[----:B0-----:R-:W-:-:S04]  /*11d00*/  IMAD.U32 R3, RZ, RZ, UR38 ;  /* 0x00000026ff037e24 */ /* 0x001fc8000f8e00ff */
[----:B------:R0:W1:Y:S03]  /*11d10*/  SYNCS.PHASECHK.TRANS64.TRYWAIT P0, [R3+URZ+0x34860], R2 ;  /* 0x03486002030075a7 */ /* 0x000066000800017f */
[----:B-1----:R-:W-:Y:S05]  /*11d20*/  @!P0 NANOSLEEP.SYNCS 0x989680 ;  /* 0x009896800000895d */ /* 0x002fea0003900000 */
[----:B------:R-:W1:Y:S02]  /*11d30*/  @!P0 SYNCS.PHASECHK.TRANS64 P0, [R3+URZ+0x34860], R2 ;  /* 0x03486002030085a7 */ /* 0x000e64000800007f */
[----:B-1----:R-:W-:Y:S05]  /*11d40*/  @!P0 BRA `(.L_x_96) ;  /* 0xfffffffc00ec8947 */ /* 0x002fea000383ffff */
[----:B------:R-:W-:Y:S05]  /*11d50*/  BRA `(.L_x_148) ;  /* 0xffffffe400687947 */ /* 0x000fea000383ffff */
.L_x_104:
[----:B0-----:R0:W1:Y:S02]  /*11d60*/  SYNCS.PHASECHK.TRANS64.TRYWAIT P0, [R3+URZ+0x34860], R2 ;  /* 0x03486002030075a7 */ /* 0x001064000800017f */
[----:B-1----:R-:W-:Y:S05]  /*11d70*/  @!P0 NANOSLEEP.SYNCS 0x989680 ;  /* 0x009896800000895d */ /* 0x002fea0003900000 */
[----:B------:R-:W1:Y:S02]  /*11d80*/  @!P0 SYNCS.PHASECHK.TRANS64 P0, [R3+URZ+0x34860], R2 ;  /* 0x03486002030085a7 */ /* 0x000e64000800007f */
[----:B-1----:R-:W-:Y:S05]  /*11d90*/  @!P0 BRA `(.L_x_104) ;  /* 0xfffffffc00f08947 */ /* 0x002fea000383ffff */
[----:B------:R-:W-:Y:S05]  /*11da0*/  BRA `(.L_x_149) ;  /* 0xffffffe800347947 */ /* 0x000fea000383ffff */
.L_x_109:
[----:B0-----:R0:W1:Y:S02]  /*11db0*/  SYNCS.PHASECHK.TRANS64.TRYWAIT P0, [R2+URZ+0x34820], R3 ;  /* 0x03482003020075a7 */ /* 0x001064000800017f */
[----:B-1----:R-:W-:Y:S05]  /*11dc0*/  @!P0 NANOSLEEP.SYNCS 0x989680 ;  /* 0x009896800000895d */ /* 0x002fea0003900000 */
[----:B------:R-:W1:Y:S02]  /*11dd0*/  @!P0 SYNCS.PHASECHK.TRANS64 P0, [R2+URZ+0x34820], R3 ;  /* 0x03482003020085a7 */ /* 0x000e64000800007f */
[----:B-1----:R-:W-:Y:S05]  /*11de0*/  @!P0 BRA `(.L_x_109) ;  /* 0xfffffffc00f08947 */ /* 0x002fea000383ffff */
[----:B------:R-:W-:Y:S05]  /*11df0*/  BRA `(.L_x_150) ;  /* 0xffffffec00047947 */ /* 0x000fea000383ffff */
.L_x_110:
[----:B------:R-:W1:Y:S01]  /*11e00*/  S2R R4, SR_TID.X ;  /* 0x0000000000047919 */ /* 0x000e620000002100 */
[----:B------:R-:W-:Y:S01]  /*11e10*/  BSSY B0, `(.L_x_151) ;  /* 0x000000a000007945 */ /* 0x000fe20003800000 */
[----:B------:R-:W-:Y:S02]  /*11e20*/  IMAD.MOV.U32 R12, RZ, RZ, RZ ;  /* 0x000000ffff0c7224 */ /* 0x000fe400078e00ff */
[----:B------:R-:W-:Y:S02]  /*11e30*/  IMAD.MOV.U32 R11, RZ, RZ, 0x1f ;  /* 0x0000001fff0b7424 */ /* 0x000fe400078e00ff */
[----:B------:R-:W-:Y:S01]  /*11e40*/  IMAD.MOV.U32 R15, RZ, RZ, -0x1 ;  /* 0xffffffffff0f7424 */ /* 0x000fe200078e00ff */
[----:B-1----:R-:W-:-:S04]  /*11e50*/  SHF.R.U32.HI R4, RZ, 0x5, R4 ;  /* 0x00000005ff047819 */ /* 0x002fc80000011604 */
[----:B------:R-:W-:-:S05]  /*11e60*/  LOP3.LUT R4, R4, 0x3, RZ, 0xc0, !PT ;  /* 0x0000000304047812 */ /* 0x000fca00078ec0ff */
[----:B------:R-:W-:-:S07]  /*11e70*/  IMAD.MOV.U32 R13, RZ, RZ, R4 ;  /* 0x000000ffff0d7224 */ /* 0x000fce00078e0004 */
[----:B0-----:R-:W-:Y:S05]  /*11e80*/  WARPSYNC.COLLECTIVE R15, `(.L_x_152) ;  /* 0x000000000f087348 */ /* 0x001fea0003c00000 */
[----:B------:R1:W2:Y:S02]  /*11e90*/  SHFL.IDX P6, R14, R13, R12, R11 ;  /* 0x0000000c0d0e7389 */ /* 0x0002a400000c000b */
[----:B012---:R-:W-:Y:S01]  /*11ea0*/  ENDCOLLECTIVE ;  /* 0x000000000000791b */ /* 0x007fe20003800000 */
.L_x_152:
[----:B------:R-:W-:Y:S05]  /*11eb0*/  BSYNC B0 ;  /* 0x0000000000007941 */ /* 0x000fea0003800000 */
.L_x_151:
[----:B------:R-:W-:Y:S05]  /*11ec0*/  BRA `(.L_x_153) ;  /* 0xffffffe800e87947 */ /* 0x000fea000383ffff */
.L_x_111:
[----:B------:R-:W-:Y:S01]  /*11ed0*/  BSSY B0, `(.L_x_154) ;  /* 0x0000006000007945 */ /* 0x000fe20003800000 */
[----:B------:R-:W-:-:S07]  /*11ee0*/  IMAD.MOV.U32 R15, RZ, RZ, -0x1 ;  /* 0xffffffffff0f7424 */ /* 0x000fce00078e00ff */
[----:B0-----:R-:W-:Y:S05]  /*11ef0*/  WARPSYNC.COLLECTIVE R15, `(.L_x_155) ;  /* 0x000000000f0c7348 */ /* 0x001fea0003c00000 */
[----:B------:R-:W-:Y:S02]  /*11f00*/  ELECT P6, UR62, PT ;  /* 0x00000000003e782f */ /* 0x000fe400038c0000 */
[----:B------:R-:W-:Y:S01]  /*11f10*/  MOV R14, UR62 ;  /* 0x0000003e000e7c02 */ /* 0x000fe20008000f00 */
[----:B0-----:R-:W-:Y:S10]  /*11f20*/  ENDCOLLECTIVE ;  /* 0x000000000000791b */ /* 0x001ff40003800000 */
.L_x_155:
[----:B------:R-:W-:Y:S05]  /*11f30*/  BSYNC B0 ;  /* 0x0000000000007941 */ /* 0x000fea0003800000 */
.L_x_154:
[----:B------:R-:W-:Y:S05]  /*11f40*/  BRA `(.L_x_156) ;  /* 0xffffffe800dc7947 */ /* 0x000fea000383ffff */
.L_x_113:
[----:B0-----:R0:W1:Y:S02]  /*11f50*/  SYNCS.PHASECHK.TRANS64.TRYWAIT P0, [R7+URZ], R4 ;  /* 0x00000004070075a7 */ /* 0x001064000800017f */
[----:B-1----:R-:W-:Y:S05]  /*11f60*/  @!P0 NANOSLEEP.SYNCS 0x989680 ;  /* 0x009896800000895d */ /* 0x002fea0003900000 */
[----:B------:R-:W1:Y:S02]  /*11f70*/  @!P0 SYNCS.PHASECHK.TRANS64 P0, [R7+URZ], R4 ;  /* 0x00000004070085a7 */ /* 0x000e64000800007f */
[----:B-1----:R-:W-:Y:S05]  /*11f80*/  @!P0 BRA `(.L_x_113) ;  /* 0xfffffffc00f08947 */ /* 0x002fea000383ffff */
[----:B------:R-:W-:Y:S05]  /*11f90*/  BRA `(.L_x_157) ;  /* 0xffffffec00187947 */ /* 0x000fea000383ffff */
.L_x_114:
[----:B-1----:R1:W2:Y:S02]  /*11fa0*/  SYNCS.PHASECHK.TRANS64.TRYWAIT P0, [R8+URZ], R5 ;  /* 0x00000005080075a7 */ /* 0x0022a4000800017f */
[----:B--2---:R-:W-:Y:S05]  /*11fb0*/  @!P0 NANOSLEEP.SYNCS 0x989680 ;  /* 0x009896800000895d */ /* 0x004fea0003900000 */
[----:B------:R-:W2:Y:S02]  /*11fc0*/  @!P0 SYNCS.PHASECHK.TRANS64 P0, [R8+URZ], R5 ;  /* 0x00000005080085a7 */ /* 0x000ea4000800007f */
[----:B--2---:R-:W-:Y:S05]  /*11fd0*/  @!P0 BRA `(.L_x_114) ;  /* 0xfffffffc00f08947 */ /* 0x004fea000383ffff */
[----:B------:R-:W-:Y:S05]  /*11fe0*/  BRA `(.L_x_158) ;  /* 0xffffffec000c7947 */ /* 0x000fea000383ffff */
.L_x_116:
[----:B0-----:R0:W2:Y:S02]  /*11ff0*/  SYNCS.PHASECHK.TRANS64.TRYWAIT P0, [R7+URZ], R4 ;  /* 0x00000004070075a7 */ /* 0x0010a4000800017f */
[----:B--2---:R-:W-:Y:S05]  /*12000*/  @!P0 NANOSLEEP.SYNCS 0x989680 ;  /* 0x009896800000895d */ /* 0x004fea0003900000 */
[----:B------:R-:W2:Y:S02]  /*12010*/  @!P0 SYNCS.PHASECHK.TRANS64 P0, [R7+URZ], R4 ;  /* 0x00000004070085a7 */ /* 0x000ea4000800007f */
[----:B--2---:R-:W-:Y:S05]  /*12020*/  @!P0 BRA `(.L_x_116) ;  /* 0xfffffffc00f08947 */ /* 0x004fea000383ffff */
[----:B------:R-:W-:Y:S05]  /*12030*/  BRA `(.L_x_159) ;  /* 0xffffffec00107947 */ /* 0x000fea000383ffff */
.L_x_160:
[----:B------:R-:W-:-:S00]  /*12040*/  BRA `(.L_x_160) ;  /* 0xfffffffc00fc7947 */ /* 0x000fc0000383ffff */
[----:B------:R-:W-:-:S00]  /*12050*/  NOP ;  /* 0x0000000000007918 */ /* 0x000fc00000000000 */
        /* <DEDUP_REMOVED lines=10> */
.L_x_3091:


//--------------------- .text._ZN7cutlass13device_kernelIN5flash11enable_sm90INS1_16FlashAttnFwdSm90INS1_25CollectiveMainloopFwdSm90ILi2EN4cute5tupleIJNS5_1CILi1EEES8_S8_EEENS6_IJNS7_ILi128EEENS7_ILi176EEESA_EEELi128ENS_6half_tEfNS_4arch4Sm90ELb0ELb0ELb0ELb1ELb0ELb0ELb0ELb1ELb1ELb1ELb1ELb0EEENS1_21CollectiveEpilogueFwdINS6_IJSA_SA_SB_EEES9_SD_SF_Li256ELb1ELb1ELb1ELb0EEENS1_36VarlenDynamicPersistentTileSchedulerILi128ELi176ELi256ELi128ELb1ELb1ELb1ELb0ELb1ELb1EEEEEEEEEvNT_6ParamsE --------------------------
	.section	.text._ZN7cutlass13device_kernelIN5flash11enable_sm90INS1_16FlashAttnFwdSm90INS1_25CollectiveMainloopFwdSm90ILi2EN4cute5tupleIJNS5_1CILi1EEES8_S8_EEENS6_IJNS7_ILi128EEENS7_ILi176EEESA_EEELi128ENS_6half_tEfNS_4arch4Sm90ELb0ELb0ELb0ELb1ELb0ELb0ELb0ELb1ELb1ELb1ELb1ELb0EEENS1_21CollectiveEpilogueFwdINS6_IJSA_SA_SB_EEES9_SD_SF_Li256ELb1ELb1ELb1ELb0EEENS1_36VarlenDynamicPersistentTileSchedulerILi128ELi176ELi256ELi128ELb1ELb1ELb1ELb0ELb1ELb1EEEEEEEEEvNT_6ParamsE,"ax",@progbits
	.align	128
.text._ZN7cutlass13device_kernelIN5flash11enable_sm90INS1_16FlashAttnFwdSm90INS1_25CollectiveMainloopFwdSm90ILi2EN4cute5tupleIJNS5_1CILi1EEES8_S8_EEENS6_IJNS7_ILi128EEENS7_ILi176EEESA_EEELi128ENS_6half_tEfNS_4arch4Sm90ELb0ELb0ELb0ELb1ELb0ELb0ELb0ELb1ELb1ELb1ELb1ELb0EEENS1_21CollectiveEpilogueFwdINS6_IJSA_SA_SB_EEES9_SD_SF_Li256ELb1ELb1ELb1ELb0EEENS1_36VarlenDynamicPersistentTileSchedulerILi128ELi176ELi256ELi128ELb1ELb1ELb1ELb0ELb1ELb1EEEEEEEEEvNT_6ParamsE:
        .type           _ZN7cutlass13device_kernelIN5flash11enable_sm90INS1_16FlashAttnFwdSm90INS1_25CollectiveMainloopFwdSm90ILi2EN4cute5tupleIJNS5_1CILi1EEES8_S8_EEENS6_IJNS7_ILi128EEENS7_ILi176EEESA_EEELi128ENS_6half_tEfNS_4arch4Sm90ELb0ELb0ELb0ELb1ELb0ELb0ELb0ELb1ELb1ELb1ELb1ELb0EEENS1_21CollectiveEpilogueFwdINS6_IJSA_SA_SB_EEES9_SD_SF_Li256ELb1ELb1ELb1ELb0EEENS1_36VarlenDynamicPersistentTileSchedulerILi128ELi176ELi256ELi128ELb1ELb1ELb1ELb0ELb1ELb1EEEEEEEEEvNT_6ParamsE,@function
        .size           _ZN7cutlass13device_kernelIN5flash11enable_sm90INS1_16FlashAttnFwdSm90INS1_25CollectiveMainloopFwdSm90ILi2EN4cute5tupleIJNS5_1CILi1EEES8_S8_EEENS6_IJNS7_ILi128EEENS7_ILi176EEESA_EEELi128ENS_6half_tEfNS_4arch4Sm90ELb0ELb0ELb0ELb1ELb0ELb0ELb0ELb1ELb1ELb1ELb1ELb0EEENS1_21CollectiveEpilogueFwdINS6_IJSA_SA_SB_EEES9_SD_SF_Li256ELb1ELb1ELb1ELb0EEENS1_36VarlenDynamicPersistentTileSchedulerILi128ELi176ELi256ELi128ELb1ELb1ELb1ELb0ELb1ELb1EEEEEEEEEvNT_6ParamsE,(.L_x_3092 - _ZN7cutlass13device_kernelIN5flash11enable_sm90INS1_16FlashAttnFwdSm90INS1_25CollectiveMainloopFwdSm90ILi2EN4cute5tupleIJNS5_1CILi1EEES8_S8_EEENS6_IJNS7_ILi128EEENS7_ILi176EEESA_EEELi128ENS_6half_tEfNS_4arch4Sm90ELb0ELb0ELb0ELb1ELb0ELb0ELb0ELb1ELb1ELb1ELb1ELb0EEENS1_21CollectiveEpilogueFwdINS6_IJSA_SA_SB_EEES9_SD_SF_Li256ELb1ELb1ELb1ELb0EEENS1_36VarlenDynamicPersistentTileSchedulerILi128ELi176ELi256ELi128ELb1ELb1ELb1ELb0ELb1ELb1EEEEEEEEEvNT_6ParamsE)
        .other          _ZN7cutlass13device_kernelIN5flash11enable_sm90INS1_16FlashAttnFwdSm90INS1_25CollectiveMainloopFwdSm90ILi2EN4cute5tupleIJNS5_1CILi1EEES8_S8_EEENS6_IJNS7_ILi128EEENS7_ILi176EEESA_EEELi128ENS_6half_tEfNS_4arch4Sm90ELb0ELb0ELb0ELb1ELb0ELb0ELb0ELb1ELb1ELb1ELb1ELb0EEENS1_21CollectiveEpilogueFwdINS6_IJSA_SA_SB_EEES9_SD_SF_Li256ELb1ELb1ELb1ELb0EEENS1_36VarlenDynamicPersistentTileSchedulerILi128ELi176ELi256ELi128ELb1ELb1ELb1ELb0ELb1ELb1EEEEEEEEEvNT_6ParamsE,@"STO_CUDA_ENTRY STV_DEFAULT"
_ZN7cutlass13device_kernelIN5flash11enable_sm90INS1_16FlashAttnFwdSm90INS1_25CollectiveMainloopFwdSm90ILi2EN4cute5tupleIJNS5_1CILi1EEES8_S8_EEENS6_IJNS7_ILi128EEENS7_ILi176EEESA_EEELi128ENS_6half_tEfNS_4arch4Sm90ELb0ELb0ELb0ELb1ELb0ELb0ELb0ELb1ELb1ELb1ELb1ELb0EEENS1_21CollectiveEpilogueFwdINS6_IJSA_SA_SB_EEES9_SD_SF_Li256ELb1ELb1ELb1ELb0EEENS1_36VarlenDynamicPersistentTileSchedulerILi128ELi176ELi256ELi128ELb1ELb1ELb1ELb0ELb1ELb1EEEEEEEEEvNT_6ParamsE:
        /* <DEDUP_REMOVED lines=18> */
.L_x_162:
[----:B------:R-:W-:Y:S05]  /*0120*/  BSYNC B0 ;  /* 0x0000000000007941 */ /* 0x000fea0003800000 */
.L_x_161:
        /* <DEDUP_REMOVED lines=41> */
.L_x_163:
        /* <DEDUP_REMOVED lines=22> */
.L_x_164:
        /* <DEDUP_REMOVED lines=18> */
.L_x_165:
        /* <DEDUP_REMOVED lines=22> */
.L_x_166:
        /* <DEDUP_REMOVED lines=22> */
.L_x_167:
[----:B0-----:R-:W-:Y:S01]  /*0900*/  UMOV UR4, 0x1 ;  /* 0x0000000100047882 */ /* 0x001fe20000000000 */
[----:B------:R-:W-:Y:S01]  /*0910*/  PLOP3.LUT P0, PT, PT, PT, UP0, 0x80, 0x0 ;  /* 0x000000000000781c */ /* 0x000fe20003f0f008 */
[----:B------:R-:W-:Y:S01]  /*0920*/  USEL UR4, UR4, 0x2, !UP0 ;  /* 0x0000000204047887 */ /* 0x000fe2000c000000 */
[----:B------:R-:W-:-:S05]  /*0930*/  NOP ;  /* 0x0000000000007918 */ /* 0x000fca0000000000 */
[----:B------:R-:W-:-:S05]  /*0940*/  IMAD.U32 R2, RZ, RZ, UR4 ;  /* 0x00000004ff027e24 */ /* 0x000fca000f8e00ff */
[----:B------:R0:W-:Y:S01]  /*0950*/  STL [R1+0x6c], R2 ;  /* 0x00006c0201007387 */ /* 0x0001e20000100800 */
[----:B-12-4-:R-:W-:Y:S06]  /*0960*/  BAR.SYNC.DEFER_BLOCKING 0x0 ;  /* 0x0000000000007b1d */ /* 0x016fec0000010000 */
[----:B------:R-:W-:Y:S05]  /*0970*/  @!P0 BRA `(.L_x_168) ;  /* 0x000000f000588947 */ /* 0x000fea0003800000 */
.L_x_169:
[----:B------:R-:W-:-:S08]  /*0980*/  NOP ;  /* 0x0000000000007918 */ /* 0x000fd00000000000 */
[----:B------:R-:W1:Y:S02]  /*0990*/  USETMAXREG.TRY_ALLOC.CTAPOOL UP0, 0xf0 ;  /* 0x000000f0000079c8 */ /* 0x000e640008000600 */
[----:B-1----:R-:W-:-:S13]  /*09a0*/  PLOP3.LUT P0, PT, PT, PT, UP0, 0x80, 0x0 ;  /* 0x000000000000781c */ /* 0x002fda0003f0f008 */
[----:B------:R-:W-:Y:S05]  /*09b0*/  @!P0 BRA `(.L_x_169) ;  /* 0xfffffffc00f08947 */ /* 0x000fea000383ffff */
[----:B0-----:R-:W0:Y:S01]  /*09c0*/  S2R R2, SR_TID.X ;  /* 0x0000000000027919 */ /* 0x001e220000002100 */
[----:B------:R-:W1:Y:S01]  /*09d0*/  S2UR UR5, SR_CgaCtaId ;  /* 0x00000000000579c3 */ /* 0x000e620000008800 */
[----:B------:R-:W-:-:S07]  /*09e0*/  UMOV UR4, 0x400 ;  /* 0x0000040000047882 */ /* 0x000fce0000000000 */
[----:B------:R-:W-:Y:S06]  /*09f0*/  BAR.ARV 0x8, 0x180 ;  /* 0x0206000000007b1d */ /* 0x000fec0000002000 */
[----:B-1----:R-:W-:Y:S01]  /*0a00*/  ULEA UR4, UR5, UR4, 0x18 ;  /* 0x0000000405047291 */ /* 0x002fe2000f8ec03f */
[----:B0-----:R-:W-:-:S04]  /*0a10*/  LOP3.LUT R0, R2, 0xffffff80, RZ, 0xc0, !PT ;  /* 0xffffff8002007812 */ /* 0x001fc800078ec0ff */
[----:B------:R-:W-:-:S13]  /*0a20*/  ISETP.NE.AND P0, PT, R0, 0x80, PT ;  /* 0x000000800000780c */ /* 0x000fda0003f05270 */
[----:B------:R-:W-:Y:S08]  /*0a30*/  @!P0 BAR.ARV 0x9, 0x100 ;  /* 0x0244000000008b1d */ /* 0x000ff00000002000 */
[----:B------:R-:W-:Y:S06]  /*0a40*/  BAR.SYNC.DEFER_BLOCKING 0x5, 0x180 ;  /* 0x0146000000007b1d */ /* 0x000fec0000010000 */
[----:B------:R-:W0:Y:S01]  /*0a50*/  LDS.128 R12, [UR4+0x348d0] ;  /* 0x0348d004ff0c7984 */ /* 0x000e220008000c00 */
[----:B------:R-:W-:Y:S01]  /*0a60*/  ULDC UR4, c[0x0][0xc3c] ;  /* 0x00030f0000047ab9 */ /* 0x000fe20000000800 */
[----:B------:R-:W-:Y:S06]  /*0a70*/  BAR.ARV 0x4, 0x180 ;  /* 0x0106000000007b1d */ /* 0x000fec0000002000 */
[----:B0-----:R-:W-:-:S13]  /*0a80*/  ISETP.GE.AND P0, PT, R15, UR4, PT ;  /* 0x000000040f007c0c */ /* 0x001fda000bf06270 */
[----:B------:R-:W-:Y:S05]  /*0a90*/  @P0 EXIT ;  /* 0x000000000000094d */ /* 0x000fea0003800000 */
[----:B------:R-:W2:Y:S01]  /*0aa0*/  LDL R3, [R1+0x6c] ;  /* 0x00006c0001037983 */ /* 0x000ea20000100800 */
[----:B------:R-:W-:Y:S01]  /*0ab0*/  VIADD R16, R2, 0xffffff80 ;  /* 0xffffff8002107836 */ /* 0x000fe20000000000 */
[----:B------:R-:W-:Y:S02]  /*0ac0*/  R2UR UR6, R13 ;  /* 0x000000000d0672ca */ /* 0x000fe400000e0000 */
[----:B------:R-:W-:Y:S02]  /*0ad0*/  R2UR UR5, R14 ;  /* 0x000000000e0572ca */ /* 0x000fe400000e0000 */
[----:B------:R-:W-:-:S04]  /*0ae0*/  SHF.R.S32.HI R0, RZ, 0x1f, R16 ;  /* 0x0000001fff007819 */ /* 0x000fc80000011410 */
[CC--:B------:R-:W-:Y:S02]  /*0af0*/  LEA.HI R2, R0.reuse, R16.reuse, RZ, 0x7 ;  /* 0x0000001000027211 */ /* 0x0c0fe400078f38ff */
[CC--:B------:R-:W-:Y:S02]  /*0b00*/  LEA.HI R4, R0.reuse, R16.reuse, RZ, 0x5 ;  /* 0x0000001000047211 */ /* 0x0c0fe400078f28ff */
[----:B------:R-:W-:Y:S02]  /*0b10*/  LEA.HI R11, R0, R16, RZ, 0x2 ;  /* 0x00000010000b7211 */ /* 0x000fe400078f10ff */
[----:B------:R-:W-:Y:S01]  /*0b20*/  SHF.R.S32.HI R17, RZ, 0x7, R2 ;  /* 0x00000007ff117819 */ /* 0x000fe20000011402 */
[----:B------:R-:W-:Y:S01]  /*0b30*/  IMAD.SHL.U32 R5, R4, 0x20, RZ ;  /* 0x0000002004057824 */ /* 0x000fe200078e00ff */
[----:B------:R-:W-:-:S04]  /*0b40*/  LOP3.LUT R11, R11, 0xfffffffc, RZ, 0xc0, !PT ;  /* 0xfffffffc0b0b7812 */ /* 0x000fc800078ec0ff */
[----:B------:R-:W-:Y:S01]  /*0b50*/  LOP3.LUT R5, R5, 0xfffffc00, RZ, 0xc0, !PT ;  /* 0xfffffc0005057812 */ /* 0x000fe200078ec0ff */
[----:B------:R-:W-:Y:S01]  /*0b60*/  IMAD.IADD R11, R16, 0x1, -R11 ;  /* 0x00000001100b7824 */ /* 0x000fe200078e0a0b */
[----:B--2---:R-:W-:Y:S02]  /*0b70*/  R2UR UR4, R3 ;  /* 0x00000000030472ca */ /* 0x004fe400000e0000 */
[C---:B------:R-:W-:Y:S02]  /*0b80*/  LOP3.LUT R3, R2.reuse, 0xffffff80, RZ, 0xc0, !PT ;  /* 0xffffff8002037812 */ /* 0x040fe400078ec0ff */
[----:B------:R-:W-:-:S03]  /*0b90*/  LEA.HI R2, R2, R17, RZ, 0x1 ;  /* 0x0000001102027211 */ /* 0x000fc600078f08ff */
[----:B------:R-:W-:Y:S01]  /*0ba0*/  IMAD.IADD R12, R16, 0x1, -R3 ;  /* 0x00000001100c7824 */ /* 0x000fe200078e0a03 */
[CC--:B------:R-:W-:Y:S02]  /*0bb0*/  LEA.HI R3, R0.reuse, R16.reuse, RZ, 0x4 ;  /* 0x0000001000037211 */ /* 0x0c0fe400078f20ff */
[----:B------:R-:W-:Y:S02]  /*0bc0*/  LEA.HI R0, R0, R16, RZ, 0x3 ;  /* 0x0000001000007211 */ /* 0x000fe400078f18ff */
[----:B------:R-:W-:Y:S01]  /*0bd0*/  SHF.R.S32.HI R7, RZ, 0x1f, R12 ;  /* 0x0000001fff077819 */ /* 0x000fe2000001140c */
[----:B------:R-:W-:Y:S01]  /*0be0*/  ULOP3.LUT UR4, UR4, 0x1, URZ, 0xfc, !UPT ;  /* 0x0000000104047892 */ /* 0x000fe2000f8efc3f */
[----:B------:R-:W-:Y:S02]  /*0bf0*/  LOP3.LUT R4, R3, 0x3fffff0, RZ, 0xc0, !PT ;  /* 0x03fffff003047812 */ /* 0x000fe400078ec0ff */
[----:B------:R-:W-:Y:S02]  /*0c00*/  LEA.HI R8, R7, R12, RZ, 0x2 ;  /* 0x0000000c07087211 */ /* 0x000fe400078f10ff */
[----:B------:R-:W-:Y:S01]  /*0c10*/  LOP3.LUT R23, R0, 0xfffffff8, RZ, 0xc0, !PT ;  /* 0xfffffff800177812 */ /* 0x000fe200078ec0ff */
[----:B------:R-:W-:Y:S01]  /*0c20*/  IMAD.IADD R4, R16, 0x1, -R4 ;  /* 0x0000000110047824 */ /* 0x000fe200078e0a04 */
[----:B------:R-:W-:-:S02]  /*0c30*/  SHF.R.S32.HI R9, RZ, 0x2, R8 ;  /* 0x00000002ff097819 */ /* 0x000fc40000011408 */
[----:B------:R-:W-:Y:S01]  /*0c40*/  SHF.R.S32.HI R6, RZ, 0x1f, R8 ;  /* 0x0000001fff067819 */ /* 0x000fe20000011408 */
[----:B------:R-:W-:Y:S01]  /*0c50*/  IMAD R4, R4, 0x40, R5 ;  /* 0x0000004004047824 */ /* 0x000fe200078e0205 */
[----:B------:R-:W-:Y:S01]  /*0c60*/  LOP3.LUT R8, R8, 0x7ffffffc, RZ, 0xc0, !PT ;  /* 0x7ffffffc08087812 */ /* 0x000fe200078ec0ff */
[----:B------:R-:W-:Y:S01]  /*0c70*/  IMAD.IADD R23, R16, 0x1, -R23 ;  /* 0x0000000110177824 */ /* 0x000fe200078e0a17 */
[----:B------:R-:W-:Y:S01]  /*0c80*/  LEA.HI R6, R6, R9, RZ, 0x3 ;  /* 0x0000000906067211 */ /* 0x000fe200078f18ff */
[----:B------:R-:W-:Y:S01]  /*0c90*/  IMAD.MOV.U32 R16, RZ, RZ, RZ ;  /* 0x000000ffff107224 */ /* 0x000fe200078e00ff */
[----:B------:R-:W-:Y:S01]  /*0ca0*/  LOP3.LUT R2, R2, 0x3fffffe, RZ, 0xc0, !PT ;  /* 0x03fffffe02027812 */ /* 0x000fe200078ec0ff */
[----:B------:R-:W-:Y:S01]  /*0cb0*/  IMAD.IADD R8, R12, 0x1, -R8 ;  /* 0x000000010c087824 */ /* 0x000fe200078e0a08 */
[----:B------:R-:W-:Y:S02]  /*0cc0*/  LOP3.LUT R10, R6, 0xfffffff8, RZ, 0xc0, !PT ;  /* 0xfffffff8060a7812 */ /* 0x000fe400078ec0ff */
[----:B------:R-:W-:Y:S01]  /*0cd0*/  SHF.R.S32.HI R6, RZ, 0x4, R3 ;  /* 0x00000004ff067819 */ /* 0x000fe20000011403 */
[----:B------:R-:W-:Y:S01]  /*0ce0*/  IMAD.IADD R2, R17, 0x1, -R2 ;  /* 0x0000000111027824 */ /* 0x000fe200078e0a02 */
[----:B------:R-:W-:Y:S01]  /*0cf0*/  LEA.HI R7, R7, R12, RZ, 0x5 ;  /* 0x0000000c07077211 */ /* 0x000fe200078f28ff */
[----:B------:R-:W-:Y:S01]  /*0d00*/  IMAD.SHL.U32 R17, R23, 0x8, RZ ;  /* 0x0000000817117824 */ /* 0x000fe200078e00ff */
[----:B------:R-:W-:Y:S01]  /*0d10*/  LEA.HI R3, R3, R6, RZ, 0x1 ;  /* 0x0000000603037211 */ /* 0x000fe200078f08ff */
[----:B------:R-:W-:Y:S01]  /*0d20*/  IMAD.IADD R10, R9, 0x1, -R10 ;  /* 0x00000001090a7824 */ /* 0x000fe200078e0a0a */
[----:B------:R-:W-:Y:S01]  /*0d30*/  SHF.R.S32.HI R7, RZ, 0x5, R7 ;  /* 0x00000005ff077819 */ /* 0x000fe20000011407 */
[----:B------:R-:W-:Y:S01]  /*0d40*/  VIADD R22, R17, 0x40 ;  /* 0x0000004011167836 */ /* 0x000fe20000000000 */
[----:B------:R-:W-:-:S02]  /*0d50*/  LOP3.LUT R3, R3, 0x1ffffffe, RZ, 0xc0, !PT ;  /* 0x1ffffffe03037812 */ /* 0x000fc400078ec0ff */
[----:B------:R-:W-:Y:S01]  /*0d60*/  LEA.HI R5, R11, R11, RZ, 0x1 ;  /* 0x0000000b0b057211 */ /* 0x000fe200078f08ff */
[----:B------:R-:W-:Y:S02]  /*0d70*/  IMAD R7, R7, 0x10, R10 ;  /* 0x0000001007077824 */ /* 0x000fe400078e020a */
[----:B------:R-:W-:Y:S01]  /*0d80*/  IMAD.IADD R3, R6, 0x1, -R3 ;  /* 0x0000000106037824 */ /* 0x000fe200078e0a03 */
[----:B------:R-:W-:Y:S01]  /*0d90*/  LOP3.LUT R6, R5, 0x1ffffffe, RZ, 0xc0, !PT ;  /* 0x1ffffffe05067812 */ /* 0x000fe200078ec0ff */
[----:B------:R-:W-:Y:S02]  /*0da0*/  IMAD R5, R2, 0x40, R7 ;  /* 0x0000004002057824 */ /* 0x000fe400078e0207 */
[----:B------:R-:W-:Y:S01]  /*0db0*/  IMAD R3, R3, 0x8, R4 ;  /* 0x0000000803037824 */ /* 0x000fe200078e0204 */
[----:B------:R-:W-:Y:S01]  /*0dc0*/  SHF.R.S32.HI R4, RZ, 0x1f, R17 ;  /* 0x0000001fff047819 */ /* 0x000fe20000011411 */
[----:B------:R-:W-:Y:S02]  /*0dd0*/  IMAD.IADD R6, R11, 0x1, -R6 ;  /* 0x000000010b067824 */ /* 0x000fe400078e0a06 */
[----:B------:R-:W-:Y:S01]  /*0de0*/  IMAD.U32 R2, RZ, RZ, UR4 ;  /* 0x00000004ff027e24 */ /* 0x000fe2000f8e00ff */
[----:B------:R0:W-:Y:S01]  /*0df0*/  STL [R1+0x64], R3 ;  /* 0x0000640301007387 */ /* 0x0001e20000100800 */
[----:B------:R-:W-:-:S03]  /*0e00*/  IMAD.MOV.U32 R7, RZ, RZ, R15 ;  /* 0x000000ffff077224 */ /* 0x000fc600078e000f */
[----:B------:R-:W-:Y:S04]  /*0e10*/  STL [R1+0x5c], R5 ;  /* 0x00005c0501007387 */ /* 0x000fe80000100800 */
[----:B------:R-:W-:Y:S01]  /*0e20*/  STL [R1+0x10], RZ ;  /* 0x000010ff01007387 */ /* 0x000fe20000100800 */
[----:B0-----:R-:W-:Y:S01]  /*0e30*/  IMAD.SHL.U32 R3, R8, 0x2, RZ ;  /* 0x0000000208037824 */ /* 0x001fe200078e00ff */
[----:B------:R-:W-:Y:S02]  /*0e40*/  SHF.R.S32.HI R8, RZ, 0x3, R0 ;  /* 0x00000003ff087819 */ /* 0x000fe40000011400 */
[----:B------:R-:W-:Y:S01]  /*0e50*/  STL [R1+0x68], R2 ;  /* 0x0000680201007387 */ /* 0x000fe20000100800 */
[----:B------:R-:W-:Y:S01]  /*0e60*/  SHF.R.S32.HI R0, RZ, 0x1f, R22 ;  /* 0x0000001fff007819 */ /* 0x000fe20000011416 */
[----:B------:R-:W-:-:S02]  /*0e70*/  VIADD R237, R3, 0x8 ;  /* 0x0000000803ed7836 */ /* 0x000fc40000000000 */
[C---:B------:R-:W-:Y:S01]  /*0e80*/  VIADD R234, R3.reuse, 0x20 ;  /* 0x0000002003ea7836 */ /* 0x040fe20000000000 */
[----:B------:R0:W-:Y:S01]  /*0e90*/  STL [R1+0x4], R3 ;  /* 0x0000040301007387 */ /* 0x0001e20000100800 */
[C---:B------:R-:W-:Y:S01]  /*0ea0*/  VIADD R231, R3.reuse, 0x38 ;  /* 0x0000003803e77836 */ /* 0x040fe20000000000 */
[----:B------:R-:W-:Y:S01]  /*0eb0*/  SHF.R.S32.HI R0, RZ, 0x1f, R237 ;  /* 0x0000001fff007819 */ /* 0x000fe200000114ed */
        /* <DEDUP_REMOVED lines=8> */
[----:B------:R-:W-:Y:S01]  /*0f40*/  IMAD R0, R6, 0x8, R5 ;  /* 0x0000000806007824 */ /* 0x000fe200078e0205 */
[----:B------:R-:W-:Y:S01]  /*0f50*/  SHF.R.S32.HI R4, RZ, 0x1f, R236 ;  /* 0x0000001fff047819 */ /* 0x000fe200000114ec */
[----:B------:R-:W-:-:S02]  /*0f60*/  VIADD R233, R3, 0x28 ;  /* 0x0000002803e97836 */ /* 0x000fc40000000000 */
[C---:B------:R-:W-:Y:S01]  /*0f70*/  VIADD R232, R3.reuse, 0x30 ;  /* 0x0000003003e87836 */ /* 0x040fe20000000000 */
[----:B------:R1:W-:Y:S01]  /*0f80*/  STL [R1+0x60], R0 ;  /* 0x0000600001007387 */ /* 0x0003e20000100800 */
[C---:B------:R-:W-:Y:S01]  /*0f90*/  VIADD R230, R3.reuse, 0x40 ;  /* 0x0000004003e67836 */ /* 0x040fe20000000000 */
[----:B------:R-:W-:Y:S01]  /*0fa0*/  SHF.R.S32.HI R4, RZ, 0x1f, R233 ;  /* 0x0000001fff047819 */ /* 0x000fe200000114e9 */
[C---:B------:R-:W-:Y:S02]  /*0fb0*/  VIADD R229, R3.reuse, 0x48 ;  /* 0x0000004803e57836 */ /* 0x040fe40000000000 */
[C---:B------:R-:W-:Y:S01]  /*0fc0*/  VIADD R227, R3.reuse, 0x58 ;  /* 0x0000005803e37836 */ /* 0x040fe20000000000 */
[----:B------:R-:W-:Y:S01]  /*0fd0*/  SHF.R.S32.HI R4, RZ, 0x1f, R230 ;  /* 0x0000001fff047819 */ /* 0x000fe200000114e6 */
[C---:B------:R-:W-:Y:S02]  /*0fe0*/  VIADD R226, R3.reuse, 0x60 ;  /* 0x0000006003e27836 */ /* 0x040fe40000000000 */
[C---:B------:R-:W-:Y:S01]  /*0ff0*/  VIADD R224, R3.reuse, 0x70 ;  /* 0x0000007003e07836 */ /* 0x040fe20000000000 */
[----:B------:R-:W-:Y:S01]  /*1000*/  SHF.R.S32.HI R4, RZ, 0x1f, R227 ;  /* 0x0000001fff047819 */ /* 0x000fe200000114e3 */
[----:B------:R-:W-:Y:S01]  /*1010*/  VIADD R223, R3, 0x78 ;  /* 0x0000007803df7836 */ /* 0x000fe20000000000 */
[----:B0-----:R-:W-:Y:S01]  /*1020*/  SHF.R.S32.HI R3, RZ, 0x1f, R235 ;  /* 0x0000001fff037819 */ /* 0x001fe200000114eb */
[----:B------:R-:W-:Y:S01]  /*1030*/  IMAD.MOV.U32 R2, RZ, RZ, RZ ;  /* 0x000000ffff027224 */ /* 0x000fe200078e00ff */
[----:B------:R-:W-:-:S02]  /*1040*/  SHF.R.S32.HI R3, RZ, 0x1f, R232 ;  /* 0x0000001fff037819 */ /* 0x000fc400000114e8 */
[----:B------:R-:W-:Y:S02]  /*1050*/  SHF.R.S32.HI R3, RZ, 0x1f, R229 ;  /* 0x0000001fff037819 */ /* 0x000fe400000114e5 */
[----:B------:R-:W-:Y:S02]  /*1060*/  SHF.R.S32.HI R3, RZ, 0x1f, R226 ;  /* 0x0000001fff037819 */ /* 0x000fe400000114e2 */
[----:B------:R-:W-:Y:S02]  /*1070*/  SHF.R.S32.HI R4, RZ, 0x1f, R224 ;  /* 0x0000001fff047819 */ /* 0x000fe400000114e0 */
[----:B-1----:R-:W-:-:S07]  /*1080*/  SHF.R.S32.HI R3, RZ, 0x1f, R223 ;  /* 0x0000001fff037819 */ /* 0x002fce00000114df */
.L_x_216:
[----:B0123--:R-:W0:Y:S01]  /*1090*/  LDC.64 R4, c[0x0][0xc88] ;  /* 0x00032200ff047b82 */ /* 0x00fe220000000a00 */
[----:B------:R-:W-:Y:S01]  /*10a0*/  ULDC.64 UR12, c[0x0][0x208] ;  /* 0x00008200000c7ab9 */ /* 0x000fe20000000a00 */
[----:B------:R-:W-:Y:S01]  /*10b0*/  ULDC.64 UR8, c[0x0][0xa28] ;  /* 0x00028a0000087ab9 */ /* 0x000fe20000000a00 */
[----:B------:R-:W-:Y:S01]  /*10c0*/  ULDC.64 UR10, c[0x0][0xa20] ;  /* 0x00028800000a7ab9 */ /* 0x000fe20000000a00 */
[----:B0-----:R-:W-:-:S06]  /*10d0*/  IMAD.WIDE R4, R7, 0x4, R4 ;  /* 0x0000000407047825 */ /* 0x001fcc00078e0204 */
[----:B------:R-:W2:Y:S01]  /*10e0*/  LDG.E R4, desc[UR12][R4.64] ;  /* 0x0000000c04047981 */ /* 0x000ea2000c1e1900 */
[----:B------:R-:W-:Y:S02]  /*10f0*/  UISETP.NE.U32.AND UP0, UPT, UR8, URZ, UPT ;  /* 0x0000003f0800728c */ /* 0x000fe4000bf05070 */
[----:B------:R-:W-:Y:S02]  /*1100*/  UISETP.NE.U32.AND UP1, UPT, UR10, URZ, UPT ;  /* 0x0000003f0a00728c */ /* 0x000fe4000bf25070 */
[----:B------:R-:W-:Y:S02]  /*1110*/  UISETP.NE.AND.EX UP0, UPT, UR9, URZ, UPT, UP0 ;  /* 0x0000003f0900728c */ /* 0x000fe4000bf05300 */
[----:B------:R-:W-:-:S04]  /*1120*/  UISETP.NE.AND.EX UP1, UPT, UR11, URZ, UPT, UP1 ;  /* 0x0000003f0b00728c */ /* 0x000fc8000bf25310 */
[----:B------:R-:W-:Y:S02]  /*1130*/  PLOP3.LUT P0, PT, PT, PT, UP0, 0x80, 0x0 ;  /* 0x000000000000781c */ /* 0x000fe40003f0f008 */
[----:B------:R-:W-:Y:S02]  /*1140*/  PLOP3.LUT P1, PT, PT, PT, UP1, 0x80, 0x0 ;  /* 0x000000000000781c */ /* 0x000fe40003f2f018 */
[----:B--2---:R-:W-:-:S13]  /*1150*/  R2UR UR4, R4 ;  /* 0x00000000040472ca */ /* 0x004fda00000e0000 */
[----:B------:R-:W-:Y:S02]  /*1160*/  USHF.R.S32.HI UR7, URZ, 0x1f, UR4 ;  /* 0x0000001f3f077899 */ /* 0x000fe40008011404 */
[----:B-----5:R-:W-:Y:S01]  /*1170*/  IMAD.U32 R0, RZ, RZ, UR4 ;  /* 0x00000004ff007e24 */ /* 0x020fe2000f8e00ff */
[----:B------:R-:W-:-:S04]  /*1180*/  @UP0 ULEA UR8, UP2, UR4, UR8, 0x2 ;  /* 0x0000000804080291 */ /* 0x000fc8000f84103f */
[----:B------:R-:W-:Y:S02]  /*1190*/  @UP0 ULEA.HI.X UR9, UR4, UR9, UR7, 0x2, UP2 ;  /* 0x0000000904090291 */ /* 0x000fe400090f1407 */
[----:B------:R-:W-:Y:S01]  /*11a0*/  IMAD.U32 R3, RZ, RZ, UR7 ;  /* 0x00000007ff037e24 */ /* 0x000fe2000f8e00ff */
[----:B------:R-:W-:Y:S01]  /*11b0*/  @UP1 ULEA UR10, UP0, UR4, UR10, 0x2 ;  /* 0x0000000a040a1291 */ /* 0x000fe2000f80103f */
[----:B------:R-:W-:Y:S01]  /*11c0*/  IMAD.U32 R4, RZ, RZ, UR8 ;  /* 0x00000008ff047e24 */ /* 0x000fe2000f8e00ff */
[----:B------:R-:W-:Y:S02]  /*11d0*/  STL [R1+0xc], R0 ;  /* 0x00000c0001007387 */ /* 0x000fe40000100800 */
[----:B------:R-:W-:Y:S01]  /*11e0*/  @UP1 ULEA.HI.X UR11, UR4, UR11, UR7, 0x2, UP0 ;  /* 0x0000000b040b1291 */ /* 0x000fe200080f1407 */
[----:B------:R-:W-:Y:S01]  /*11f0*/  IMAD.U32 R5, RZ, RZ, UR9 ;  /* 0x00000009ff057e24 */ /* 0x000fe2000f8e00ff */
[----:B------:R0:W-:Y:S01]  /*1200*/  STL [R1+0x14], R3 ;  /* 0x0000140301007387 */ /* 0x0001e20000100800 */
[----:B------:R-:W-:Y:S01]  /*1210*/  IMAD.U32 R6, RZ, RZ, UR10 ;  /* 0x0000000aff067e24 */ /* 0x000fe2000f8e00ff */
[----:B------:R-:W-:Y:S01]  /*1220*/  ULDC.64 UR8, c[0x0][0x418] ;  /* 0x0001060000087ab9 */ /* 0x000fe20000000a00 */
[----:B------:R-:W-:Y:S01]  /*1230*/  ULDC UR4, c[0x0][0x424] ;  /* 0x0001090000047ab9 */ /* 0x000fe20000000800 */
[----:B------:R-:W-:Y:S01]  /*1240*/  IMAD.U32 R7, RZ, RZ, UR11 ;  /* 0x0000000bff077e24 */ /* 0x000fe2000f8e00ff */
[----:B------:R-:W2:Y:S01]  /*1250*/  @P0 LDG.E R4, desc[UR12][R4.64] ;  /* 0x0000000c04040981 */ /* 0x000ea2000c1e1900 */
[----:B------:R-:W-:-:S03]  /*1260*/  ULDC UR7, c[0x0][0x2f0] ;  /* 0x0000bc0000077ab9 */ /* 0x000fc60000000800 */
[----:B------:R-:W3:Y:S01]  /*1270*/  @P1 LDG.E R6, desc[UR12][R6.64] ;  /* 0x0000000c06061981 */ /* 0x000ee2000c1e1900 */
[----:B0-----:R-:W-:Y:S01]  /*1280*/  IMAD.U32 R3, RZ, RZ, UR6 ;  /* 0x00000006ff037e24 */ /* 0x001fe2000f8e00ff */
[----:B------:R-:W-:Y:S02]  /*1290*/  UISETP.NE.U32.AND UP0, UPT, UR8, URZ, UPT ;  /* 0x0000003f0800728c */ /* 0x000fe4000bf05070 */
[----:B------:R-:W-:Y:S02]  /*12a0*/  ULOP3.LUT UR6, UR5, 0xffff, URZ, 0xc0, !UPT ;  /* 0x0000ffff05067892 */ /* 0x000fe4000f8ec03f */
[----:B------:R0:W-:Y:S01]  /*12b0*/  STL [R1], R3 ;  /* 0x0000000301007387 */ /* 0x0001e20000100800 */
[----:B------:R-:W-:Y:S01]  /*12c0*/  UISETP.NE.AND.EX UP0, UPT, UR9, URZ, UPT, UP0 ;  /* 0x0000003f0900728c */ /* 0x000fe2000bf05300 */
[----:B------:R-:W-:Y:S02]  /*12d0*/  UMOV UR48, URZ ;  /* 0x0000003f00307c82 */ /* 0x000fe40008000000 */
[----:B------:R-:W-:Y:S01]  /*12e0*/  IMAD.U32 R222, RZ, RZ, UR6 ;  /* 0x00000006ffde7e24 */ /* 0x000fe2000f8e00ff */
[----:B------:R-:W-:-:S02]  /*12f0*/  USEL UR4, UR4, 0x1, UP0 ;  /* 0x0000000104047887 */ /* 0x000fc40008000000 */
[----:B------:R-:W-:Y:S02]  /*1300*/  ULOP3.LUT UR6, UR5, 0xff0000, URZ, 0xc0, !UPT ;  /* 0x00ff000005067892 */ /* 0x000fe4000f8ec03f */
[----:B------:R-:W-:Y:S02]  /*1310*/  UIMAD UR4, UR4, UR7, URZ ;  /* 0x00000007040472a4 */ /* 0x000fe4000f8e023f */
[----:B------:R-:W-:Y:S01]  /*1320*/  ULOP3.LUT UR7, UR5, 0xff000000, URZ, 0xc0, !UPT ;  /* 0xff00000005077892 */ /* 0x000fe2000f8ec03f */
[----:B--2---:R-:W-:-:S04]  /*1330*/  @P0 R2UR UR48, R4 ;  /* 0x00000000043002ca */ /* 0x004fc800000e0000 */
[----:B---3--:R-:W-:Y:S01]  /*1340*/  @P1 R2UR UR4, R6 ;  /* 0x00000000060412ca */ /* 0x008fe200000e0000 */
[----:B0---4-:R-:W-:-:S14]  /*1350*/  @P1 BRA `(.L_x_170) ;  /* 0x00000000003c1947 */ /* 0x011fdc0003800000 */
[----:B------:R-:W-:Y:S02]  /*1360*/  ULDC.64 UR8, c[0x0][0xa08] ;  /* 0x0002820000087ab9 */ /* 0x000fe40000000a00 */
[----:B------:R-:W-:-:S04]  /*1370*/  ISETP.NE.U32.AND P0, PT, RZ, UR8, PT ;  /* 0x00000008ff007c0c */ /* 0x000fc8000bf05070 */
[----:B------:R-:W-:-:S13]  /*1380*/  ISETP.NE.AND.EX P0, PT, RZ, UR9, PT, P0 ;  /* 0x00000009ff007c0c */ /* 0x000fda000bf05300 */
[----:B------:R-:W-:Y:S05]  /*1390*/  @!P0 BRA `(.L_x_170) ;  /* 0x00000000002c8947 */ /* 0x000fea0003800000 */
[----:B------:R-:W-:Y:S01]  /*13a0*/  R2UR UR10, R0 ;  /* 0x00000000000a72ca */ /* 0x000fe200000e0000 */
[----:B------:R-:W-:Y:S01]  /*13b0*/  ULDC.64 UR4, c[0x0][0xa08] ;  /* 0x0002820000047ab9 */ /* 0x000fe20000000a00 */
[----:B------:R-:W-:-:S11]  /*13c0*/  ULDC.64 UR8, c[0x0][0x208] ;  /* 0x0000820000087ab9 */ /* 0x000fd60000000a00 */
[----:B------:R-:W-:-:S06]  /*13d0*/  UIMAD.WIDE UR4, UR10, 0x4, UR4 ;  /* 0x000000040a0478a5 */ /* 0x000fcc000f8e0204 */
[----:B------:R-:W-:Y:S02]  /*13e0*/  IMAD.U32 R4, RZ, RZ, UR4 ;  /* 0x00000004ff047e24 */ /* 0x000fe4000f8e00ff */
[----:B------:R-:W-:-:S05]  /*13f0*/  IMAD.U32 R5, RZ, RZ, UR5 ;  /* 0x00000005ff057e24 */ /* 0x000fca000f8e00ff */
[----:B------:R-:W2:Y:S04]  /*1400*/  LDG.E R3, desc[UR8][R4.64] ;  /* 0x0000000804037981 */ /* 0x000ea8000c1e1900 */
[----:B------:R-:W3:Y:S01]  /*1410*/  LDG.E R0, desc[UR8][R4.64+0x4] ;  /* 0x0000040804007981 */ /* 0x000ee2000c1e1900 */
[----:B--2---:R-:W-:Y:S02]  /*1420*/  R2UR UR4, R3 ;  /* 0x00000000030472ca */ /* 0x004fe400000e0000 */
[----:B---3--:R-:W-:-:S13]  /*1430*/  R2UR UR5, R0 ;  /* 0x00000000000572ca */ /* 0x008fda00000e0000 */
[----:B------:R-:W-:-:S12]  /*1440*/  UIADD3 UR4, -UR4, UR5, URZ ;  /* 0x0000000504047290 */ /* 0x000fd8000fffe13f */
.L_x_170:
[----:B------:R-:W-:Y:S02]  /*1450*/  UIADD3 UR48, -UR48, UR4, URZ ;  /* 0x0000000430307290 */ /* 0x000fe4000fffe13f */
[----:B------:R-:W-:Y:S02]  /*1460*/  USHF.R.U32.HI UR7, URZ, 0x8, UR7 ;  /* 0x000000083f077899 */ /* 0x000fe40008011607 */
[----:B------:R-:W-:Y:S02]  /*1470*/  UISETP.GE.AND UP0, UPT, UR48, 0x1, UPT ;  /* 0x000000013000788c */ /* 0x000fe4000bf06270 */
[----:B------:R-:W-:Y:S02]  /*1480*/  UIADD3 UR4, UR48, 0xaf, URZ ;  /* 0x000000af30047890 */ /* 0x000fe4000fffe03f */
[----:B------:R-:W-:Y:S02]  /*1490*/  ULEA.HI UR7, UR6, UR7, URZ, 0x10 ;  /* 0x0000000706077291 */ /* 0x000fe4000f8f803f */
[----:B------:R-:W-:Y:S01]  /*14a0*/  PLOP3.LUT P0, PT, PT, PT, UP0, 0x80, 0x0 ;  /* 0x000000000000781c */ /* 0x000fe20003f0f008 */
[----:B------:R-:W-:-:S02]  /*14b0*/  UIMAD.WIDE UR4, UR4, 0x2e8ba2e9, URZ ;  /* 0x2e8ba2e9040478a5 */ /* 0x000fc4000f8e023f */
[----:B------:R-:W-:Y:S02]  /*14c0*/  ULOP3.LUT UR8, UR7, 0xff, URZ, 0xc0, !UPT ;  /* 0x000000ff07087892 */ /* 0x000fe4000f8ec03f */
[----:B------:R-:W-:Y:S02]  /*14d0*/  USHF.R.U32.HI UR7, URZ, 0x10, UR7 ;  /* 0x000000103f077899 */ /* 0x000fe40008011607 */
[----:B------:R-:W-:Y:S02]  /*14e0*/  USHF.R.U32.HI UR6, URZ, 0x1f, UR5 ;  /* 0x0000001f3f067899 */ /* 0x000fe40008011605 */
[----:B------:R-:W-:Y:S01]  /*14f0*/  IMAD.U32 R221, RZ, RZ, UR8 ;  /* 0x00000008ffdd7e24 */ /* 0x000fe2000f8e00ff */
[----:B------:R-:W-:Y:S01]  /*1500*/  UMOV UR4, URZ ;  /* 0x0000003f00047c82 */ /* 0x000fe20008000000 */
[----:B------:R-:W-:Y:S01]  /*1510*/  ULEA.HI.SX32 UR9, UR5, UR6, 0x1b ;  /* 0x0000000605097291 */ /* 0x000fe2000f8fda3f */
[----:B------:R-:W-:Y:S01]  /*1520*/  IMAD.U32 R220, RZ, RZ, UR7 ;  /* 0x00000007ffdc7e24 */ /* 0x000fe2000f8e00ff */
[----:B------:R-:W-:Y:S10]  /*1530*/  @!P0 BRA `(.L_x_171) ;  /* 0x0000000000948947 */ /* 0x000ff40003800000 */
[----:B------:R-:W-:Y:S01]  /*1540*/  R2UR UR5, R220 ;  /* 0x00000000dc0572ca */ /* 0x000fe200000e0000 */
[----:B------:R-:W-:-:S12]  /*1550*/  ULDC UR4, c[0x0][0x9f0] ;  /* 0x00027c0000047ab9 */ /* 0x000fd80000000800 */
[----:B------:R-:W-:-:S04]  /*1560*/  UISETP.NE.AND UP0, UPT, UR5, URZ, UPT ;  /* 0x0000003f0500728c */ /* 0x000fc8000bf05270 */
[----:B------:R-:W-:-:S03]  /*1570*/  USEL UR10, UR5, UR4, UP0 ;  /* 0x00000004050a7287 */ /* 0x000fc60008000000 */
[----:B------:R-:W-:Y:S01]  /*1580*/  UMOV UR4, URZ ;  /* 0x0000003f00047c82 */ /* 0x000fe20008000000 */
[----:B------:R-:W-:Y:S02]  /*1590*/  UIADD3 UR6, UR9, -0x1, UR10 ;  /* 0xffffffff09067890 */ /* 0x000fe4000fffe00a */
[----:B------:R-:W-:-:S04]  /*15a0*/  IMAD.U32 R4, RZ, RZ, UR10 ;  /* 0x0000000aff047e24 */ /* 0x000fc8000f8e00ff */
[----:B------:R-:W-:Y:S01]  /*15b0*/  IMAD.U32 R5, RZ, RZ, UR6 ;  /* 0x00000006ff057e24 */ /* 0x000fe2000f8e00ff */
[-C--:B------:R-:W-:Y:S01]  /*15c0*/  IABS R0, R4.reuse ;  /* 0x0000000400007213 */ /* 0x080fe20000000000 */
[----:B------:R-:W-:Y:S01]  /*15d0*/  ULOP3.LUT UR6, UR6, UR10, URZ, 0x3c, !UPT ;  /* 0x0000000a06067292 */ /* 0x000fe2000f8e3c3f */
[----:B------:R-:W-:Y:S02]  /*15e0*/  IABS R6, R4 ;  /* 0x0000000400067213 */ /* 0x000fe40000000000 */
[----:B------:R-:W-:Y:S02]  /*15f0*/  R2UR UR11, R0 ;  /* 0x00000000000b72ca */ /* 0x000fe400000e0000 */
[----:B------:R-:W-:-:S05]  /*1600*/  IABS R5, R5 ;  /* 0x0000000500057213 */ /* 0x000fca0000000000 */
[----:B------:R-:W-:-:S05]  /*1610*/  IMAD.MOV.U32 R4, RZ, RZ, R5 ;  /* 0x000000ffff047224 */ /* 0x000fca00078e0005 */
[----:B------:R-:W-:Y:S01]  /*1620*/  R2UR UR8, R4 ;  /* 0x00000000040872ca */ /* 0x000fe200000e0000 */
[----:B------:R-:W0:Y:S08]  /*1630*/  I2F.RP R0, UR11 ;  /* 0x0000000b00007d06 */ /* 0x000e300008209400 */
[----:B0-----:R-:W0:Y:S02]  /*1640*/  MUFU.RCP R0, R0 ;  /* 0x0000000000007308 */ /* 0x001e240000001000 */
        /* <DEDUP_REMOVED lines=20> */
.L_x_171:
[----:B------:R-:W-:Y:S01]  /*1790*/  R2UR UR5, R221 ;  /* 0x00000000dd0572ca */ /* 0x000fe200000e0000 */
[----:B------:R-:W-:Y:S01]  /*17a0*/  IMAD.U32 R0, RZ, RZ, UR9 ;  /* 0x00000009ff007e24 */ /* 0x000fe2000f8e00ff */
[----:B------:R-:W-:Y:S01]  /*17b0*/  PLOP3.LUT P0, PT, PT, PT, PT, 0x80, 0x0 ;  /* 0x000000000000781c */ /* 0x000fe20003f0f070 */
[----:B------:R-:W-:Y:S01]  /*17c0*/  IMAD.U32 R3, RZ, RZ, UR4 ;  /* 0x00000004ff037e24 */ /* 0x000fe2000f8e00ff */
        /* <DEDUP_REMOVED lines=8> */
[----:B------:R-:W-:Y:S01]  /*1850*/  CS2R R70, SRZ ;  /* 0x0000000000467805 */ /* 0x000fe2000001ff00 */
[----:B------:R-:W-:Y:S01]  /*1860*/  UIMAD UR5, UR5, UR4, URZ ;  /* 0x00000004050572a4 */ /* 0x000fe2000f8e023f */
[----:B------:R-:W-:-:S02]  /*1870*/  CS2R R68, SRZ ;  /* 0x0000000000447805 */ /* 0x000fc4000001ff00 */
[----:B------:R-:W-:Y:S02]  /*1880*/  CS2R R66, SRZ ;  /* 0x0000000000427805 */ /* 0x000fe4000001ff00 */
[----:B------:R-:W-:Y:S02]  /*1890*/  CS2R R64, SRZ ;  /* 0x0000000000407805 */ /* 0x000fe4000001ff00 */
[----:B------:R-:W-:Y:S02]  /*18a0*/  CS2R R62, SRZ ;  /* 0x00000000003e7805 */ /* 0x000fe4000001ff00 */
[----:B------:R-:W-:Y:S02]  /*18b0*/  CS2R R60, SRZ ;  /* 0x00000000003c7805 */ /* 0x000fe4000001ff00 */
[----:B------:R-:W-:Y:S01]  /*18c0*/  VIADDMNMX R3, R3, UR5, R0, PT ;  /* 0x0000000503037c46 */ /* 0x000fe2000b800100 */
[----:B------:R-:W-:Y:S01]  /*18d0*/  IMAD.U32 R18, RZ, RZ, UR5 ;  /* 0x00000005ff127e24 */ /* 0x000fe2000f8e00ff */
[----:B------:R-:W-:Y:S01]  /*18e0*/  CS2R R58, SRZ ;  /* 0x00000000003a7805 */ /* 0x000fe2000001ff00 */
[----:B------:R-:W-:Y:S01]  /*18f0*/  IMAD.MOV.U32 R0, RZ, RZ, RZ ;  /* 0x000000ffff007224 */ /* 0x000fe200078e00ff */
[----:B------:R-:W-:Y:S01]  /*1900*/  R2UR UR49, R3 ;  /* 0x00000000033172ca */ /* 0x000fe200000e0000 */
[----:B------:R-:W-:Y:S01]  /*1910*/  IMAD.MOV.U32 R3, RZ, RZ, RZ ;  /* 0x000000ffff037224 */ /* 0x000fe200078e00ff */
        /* <DEDUP_REMOVED lines=10> */
[----:B------:R-:W-:Y:S01]  /*19c0*/  CS2R R36, SRZ ;  /* 0x0000000000247805 */ /* 0x000fe2000001ff00 */
[----:B------:R-:W-:Y:S01]  /*19d0*/  UISETP.GT.AND UP0, UPT, UR49, UR5, UPT ;  /* 0x000000053100728c */ /* 0x000fe2000bf04270 */
[----:B------:R-:W-:Y:S02]  /*19e0*/  CS2R R96, SRZ ;  /* 0x0000000000607805 */ /* 0x000fe4000001ff00 */
[----:B------:R-:W-:-:S02]  /*19f0*/  CS2R R90, SRZ ;  /* 0x00000000005a7805 */ /* 0x000fc4000001ff00 */
[----:B------:R-:W-:Y:S02]  /*1a00*/  CS2R R94, SRZ ;  /* 0x00000000005e7805 */ /* 0x000fe4000001ff00 */
[----:B------:R-:W-:Y:S02]  /*1a10*/  CS2R R88, SRZ ;  /* 0x0000000000587805 */ /* 0x000fe4000001ff00 */
[----:B------:R-:W-:Y:S02]  /*1a20*/  CS2R R92, SRZ ;  /* 0x00000000005c7805 */ /* 0x000fe4000001ff00 */
[----:B------:R-:W-:Y:S02]  /*1a30*/  PLOP3.LUT P1, PT, PT, PT, UP0, 0x80, 0x0 ;  /* 0x000000000000781c */ /* 0x000fe40003f2f008 */
[----:B------:R-:W-:-:S11]  /*1a40*/  CS2R R20, SRZ ;  /* 0x0000000000147805 */ /* 0x000fd6000001ff00 */
[----:B------:R-:W-:Y:S05]  /*1a50*/  @!P1 BRA `(.L_x_172) ;  /* 0x000000a800fc9947 */ /* 0x000fea0003800000 */
[----:B------:R-:W0:Y:S01]  /*1a60*/  S2R R4, SR_TID.X ;  /* 0x0000000000047919 */ /* 0x000e220000002100 */
[----:B------:R-:W1:Y:S01]  /*1a70*/  S2UR UR6, SR_CgaCtaId ;  /* 0x00000000000679c3 */ /* 0x000e620000008800 */
[----:B------:R-:W-:Y:S02]  /*1a80*/  UMOV UR5, 0x400 ;  /* 0x0000040000057882 */ /* 0x000fe40000000000 */
[----:B-1----:R-:W-:-:S04]  /*1a90*/  ULEA UR5, UR6, UR5, 0x18 ;  /* 0x0000000506057291 */ /* 0x002fc8000f8ec03f */
[----:B------:R-:W-:Y:S01]  /*1aa0*/  UIADD3 UR5, UR5, 0x16400, URZ ;  /* 0x0001640005057890 */ /* 0x000fe2000fffe03f */
[----:B0-----:R-:W-:-:S03]  /*1ab0*/  VIADD R5, R4, 0xffffff80 ;  /* 0xffffff8004057836 */ /* 0x001fc60000000000 */
[----:B------:R-:W-:Y:S02]  /*1ac0*/  ULOP3.LUT UP0, URZ, UR5, 0x9f, URZ, 0xc0, !UPT ;  /* 0x0000009f053f7892 */ /* 0x000fe4000f80c03f */
[----:B------:R-:W-:-:S04]  /*1ad0*/  SHF.R.S32.HI R4, RZ, 0x1f, R5 ;  /* 0x0000001fff047819 */ /* 0x000fc80000011405 */
[----:B------:R-:W-:Y:S02]  /*1ae0*/  PLOP3.LUT P0, PT, PT, PT, UP0, 0x80, 0x0 ;  /* 0x000000000000781c */ /* 0x000fe40003f0f008 */
[----:B------:R-:W-:-:S04]  /*1af0*/  LEA.HI R4, R4, R5, RZ, 0x7 ;  /* 0x0000000504047211 */ /* 0x000fc800078f38ff */
[----:B------:R-:W-:-:S05]  /*1b00*/  SHF.R.S32.HI R4, RZ, 0x7, R4 ;  /* 0x00000007ff047819 */ /* 0x000fca0000011404 */
[----:B------:R-:W0:Y:S02]  /*1b10*/  SHFL.IDX PT, R0, R4, RZ, 0x1f ;  /* 0x00001fff04007589 */ /* 0x000e2400000e0000 */
[----:B0-----:R-:W-:-:S13]  /*1b20*/  R2UR UR7, R0 ;  /* 0x00000000000772ca */ /* 0x001fda00000e0000 */
        /* <DEDUP_REMOVED lines=24> */
.L_x_173:
[----:B------:R-:W2:Y:S04]  /*1cb0*/  LDL R20, [R1+0x10] ;  /* 0x0000100001147983 */ /* 0x000ea80000100800 */
[----:B------:R-:W3:Y:S01]  /*1cc0*/  LDL R21, [R1+0x68] ;  /* 0x0000680001157983 */ /* 0x000ee20000100800 */
[----:B------:R-:W0:Y:S01]  /*1cd0*/  S2UR UR5, SR_CgaCtaId ;  /* 0x00000000000579c3 */ /* 0x000e220000008800 */
[----:B------:R-:W-:Y:S02]  /*1ce0*/  UMOV UR4, 0x400 ;  /* 0x0000040000047882 */ /* 0x000fe40000000000 */
[----:B0-----:R-:W-:Y:S01]  /*1cf0*/  ULEA UR4, UR5, UR4, 0x18 ;  /* 0x0000000405047291 */ /* 0x001fe2000f8ec03f */
[----:B------:R-:W-:Y:S01]  /*1d00*/  BSSY B0, `(.L_x_174) ;  /* 0x000000b000007945 */ /* 0x000fe20003800000 */
[----:B--2---:R-:W-:-:S04]  /*1d10*/  LEA.HI R0, R20, R20, RZ, 0x1 ;  /* 0x0000001414007211 */ /* 0x004fc800078f08ff */
[----:B------:R-:W-:-:S05]  /*1d20*/  LOP3.LUT R0, R0, 0xfffffffe, RZ, 0xc0, !PT ;  /* 0xfffffffe00007812 */ /* 0x000fca00078ec0ff */
[----:B------:R-:W-:Y:S02]  /*1d30*/  IMAD.IADD R3, R20, 0x1, -R0 ;  /* 0x0000000114037824 */ /* 0x000fe400078e0a00 */
[----:B------:R-:W-:-:S03]  /*1d40*/  IMAD.U32 R0, RZ, RZ, UR4 ;  /* 0x00000004ff007e24 */ /* 0x000fc6000f8e00ff */
[----:B------:R-:W-:-:S04]  /*1d50*/  SHF.L.U32 R3, R3, 0x1f, RZ ;  /* 0x0000001f03037819 */ /* 0x000fc800000006ff */
[----:B------:R-:W0:Y:S01]  /*1d60*/  SYNCS.PHASECHK.TRANS64.TRYWAIT P1, [R0+URZ+0x34800], R3 ;  /* 0x03480003000075a7 */ /* 0x000e22000802017f */
[----:B---3--:R-:W-:-:S13]  /*1d70*/  R2UR UR6, R21 ;  /* 0x00000000150672ca */ /* 0x008fda00000e0000 */
[----:B------:R-:W-:-:S05]  /*1d80*/  IMAD.U32 R4, RZ, RZ, UR6 ;  /* 0x00000006ff047e24 */ /* 0x000fca000f8e00ff */
[----:B------:R-:W-:Y:S01]  /*1d90*/  ISETP.NE.AND P0, PT, R4, 0x3, PT ;  /* 0x000000030400780c */ /* 0x000fe20003f05270 */
[----:B0-----:R-:W-:-:S12]  /*1da0*/  @!P1 BRA `(.L_x_175) ;  /* 0x00000140009c9947 */ /* 0x001fd80003800000 */
.L_x_336:
[----:B------:R-:W-:Y:S05]  /*1db0*/  BSYNC B0 ;  /* 0x0000000000007941 */ /* 0x000fea0003800000 */
.L_x_174:
[----:B------:R-:W-:Y:S05]  /*1dc0*/  @!P0 BRA `(.L_x_176) ;  /* 0x0000000000048947 */ /* 0x000fea0003800000 */
[----:B------:R-:W-:Y:S01]  /*1dd0*/  BPT.TRAP 0x1 ;  /* 0x000000040000795c */ /* 0x000fe20000300000 */
.L_x_176:
[----:B------:R-:W-:Y:S01]  /*1de0*/  IMAD R11, R2, 0x8, R0 ;  /* 0x00000008020b7824 */ /* 0x000fe200078e0200 */
[----:B------:R-:W-:-:S04]  /*1df0*/  SHF.L.U32 R4, R16, 0x1f, RZ ;  /* 0x0000001f10047819 */ /* 0x000fc800000006ff */
[----:B------:R1:W2:Y:S01]  /*1e00*/  SYNCS.PHASECHK.TRANS64.TRYWAIT P2, [R11+URZ+0x34830], R4 ;  /* 0x034830040b0075a7 */ /* 0x0002a2000804017f */
[----:B------:R-:W-:Y:S05]  /*1e10*/  @!P0 BRA `(.L_x_177) ;  /* 0x0000000000048947 */ /* 0x000fea0003800000 */
[----:B------:R-:W-:Y:S01]  /*1e20*/  BPT.TRAP 0x1 ;  /* 0x000000040000795c */ /* 0x000fe20000300000 */
.L_x_177:
[----:B0-----:R-:W0:Y:S01]  /*1e30*/  S2R R3, SR_TID.X ;  /* 0x0000000000037919 */ /* 0x001e220000002100 */
[----:B------:R-:W-:Y:S01]  /*1e40*/  IMAD.MOV.U32 R87, RZ, RZ, RZ ;  /* 0x000000ffff577224 */ /* 0x000fe200078e00ff */
[----:B0-----:R-:W-:Y:S01]  /*1e50*/  LOP3.LUT P1, RZ, R3, 0x7f, RZ, 0xc0, !PT ;  /* 0x0000007f03ff7812 */ /* 0x001fe2000782c0ff */
[----:B--2---:R-:W-:-:S12]  /*1e60*/  @P2 BRA `(.L_x_178) ;  /* 0x0000000000082947 */ /* 0x004fd80003800000 */
[----:B------:R-:W0:Y:S02]  /*1e70*/  SYNCS.PHASECHK.TRANS64.TRYWAIT P2, [R11+URZ+0x34830], R4 ;  /* 0x034830040b0075a7 */ /* 0x000e24000804017f */
[----:B0-----:R-:W-:Y:S05]  /*1e80*/  @!P2 BRA `(.L_x_179) ;  /* 0x000001400078a947 */ /* 0x001fea0003800000 */
.L_x_178:
[----:B------:R-:W-:Y:S05]  /*1e90*/  WARPSYNC.ALL ;  /* 0x0000000000007948 */ /* 0x000fea0003800000 */
[----:B------:R-:W-:Y:S01]  /*1ea0*/  R2UR UR4, R0 ;  /* 0x00000000000472ca */ /* 0x000fe200000e0000 */
[----:B------:R-:W2:Y:S01]  /*1eb0*/  LDL R10, [R1+0x4] ;  /* 0x00000400010a7983 */ /* 0x000ea20000100800 */
[----:B------:R-:W-:Y:S01]  /*1ec0*/  R2UR UR6, R2 ;  /* 0x00000000020672ca */ /* 0x000fe200000e0000 */
[----:B------:R-:W-:Y:S01]  /*1ed0*/  WARPGROUP.ARRIVE ;  /* 0x00000000000079c5 */ /* 0x000fe20000000000 */
[----:B------:R-:W-:Y:S01]  /*1ee0*/  UMOV UR7, 0x40000040 ;  /* 0x4000004000077882 */ /* 0x000fe20000000000 */
        /* <DEDUP_REMOVED lines=8> */
[----:B------:R-:W-:Y:S01]  /*1f70*/  UIADD3 UR4, UR4, 0x1e400, URZ ;  /* 0x0001e40004047890 */ /* 0x000fe2000fffe03f */
[----:B------:R-:W-:Y:S01]  /*1f80*/  IMAD.U32 R12, RZ, RZ, UR48 ;  /* 0x00000030ff0c7e24 */ /* 0x000fe2000f8e00ff */
[----:B------:R-:W-:Y:S01]  /*1f90*/  UMOV UR41, 0x40000040 ;  /* 0x4000004000297882 */ /* 0x000fe20000000000 */
[----:B------:R-:W-:Y:S01]  /*1fa0*/  UMOV UR43, 0x40000040 ;  /* 0x40000040002b7882 */ /* 0x000fe20000000000 */
[----:B------:R-:W-:Y:S01]  /*1fb0*/  USHF.R.U32.HI UR4, URZ, 0x4, UR4 ;  /* 0x000000043f047899 */ /* 0x000fe20008011604 */
[----:B------:R-:W-:Y:S01]  /*1fc0*/  IMAD.U32 R9, RZ, RZ, UR41 ;  /* 0x00000029ff097e24 */ /* 0x000fe2000f8e00ff */
[----:B------:R-:W-:Y:S01]  /*1fd0*/  UMOV UR47, 0x40000040 ;  /* 0x40000040002f7882 */ /* 0x000fe20000000000 */
[----:B------:R-:W-:Y:S01]  /*1fe0*/  IMAD.U32 R21, RZ, RZ, UR49 ;  /* 0x00000031ff157e24 */ /* 0x000fe2000f8e00ff */
[----:B------:R-:W-:Y:S01]  /*1ff0*/  ULOP3.LUT UR4, UR4, 0x3fff, URZ, 0xc0, !UPT ;  /* 0x00003fff04047892 */ /* 0x000fe2000f8ec03f */
[----:B------:R-:W-:Y:S01]  /*2000*/  P2R R15, PR, RZ, 0x2 ;  /* 0x00000002ff0f7803 */ /* 0x000fe20000000000 */
[----:B------:R-:W-:Y:S01]  /*2010*/  UIADD3 UR61, UR49, -0x2, URZ ;  /* 0xfffffffe313d7890 */ /* 0x000fe2000fffe03f */
[----:B------:R-:W-:Y:S01]  /*2020*/  P2R R13, PR, RZ, 0x1 ;  /* 0x00000001ff0d7803 */ /* 0x000fe20000000000 */
[----:B------:R-:W-:Y:S01]  /*2030*/  ULOP3.LUT UR5, UR4, 0x10000, URZ, 0xfc, !UPT ;  /* 0x0001000004057892 */ /* 0x000fe2000f8efc3f */
[----:B------:R-:W-:Y:S01]  /*2040*/  R2UR UR50, R18 ;  /* 0x00000000123272ca */ /* 0x000fe200000e0000 */
[----:B------:R-:W-:Y:S01]  /*2050*/  ULOP3.LUT UR4, UR36, 0x10000, URZ, 0xfc, !UPT ;  /* 0x0001000024047892 */ /* 0x000fe2000f8efc3f */
[----:B------:R-:W-:Y:S01]  /*2060*/  IMAD.MOV.U32 R86, RZ, RZ, R87 ;  /* 0x000000ffff567224 */ /* 0x000fe200078e0057 */
[----:B------:R-:W-:-:S02]  /*2070*/  UIMAD UR6, UR6, 0xb00, UR5 ;  /* 0x00000b00060678a4 */ /* 0x000fc4000f8e0205 */
[----:B------:R-:W-:Y:S01]  /*2080*/  IMAD.U32 R3, RZ, RZ, UR5 ;  /* 0x00000005ff037e24 */ /* 0x000fe2000f8e00ff */
[----:B------:R-:W-:Y:S01]  /*2090*/  UMOV UR5, 0x40000040 ;  /* 0x4000004000057882 */ /* 0x000fe20000000000 */
[----:B------:R-:W-:Y:S01]  /*20a0*/  UIADD3 UR18, UR6, 0x80, URZ ;  /* 0x0000008006127890 */ /* 0x000fe2000fffe03f */
[----:B------:R-:W-:Y:S01]  /*20b0*/  UMOV UR16, UR4 ;  /* 0x0000000400107c82 */ /* 0x000fe20008000000 */
[----:B------:R-:W-:Y:S01]  /*20c0*/  UMOV UR17, UR5 ;  /* 0x0000000500117c82 */ /* 0x000fe20008000000 */
[----:B------:R-:W-:Y:S02]  /*20d0*/  UIADD3 UR10, UR6, 0x100, URZ ;  /* 0x00000100060a7890 */ /* 0x000fe4000fffe03f */
[----:B------:R-:W-:Y:S01]  /*20e0*/  HGMMA.64x16x16.F32 R112, gdesc[UR4], RZ, !UPT, gsb0 ;  /* 0x00200000047079f0 */ /* 0x000fe2000c0008ff */
[----:B------:R-:W-:Y:S01]  /*20f0*/  UMOV UR8, UR4 ;  /* 0x0000000400087c82 */ /* 0x000fe20008000000 */
[----:B------:R-:W-:Y:S01]  /*2100*/  UMOV UR9, UR5 ;  /* 0x0000000500097c82 */ /* 0x000fe20008000000 */
[----:B------:R-:W-:Y:S01]  /*2110*/  UIADD3 UR14, UR6, 0x180, URZ ;  /* 0x00000180060e7890 */ /* 0x000fe2000fffe03f */
        /* <DEDUP_REMOVED lines=17> */
[----:B------:R-:W-:-:S02]  /*2230*/  UIADD3 UR7, UR4, 0x2, URZ ;  /* 0x0000000204077890 */ /* 0x000fc4000fffe03f */
[----:B------:R-:W-:Y:S02]  /*2240*/  UIADD3 UR46, UR6, 0x684, URZ ;  /* 0x00000684062e7890 */ /* 0x000fe4000fffe03f */
[----:B------:R-:W-:-:S03]  /*2250*/  UISETP.GE.AND UP0, UPT, UR61, UR50, UPT ;  /* 0x000000323d00728c */ /* 0x000fc6000bf06270 */
[----:B------:R-:W-:Y:S01]  /*2260*/  UMOV UR40, UR7 ;  /* 0x0000000700287c82 */ /* 0x000fe20008000000 */
[----:B------:R-:W-:Y:S01]  /*2270*/  UIADD3 UR7, UR4, 0x4, URZ ;  /* 0x0000000404077890 */ /* 0x000fe2000fffe03f */
[----:B------:R-:W-:Y:S01]  /*2280*/  IMAD.U32 R8, RZ, RZ, UR40 ;  /* 0x00000028ff087e24 */ /* 0x000fe2000f8e00ff */
        /* <DEDUP_REMOVED lines=17> */
[----:B------:R-:W-:Y:S02]  /*23a0*/  UIADD3 UR12, UR6, 0x2, URZ ;  /* 0x00000002060c7890 */ /* 0x000fe4000fffe03f */
[----:B------:R-:W-:Y:S01]  /*23b0*/  UIADD3 UR14, UR6, 0x182, URZ ;  /* 0x00000182060e7890 */ /* 0x000fe2000fffe03f */
[----:B------:R-:W-:Y:S01]  /*23c0*/  UMOV UR13, UR41 ;  /* 0x00000029000d7c82 */ /* 0x000fe20008000000 */
[----:B------:R-:W-:-:S03]  /*23d0*/  UMOV UR15, 0x40000040 ;  /* 0x40000040000f7882 */ /* 0x000fc60000000000 */
[----:B------:R-:W-:Y:S01]  /*23e0*/  UMOV UR42, UR12 ;  /* 0x0000000c002a7c82 */ /* 0x000fe20008000000 */
[----:B------:R-:W-:Y:S01]  /*23f0*/  UMOV UR12, UR40 ;  /* 0x00000028000c7c82 */ /* 0x000fe20008000000 */
[----:B------:R-:W-:Y:S02]  /*2400*/  WARPGROUP.DEPBAR.LE gsb0, 0x0 ;  /* 0x00008000000079c5 */ /* 0x000fe40000010000 */
[----:B------:R-:W-:-:S06]  /*2410*/  WARPGROUP.ARRIVE ;  /* 0x00000000000079c5 */ /* 0x000fcc0000000000 */
[----:B------:R-:W-:Y:S01]  /*2420*/  HGMMA.64x16x16.F32 R72, gdesc[UR16], RZ, !UPT, gsb0 ;  /* 0x00200000104879f0 */ /* 0x000fe2000c0008ff */
[----:B------:R-:W-:Y:S01]  /*2430*/  UIADD3 UR18, UR6, 0x82, URZ ;  /* 0x0000008206127890 */ /* 0x000fe2000fffe03f */
[----:B------:R-:W-:Y:S01]  /*2440*/  UMOV UR16, UR40 ;  /* 0x0000002800107c82 */ /* 0x000fe20008000000 */
[----:B------:R-:W-:Y:S01]  /*2450*/  UMOV UR17, UR41 ;  /* 0x0000002900117c82 */ /* 0x000fe20008000000 */
[----:B------:R-:W-:Y:S01]  /*2460*/  UMOV UR19, 0x40000040 ;  /* 0x4000004000137882 */ /* 0x000fe20000000000 */
[----:B--2---:R-:W-:-:S05]  /*2470*/  IADD3 R12, R12, 0xb0, -R10 ;  /* 0x000000b00c0c7810 */ /* 0x004fca0007ffe80a */
[----:B------:R-:W-:-:S05]  /*2480*/  IMAD R12, R21, -0xb0, R12 ;  /* 0xffffff50150c7824 */ /* 0x000fca00078e020c */
[C---:B------:R-:W-:Y:S02]  /*2490*/  ISETP.GT.AND P2, PT, R12.reuse, RZ, PT ;  /* 0x000000ff0c00720c */ /* 0x040fe40003f44270 */
[C---:B------:R-:W-:Y:S02]  /*24a0*/  ISETP.GT.AND P3, PT, R12.reuse, 0x1, PT ;  /* 0x000000010c00780c */ /* 0x040fe40003f64270 */
[C---:B------:R-:W-:Y:S02]  /*24b0*/  ISETP.GT.AND P4, PT, R12.reuse, 0x8, PT ;  /* 0x000000080c00780c */ /* 0x040fe40003f84270 */
[C---:B------:R-:W-:Y:S02]  /*24c0*/  ISETP.GT.AND P5, PT, R12.reuse, 0x9, PT ;  /* 0x000000090c00780c */ /* 0x040fe40003fa4270 */
[C---:B------:R-:W-:Y:S02]  /*24d0*/  ISETP.GT.AND P6, PT, R12.reuse, 0x61, PT ;  /* 0x000000610c00780c */ /* 0x040fe40003fc4270 */
[----:B------:R-:W-:-:S02]  /*24e0*/  ISETP.GT.AND P1, PT, R12, 0x89, PT ;  /* 0x000000890c00780c */ /* 0x000fc40003f24270 */
[----:B------:R-:W-:Y:S01]  /*24f0*/  ISETP.GT.AND P0, PT, R12, 0x90, PT ;  /* 0x000000900c00780c */ /* 0x000fe20003f04270 */
        /* <DEDUP_REMOVED lines=64> */
[----:B------:R-:W-:Y:S02]  /*2900*/  UIADD3 UR12, UR6, 0x4, URZ ;  /* 0x00000004060c7890 */ /* 0x000fe4000fffe03f */
[----:B------:R-:W-:Y:S01]  /*2910*/  UIADD3 UR14, UR6, 0x184, URZ ;  /* 0x00000184060e7890 */ /* 0x000fe2000fffe03f */
[----:B------:R-:W-:Y:S01]  /*2920*/  UMOV UR15, 0x40000040 ;  /* 0x40000040000f7882 */ /* 0x000fe20000000000 */
[----:B------:R-:W-:Y:S02]  /*2930*/  WARPGROUP.DEPBAR.LE gsb0, 0x0 ;  /* 0x00008000000079c5 */ /* 0x000fe40000010000 */
[----:B------:R-:W-:-:S06]  /*2940*/  WARPGROUP.ARRIVE ;  /* 0x00000000000079c5 */ /* 0x000fcc0000000000 */
[----:B------:R-:W-:Y:S01]  /*2950*/  HGMMA.64x16x16.F32 R72, gdesc[UR16], R72, gsb0 ;  /* 0x00200000104879f0 */ /* 0x000fe20008000848 */
[----:B------:R-:W-:Y:S01]  /*2960*/  UMOV UR16, UR7 ;  /* 0x0000000700107c82 */ /* 0x000fe20008000000 */
[----:B------:R-:W-:Y:S01]  /*2970*/  UMOV UR17, 0x40000040 ;  /* 0x4000004000117882 */ /* 0x000fe20000000000 */
[----:B------:R-:W-:Y:S01]  /*2980*/  UMOV UR18, UR12 ;  /* 0x0000000c00127c82 */ /* 0x000fe20008000000 */
[----:B------:R-:W-:Y:S01]  /*2990*/  UMOV UR19, 0x40000040 ;  /* 0x4000004000137882 */ /* 0x000fe20000000000 */
[----:B------:R-:W-:Y:S01]  /*29a0*/  UMOV UR40, UR16 ;  /* 0x0000001000287c82 */ /* 0x000fe20008000000 */
[----:B------:R-:W-:Y:S01]  /*29b0*/  UMOV UR41, UR17 ;  /* 0x0000001100297c82 */ /* 0x000fe20008000000 */
[----:B------:R-:W-:Y:S01]  /*29c0*/  IMAD.U32 R6, RZ, RZ, UR16 ;  /* 0x00000010ff067e24 */ /* 0x000fe2000f8e00ff */
[----:B------:R-:W-:Y:S01]  /*29d0*/  UMOV UR12, UR40 ;  /* 0x00000028000c7c82 */ /* 0x000fe20008000000 */
[----:B------:R-:W-:Y:S01]  /*29e0*/  IMAD.U32 R7, RZ, RZ, UR17 ;  /* 0x00000011ff077e24 */ /* 0x000fe2000f8e00ff */
[----:B------:R-:W-:Y:S01]  /*29f0*/  UMOV UR13, UR41 ;  /* 0x00000029000d7c82 */ /* 0x000fe20008000000 */
[----:B------:R-:W-:Y:S01]  /*2a00*/  UIADD3 UR7, UR4, 0x6, URZ ;  /* 0x0000000604077890 */ /* 0x000fe2000fffe03f */
[----:B------:R-:W-:-:S02]  /*2a10*/  WARPGROUP.DEPBAR.LE gsb0, 0x0 ;  /* 0x00008000000079c5 */ /* 0x000fc40000010000 */
        /* <DEDUP_REMOVED lines=77> */
[----:B01----:R-:W-:Y:S01]  /*2ef0*/  IMAD.U32 R4, RZ, RZ, UR16 ;  /* 0x00000010ff047e24 */ /* 0x003fe2000f8e00ff */
        /* <DEDUP_REMOVED lines=124> */
[----:B------:R-:W-:Y:S01]  /*36c0*/  UIADD3 UR7, UR4, 0x402, URZ ;  /* 0x0000040204077890 */ /* 0x000fe2000fffe03f */
[----:B------:R-:W-:-:S02]  /*36d0*/  WARPGROUP.DEPBAR.LE gsb0, 0x0 ;  /* 0x00008000000079c5 */ /* 0x000fc40000010000 */
        /* <DEDUP_REMOVED lines=21> */
[----:B------:R-:W-:Y:S01]  /*3830*/  UMOV UR13, 0x40000040 ;  /* 0x40000040000d7882 */ /* 0x000fe20000000000 */
[----:B------:R-:W-:Y:S01]  /*3840*/  UMOV UR15, 0x40000040 ;  /* 0x40000040000f7882 */ /* 0x000fe20000000000 */
[----:B------:R-:W-:Y:S01]  /*3850*/  UMOV UR40, UR12 ;  /* 0x0000000c00287c82 */ /* 0x000fe20008000000 */
[----:B------:R-:W-:Y:S01]  /*3860*/  UMOV UR41, UR13 ;  /* 0x0000000d00297c82 */ /* 0x000fe20008000000 */
[----:B------:R-:W-:Y:S01]  /*3870*/  UIADD3 UR7, UR4, 0x404, URZ ;  /* 0x0000040404077890 */ /* 0x000fe2000fffe03f */
        /* <DEDUP_REMOVED lines=45> */
[----:B------:R-:W-:Y:S02]  /*3b50*/  ULDC UR11, c[0x0][0x988] ;  /* 0x00026200000b7ab9 */ /* 0x000fe40000000800 */
        /* <DEDUP_REMOVED lines=99> */
[----:B------:R-:W-:Y:S01]  /*4190*/  UIADD3 UR7, UR6, 0xa06, URZ ;  /* 0x00000a0606077890 */ /* 0x000fe2000fffe03f */
        /* <DEDUP_REMOVED lines=24> */
[----:B------:R-:W-:Y:S01]  /*4320*/  WARPGROUP.ARRIVE ;  /* 0x00000000000079c5 */ /* 0x000fe20000000000 */
[----:B------:R-:W-:Y:S02]  /*4330*/  FSEL R112, R112, -INF , P2 ;  /* 0xff80000070707808 */ /* 0x000fe40001000000 */
[----:B------:R-:W-:Y:S02]  /*4340*/  FSEL R113, R113, -INF , P3 ;  /* 0xff80000071717808 */ /* 0x000fe40001800000 */
[----:B------:R-:W-:Y:S01]  /*4350*/  FSEL R116, R116, -INF , P4 ;  /* 0xff80000074747808 */ /* 0x000fe20002000000 */
[----:B------:R-:W-:Y:S01]  /*4360*/  HGMMA.64x16x16.F32 R104, gdesc[UR20], R104, gsb0 ;  /* 0x00200000146879f0 */ /* 0x000fe20008000868 */
[----:B------:R-:W-:Y:S01]  /*4370*/  UIADD3 UR22, UR6, 0x686, URZ ;  /* 0x0000068606167890 */ /* 0x000fe2000fffe03f */
[----:B------:R-:W-:Y:S01]  /*4380*/  FMNMX.FTZ R21, R112, R113, !PT ;  /* 0x0000007170157209 */ /* 0x000fe20007810000 */
[----:B------:R-:W-:Y:S01]  /*4390*/  UMOV UR23, 0x40000040 ;  /* 0x4000004000177882 */ /* 0x000fe20000000000 */
[----:B------:R-:W-:-:S02]  /*43a0*/  FSEL R114, R114, -INF , P2 ;  /* 0xff80000072727808 */ /* 0x000fc40001000000 */
[----:B------:R-:W-:Y:S02]  /*43b0*/  FSEL R117, R117, -INF , P5 ;  /* 0xff80000075757808 */ /* 0x000fe40002800000 */
[----:B------:R-:W-:Y:S02]  /*43c0*/  ISETP.GT.AND P2, PT, R12, 0x10, PT ;  /* 0x000000100c00780c */ /* 0x000fe40003f44270 */
[----:B------:R-:W-:Y:S02]  /*43d0*/  FMNMX.FTZ R10, R116, R21, !PT ;  /* 0x00000015740a7209 */ /* 0x000fe40007810000 */
[----:B------:R-:W-:Y:S02]  /*43e0*/  FSEL R115, R115, -INF , P3 ;  /* 0xff80000073737808 */ /* 0x000fe40001800000 */
[----:B------:R-:W-:Y:S02]  /*43f0*/  ISETP.GT.AND P3, PT, R12, 0x11, PT ;  /* 0x000000110c00780c */ /* 0x000fe40003f64270 */
[----:B------:R-:W-:-:S02]  /*4400*/  FMNMX.FTZ R21, R117, R10, !PT ;  /* 0x0000000a75157209 */ /* 0x000fc40007810000 */
[----:B------:R-:W-:Y:S02]  /*4410*/  FSEL R118, R118, -INF , P4 ;  /* 0xff80000076767808 */ /* 0x000fe40002000000 */
[C---:B------:R-:W-:Y:S02]  /*4420*/  ISETP.GT.AND P4, PT, R12.reuse, 0x18, PT ;  /* 0x000000180c00780c */ /* 0x040fe40003f84270 */
        /* <DEDUP_REMOVED lines=8> */
[----:B------:R-:W-:Y:S01]  /*44b0*/  UIADD3 UR22, UR6, 0x706, URZ ;  /* 0x0000070606167890 */ /* 0x000fe2000fffe03f */
[----:B------:R-:W-:Y:S01]  /*44c0*/  FSEL R108, R108, -INF , P4 ;  /* 0xff8000006c6c7808 */ /* 0x000fe20002000000 */
[----:B------:R-:W-:Y:S01]  /*44d0*/  UMOV UR23, 0x40000040 ;  /* 0x4000004000177882 */ /* 0x000fe20000000000 */
[----:B------:R-:W-:Y:S02]  /*44e0*/  FMNMX.FTZ R21, R105, R10, !PT ;  /* 0x0000000a69157209 */ /* 0x000fe40007810000 */
[----:B------:R-:W-:Y:S02]  /*44f0*/  FSEL R106, R106, -INF , P2 ;  /* 0xff8000006a6a7808 */ /* 0x000fe40001000000 */
[----:B------:R-:W-:-:S02]  /*4500*/  FSEL R109, R109, -INF , P5 ;  /* 0xff8000006d6d7808 */ /* 0x000fc40002800000 */
[----:B------:R-:W-:Y:S02]  /*4510*/  ISETP.GT.AND P2, PT, R12, 0x20, PT ;  /* 0x000000200c00780c */ /* 0x000fe40003f44270 */
[----:B------:R-:W-:Y:S02]  /*4520*/  FMNMX.FTZ R10, R108, R21, !PT ;  /* 0x000000156c0a7209 */ /* 0x000fe40007810000 */
[----:B------:R-:W-:Y:S02]  /*4530*/  FSEL R107, R107, -INF , P3 ;  /* 0xff8000006b6b7808 */ /* 0x000fe40001800000 */
[----:B------:R-:W-:Y:S02]  /*4540*/  ISETP.GT.AND P3, PT, R12, 0x21, PT ;  /* 0x000000210c00780c */ /* 0x000fe40003f64270 */
[----:B------:R-:W-:Y:S02]  /*4550*/  FMNMX.FTZ R21, R109, R10, !PT ;  /* 0x0000000a6d157209 */ /* 0x000fe40007810000 */
[----:B------:R-:W-:-:S02]  /*4560*/  FSEL R110, R110, -INF , P4 ;  /* 0xff8000006e6e7808 */ /* 0x000fc40002000000 */
[C---:B------:R-:W-:Y:S02]  /*4570*/  ISETP.GT.AND P4, PT, R12.reuse, 0x28, PT ;  /* 0x000000280c00780c */ /* 0x040fe40003f84270 */
[----:B------:R-:W-:Y:S02]  /*4580*/  FSEL R111, R111, -INF , P5 ;  /* 0xff8000006f6f7808 */ /* 0x000fe40002800000 */
[----:B------:R-:W-:Y:S01]  /*4590*/  ISETP.GT.AND P5, PT, R12, 0x29, PT ;  /* 0x000000290c00780c */ /* 0x000fe20003fa4270 */
[----:B------:R-:W-:Y:S02]  /*45a0*/  WARPGROUP.DEPBAR.LE gsb0, 0x0 ;  /* 0x00008000000079c5 */ /* 0x000fe40000010000 */
[----:B------:R-:W-:Y:S01]  /*45b0*/  WARPGROUP.ARRIVE ;  /* 0x00000000000079c5 */ /* 0x000fe20000000000 */
[----:B------:R-:W-:Y:S02]  /*45c0*/  FSEL R96, R96, -INF , P2 ;  /* 0xff80000060607808 */ /* 0x000fe40001000000 */
[----:B------:R-:W-:-:S02]  /*45d0*/  FSEL R97, R97, -INF , P3 ;  /* 0xff80000061617808 */ /* 0x000fc40001800000 */
[----:B------:R-:W-:Y:S01]  /*45e0*/  FMNMX.FTZ R10, R96, R21, !PT ;  /* 0x00000015600a7209 */ /* 0x000fe20007810000 */
[----:B------:R-:W-:Y:S01]  /*45f0*/  HGMMA.64x16x16.F32 R88, gdesc[UR20], R88, gsb0 ;  /* 0x00200000145879f0 */ /* 0x000fe20008000858 */
[----:B------:R-:W-:Y:S01]  /*4600*/  UIADD3 UR22, UR6, 0x786, URZ ;  /* 0x0000078606167890 */ /* 0x000fe2000fffe03f */
[----:B------:R-:W-:Y:S01]  /*4610*/  FSEL R100, R100, -INF , P4 ;  /* 0xff80000064647808 */ /* 0x000fe20002000000 */
[----:B------:R-:W-:Y:S01]  /*4620*/  UMOV UR23, 0x40000040 ;  /* 0x4000004000177882 */ /* 0x000fe20000000000 */
[----:B------:R-:W-:Y:S02]  /*4630*/  FMNMX.FTZ R21, R97, R10, !PT ;  /* 0x0000000a61157209 */ /* 0x000fe40007810000 */
[----:B------:R-:W-:Y:S02]  /*4640*/  FSEL R98, R98, -INF , P2 ;  /* 0xff80000062627808 */ /* 0x000fe40001000000 */
[----:B------:R-:W-:Y:S02]  /*4650*/  FSEL R101, R101, -INF , P5 ;  /* 0xff80000065657808 */ /* 0x000fe40002800000 */
[----:B------:R-:W-:-:S02]  /*4660*/  ISETP.GT.AND P2, PT, R12, 0x30, PT ;  /* 0x000000300c00780c */ /* 0x000fc40003f44270 */
[----:B------:R-:W-:Y:S02]  /*4670*/  FMNMX.FTZ R10, R100, R21, !PT ;  /* 0x00000015640a7209 */ /* 0x000fe40007810000 */
[----:B------:R-:W-:Y:S02]  /*4680*/  FSEL R99, R99, -INF , P3 ;  /* 0xff80000063637808 */ /* 0x000fe40001800000 */
[----:B------:R-:W-:Y:S02]  /*4690*/  ISETP.GT.AND P3, PT, R12, 0x31, PT ;  /* 0x000000310c00780c */ /* 0x000fe40003f64270 */
        /* <DEDUP_REMOVED lines=62> */
[----:B------:R-:W-:Y:S02]  /*4a80*/  FMNMX.FTZ R21, R69, R10, !PT ;  /* 0x0000000a45157209 */ /* 0x000fe40007810000 */
[----:B------:R-:W-:Y:S02]  /*4a90*/  ISETP.GT.AND P5, PT, R12, 0x68, PT ;  /* 0x000000680c00780c */ /* 0x000fe40003fa4270 */
        /* <DEDUP_REMOVED lines=15> */
[----:B------:R-:W-:Y:S02]  /*4b90*/  FMNMX.FTZ R10, R60, R21, !PT ;  /* 0x000000153c0a7209 */ /* 0x000fe40007810000 */
[----:B------:R-:W-:Y:S02]  /*4ba0*/  FSEL R58, R58, -INF , P2 ;  /* 0xff8000003a3a7808 */ /* 0x000fe40001000000 */
[----:B------:R-:W-:Y:S02]  /*4bb0*/  ISETP.GT.AND P2, PT, R12, 0x71, PT ;  /* 0x000000710c00780c */ /* 0x000fe40003f44270 */
[----:B------:R-:W-:Y:S02]  /*4bc0*/  FMNMX.FTZ R21, R61, R10, !PT ;  /* 0x0000000a3d157209 */ /* 0x000fe40007810000 */
[----:B------:R-:W-:-:S02]  /*4bd0*/  FSEL R59, R59, -INF , P6 ;  /* 0xff8000003b3b7808 */ /* 0x000fc40003000000 */
[----:B------:R-:W-:Y:S02]  /*4be0*/  ISETP.GT.AND P6, PT, R12, 0x78, PT ;  /* 0x000000780c00780c */ /* 0x000fe40003fc4270 */
        /* <DEDUP_REMOVED lines=10> */
[----:B------:R-:W-:Y:S01]  /*4c90*/  UMOV UR22, UR7 ;  /* 0x0000000700167c82 */ /* 0x000fe20008000000 */
[----:B------:R-:W-:Y:S01]  /*4ca0*/  UMOV UR23, 0x40000040 ;  /* 0x4000004000177882 */ /* 0x000fe20000000000 */
[----:B------:R-:W-:Y:S02]  /*4cb0*/  FSEL R52, R52, -INF , P6 ;  /* 0xff80000034347808 */ /* 0x000fe40003000000 */
[----:B------:R-:W-:Y:S02]  /*4cc0*/  FMNMX.FTZ R21, R49, R10, !PT ;  /* 0x0000000a31157209 */ /* 0x000fe40007810000 */
[----:B------:R-:W-:-:S02]  /*4cd0*/  FSEL R53, R53, -INF , P5 ;  /* 0xff80000035357808 */ /* 0x000fc40002800000 */
[----:B------:R-:W-:Y:S02]  /*4ce0*/  FMNMX.FTZ R10, R52, R21, !PT ;  /* 0x00000015340a7209 */ /* 0x000fe40007810000 */
[----:B------:R-:W-:Y:S02]  /*4cf0*/  FSEL R50, R50, -INF , P3 ;  /* 0xff80000032327808 */ /* 0x000fe40001800000 */
[C---:B------:R-:W-:Y:S02]  /*4d00*/  ISETP.GT.AND P3, PT, R12.reuse, 0x81, PT ;  /* 0x000000810c00780c */ /* 0x040fe40003f64270 */
[----:B------:R-:W-:Y:S02]  /*4d10*/  FMNMX.FTZ R21, R53, R10, !PT ;  /* 0x0000000a35157209 */ /* 0x000fe40007810000 */
[----:B------:R-:W-:Y:S02]  /*4d20*/  FSEL R51, R51, -INF , P2 ;  /* 0xff80000033337808 */ /* 0x000fe40001000000 */
[----:B------:R-:W-:-:S02]  /*4d30*/  ISETP.GT.AND P2, PT, R12, 0x88, PT ;  /* 0x000000880c00780c */ /* 0x000fc40003f44270 */
        /* <DEDUP_REMOVED lines=15> */
[----:B------:R-:W-:-:S02]  /*4e30*/  FMNMX.FTZ R21, R44, R21, !PT ;  /* 0x000000152c157209 */ /* 0x000fc40007810000 */
[----:B------:R-:W-:Y:S02]  /*4e40*/  ISETP.GT.AND P1, PT, R12, 0x91, PT ;  /* 0x000000910c00780c */ /* 0x000fe40003f24270 */
[----:B------:R-:W-:Y:S02]  /*4e50*/  FMNMX.FTZ R21, R20, R21, !PT ;  /* 0x0000001514157209 */ /* 0x000fe40007810000 */
[----:B------:R-:W-:Y:S02]  /*4e60*/  FSEL R46, R46, -INF , P2 ;  /* 0xff8000002e2e7808 */ /* 0x000fe40001000000 */
[C---:B------:R-:W-:Y:S02]  /*4e70*/  ISETP.GT.AND P2, PT, R12.reuse, 0x99, PT ;  /* 0x000000990c00780c */ /* 0x040fe40003f44270 */
[----:B------:R-:W-:Y:S02]  /*4e80*/  FSEL R43, R43, -INF , P3 ;  /* 0xff8000002b2b7808 */ /* 0x000fe40001800000 */
[----:B------:R-:W-:-:S02]  /*4e90*/  ISETP.GT.AND P3, PT, R12, 0xa0, PT ;  /* 0x000000a00c00780c */ /* 0x000fc40003f64270 */
[----:B------:R-:W-:Y:S02]  /*4ea0*/  FSEL R42, R42, -INF , P4 ;  /* 0xff8000002a2a7808 */ /* 0x000fe40002000000 */
[----:B------:R-:W-:Y:S02]  /*4eb0*/  ISETP.GT.AND P4, PT, R12, 0xa1, PT ;  /* 0x000000a10c00780c */ /* 0x000fe40003f84270 */
[----:B------:R-:W-:Y:S01]  /*4ec0*/  P2R R45, PR, RZ, 0x2 ;  /* 0x00000002ff2d7803 */ /* 0x000fe20000000000 */
[----:B------:R-:W-:Y:S02]  /*4ed0*/  WARPGROUP.DEPBAR.LE gsb0, 0x0 ;  /* 0x00008000000079c5 */ /* 0x000fe40000010000 */
[----:B------:R-:W-:Y:S01]  /*4ee0*/  WARPGROUP.ARRIVE ;  /* 0x00000000000079c5 */ /* 0x000fe20000000000 */
[----:B------:R-:W-:Y:S02]  /*4ef0*/  FSEL R32, R32, -INF , P0 ;  /* 0xff80000020207808 */ /* 0x000fe40000000000 */
[----:B------:R-:W-:-:S02]  /*4f00*/  ISETP.GT.AND P0, PT, R12, 0x98, PT ;  /* 0x000000980c00780c */ /* 0x000fc40003f04270 */
[----:B------:R-:W-:Y:S01]  /*4f10*/  FSEL R80, R33, -INF , P1 ;  /* 0xff80000021507808 */ /* 0x000fe20000800000 */
[----:B------:R-:W-:Y:S01]  /*4f20*/  HGMMA.64x16x16.F32 R24, gdesc[UR20], R24, gsb0 ;  /* 0x00200000141879f0 */ /* 0x000fe20008000818 */
[----:B------:R-:W-:Y:S02]  /*4f30*/  FMNMX.FTZ R21, R32, R21, !PT ;  /* 0x0000001520157209 */ /* 0x000fe40007810000 */
[----:B------:R-:W-:Y:S02]  /*4f40*/  FSEL R81, R36, -INF , P0 ;  /* 0xff80000024517808 */ /* 0x000fe40000000000 */
[----:B------:R-:W-:Y:S02]  /*4f50*/  FMNMX.FTZ R10, R80, R21, !PT ;  /* 0x00000015500a7209 */ /* 0x000fe40007810000 */
[----:B------:R-:W-:Y:S02]  /*4f60*/  FSEL R84, R37, -INF , P2 ;  /* 0xff80000025547808 */ /* 0x000fe40001000000 */
[----:B------:R-:W-:-:S02]  /*4f70*/  FMNMX.FTZ R21, R81, R10, !PT ;  /* 0x0000000a51157209 */ /* 0x000fc40007810000 */
[----:B------:R-:W-:Y:S02]  /*4f80*/  P2R R33, PR, RZ, 0x4 ;  /* 0x00000004ff217803 */ /* 0x000fe40000000000 */
[----:B------:R-:W-:Y:S02]  /*4f90*/  FMNMX.FTZ R21, R84, R21, !PT ;  /* 0x0000001554157209 */ /* 0x000fe40007810000 */
[----:B------:R-:W-:Y:S02]  /*4fa0*/  P2R R41, PR, RZ, 0x1 ;  /* 0x00000001ff297803 */ /* 0x000fe40000000000 */
[C---:B------:R-:W-:Y:S02]  /*4fb0*/  ISETP.GT.AND P0, PT, R12.reuse, 0x89, PT ;  /* 0x000000890c00780c */ /* 0x040fe40003f04270 */
[----:B------:R-:W-:Y:S02]  /*4fc0*/  ISETP.GT.AND P1, PT, R12, 0x90, PT ;  /* 0x000000900c00780c */ /* 0x000fe40003f24270 */
[----:B------:R-:W-:-:S02]  /*4fd0*/  FSEL R47, R47, -INF , P0 ;  /* 0xff8000002f2f7808 */ /* 0x000fc40000000000 */
[----:B------:R-:W-:Y:S02]  /*4fe0*/  ISETP.NE.AND P0, PT, R41, RZ, PT ;  /* 0x000000ff2900720c */ /* 0x000fe40003f05270 */
[----:B------:R-:W-:Y:S02]  /*4ff0*/  FSEL R34, R34, -INF , P1 ;  /* 0xff80000022227808 */ /* 0x000fe40000800000 */
[----:B------:R-:W-:Y:S02]  /*5000*/  ISETP.NE.AND P1, PT, R45, RZ, PT ;  /* 0x000000ff2d00720c */ /* 0x000fe40003f25270 */
[----:B------:R-:W-:Y:S02]  /*5010*/  FSEL R38, R38, -INF , P0 ;  /* 0xff80000026267808 */ /* 0x000fe40000000000 */
[----:B------:R-:W-:Y:S02]  /*5020*/  FSEL R35, R35, -INF , P1 ;  /* 0xff80000023237808 */ /* 0x000fe40000800000 */
[----:B------:R-:W-:-:S02]  /*5030*/  ISETP.NE.AND P0, PT, R13, RZ, PT ;  /* 0x000000ff0d00720c */ /* 0x000fc40003f05270 */
[----:B------:R-:W-:-:S13]  /*5040*/  ISETP.NE.AND P1, PT, R15, RZ, PT ;  /* 0x000000ff0f00720c */ /* 0x000fda0003f25270 */
[----:B------:R-:W-:Y:S01]  /*5050*/  @!P1 VIADD R11, R11, 0x34840 ;  /* 0x000348400b0b9836 */ /* 0x000fe20000000000 */
[----:B------:R-:W-:Y:S02]  /*5060*/  WARPGROUP.DEPBAR.LE gsb0, 0x0 ;  /* 0x00008000000079c5 */ /* 0x000fe40000010000 */
[----:B------:R-:W-:Y:S02]  /*5070*/  FSEL R36, R24, -INF , P3 ;  /* 0xff80000018247808 */ /* 0x000fe40001800000 */
[----:B------:R-:W-:Y:S02]  /*5080*/  FSEL R82, R25, -INF , P4 ;  /* 0xff80000019527808 */ /* 0x000fe40002000000 */
[----:B------:R-:W-:Y:S02]  /*5090*/  FMNMX.FTZ R21, R36, R21, !PT ;  /* 0x0000001524157209 */ /* 0x000fe40007810000 */
[----:B------:R-:W-:Y:S02]  /*50a0*/  FSEL R28, R28, -INF , P5 ;  /* 0xff8000001c1c7808 */ /* 0x000fe40002800000 */
[----:B------:R-:W-:-:S02]  /*50b0*/  FMNMX.FTZ R21, R82, R21, !PT ;  /* 0x0000001552157209 */ /* 0x000fc40007810000 */
[----:B------:R-:W-:Y:S02]  /*50c0*/  FSEL R24, R29, -INF , P6 ;  /* 0xff8000001d187808 */ /* 0x000fe40003000000 */
[----:B------:R-:W-:Y:S02]  /*50d0*/  FMNMX.FTZ R21, R28, R21, !PT ;  /* 0x000000151c157209 */ /* 0x000fe40007810000 */
[----:B------:R-:W-:Y:S02]  /*50e0*/  FSEL R26, R26, -INF , P3 ;  /* 0xff8000001a1a7808 */ /* 0x000fe40001800000 */
[----:B------:R-:W-:Y:S02]  /*50f0*/  FMNMX.FTZ R21, R24, R21, !PT ;  /* 0x0000001518157209 */ /* 0x000fe40007810000 */
[----:B------:R-:W-:Y:S02]  /*5100*/  FSEL R30, R30, -INF , P5 ;  /* 0xff8000001e1e7808 */ /* 0x000fe40002800000 */
[----:B------:R-:W-:Y:S01]  /*5110*/  @!P1 PRMT R11, RZ, 0x654, R11 ;  /* 0x00000654ff0b9816 */ /* 0x000fe2000000000b */
[----:B------:R-:W0:Y:S03]  /*5120*/  SHFL.BFLY PT, R10, R21, 0x2, 0x1f ;  /* 0x0c401f00150a7f89 */ /* 0x000e2600000e0000 */
[----:B------:R1:W-:Y:S01]  /*5130*/  @!P1 SYNCS.ARRIVE.TRANS64.RED.A1T0 RZ, [R11+URZ], RZ ;  /* 0x000000ff0bff99a7 */ /* 0x0003e2000810043f */
[----:B0-----:R-:W-:-:S05]  /*5140*/  FMNMX.FTZ R25, R21, R10, !PT ;  /* 0x0000000a15197209 */ /* 0x001fca0007810000 */
[----:B------:R-:W0:Y:S02]  /*5150*/  SHFL.BFLY PT, R10, R25, 0x1, 0x1f ;  /* 0x0c201f00190a7f89 */ /* 0x000e2400000e0000 */
[----:B0-----:R-:W-:-:S04]  /*5160*/  FMNMX.FTZ R10, R25, R10, !PT ;  /* 0x0000000a190a7209 */ /* 0x001fc80007810000 */
[C---:B------:R-:W-:Y:S01]  /*5170*/  FSETP.NEU.FTZ.AND P2, PT, R10.reuse, -INF , PT ;  /* 0xff8000000a00780b */ /* 0x040fe20003f5d000 */
[----:B------:R-:W-:-:S05]  /*5180*/  FMUL.FTZ R83, R10, UR11 ;  /* 0x0000000b0a537c20 */ /* 0x000fca0008410000 */
[----:B------:R-:W-:Y:S02]  /*5190*/  FSEL R83, R83, RZ, P2 ;  /* 0x000000ff53537208 */ /* 0x000fe40001000000 */
[----:B------:R-:W-:Y:S02]  /*51a0*/  ISETP.NE.AND P2, PT, R33, RZ, PT ;  /* 0x000000ff2100720c */ /* 0x000fe40003f45270 */
[----:B------:R-:W-:Y:S01]  /*51b0*/  FMNMX.FTZ R33, R114, R115, !PT ;  /* 0x0000007372217209 */ /* 0x000fe20007810000 */
[--C-:B------:R-:W-:Y:S01]  /*51c0*/  FFMA.FTZ R200, R56, UR11, -R83.reuse ;  /* 0x0000000b38c87c23 */ /* 0x100fe20008010853 */
[--C-:B------:R-:W-:Y:S01]  /*51d0*/  FFMA.FTZ R56, R61, UR11, -R83.reuse ;  /* 0x0000000b3d387c23 */ /* 0x100fe20008010853 */
[--C-:B------:R-:W-:Y:S01]  /*51e0*/  FFMA.FTZ R204, R48, UR11, -R83.reuse ;  /* 0x0000000b30cc7c23 */ /* 0x100fe20008010853 */
[----:B------:R-:W-:Y:S01]  /*51f0*/  FMNMX.FTZ R12, R118, R33, !PT ;  /* 0x00000021760c7209 */ /* 0x000fe20007810000 */
[--C-:B------:R-:W-:Y:S01]  /*5200*/  FFMA.FTZ R206, R52, UR11, -R83.reuse ;  /* 0x0000000b34ce7c23 */ /* 0x100fe20008010853 */
[----:B------:R-:W-:Y:S01]  /*5210*/  FSEL R48, R27, -INF , P4 ;  /* 0xff8000001b307808 */ /* 0x000fe20002000000 */
[--C-:B------:R-:W-:Y:S01]  /*5220*/  FFMA.FTZ R176, R112, UR11, -R83.reuse ;  /* 0x0000000b70b07c23 */ /* 0x100fe20008010853 */
[----:B------:R-:W-:Y:S01]  /*5230*/  FMNMX.FTZ R33, R119, R12, !PT ;  /* 0x0000000c77217209 */ /* 0x000fe20007810000 */
[--C-:B------:R-:W-:Y:S01]  /*5240*/  FFMA.FTZ R13, R113, UR11, -R83.reuse ;  /* 0x0000000b710d7c23 */ /* 0x100fe20008010853 */
[--C-:B------:R-:W-:Y:S01]  /*5250*/  FFMA.FTZ R178, R116, UR11, -R83.reuse ;  /* 0x0000000b74b27c23 */ /* 0x100fe20008010853 */
[--C-:B------:R-:W-:Y:S01]  /*5260*/  FFMA.FTZ R190, R92, UR11, -R83.reuse ;  /* 0x0000000b5cbe7c23 */ /* 0x100fe20008010853 */
[----:B------:R-:W-:Y:S01]  /*5270*/  FMNMX.FTZ R12, R106, R33, !PT ;  /* 0x000000216a0c7209 */ /* 0x000fe20007810000 */
[----:B------:R-:W-:Y:S01]  /*5280*/  MUFU.EX2 R176, R176 ;  /* 0x000000b000b07308 */ /* 0x000fe20000000800 */
[--C-:B------:R-:W-:Y:S01]  /*5290*/  FFMA.FTZ R15, R117, UR11, -R83.reuse ;  /* 0x0000000b750f7c23 */ /* 0x100fe20008010853 */
[--C-:B------:R-:W-:Y:S01]  /*52a0*/  FFMA.FTZ R180, R104, UR11, -R83.reuse ;  /* 0x0000000b68b47c23 */ /* 0x100fe20008010853 */
[----:B------:R-:W-:Y:S01]  /*52b0*/  FMNMX.FTZ R37, R107, R12, !PT ;  /* 0x0000000c6b257209 */ /* 0x000fe20007810000 */
[--C-:B------:R-:W-:Y:S01]  /*52c0*/  FFMA.FTZ R21, R105, UR11, -R83.reuse ;  /* 0x0000000b69157c23 */ /* 0x100fe20008010853 */
[--C-:B------:R-:W-:Y:S01]  /*52d0*/  FFMA.FTZ R182, R108, UR11, -R83.reuse ;  /* 0x0000000b6cb67c23 */ /* 0x100fe20008010853 */
[--C-:B------:R-:W-:Y:S01]  /*52e0*/  FFMA.FTZ R202, R60, UR11, -R83.reuse ;  /* 0x0000000b3cca7c23 */ /* 0x100fe20008010853 */
[----:B------:R-:W-:Y:S01]  /*52f0*/  FMNMX.FTZ R12, R110, R37, !PT ;  /* 0x000000256e0c7209 */ /* 0x000fe20007810000 */
[----:B------:R-:W0:Y:S01]  /*5300*/  MUFU.EX2 R13, R13 ;  /* 0x0000000d000d7308 */ /* 0x000e220000000800 */
[--C-:B------:R-:W-:Y:S01]  /*5310*/  FFMA.FTZ R25, R109, UR11, -R83.reuse ;  /* 0x0000000b6d197c23 */ /* 0x100fe20008010853 */
[--C-:B------:R-:W-:Y:S01]  /*5320*/  FFMA.FTZ R27, R49, UR11, -R83.reuse ;  /* 0x0000000b311b7c23 */ /* 0x100fe20008010853 */
[----:B------:R-:W-:Y:S01]  /*5330*/  FMNMX.FTZ R37, R111, R12, !PT ;  /* 0x0000000c6f257209 */ /* 0x000fe20007810000 */
[--C-:B------:R-:W-:Y:S01]  /*5340*/  FFMA.FTZ R49, R14, UR11, -R83.reuse ;  /* 0x0000000b0e317c23 */ /* 0x100fe20008010853 */
[--C-:B------:R-:W-:Y:S01]  /*5350*/  FFMA.FTZ R184, R96, UR11, -R83.reuse ;  /* 0x0000000b60b87c23 */ /* 0x100fe20008010853 */
[--C-:B------:R-:W-:Y:S01]  /*5360*/  FFMA.FTZ R29, R97, UR11, -R83.reuse ;  /* 0x0000000b611d7c23 */ /* 0x100fe20008010853 */
[----:B------:R-:W-:Y:S01]  /*5370*/  FMNMX.FTZ R12, R98, R37, !PT ;  /* 0x00000025620c7209 */ /* 0x000fe20007810000 */
[----:B------:R-:W2:Y:S01]  /*5380*/  MUFU.EX2 R178, R178 ;  /* 0x000000b200b27308 */ /* 0x000ea20000000800 */
[--C-:B------:R-:W-:Y:S01]  /*5390*/  FFMA.FTZ R214, R81, UR11, -R83.reuse ;  /* 0x0000000b51d67c23 */ /* 0x100fe20008010853 */
[--C-:B------:R-:W-:Y:S01]  /*53a0*/  FFMA.FTZ R186, R100, UR11, -R83.reuse ;  /* 0x0000000b64ba7c23 */ /* 0x100fe20008010853 */
[----:B------:R-:W-:Y:S01]  /*53b0*/  FMNMX.FTZ R41, R99, R12, !PT ;  /* 0x0000000c63297209 */ /* 0x000fe20007810000 */
[--C-:B------:R-:W-:Y:S01]  /*53c0*/  FFMA.FTZ R33, R101, UR11, -R83.reuse ;  /* 0x0000000b65217c23 */ /* 0x100fe20008010853 */
[--C-:B------:R-:W-:Y:S01]  /*53d0*/  FFMA.FTZ R188, R88, UR11, -R83.reuse ;  /* 0x0000000b58bc7c23 */ /* 0x100fe20008010853 */
[--C-:B------:R-:W-:Y:S01]  /*53e0*/  FFMA.FTZ R37, R89, UR11, -R83.reuse ;  /* 0x0000000b59257c23 */ /* 0x100fe20008010853 */
[----:B------:R-:W-:Y:S01]  /*53f0*/  FMNMX.FTZ R12, R102, R41, !PT ;  /* 0x00000029660c7209 */ /* 0x000fe20007810000 */
[----:B------:R-:W3:Y:S01]  /*5400*/  MUFU.EX2 R15, R15 ;  /* 0x0000000f000f7308 */ /* 0x000ee20000000800 */
[--C-:B------:R-:W-:Y:S01]  /*5410*/  FFMA.FTZ R192, R72, UR11, -R83.reuse ;  /* 0x0000000b48c07c23 */ /* 0x100fe20008010853 */
[--C-:B------:R-:W-:Y:S01]  /*5420*/  FFMA.FTZ R194, R76, UR11, -R83.reuse ;  /* 0x0000000b4cc27c23 */ /* 0x100fe20008010853 */
[----:B------:R-:W-:Y:S01]  /*5430*/  FMNMX.FTZ R41, R103, R12, !PT ;  /* 0x0000000c67297209 */ /* 0x000fe20007810000 */
[--C-:B------:R-:W-:Y:S01]  /*5440*/  FFMA.FTZ R196, R64, UR11, -R83.reuse ;  /* 0x0000000b40c47c23 */ /* 0x100fe20008010853 */
[--C-:B------:R-:W-:Y:S01]  /*5450*/  FFMA.FTZ R65, R65, UR11, -R83.reuse ;  /* 0x0000000b41417c23 */ /* 0x100fe20008010853 */
[--C-:B------:R-:W-:Y:S01]  /*5460*/  FFMA.FTZ R198, R68, UR11, -R83.reuse ;  /* 0x0000000b44c67c23 */ /* 0x100fe20008010853 */
[----:B------:R-:W-:Y:S01]  /*5470*/  FMNMX.FTZ R12, R90, R41, !PT ;  /* 0x000000295a0c7209 */ /* 0x000fe20007810000 */
[----:B------:R-:W4:Y:S01]  /*5480*/  MUFU.EX2 R180, R180 ;  /* 0x000000b400b47308 */ /* 0x000f220000000800 */
[--C-:B------:R-:W-:Y:S01]  /*5490*/  FFMA.FTZ R41, R93, UR11, -R83.reuse ;  /* 0x0000000b5d297c23 */ /* 0x100fe20008010853 */
[--C-:B------:R-:W-:Y:S01]  /*54a0*/  FFMA.FTZ R69, R69, UR11, -R83.reuse ;  /* 0x0000000b45457c23 */ /* 0x100fe20008010853 */
[----:B------:R-:W-:Y:S01]  /*54b0*/  FMNMX.FTZ R45, R91, R12, !PT ;  /* 0x0000000c5b2d7209 */ /* 0x000fe20007810000 */
[--C-:B------:R-:W-:Y:S01]  /*54c0*/  FFMA.FTZ R57, R57, UR11, -R83.reuse ;  /* 0x0000000b39397c23 */ /* 0x100fe20008010853 */
[--C-:B------:R-:W-:Y:S01]  /*54d0*/  FFMA.FTZ R208, R40, UR11, -R83.reuse ;  /* 0x0000000b28d07c23 */ /* 0x100fe20008010853 */
[--C-:B------:R-:W-:Y:S01]  /*54e0*/  FFMA.FTZ R210, R44, UR11, -R83.reuse ;  /* 0x0000000b2cd27c23 */ /* 0x100fe20008010853 */
[----:B------:R-:W-:Y:S01]  /*54f0*/  FMNMX.FTZ R12, R94, R45, !PT ;  /* 0x0000002d5e0c7209 */ /* 0x000fe20007810000 */
[----:B------:R-:W5:Y:S01]  /*5500*/  MUFU.EX2 R21, R21 ;  /* 0x0000001500157308 */ /* 0x000f620000000800 */
[--C-:B------:R-:W-:Y:S01]  /*5510*/  FFMA.FTZ R212, R32, UR11, -R83.reuse ;  /* 0x0000000b20d47c23 */ /* 0x100fe20008010853 */
[--C-:B------:R-:W-:Y:S01]  /*5520*/  FFMA.FTZ R216, R36, UR11, -R83.reuse ;  /* 0x0000000b24d87c23 */ /* 0x100fe20008010853 */
[----:B------:R-:W-:Y:S01]  /*5530*/  FMNMX.FTZ R45, R95, R12, !PT ;  /* 0x0000000c5f2d7209 */ /* 0x000fe20007810000 */
[--C-:B------:R-:W-:Y:S01]  /*5540*/  FFMA.FTZ R81, R82, UR11, -R83.reuse ;  /* 0x0000000b52517c23 */ /* 0x100fe20008010853 */
[----:B------:R-:W-:Y:S01]  /*5550*/  FFMA.FTZ R218, R28, UR11, -R83 ;  /* 0x0000000b1cda7c23 */ /* 0x000fe20008010853 */
[----:B------:R-:W-:Y:S01]  /*5560*/  IMAD.MOV.U32 R82, RZ, RZ, R87 ;  /* 0x000000ffff527224 */ /* 0x000fe200078e0057 */
[----:B------:R-:W-:Y:S01]  /*5570*/  FMNMX.FTZ R12, R74, R45, !PT ;  /* 0x0000002d4a0c7209 */ /* 0x000fe20007810000 */
[----:B------:R-:W-:Y:S01]  /*5580*/  FFMA.FTZ R45, R73, UR11, -R83 ;  /* 0x0000000b492d7c23 */ /* 0x000fe20008010853 */
[----:B------:R-:W1:Y:S01]  /*5590*/  MUFU.EX2 R182, R182 ;  /* 0x000000b600b67308 */ /* 0x000e620000000800 */
[--C-:B------:R-:W-:Y:S01]  /*55a0*/  IMAD.MOV.U32 R76, RZ, RZ, R87.reuse ;  /* 0x000000ffff4c7224 */ /* 0x100fe200078e0057 */
[----:B------:R-:W-:Y:S01]  /*55b0*/  FMNMX.FTZ R73, R75, R12, !PT ;  /* 0x0000000c4b497209 */ /* 0x000fe20007810000 */
[----:B------:R-:W-:-:S03]  /*55c0*/  IMAD.MOV.U32 R72, RZ, RZ, R87 ;  /* 0x000000ffff487224 */ /* 0x000fc600078e0057 */
[----:B------:R-:W-:Y:S02]  /*55d0*/  FMNMX.FTZ R12, R78, R73, !PT ;  /* 0x000000494e0c7209 */ /* 0x000fe40007810000 */
[----:B------:R-:W1:Y:S02]  /*55e0*/  MUFU.EX2 R25, R25 ;  /* 0x0000001900197308 */ /* 0x000e640000000800 */
[----:B------:R-:W-:-:S04]  /*55f0*/  FMNMX.FTZ R73, R79, R12, !PT ;  /* 0x0000000c4f497209 */ /* 0x000fc80007810000 */
[----:B------:R-:W-:Y:S01]  /*5600*/  FMNMX.FTZ R12, R66, R73, !PT ;  /* 0x00000049420c7209 */ /* 0x000fe20007810000 */
[----:B------:R-:W-:Y:S01]  /*5610*/  FFMA.FTZ R73, R77, UR11, -R83 ;  /* 0x0000000b4d497c23 */ /* 0x000fe20008010853 */
[----:B------:R-:W1:Y:S02]  /*5620*/  MUFU.EX2 R184, R184 ;  /* 0x000000b800b87308 */ /* 0x000e640000000800 */
[----:B------:R-:W-:-:S04]  /*5630*/  FMNMX.FTZ R77, R67, R12, !PT ;  /* 0x0000000c434d7209 */ /* 0x000fc80007810000 */
[----:B------:R-:W-:Y:S02]  /*5640*/  FMNMX.FTZ R12, R70, R77, !PT ;  /* 0x0000004d460c7209 */ /* 0x000fe40007810000 */
[----:B------:R-:W1:Y:S02]  /*5650*/  MUFU.EX2 R29, R29 ;  /* 0x0000001d001d7308 */ /* 0x000e640000000800 */
[----:B------:R-:W-:-:S04]  /*5660*/  FMNMX.FTZ R77, R71, R12, !PT ;  /* 0x0000000c474d7209 */ /* 0x000fc80007810000 */
[----:B------:R-:W-:Y:S02]  /*5670*/  FMNMX.FTZ R12, R58, R77, !PT ;  /* 0x0000004d3a0c7209 */ /* 0x000fe40007810000 */
[----:B------:R-:W-:Y:S02]  /*5680*/  MUFU.EX2 R186, R186 ;  /* 0x000000ba00ba7308 */ /* 0x000fe40000000800 */
        /* <DEDUP_REMOVED lines=16> */
[----:B------:R-:W-:Y:S01]  /*5790*/  FMNMX.FTZ R12, R34, R77, !PT ;  /* 0x0000004d220c7209 */ /* 0x000fe20007810000 */
[----:B------:R-:W-:Y:S01]  /*57a0*/  FFMA.FTZ R77, R84, UR11, -R83 ;  /* 0x0000000b544d7c23 */ /* 0x000fe20008010853 */
[----:B------:R-:W-:Y:S01]  /*57b0*/  MUFU.EX2 R192, R192 ;  /* 0x000000c000c07308 */ /* 0x000fe20000000800 */
[----:B------:R-:W-:Y:S01]  /*57c0*/  IMAD.MOV.U32 R84, RZ, RZ, R87 ;  /* 0x000000ffff547224 */ /* 0x000fe200078e0057 */
[----:B------:R-:W-:Y:S02]  /*57d0*/  FMNMX.FTZ R61, R35, R12, !PT ;  /* 0x0000000c233d7209 */ /* 0x000fe40007810000 */
[----:B------:R-:W-:Y:S02]  /*57e0*/  FSEL R12, R39, -INF , P2 ;  /* 0xff800000270c7808 */ /* 0x000fe40001000000 */
[----:B------:R-:W-:Y:S02]  /*57f0*/  FMNMX.FTZ R61, R38, R61, !PT ;  /* 0x0000003d263d7209 */ /* 0x000fe40007810000 */
[----:B------:R0:W-:Y:S02]  /*5800*/  MUFU.EX2 R39, R56 ;  /* 0x0000003800277308 */ /* 0x0001e40000000800 */
[----:B------:R-:W-:-:S04]  /*5810*/  FMNMX.FTZ R61, R12, R61, !PT ;  /* 0x0000003d0c3d7209 */ /* 0x000fc80007810000 */
[----:B------:R-:W-:Y:S02]  /*5820*/  FMNMX.FTZ R61, R26, R61, !PT ;  /* 0x0000003d1a3d7209 */ /* 0x000fe40007810000 */
[----:B------:R-:W-:Y:S01]  /*5830*/  MUFU.EX2 R45, R45 ;  /* 0x0000002d002d7308 */ /* 0x000fe20000000800 */
[----:B0-----:R-:W-:Y:S01]  /*5840*/  FSEL R56, R31, -INF , P6 ;  /* 0xff8000001f387808 */ /* 0x001fe20003000000 */
[--C-:B------:R-:W-:Y:S01]  /*5850*/  FFMA.FTZ R31, R53, UR11, -R83.reuse ;  /* 0x0000000b351f7c23 */ /* 0x100fe20008010853 */
[----:B------:R-:W-:Y:S01]  /*5860*/  FMNMX.FTZ R61, R48, R61, !PT ;  /* 0x0000003d303d7209 */ /* 0x000fe20007810000 */
[----:B------:R-:W-:-:S03]  /*5870*/  FFMA.FTZ R53, R20, UR11, -R83 ;  /* 0x0000000b14357c23 */ /* 0x000fc60008010853 */
[----:B------:R-:W-:Y:S01]  /*5880*/  FMNMX.FTZ R61, R30, R61, !PT ;  /* 0x0000003d1e3d7209 */ /* 0x000fe20007810000 */
[----:B------:R-:W-:Y:S03]  /*5890*/  MUFU.EX2 R194, R194 ;  /* 0x000000c200c27308 */ /* 0x000fe60000000800 */
[----:B------:R-:W-:-:S05]  /*58a0*/  FMNMX.FTZ R61, R56, R61, !PT ;  /* 0x0000003d383d7209 */ /* 0x000fca0007810000 */
[----:B------:R-:W0:Y:S01]  /*58b0*/  SHFL.BFLY PT, R52, R61, 0x2, 0x1f ;  /* 0x0c401f003d347f89 */ /* 0x000e2200000e0000 */
[----:B------:R-:W-:Y:S08]  /*58c0*/  MUFU.EX2 R73, R73 ;  /* 0x0000004900497308 */ /* 0x000ff00000000800 */
[----:B------:R-:W-:Y:S08]  /*58d0*/  MUFU.EX2 R196, R196 ;  /* 0x000000c400c47308 */ /* 0x000ff00000000800 */
[----:B------:R-:W-:Y:S01]  /*58e0*/  MUFU.EX2 R65, R65 ;  /* 0x0000004100417308 */ /* 0x000fe20000000800 */
[----:B0-----:R-:W-:Y:S01]  /*58f0*/  FMNMX.FTZ R52, R61, R52, !PT ;  /* 0x000000343d347209 */ /* 0x001fe20007810000 */
[--C-:B------:R-:W-:Y:S01]  /*5900*/  FFMA.FTZ R61, R80, UR11, -R83.reuse ;  /* 0x0000000b503d7c23 */ /* 0x100fe20008010853 */
[----:B------:R-:W-:-:S05]  /*5910*/  FFMA.FTZ R83, R24, UR11, -R83 ;  /* 0x0000000b18537c23 */ /* 0x000fca0008010853 */
[----:B------:R-:W-:Y:S01]  /*5920*/  MUFU.EX2 R198, R198 ;  /* 0x000000c600c67308 */ /* 0x000fe20000000800 */
[----:B------:R-:W-:Y:S01]  /*5930*/  IMAD.MOV.U32 R80, RZ, RZ, R87 ;  /* 0x000000ffff507224 */ /* 0x000fe200078e0057 */
[----:B------:R-:W0:Y:S06]  /*5940*/  SHFL.BFLY PT, R85, R52, 0x1, 0x1f ;  /* 0x0c201f0034557f89 */ /* 0x000e2c00000e0000 */
[----:B------:R-:W-:Y:S08]  /*5950*/  MUFU.EX2 R69, R69 ;  /* 0x0000004500457308 */ /* 0x000ff00000000800 */
[----:B------:R-:W-:Y:S08]  /*5960*/  MUFU.EX2 R200, R200 ;  /* 0x000000c800c87308 */ /* 0x000ff00000000800 */
[----:B------:R-:W-:Y:S01]  /*5970*/  MUFU.EX2 R57, R57 ;  /* 0x0000003900397308 */ /* 0x000fe20000000800 */
[----:B0-----:R-:W-:-:S04]  /*5980*/  FMNMX.FTZ R92, R52, R85, !PT ;  /* 0x00000055345c7209 */ /* 0x001fc80007810000 */
[C---:B------:R-:W-:Y:S01]  /*5990*/  FSETP.NEU.FTZ.AND P2, PT, R92.reuse, -INF , PT ;  /* 0xff8000005c00780b */ /* 0x040fe20003f5d000 */
[----:B------:R-:W-:Y:S02]  /*59a0*/  FMUL.FTZ R85, R92, UR11 ;  /* 0x0000000b5c557c20 */ /* 0x000fe40008410000 */
[----:B------:R-:W-:Y:S03]  /*59b0*/  MUFU.EX2 R202, R202 ;  /* 0x000000ca00ca7308 */ /* 0x000fe60000000800 */
[----:B------:R-:W-:Y:S02]  /*59c0*/  FSEL R85, R85, RZ, P2 ;  /* 0x000000ff55557208 */ /* 0x000fe40001000000 */
[----:B------:R-:W-:-:S03]  /*59d0*/  PLOP3.LUT P2, PT, PT, PT, UP0, 0x80, 0x0 ;  /* 0x000000000000781c */ /* 0x000fc60003f4f008 */
[----:B------:R-:W-:Y:S01]  /*59e0*/  MUFU.EX2 R204, R204 ;  /* 0x000000cc00cc7308 */ /* 0x000fe20000000800 */
[----:B------:R-:W-:Y:S01]  /*59f0*/  FFMA.FTZ R60, R75, UR11, -R85 ;  /* 0x0000000b4b3c7c23 */ /* 0x000fe20008010855 */
[----:B------:R-:W-:Y:S01]  /*5a00*/  FADD.FTZ R75, R176, R13 ;  /* 0x0000000db04b7221 */ /* 0x000fe20000010000 */
[--C-:B------:R-:W-:Y:S01]  /*5a10*/  FFMA.FTZ R197, R66, UR11, -R85.reuse ;  /* 0x0000000b42c57c23 */ /* 0x100fe20008010855 */
[--C-:B------:R-:W-:Y:S01]  /*5a20*/  FFMA.FTZ R177, R114, UR11, -R85.reuse ;  /* 0x0000000b72b17c23 */ /* 0x100fe20008010855 */
[----:B------:R-:W-:Y:S01]  /*5a30*/  FFMA.FTZ R20, R115, UR11, -R85 ;  /* 0x0000000b73147c23 */ /* 0x000fe20008010855 */
[----:B--2---:R-:W-:Y:S01]  /*5a40*/  FADD.FTZ R14, R178, R75 ;  /* 0x0000004bb20e7221 */ /* 0x004fe20000010000 */
[--C-:B------:R-:W-:Y:S01]  /*5a50*/  FFMA.FTZ R66, R67, UR11, -R85.reuse ;  /* 0x0000000b43427c23 */ /* 0x100fe20008010855 */
[--C-:B------:R-:W-:Y:S01]  /*5a60*/  FFMA.FTZ R179, R118, UR11, -R85.reuse ;  /* 0x0000000b76b37c23 */ /* 0x100fe20008010855 */
[--C-:B------:R-:W-:Y:S01]  /*5a70*/  FFMA.FTZ R24, R119, UR11, -R85.reuse ;  /* 0x0000000b77187c23 */ /* 0x100fe20008010855 */
[----:B---3--:R-:W-:Y:S01]  /*5a80*/  FADD.FTZ R67, R15, R14 ;  /* 0x0000000e0f437221 */ /* 0x008fe20000010000 */
[----:B------:R-:W-:Y:S01]  /*5a90*/  MUFU.EX2 R177, R177 ;  /* 0x000000b100b17308 */ /* 0x000fe20000000800 */
[--C-:B------:R-:W-:Y:S01]  /*5aa0*/  FFMA.FTZ R181, R106, UR11, -R85.reuse ;  /* 0x0000000b6ab57c23 */ /* 0x100fe20008010855 */
[----:B------:R-:W-:Y:S01]  /*5ab0*/  FFMA.FTZ R28, R107, UR11, -R85 ;  /* 0x0000000b6b1c7c23 */ /* 0x000fe20008010855 */
[----:B----4-:R-:W-:Y:S01]  /*5ac0*/  FADD.FTZ R14, R180, R67 ;  /* 0x00000043b40e7221 */ /* 0x010fe20000010000 */
[--C-:B------:R-:W-:Y:S01]  /*5ad0*/  FFMA.FTZ R183, R110, UR11, -R85.reuse ;  /* 0x0000000b6eb77c23 */ /* 0x100fe20008010855 */
[--C-:B------:R-:W-:Y:S01]  /*5ae0*/  FFMA.FTZ R201, R58, UR11, -R85.reuse ;  /* 0x0000000b3ac97c23 */ /* 0x100fe20008010855 */
[--C-:B------:R-:W-:Y:S01]  /*5af0*/  FFMA.FTZ R32, R111, UR11, -R85.reuse ;  /* 0x0000000b6f207c23 */ /* 0x100fe20008010855 */
[----:B-----5:R-:W-:Y:S01]  /*5b00*/  FADD.FTZ R67, R21, R14 ;  /* 0x0000000e15437221 */ /* 0x020fe20000010000 */
[----:B------:R-:W0:Y:S01]  /*5b10*/  MUFU.EX2 R20, R20 ;  /* 0x0000001400147308 */ /* 0x000e220000000800 */
[--C-:B------:R-:W-:Y:S01]  /*5b20*/  FFMA.FTZ R185, R98, UR11, -R85.reuse ;  /* 0x0000000b62b97c23 */ /* 0x100fe20008010855 */
[----:B------:R-:W-:Y:S01]  /*5b30*/  FFMA.FTZ R199, R70, UR11, -R85 ;  /* 0x0000000b46c77c23 */ /* 0x000fe20008010855 */
[----:B-1----:R-:W-:Y:S01]  /*5b40*/  FADD.FTZ R14, R182, R67 ;  /* 0x00000043b60e7221 */ /* 0x002fe20000010000 */
[--C-:B------:R-:W-:Y:S01]  /*5b50*/  FFMA.FTZ R36, R99, UR11, -R85.reuse ;  /* 0x0000000b63247c23 */ /* 0x100fe20008010855 */
[--C-:B------:R-:W-:Y:S01]  /*5b60*/  FFMA.FTZ R187, R102, UR11, -R85.reuse ;  /* 0x0000000b66bb7c23 */ /* 0x100fe20008010855 */
[--C-:B------:R-:W-:Y:S01]  /*5b70*/  FFMA.FTZ R203, R62, UR11, -R85.reuse ;  /* 0x0000000b3ecb7c23 */ /* 0x100fe20008010855 */
[----:B------:R-:W-:Y:S01]  /*5b80*/  FADD.FTZ R67, R25, R14 ;  /* 0x0000000e19437221 */ /* 0x000fe20000010000 */
[----:B------:R-:W1:Y:S01]  /*5b90*/  MUFU.EX2 R179, R179 ;  /* 0x000000b300b37308 */ /* 0x000e620000000800 */
[--C-:B------:R-:W-:Y:S01]  /*5ba0*/  FFMA.FTZ R40, R103, UR11, -R85.reuse ;  /* 0x0000000b67287c23 */ /* 0x100fe20008010855 */
[----:B------:R-:W-:Y:S01]  /*5bb0*/  FFMA.FTZ R189, R90, UR11, -R85 ;  /* 0x0000000b5abd7c23 */ /* 0x000fe20008010855 */
[----:B------:R-:W-:Y:S01]  /*5bc0*/  FADD.FTZ R58, R184, R67 ;  /* 0x00000043b83a7221 */ /* 0x000fe20000010000 */
[--C-:B------:R-:W-:Y:S01]  /*5bd0*/  FFMA.FTZ R44, R91, UR11, -R85.reuse ;  /* 0x0000000b5b2c7c23 */ /* 0x100fe20008010855 */
[--C-:B------:R-:W-:Y:S01]  /*5be0*/  FFMA.FTZ R191, R94, UR11, -R85.reuse ;  /* 0x0000000b5ebf7c23 */ /* 0x100fe20008010855 */
[--C-:B------:R-:W-:Y:S01]  /*5bf0*/  FFMA.FTZ R205, R50, UR11, -R85.reuse ;  /* 0x0000000b32cd7c23 */ /* 0x100fe20008010855 */
[----:B------:R-:W-:Y:S01]  /*5c00*/  FADD.FTZ R67, R29, R58 ;  /* 0x0000003a1d437221 */ /* 0x000fe20000010000 */
[----:B------:R-:W2:Y:S01]  /*5c10*/  MUFU.EX2 R24, R24 ;  /* 0x0000001800187308 */ /* 0x000ea20000000800 */
[----:B0-----:R-:W-:Y:S01]  /*5c20*/  FADD.FTZ R14, R177, R20 ;  /* 0x00000014b10e7221 */ /* 0x001fe20000010000 */
[----:B------:R-:W-:Y:S01]  /*5c30*/  FFMA.FTZ R58, R59, UR11, -R85 ;  /* 0x0000000b3b3a7c23 */ /* 0x000fe20008010855 */
[----:B------:R-:W-:Y:S01]  /*5c40*/  FADD.FTZ R70, R186, R67 ;  /* 0x00000043ba467221 */ /* 0x000fe20000010000 */
[--C-:B------:R-:W-:Y:S01]  /*5c50*/  FFMA.FTZ R52, R95, UR11, -R85.reuse ;  /* 0x0000000b5f347c23 */ /* 0x100fe20008010855 */
[--C-:B------:R-:W-:Y:S01]  /*5c60*/  FFMA.FTZ R193, R74, UR11, -R85.reuse ;  /* 0x0000000b4ac17c23 */ /* 0x100fe20008010855 */
[--C-:B------:R-:W-:Y:S01]  /*5c70*/  FFMA.FTZ R195, R78, UR11, -R85.reuse ;  /* 0x0000000b4ec37c23 */ /* 0x100fe20008010855 */
[----:B------:R-:W-:Y:S01]  /*5c80*/  FADD.FTZ R67, R33, R70 ;  /* 0x0000004621437221 */ /* 0x000fe20000010000 */
[----:B------:R-:W0:Y:S01]  /*5c90*/  MUFU.EX2 R181, R181 ;  /* 0x000000b500b57308 */ /* 0x000e220000000800 */
[----:B-1----:R-:W-:Y:S01]  /*5ca0*/  FADD.FTZ R59, R179, R14 ;  /* 0x0000000eb33b7221 */ /* 0x002fe20000010000 */
[----:B------:R-:W-:Y:S01]  /*5cb0*/  FFMA.FTZ R64, R79, UR11, -R85 ;  /* 0x0000000b4f407c23 */ /* 0x000fe20008010855 */
[----:B------:R-:W-:Y:S01]  /*5cc0*/  FADD.FTZ R62, R188, R67 ;  /* 0x00000043bc3e7221 */ /* 0x000fe20000010000 */
[--C-:B------:R-:W-:Y:S01]  /*5cd0*/  FFMA.FTZ R207, R54, UR11, -R85.reuse ;  /* 0x0000000b36cf7c23 */ /* 0x100fe20008010855 */
[--C-:B------:R-:W-:Y:S01]  /*5ce0*/  FFMA.FTZ R68, R71, UR11, -R85.reuse ;  /* 0x0000000b47447c23 */ /* 0x100fe20008010855 */
[----:B------:R-:W-:Y:S01]  /*5cf0*/  FFMA.FTZ R211, R46, UR11, -R85 ;  /* 0x0000000b2ed37c23 */ /* 0x000fe20008010855 */
[----:B------:R-:W-:Y:S01]  /*5d00*/  FADD.FTZ R67, R37, R62 ;  /* 0x0000003e25437221 */ /* 0x000fe20000010000 */
[----:B------:R-:W1:Y:S01]  /*5d10*/  MUFU.EX2 R28, R28 ;  /* 0x0000001c001c7308 */ /* 0x000e620000000800 */
[----:B--2---:R-:W-:Y:S01]  /*5d20*/  FADD.FTZ R14, R24, R59 ;  /* 0x0000003b180e7221 */ /* 0x004fe20000010000 */
[----:B------:R-:W-:Y:S01]  /*5d30*/  FFMA.FTZ R62, R63, UR11, -R85 ;  /* 0x0000000b3f3e7c23 */ /* 0x000fe20008010855 */
[----:B------:R-:W-:Y:S01]  /*5d40*/  FADD.FTZ R70, R190, R67 ;  /* 0x00000043be467221 */ /* 0x000fe20000010000 */
[----:B------:R-:W-:Y:S01]  /*5d50*/  F2FP.F16.F32.PACK_AB R176, R13, R176 ;  /* 0x000000b00db0723e */ /* 0x000fe200000000ff */
        /* <DEDUP_REMOVED lines=9> */
[----:B------:R-:W-:Y:S01]  /*5df0*/  F2FP.F16.F32.PACK_AB R178, R15, R178 ;  /* 0x000000b20fb2723e */ /* 0x000fe200000000ff */
[----:B------:R-:W-:Y:S01]  /*5e00*/  FFMA.FTZ R35, R35, UR11, -R85 ;  /* 0x0000000b23237c23 */ /* 0x000fe20008010855 */
[----:B------:R-:W0:Y:S01]  /*5e10*/  MUFU.EX2 R32, R32 ;  /* 0x0000002000207308 */ /* 0x000e220000000800 */
[----:B-1----:R-:W-:Y:S01]  /*5e20*/  FADD.FTZ R14, R28, R59 ;  /* 0x0000003b1c0e7221 */ /* 0x002fe20000010000 */
[--C-:B------:R-:W-:Y:S01]  /*5e30*/  FFMA.FTZ R38, R38, UR11, -R85.reuse ;  /* 0x0000000b26267c23 */ /* 0x100fe20008010855 */
[--C-:B------:R-:W-:Y:S01]  /*5e40*/  FFMA.FTZ R48, R48, UR11, -R85.reuse ;  /* 0x0000000b30307c23 */ /* 0x100fe20008010855 */
[----:B------:R-:W-:Y:S01]  /*5e50*/  F2FP.F16.F32.PACK_AB R177, R20, R177 ;  /* 0x000000b114b1723e */ /* 0x000fe200000000ff */
[--C-:B------:R-:W-:Y:S01]  /*5e60*/  FFMA.FTZ R30, R30, UR11, -R85.reuse ;  /* 0x0000000b1e1e7c23 */ /* 0x100fe20008010855 */
[----:B------:R-:W-:Y:S01]  /*5e70*/  FFMA.FTZ R56, R56, UR11, -R85 ;  /* 0x0000000b38387c23 */ /* 0x000fe20008010855 */
[----:B------:R-:W-:Y:S01]  /*5e80*/  F2FP.F16.F32.PACK_AB R182, R25, R182 ;  /* 0x000000b619b6723e */ /* 0x000fe200000000ff */
[----:B------:R-:W1:Y:S01]  /*5e90*/  MUFU.EX2 R185, R185 ;  /* 0x000000b900b97308 */ /* 0x000e620000000800 */
[----:B--2---:R-:W-:Y:S01]  /*5ea0*/  FADD.FTZ R59, R183, R14 ;  /* 0x0000000eb73b7221 */ /* 0x004fe20000010000 */
[----:B------:R-:W-:Y:S01]  /*5eb0*/  F2FP.F16.F32.PACK_AB R184, R29, R184 ;  /* 0x000000b81db8723e */ /* 0x000fe200000000ff */
[--C-:B------:R-:W-:Y:S01]  /*5ec0*/  IMAD.MOV.U32 R79, RZ, RZ, R87.reuse ;  /* 0x000000ffff4f7224 */ /* 0x100fe200078e0057 */
[----:B------:R-:W-:Y:S01]  /*5ed0*/  F2FP.F16.F32.PACK_AB R186, R33, R186 ;  /* 0x000000ba21ba723e */ /* 0x000fe200000000ff */
[--C-:B------:R-:W-:Y:S01]  /*5ee0*/  IMAD.MOV.U32 R78, RZ, RZ, R87.reuse ;  /* 0x000000ffff4e7224 */ /* 0x100fe200078e0057 */
[----:B------:R-:W-:Y:S01]  /*5ef0*/  F2FP.F16.F32.PACK_AB R188, R37, R188 ;  /* 0x000000bc25bc723e */ /* 0x000fe200000000ff */
[----:B------:R-:W-:Y:S01]  /*5f00*/  IMAD.MOV.U32 R75, RZ, RZ, R87 ;  /* 0x000000ffff4b7224 */ /* 0x000fe200078e0057 */
[----:B------:R-:W2:Y:S01]  /*5f10*/  MUFU.EX2 R36, R36 ;  /* 0x0000002400247308 */ /* 0x000ea20000000800 */
[----:B0-----:R-:W-:Y:S01]  /*5f20*/  FADD.FTZ R14, R32, R59 ;  /* 0x0000003b200e7221 */ /* 0x001fe20000010000 */
[----:B------:R-:W-:Y:S01]  /*5f30*/  F2FP.F16.F32.PACK_AB R190, R41, R190 ;  /* 0x000000be29be723e */ /* 0x000fe200000000ff */
[--C-:B------:R-:W-:Y:S01]  /*5f40*/  IMAD.MOV.U32 R74, RZ, RZ, R87.reuse ;  /* 0x000000ffff4a7224 */ /* 0x100fe200078e0057 */
[----:B------:R-:W-:Y:S01]  /*5f50*/  F2FP.F16.F32.PACK_AB R192, R45, R192 ;  /* 0x000000c02dc0723e */ /* 0x000fe200000000ff */
[--C-:B------:R-:W-:Y:S01]  /*5f60*/  IMAD.MOV.U32 R71, RZ, RZ, R87.reuse ;  /* 0x000000ffff477224 */ /* 0x100fe200078e0057 */
[----:B------:R-:W-:Y:S01]  /*5f70*/  F2FP.F16.F32.PACK_AB R179, R24, R179 ;  /* 0x000000b318b3723e */ /* 0x000fe200000000ff */
[--C-:B------:R-:W-:Y:S01]  /*5f80*/  IMAD.MOV.U32 R67, RZ, RZ, R87.reuse ;  /* 0x000000ffff437224 */ /* 0x100fe200078e0057 */
[----:B------:R-:W0:Y:S01]  /*5f90*/  MUFU.EX2 R187, R187 ;  /* 0x000000bb00bb7308 */ /* 0x000e220000000800 */
[----:B-1----:R-:W-:Y:S01]  /*5fa0*/  FADD.FTZ R59, R185, R14 ;  /* 0x0000000eb93b7221 */ /* 0x002fe20000010000 */
[----:B------:R-:W-:Y:S01]  /*5fb0*/  F2FP.F16.F32.PACK_AB R181, R28, R181 ;  /* 0x000000b51cb5723e */ /* 0x000fe200000000ff */
[--C-:B------:R-:W-:Y:S01]  /*5fc0*/  IMAD.MOV.U32 R63, RZ, RZ, R87.reuse ;  /* 0x000000ffff3f7224 */ /* 0x100fe200078e0057 */
[----:B------:R-:W-:Y:S01]  /*5fd0*/  F2FP.F16.F32.PACK_AB R183, R32, R183 ;  /* 0x000000b720b7723e */ /* 0x000fe200000000ff */
[--C-:B------:R-:W-:Y:S01]  /*5fe0*/  IMAD.MOV.U32 R41, RZ, RZ, R87.reuse ;  /* 0x000000ffff297224 */ /* 0x100fe200078e0057 */
[----:B------:R-:W-:Y:S01]  /*5ff0*/  F2FP.F16.F32.PACK_AB R180, R21, R180 ;  /* 0x000000b415b4723e */ /* 0x000fe200000000ff */
[----:B------:R-:W-:Y:S01]  /*6000*/  IMAD.MOV.U32 R37, RZ, RZ, R87 ;  /* 0x000000ffff257224 */ /* 0x000fe200078e0057 */
[----:B------:R-:W1:Y:S01]  /*6010*/  MUFU.EX2 R40, R40 ;  /* 0x0000002800287308 */ /* 0x000e620000000800 */
[C---:B--2---:R-:W-:Y:S01]  /*6020*/  FADD.FTZ R14, R36.reuse, R59 ;  /* 0x0000003b240e7221 */ /* 0x044fe20000010000 */
[----:B------:R-:W-:Y:S01]  /*6030*/  FADD.FTZ R59, R45, R50 ;  /* 0x000000322d3b7221 */ /* 0x000fe20000010000 */
[----:B------:R-:W-:Y:S01]  /*6040*/  FFMA.FTZ R50, R51, UR11, -R85 ;  /* 0x0000000b33327c23 */ /* 0x000fe20008010855 */
[----:B------:R-:W-:Y:S01]  /*6050*/  F2FP.F16.F32.PACK_AB R185, R36, R185 ;  /* 0x000000b924b9723e */ /* 0x000fe200000000ff */
[----:B------:R-:W-:-:S02]  /*6060*/  IMAD.MOV.U32 R45, RZ, RZ, R87 ;  /* 0x000000ffff2d7224 */ /* 0x000fc400078e0057 */
[----:B------:R-:W-:Y:S01]  /*6070*/  FADD.FTZ R70, R194, R59 ;  /* 0x0000003bc2467221 */ /* 0x000fe20000010000 */
[----:B------:R-:W-:Y:S01]  /*6080*/  F2FP.F16.F32.PACK_AB R194, R73, R194 ;  /* 0x000000c249c2723e */ /* 0x000fe200000000ff */
[----:B------:R-:W2:Y:S01]  /*6090*/  MUFU.EX2 R189, R189 ;  /* 0x000000bd00bd7308 */ /* 0x000ea20000000800 */
[----:B0-----:R-:W-:Y:S01]  /*60a0*/  FADD.FTZ R51, R187, R14 ;  /* 0x0000000ebb337221 */ /* 0x001fe20000010000 */
[--C-:B------:R-:W-:Y:S02]  /*60b0*/  IMAD.MOV.U32 R36, RZ, RZ, R87.reuse ;  /* 0x000000ffff247224 */ /* 0x100fe400078e0057 */
[--C-:B------:R-:W-:Y:S02]  /*60c0*/  IMAD.MOV.U32 R33, RZ, RZ, R87.reuse ;  /* 0x000000ffff217224 */ /* 0x100fe400078e0057 */
[----:B------:R-:W-:Y:S02]  /*60d0*/  IMAD.MOV.U32 R32, RZ, RZ, R87 ;  /* 0x000000ffff207224 */ /* 0x000fe400078e0057 */
[----:B------:R-:W0:Y:S01]  /*60e0*/  MUFU.EX2 R44, R44 ;  /* 0x0000002c002c7308 */ /* 0x000e220000000800 */
[C---:B-1----:R-:W-:Y:S01]  /*60f0*/  FADD.FTZ R14, R40.reuse, R51 ;  /* 0x00000033280e7221 */ /* 0x042fe20000010000 */
[----:B------:R-:W-:Y:S01]  /*6100*/  FADD.FTZ R51, R73, R70 ;  /* 0x0000004649337221 */ /* 0x000fe20000010000 */
[----:B------:R-:W-:Y:S01]  /*6110*/  F2FP.F16.F32.PACK_AB R187, R40, R187 ;  /* 0x000000bb28bb723e */ /* 0x000fe200000000ff */
[----:B------:R-:W-:-:S02]  /*6120*/  IMAD.MOV.U32 R73, RZ, RZ, R87 ;  /* 0x000000ffff497224 */ /* 0x000fc400078e0057 */
[----:B------:R-:W-:Y:S01]  /*6130*/  FADD.FTZ R54, R196, R51 ;  /* 0x00000033c4367221 */ /* 0x000fe20000010000 */
[----:B------:R-:W-:Y:S01]  /*6140*/  F2FP.F16.F32.PACK_AB R196, R65, R196 ;  /* 0x000000c441c4723e */ /* 0x000fe200000000ff */
[----:B------:R-:W1:Y:S01]  /*6150*/  MUFU.EX2 R191, R191 ;  /* 0x000000bf00bf7308 */ /* 0x000e620000000800 */
[----:B--2---:R-:W-:Y:S01]  /*6160*/  FADD.FTZ R11, R189, R14 ;  /* 0x0000000ebd0b7221 */ /* 0x004fe20000010000 */
[----:B------:R-:W-:Y:S01]  /*6170*/  FADD.FTZ R51, R65, R54 ;  /* 0x0000003641337221 */ /* 0x000fe20000010000 */
[--C-:B------:R-:W-:Y:S02]  /*6180*/  IMAD.MOV.U32 R70, RZ, RZ, R87.reuse ;  /* 0x000000ffff467224 */ /* 0x100fe400078e0057 */
[----:B------:R-:W-:Y:S02]  /*6190*/  IMAD.MOV.U32 R65, RZ, RZ, R87 ;  /* 0x000000ffff417224 */ /* 0x000fe400078e0057 */
[----:B------:R-:W-:Y:S01]  /*61a0*/  FADD.FTZ R54, R198, R51 ;  /* 0x00000033c6367221 */ /* 0x000fe20000010000 */
[C---:B------:R-:W-:Y:S01]  /*61b0*/  F2FP.F16.F32.PACK_AB R198, R69.reuse, R198 ;  /* 0x000000c645c6723e */ /* 0x040fe200000000ff */
[----:B------:R-:W2:Y:S01]  /*61c0*/  MUFU.EX2 R52, R52 ;  /* 0x0000003400347308 */ /* 0x000ea20000000800 */
[C---:B0-----:R-:W-:Y:S01]  /*61d0*/  FADD.FTZ R14, R44.reuse, R11 ;  /* 0x0000000b2c0e7221 */ /* 0x041fe20000010000 */
[----:B------:R-:W-:Y:S01]  /*61e0*/  FADD.FTZ R51, R69, R54 ;  /* 0x0000003645337221 */ /* 0x000fe20000010000 */
[----:B------:R-:W-:Y:S01]  /*61f0*/  F2FP.F16.F32.PACK_AB R189, R44, R189 ;  /* 0x000000bd2cbd723e */ /* 0x000fe200000000ff */
[----:B------:R-:W-:-:S02]  /*6200*/  IMAD.MOV.U32 R69, RZ, RZ, R87 ;  /* 0x000000ffff457224 */ /* 0x000fc400078e0057 */
[----:B------:R-:W-:Y:S01]  /*6210*/  FADD.FTZ R46, R200, R51 ;  /* 0x00000033c82e7221 */ /* 0x000fe20000010000 */
[----:B------:R-:W-:Y:S01]  /*6220*/  F2FP.F16.F32.PACK_AB R200, R57, R200 ;  /* 0x000000c839c8723e */ /* 0x000fe200000000ff */
[----:B------:R-:W0:Y:S01]  /*6230*/  MUFU.EX2 R193, R193 ;  /* 0x000000c100c17308 */ /* 0x000e220000000800 */
[----:B-1----:R-:W-:Y:S01]  /*6240*/  FADD.FTZ R11, R191, R14 ;  /* 0x0000000ebf0b7221 */ /* 0x002fe20000010000 */
[----:B------:R-:W-:Y:S01]  /*6250*/  FADD.FTZ R59, R57, R46 ;  /* 0x0000002e393b7221 */ /* 0x000fe20000010000 */
[----:B------:R-:W-:Y:S01]  /*6260*/  FFMA.FTZ R46, R26, UR11, -R85 ;  /* 0x0000000b1a2e7c23 */ /* 0x000fe20008010855 */
[----:B------:R-:W-:Y:S02]  /*6270*/  IMAD.MOV.U32 R57, RZ, RZ, R87 ;  /* 0x000000ffff397224 */ /* 0x000fe400078e0057 */
[----:B------:R-:W-:Y:S01]  /*6280*/  FADD.FTZ R54, R202, R59 ;  /* 0x0000003bca367221 */ /* 0x000fe20000010000 */
[----:B------:R-:W-:Y:S01]  /*6290*/  F2FP.F16.F32.PACK_AB R202, R39, R202 ;  /* 0x000000ca27ca723e */ /* 0x000fe200000000ff */
[----:B------:R-:W1:Y:S01]  /*62a0*/  MUFU.EX2 R60, R60 ;  /* 0x0000003c003c7308 */ /* 0x000e620000000800 */
[C---:B--2---:R-:W-:Y:S01]  /*62b0*/  FADD.FTZ R14, R52.reuse, R11 ;  /* 0x0000000b340e7221 */ /* 0x044fe20000010000 */
[----:B------:R-:W-:Y:S01]  /*62c0*/  F2FP.F16.F32.PACK_AB R191, R52, R191 ;  /* 0x000000bf34bf723e */ /* 0x000fe200000000ff */
[----:B------:R-:W-:-:S02]  /*62d0*/  IMAD.MOV.U32 R59, RZ, RZ, R87 ;  /* 0x000000ffff3b7224 */ /* 0x000fc400078e0057 */
[--C-:B------:R-:W-:Y:S02]  /*62e0*/  IMAD.MOV.U32 R52, RZ, RZ, R87.reuse ;  /* 0x000000ffff347224 */ /* 0x100fe400078e0057 */
[--C-:B------:R-:W-:Y:S01]  /*62f0*/  IMAD.MOV.U32 R44, RZ, RZ, R87.reuse ;  /* 0x000000ffff2c7224 */ /* 0x100fe200078e0057 */
[----:B------:R-:W2:Y:S01]  /*6300*/  MUFU.EX2 R195, R195 ;  /* 0x000000c300c37308 */ /* 0x000ea20000000800 */
[----:B0-----:R-:W-:Y:S01]  /*6310*/  FADD.FTZ R11, R193, R14 ;  /* 0x0000000ec10b7221 */ /* 0x001fe20000010000 */
[--C-:B------:R-:W-:Y:S02]  /*6320*/  IMAD.MOV.U32 R40, RZ, RZ, R87.reuse ;  /* 0x000000ffff287224 */ /* 0x100fe400078e0057 */
[--C-:B------:R-:W-:Y:S02]  /*6330*/  IMAD.MOV.U32 R29, RZ, RZ, R87.reuse ;  /* 0x000000ffff1d7224 */ /* 0x100fe400078e0057 */
[----:B------:R-:W-:Y:S02]  /*6340*/  IMAD.MOV.U32 R28, RZ, RZ, R87 ;  /* 0x000000ffff1c7224 */ /* 0x000fe400078e0057 */
[----:B------:R-:W0:Y:S01]  /*6350*/  MUFU.EX2 R64, R64 ;  /* 0x0000004000407308 */ /* 0x000e220000000800 */
[----:B-1----:R-:W-:Y:S01]  /*6360*/  FADD.FTZ R14, R60, R11 ;  /* 0x0000000b3c0e7221 */ /* 0x002fe20000010000 */
[----:B------:R-:W-:Y:S01]  /*6370*/  FFMA.FTZ R11, R12, UR11, -R85 ;  /* 0x0000000b0c0b7c23 */ /* 0x000fe20008010855 */
[----:B------:R-:W-:Y:S01]  /*6380*/  F2FP.F16.F32.PACK_AB R193, R60, R193 ;  /* 0x000000c13cc1723e */ /* 0x000fe200000000ff */
[----:B------:R-:W-:-:S02]  /*6390*/  IMAD.MOV.U32 R85, RZ, RZ, R87 ;  /* 0x000000ffff557224 */ /* 0x000fc400078e0057 */
[--C-:B------:R-:W-:Y:S02]  /*63a0*/  IMAD.MOV.U32 R60, RZ, RZ, R87.reuse ;  /* 0x000000ffff3c7224 */ /* 0x100fe400078e0057 */
[----:B------:R-:W1:Y:S01]  /*63b0*/  MUFU.EX2 R197, R197 ;  /* 0x000000c500c57308 */ /* 0x000e620000000800 */
[----:B--2---:R-:W-:Y:S01]  /*63c0*/  FADD.FTZ R51, R195, R14 ;  /* 0x0000000ec3337221 */ /* 0x004fe20000010000 */
[--C-:B------:R-:W-:Y:S02]  /*63d0*/  IMAD.MOV.U32 R25, RZ, RZ, R87.reuse ;  /* 0x000000ffff197224 */ /* 0x100fe400078e0057 */
[----:B------:R-:W-:-:S04]  /*63e0*/  IMAD.MOV.U32 R24, RZ, RZ, R87 ;  /* 0x000000ffff187224 */ /* 0x000fc800078e0057 */
[----:B------:R-:W2:Y:S01]  /*63f0*/  MUFU.EX2 R66, R66 ;  /* 0x0000004200427308 */ /* 0x000ea20000000800 */
[C---:B0-----:R-:W-:Y:S01]  /*6400*/  FADD.FTZ R14, R64.reuse, R51 ;  /* 0x00000033400e7221 */ /* 0x041fe20000010000 */
[----:B------:R-:W-:Y:S01]  /*6410*/  F2FP.F16.F32.PACK_AB R195, R64, R195 ;  /* 0x000000c340c3723e */ /* 0x000fe200000000ff */
[----:B------:R-:W-:-:S05]  /*6420*/  IMAD.MOV.U32 R64, RZ, RZ, R87 ;  /* 0x000000ffff407224 */ /* 0x000fca00078e0057 */
[----:B------:R-:W0:Y:S01]  /*6430*/  MUFU.EX2 R199, R199 ;  /* 0x000000c700c77308 */ /* 0x000e220000000800 */
[----:B-1----:R-:W-:-:S07]  /*6440*/  FADD.FTZ R51, R197, R14 ;  /* 0x0000000ec5337221 */ /* 0x002fce0000010000 */
[----:B------:R-:W1:Y:S01]  /*6450*/  MUFU.EX2 R68, R68 ;  /* 0x0000004400447308 */ /* 0x000e620000000800 */
[C---:B--2---:R-:W-:Y:S01]  /*6460*/  FADD.FTZ R14, R66.reuse, R51 ;  /* 0x00000033420e7221 */ /* 0x044fe20000010000 */
[----:B------:R-:W-:Y:S01]  /*6470*/  F2FP.F16.F32.PACK_AB R197, R66, R197 ;  /* 0x000000c542c5723e */ /* 0x000fe200000000ff */
[----:B------:R-:W-:-:S05]  /*6480*/  IMAD.MOV.U32 R66, RZ, RZ, R87 ;  /* 0x000000ffff427224 */ /* 0x000fca00078e0057 */
[----:B------:R-:W2:Y:S01]  /*6490*/  MUFU.EX2 R201, R201 ;  /* 0x000000c900c97308 */ /* 0x000ea20000000800 */
[----:B0-----:R-:W-:-:S07]  /*64a0*/  FADD.FTZ R13, R199, R14 ;  /* 0x0000000ec70d7221 */ /* 0x001fce0000010000 */
[----:B------:R-:W0:Y:S01]  /*64b0*/  MUFU.EX2 R58, R58 ;  /* 0x0000003a003a7308 */ /* 0x000e220000000800 */
[C---:B-1----:R-:W-:Y:S01]  /*64c0*/  FADD.FTZ R14, R68.reuse, R13 ;  /* 0x0000000d440e7221 */ /* 0x042fe20000010000 */
[----:B------:R-:W-:Y:S01]  /*64d0*/  F2FP.F16.F32.PACK_AB R199, R68, R199 ;  /* 0x000000c744c7723e */ /* 0x000fe200000000ff */
[----:B------:R-:W-:-:S05]  /*64e0*/  IMAD.MOV.U32 R68, RZ, RZ, R87 ;  /* 0x000000ffff447224 */ /* 0x000fca00078e0057 */
[----:B------:R-:W1:Y:S01]  /*64f0*/  MUFU.EX2 R203, R203 ;  /* 0x000000cb00cb7308 */ /* 0x000e620000000800 */
[----:B--2---:R-:W-:-:S07]  /*6500*/  FADD.FTZ R13, R201, R14 ;  /* 0x0000000ec90d7221 */ /* 0x004fce0000010000 */
        /* <DEDUP_REMOVED lines=10> */
[----:B------:R-:W-:Y:S01]  /*65b0*/  MUFU.EX2 R27, R27 ;  /* 0x0000001b001b7308 */ /* 0x000fe20000000800 */
[----:B0-----:R-:W-:-:S07]  /*65c0*/  FADD.FTZ R13, R205, R14 ;  /* 0x0000000ecd0d7221 */ /* 0x001fce0000010000 */
[----:B------:R-:W0:Y:S01]  /*65d0*/  MUFU.EX2 R207, R207 ;  /* 0x000000cf00cf7308 */ /* 0x000e220000000800 */
[C---:B-1----:R-:W-:Y:S01]  /*65e0*/  FADD.FTZ R14, R50.reuse, R13 ;  /* 0x0000000d320e7221 */ /* 0x042fe20000010000 */
[----:B------:R-:W-:Y:S01]  /*65f0*/  F2FP.F16.F32.PACK_AB R205, R50, R205 ;  /* 0x000000cd32cd723e */ /* 0x000fe200000000ff */
[----:B------:R-:W-:-:S05]  /*6600*/  IMAD.MOV.U32 R50, RZ, RZ, R87 ;  /* 0x000000ffff327224 */ /* 0x000fca00078e0057 */
[----:B------:R-:W-:Y:S08]  /*6610*/  MUFU.EX2 R206, R206 ;  /* 0x000000ce00ce7308 */ /* 0x000ff00000000800 */
[----:B------:R1:W2:Y:S01]  /*6620*/  MUFU.EX2 R42, R55 ;  /* 0x00000037002a7308 */ /* 0x0002a20000000800 */
[----:B0-----:R-:W-:-:S07]  /*6630*/  FADD.FTZ R13, R207, R14 ;  /* 0x0000000ecf0d7221 */ /* 0x001fce0000010000 */
[----:B------:R-:W0:Y:S01]  /*6640*/  MUFU.EX2 R31, R31 ;  /* 0x0000001f001f7308 */ /* 0x000e220000000800 */
[----:B-1----:R-:W-:Y:S01]  /*6650*/  FADD.FTZ R55, R39, R54 ;  /* 0x0000003627377221 */ /* 0x002fe20000010000 */
[----:B------:R-:W-:-:S03]  /*6660*/  IMAD.MOV.U32 R39, RZ, RZ, R87 ;  /* 0x000000ffff277224 */ /* 0x000fc600078e0057 */
[----:B------:R-:W-:Y:S01]  /*6670*/  FADD.FTZ R26, R204, R55 ;  /* 0x00000037cc1a7221 */ /* 0x000fe20000010000 */
[C---:B------:R-:W-:Y:S01]  /*6680*/  F2FP.F16.F32.PACK_AB R204, R27.reuse, R204 ;  /* 0x000000cc1bcc723e */ /* 0x040fe200000000ff */
[----:B------:R-:W-:Y:S01]  /*6690*/  IMAD.MOV.U32 R55, RZ, RZ, R87 ;  /* 0x000000ffff377224 */ /* 0x000fe200078e0057 */
[----:B------:R-:W1:Y:S01]  /*66a0*/  MUFU.EX2 R209, R209 ;  /* 0x000000d100d17308 */ /* 0x000e620000000800 */
[----:B------:R-:W-:Y:S01]  /*66b0*/  FADD.FTZ R51, R27, R26 ;  /* 0x0000001a1b337221 */ /* 0x000fe20000010000 */
[C---:B--2---:R-:W-:Y:S01]  /*66c0*/  FADD.FTZ R14, R42.reuse, R13 ;  /* 0x0000000d2a0e7221 */ /* 0x044fe20000010000 */
[----:B------:R-:W-:Y:S01]  /*66d0*/  F2FP.F16.F32.PACK_AB R207, R42, R207 ;  /* 0x000000cf2acf723e */ /* 0x000fe200000000ff */
[----:B------:R-:W-:Y:S02]  /*66e0*/  IMAD.MOV.U32 R42, RZ, RZ, R87 ;  /* 0x000000ffff2a7224 */ /* 0x000fe400078e0057 */
[----:B------:R-:W-:Y:S01]  /*66f0*/  FADD.FTZ R54, R206, R51 ;  /* 0x00000033ce367221 */ /* 0x000fe20000010000 */
[--C-:B------:R-:W-:Y:S01]  /*6700*/  IMAD.MOV.U32 R51, RZ, RZ, R87.reuse ;  /* 0x000000ffff337224 */ /* 0x100fe200078e0057 */
[----:B------:R-:W2:Y:S02]  /*6710*/  MUFU.EX2 R208, R208 ;  /* 0x000000d000d07308 */ /* 0x000ea40000000800 */
[C---:B0-----:R-:W-:Y:S01]  /*6720*/  FADD.FTZ R15, R31.reuse, R54 ;  /* 0x000000361f0f7221 */ /* 0x041fe20000010000 */
[----:B------:R-:W-:Y:S01]  /*6730*/  F2FP.F16.F32.PACK_AB R206, R31, R206 ;  /* 0x000000ce1fce723e */ /* 0x000fe200000000ff */
[----:B------:R-:W-:-:S02]  /*6740*/  IMAD.MOV.U32 R31, RZ, RZ, R87 ;  /* 0x000000ffff1f7224 */ /* 0x000fc400078e0057 */
[----:B------:R-:W-:Y:S02]  /*6750*/  IMAD.MOV.U32 R27, RZ, RZ, R87 ;  /* 0x000000ffff1b7224 */ /* 0x000fe400078e0057 */
[----:B------:R0:W3:Y:S01]  /*6760*/  MUFU.EX2 R12, R43 ;  /* 0x0000002b000c7308 */ /* 0x0000e20000000800 */
[----:B-1----:R-:W-:-:S07]  /*6770*/  FADD.FTZ R13, R209, R14 ;  /* 0x0000000ed10d7221 */ /* 0x002fce0000010000 */
[----:B------:R-:W1:Y:S01]  /*6780*/  MUFU.EX2 R49, R49 ;  /* 0x0000003100317308 */ /* 0x000e620000000800 */
[----:B--2---:R-:W-:Y:S01]  /*6790*/  FADD.FTZ R54, R208, R15 ;  /* 0x0000000fd0367221 */ /* 0x004fe20000010000 */
[----:B0-----:R-:W-:-:S06]  /*67a0*/  IMAD.MOV.U32 R43, RZ, RZ, R87 ;  /* 0x000000ffff2b7224 */ /* 0x001fcc00078e0057 */
[----:B------:R-:W0:Y:S01]  /*67b0*/  MUFU.EX2 R211, R211 ;  /* 0x000000d300d37308 */ /* 0x000e220000000800 */
[C---:B---3--:R-:W-:Y:S01]  /*67c0*/  FADD.FTZ R14, R12.reuse, R13 ;  /* 0x0000000d0c0e7221 */ /* 0x048fe20000010000 */
[----:B------:R-:W-:-:S06]  /*67d0*/  F2FP.F16.F32.PACK_AB R209, R12, R209 ;  /* 0x000000d10cd1723e */ /* 0x000fcc00000000ff */
[----:B------:R-:W2:Y:S01]  /*67e0*/  MUFU.EX2 R210, R210 ;  /* 0x000000d200d27308 */ /* 0x000ea20000000800 */
[C---:B-1----:R-:W-:Y:S01]  /*67f0*/  FADD.FTZ R15, R49.reuse, R54 ;  /* 0x00000036310f7221 */ /* 0x042fe20000010000 */
[----:B------:R-:W-:Y:S01]  /*6800*/  F2FP.F16.F32.PACK_AB R208, R49, R208 ;  /* 0x000000d031d0723e */ /* 0x000fe200000000ff */
[----:B------:R-:W-:-:S05]  /*6810*/  IMAD.MOV.U32 R49, RZ, RZ, R87 ;  /* 0x000000ffff317224 */ /* 0x000fca00078e0057 */
[----:B------:R1:W3:Y:S01]  /*6820*/  MUFU.EX2 R26, R47 ;  /* 0x0000002f001a7308 */ /* 0x0002e20000000800 */
[----:B0-----:R-:W-:-:S07]  /*6830*/  FADD.FTZ R13, R211, R14 ;  /* 0x0000000ed30d7221 */ /* 0x001fce0000010000 */
[----:B------:R-:W0:Y:S01]  /*6840*/  MUFU.EX2 R53, R53 ;  /* 0x0000003500357308 */ /* 0x000e220000000800 */
[----:B--2---:R-:W-:Y:S01]  /*6850*/  FADD.FTZ R54, R210, R15 ;  /* 0x0000000fd2367221 */ /* 0x004fe20000010000 */
[----:B-1----:R-:W-:-:S06]  /*6860*/  IMAD.MOV.U32 R47, RZ, RZ, R87 ;  /* 0x000000ffff2f7224 */ /* 0x002fcc00078e0057 */
[----:B------:R-:W1:Y:S01]  /*6870*/  MUFU.EX2 R34, R34 ;  /* 0x0000002200227308 */ /* 0x000e620000000800 */
[C---:B---3--:R-:W-:Y:S01]  /*6880*/  FADD.FTZ R13, R26.reuse, R13 ;  /* 0x0000000d1a0d7221 */ /* 0x048fe20000010000 */
        /* <DEDUP_REMOVED lines=8> */
[----:B------:R-:W1:Y:S01]  /*6910*/  MUFU.EX2 R61, R61 ;  /* 0x0000003d003d7308 */ /* 0x000e620000000800 */
[----:B--2---:R-:W-:-:S07]  /*6920*/  FADD.FTZ R54, R212, R15 ;  /* 0x0000000fd4367221 */ /* 0x004fce0000010000 */
[----:B------:R-:W2:Y:S01]  /*6930*/  MUFU.EX2 R38, R38 ;  /* 0x0000002600267308 */ /* 0x000ea20000000800 */
[C---:B0-----:R-:W-:Y:S01]  /*6940*/  FADD.FTZ R13, R35.reuse, R20 ;  /* 0x00000014230d7221 */ /* 0x041fe20000010000 */
[----:B------:R-:W-:Y:S01]  /*6950*/  F2FP.F16.F32.PACK_AB R213, R35, R34 ;  /* 0x0000002223d5723e */ /* 0x000fe200000000ff */
[--C-:B------:R-:W-:Y:S02]  /*6960*/  IMAD.MOV.U32 R35, RZ, RZ, R87.reuse ;  /* 0x000000ffff237224 */ /* 0x100fe400078e0057 */
[----:B------:R-:W-:-:S03]  /*6970*/  IMAD.MOV.U32 R34, RZ, RZ, R87 ;  /* 0x000000ffff227224 */ /* 0x000fc600078e0057 */
[----:B------:R-:W0:Y:S01]  /*6980*/  MUFU.EX2 R214, R214 ;  /* 0x000000d600d67308 */ /* 0x000e220000000800 */
[C---:B-1----:R-:W-:Y:S01]  /*6990*/  FADD.FTZ R15, R61.reuse, R54 ;  /* 0x000000363d0f7221 */ /* 0x042fe20000010000 */
[----:B------:R-:W-:Y:S01]  /*69a0*/  F2FP.F16.F32.PACK_AB R212, R61, R212 ;  /* 0x000000d43dd4723e */ /* 0x000fe200000000ff */
[----:B------:R-:W-:-:S05]  /*69b0*/  IMAD.MOV.U32 R61, RZ, RZ, R87 ;  /* 0x000000ffff3d7224 */ /* 0x000fca00078e0057 */
[----:B------:R-:W1:Y:S01]  /*69c0*/  MUFU.EX2 R11, R11 ;  /* 0x0000000b000b7308 */ /* 0x000e620000000800 */
[----:B--2---:R-:W-:-:S07]  /*69d0*/  FADD.FTZ R20, R38, R13 ;  /* 0x0000000d26147221 */ /* 0x004fce0000010000 */
[----:B------:R-:W2:Y:S01]  /*69e0*/  MUFU.EX2 R77, R77 ;  /* 0x0000004d004d7308 */ /* 0x000ea20000000800 */
[----:B0-----:R-:W-:-:S07]  /*69f0*/  FADD.FTZ R54, R214, R15 ;  /* 0x0000000fd6367221 */ /* 0x001fce0000010000 */
[----:B------:R-:W0:Y:S01]  /*6a00*/  MUFU.EX2 R46, R46 ;  /* 0x0000002e002e7308 */ /* 0x000e220000000800 */
[C---:B-1----:R-:W-:Y:S01]  /*6a10*/  FADD.FTZ R13, R11.reuse, R20 ;  /* 0x000000140b0d7221 */ /* 0x042fe20000010000 */
[----:B------:R-:W-:Y:S01]  /*6a20*/  F2FP.F16.F32.PACK_AB R215, R11, R38 ;  /* 0x000000260bd7723e */ /* 0x000fe200000000ff */
[----:B------:R-:W-:-:S05]  /*6a30*/  IMAD.MOV.U32 R38, RZ, RZ, R87 ;  /* 0x000000ffff267224 */ /* 0x000fca00078e0057 */
[----:B------:R-:W1:Y:S01]  /*6a40*/  MUFU.EX2 R216, R216 ;  /* 0x000000d800d87308 */ /* 0x000e620000000800 */
[C---:B--2---:R-:W-:Y:S01]  /*6a50*/  FADD.FTZ R15, R77.reuse, R54 ;  /* 0x000000364d0f7221 */ /* 0x044fe20000010000 */
[----:B------:R-:W-:Y:S01]  /*6a60*/  F2FP.F16.F32.PACK_AB R214, R77, R214 ;  /* 0x000000d64dd6723e */ /* 0x000fe200000000ff */
[----:B------:R-:W-:-:S05]  /*6a70*/  IMAD.MOV.U32 R77, RZ, RZ, R87 ;  /* 0x000000ffff4d7224 */ /* 0x000fca00078e0057 */
[----:B------:R2:W3:Y:S01]  /*6a80*/  MUFU.EX2 R217, R48 ;  /* 0x0000003000d97308 */ /* 0x0004e20000000800 */
[----:B0-----:R-:W-:-:S07]  /*6a90*/  FADD.FTZ R20, R46, R13 ;  /* 0x0000000d2e147221 */ /* 0x001fce0000010000 */
[----:B------:R-:W0:Y:S01]  /*6aa0*/  MUFU.EX2 R81, R81 ;  /* 0x0000005100517308 */ /* 0x000e220000000800 */
[----:B-1----:R-:W-:Y:S01]  /*6ab0*/  FADD.FTZ R54, R216, R15 ;  /* 0x0000000fd8367221 */ /* 0x002fe20000010000 */
[----:B--2---:R-:W-:-:S06]  /*6ac0*/  IMAD.MOV.U32 R48, RZ, RZ, R87 ;  /* 0x000000ffff307224 */ /* 0x004fcc00078e0057 */
[----:B------:R-:W1:Y:S01]  /*6ad0*/  MUFU.EX2 R30, R30 ;  /* 0x0000001e001e7308 */ /* 0x000e620000000800 */
[C---:B---3--:R-:W-:Y:S01]  /*6ae0*/  FADD.FTZ R13, R217.reuse, R20 ;  /* 0x00000014d90d7221 */ /* 0x048fe20000010000 */
[----:B------:R-:W-:Y:S01]  /*6af0*/  F2FP.F16.F32.PACK_AB R217, R217, R46 ;  /* 0x0000002ed9d9723e */ /* 0x000fe200000000ff */
[----:B------:R-:W-:-:S05]  /*6b00*/  IMAD.MOV.U32 R46, RZ, RZ, R87 ;  /* 0x000000ffff2e7224 */ /* 0x000fca00078e0057 */
[----:B------:R-:W2:Y:S01]  /*6b10*/  MUFU.EX2 R218, R218 ;  /* 0x000000da00da7308 */ /* 0x000ea20000000800 */
[C---:B0-----:R-:W-:Y:S01]  /*6b20*/  FADD.FTZ R15, R81.reuse, R54 ;  /* 0x00000036510f7221 */ /* 0x041fe20000010000 */
[----:B------:R-:W-:Y:S01]  /*6b30*/  F2FP.F16.F32.PACK_AB R216, R81, R216 ;  /* 0x000000d851d8723e */ /* 0x000fe200000000ff */
[--C-:B------:R-:W-:Y:S02]  /*6b40*/  IMAD.MOV.U32 R81, RZ, RZ, R87.reuse ;  /* 0x000000ffff517224 */ /* 0x100fe400078e0057 */
[----:B------:R-:W-:-:S03]  /*6b50*/  IMAD.MOV.U32 R54, RZ, RZ, R87 ;  /* 0x000000ffff367224 */ /* 0x000fc600078e0057 */
[----:B------:R0:W3:Y:S01]  /*6b60*/  MUFU.EX2 R219, R56 ;  /* 0x0000003800db7308 */ /* 0x0000e20000000800 */
[----:B-1----:R-:W-:-:S07]  /*6b70*/  FADD.FTZ R12, R30, R13 ;  /* 0x0000000d1e0c7221 */ /* 0x002fce0000010000 */
[----:B------:R-:W1:Y:S01]  /*6b80*/  MUFU.EX2 R83, R83 ;  /* 0x0000005300537308 */ /* 0x000e620000000800 */
[----:B--2---:R-:W-:Y:S01]  /*6b90*/  FADD.FTZ R14, R218, R15 ;  /* 0x0000000fda0e7221 */ /* 0x004fe20000010000 */
[--C-:B0-----:R-:W-:Y:S02]  /*6ba0*/  IMAD.MOV.U32 R56, RZ, RZ, R87.reuse ;  /* 0x000000ffff387224 */ /* 0x101fe400078e0057 */
[C---:B---3--:R-:W-:Y:S01]  /*6bb0*/  FADD.FTZ R13, R219.reuse, R12 ;  /* 0x0000000cdb0d7221 */ /* 0x048fe20000010000 */
[----:B------:R-:W-:Y:S01]  /*6bc0*/  F2FP.F16.F32.PACK_AB R219, R219, R30 ;  /* 0x0000001edbdb723e */ /* 0x000fe200000000ff */
[--C-:B------:R-:W-:Y:S02]  /*6bd0*/  IMAD.MOV.U32 R30, RZ, RZ, R87.reuse ;  /* 0x000000ffff1e7224 */ /* 0x100fe400078e0057 */
[C---:B-1----:R-:W-:Y:S01]  /*6be0*/  FADD.FTZ R14, R83.reuse, R14 ;  /* 0x0000000e530e7221 */ /* 0x042fe20000010000 */
[----:B------:R-:W-:Y:S01]  /*6bf0*/  F2FP.F16.F32.PACK_AB R218, R83, R218 ;  /* 0x000000da53da723e */ /* 0x000fe200000000ff */
[----:B------:R-:W-:Y:S01]  /*6c00*/  IMAD.MOV.U32 R83, RZ, RZ, R87 ;  /* 0x000000ffff537224 */ /* 0x000fe200078e0057 */
[----:B------:R-:W-:Y:S06]  /*6c10*/  @!P2 BRA `(.L_x_180) ;  /* 0x0000004c0080a947 */ /* 0x000fec0003800000 */
[----:B------:R-:W-:Y:S01]  /*6c20*/  R2UR UR60, R2 ;  /* 0x00000000023c72ca */ /* 0x000fe200000e0000 */
[----:B------:R-:W-:Y:S01]  /*6c30*/  IMAD.MOV.U32 R11, RZ, RZ, R92 ;  /* 0x000000ffff0b7224 */ /* 0x000fe200078e005c */
        /* <DEDUP_REMOVED lines=33> */
[----:B------:R-:W-:-:S07]  /*6e50*/  CS2R R24, SRZ ;  /* 0x0000000000187805 */ /* 0x000fce000001ff00 */
.L_x_189:
[----:B------:R-:W-:Y:S01]  /*6e60*/  R2UR UR10, R19 ;  /* 0x00000000130a72ca */ /* 0x000fe200000e0000 */
[----:B------:R-:W-:-:S04]  /*6e70*/  UIADD3 UR6, UR60, 0x1, URZ ;  /* 0x000000013c067890 */ /* 0x000fc8000fffe03f */
[----:B------:R-:W-:-:S04]  /*6e80*/  UISETP.NE.AND UP0, UPT, UR6, 0x2, UPT ;  /* 0x000000020600788c */ /* 0x000fc8000bf05270 */
[----:B------:R-:W-:Y:S02]  /*6e90*/  USEL UR7, URZ, 0x1, UP0 ;  /* 0x000000013f077887 */ /* 0x000fe40008000000 */
[----:B------:R-:W-:Y:S02]  /*6ea0*/  USEL UR6, UR6, URZ, UP0 ;  /* 0x0000003f06067287 */ /* 0x000fe40008000000 */
[----:B------:R-:W-:Y:S02]  /*6eb0*/  ISETP.NE.AND P3, PT, RZ, UR10, PT ;  /* 0x0000000aff007c0c */ /* 0x000fe4000bf65270 */
[----:B------:R-:W-:Y:S02]  /*6ec0*/  LOP3.LUT R16, R15, UR7, RZ, 0x3c, !PT ;  /* 0x000000070f107c12 */ /* 0x000fe4000f8e3cff */
[----:B------:R-:W-:-:S09]  /*6ed0*/  IMAD.U32 R2, RZ, RZ, UR6 ;  /* 0x00000006ff027e24 */ /* 0x000fd2000f8e00ff */
[----:B------:R-:W-:Y:S05]  /*6ee0*/  @P3 BRA `(.L_x_181) ;  /* 0x0000000000343947 */ /* 0x000fea0003800000 */
[----:B------:R-:W-:Y:S05]  /*6ef0*/  @!P0 BRA `(.L_x_182) ;  /* 0x0000000000048947 */ /* 0x000fea0003800000 */
[----:B------:R-:W-:Y:S01]  /*6f00*/  BPT.TRAP 0x1 ;  /* 0x000000040000795c */ /* 0x000fe20000300000 */
.L_x_182:
[----:B------:R-:W0:Y:S01]  /*6f10*/  S2UR UR7, SR_CgaCtaId ;  /* 0x00000000000779c3 */ /* 0x000e220000008800 */
[----:B------:R-:W-:Y:S01]  /*6f20*/  UMOV UR6, 0x400 ;  /* 0x0000040000067882 */ /* 0x000fe20000000000 */
[----:B------:R-:W-:Y:S01]  /*6f30*/  SHF.L.U32 R21, R16, 0x1f, RZ ;  /* 0x0000001f10157819 */ /* 0x000fe200000006ff */
[----:B0-----:R-:W-:-:S06]  /*6f40*/  ULEA UR6, UR7, UR6, 0x18 ;  /* 0x0000000607067291 */ /* 0x001fcc000f8ec03f */
[----:B------:R-:W-:-:S04]  /*6f50*/  LEA R0, R2, UR6, 0x3 ;  /* 0x0000000602007c11 */ /* 0x000fc8000f8e18ff */
[----:B------:R0:W1:Y:S01]  /*6f60*/  SYNCS.PHASECHK.TRANS64.TRYWAIT P2, [R0+URZ+0x34830], R21 ;  /* 0x03483015000075a7 */ /* 0x000062000804017f */
[----:B------:R-:W-:Y:S05]  /*6f70*/  @!P0 BRA `(.L_x_183) ;  /* 0x0000000000048947 */ /* 0x000fea0003800000 */
[----:B------:R-:W-:Y:S01]  /*6f80*/  BPT.TRAP 0x1 ;  /* 0x000000040000795c */ /* 0x000fe20000300000 */
.L_x_183:
[----:B-1----:R-:W-:Y:S05]  /*6f90*/  @P2 BRA `(.L_x_181) ;  /* 0x0000000000082947 */ /* 0x002fea0003800000 */
[----:B------:R-:W1:Y:S02]  /*6fa0*/  SYNCS.PHASECHK.TRANS64.TRYWAIT P2, [R0+URZ+0x34830], R21 ;  /* 0x03483015000075a7 */ /* 0x000e64000804017f */
[----:B-1----:R-:W-:Y:S05]  /*6fb0*/  @!P2 BRA `(.L_x_184) ;  /* 0x000000f00040a947 */ /* 0x002fea0003800000 */
.L_x_181:
[----:B------:R-:W2:Y:S01]  /*6fc0*/  S2R R10, SR_TID.X ;  /* 0x00000000000a7919 */ /* 0x000ea20000002100 */
[----:B------:R-:W-:Y:S01]  /*6fd0*/  R2UR UR7, R3 ;  /* 0x00000000030772ca */ /* 0x000fe200000e0000 */
[----:B------:R-:W-:Y:S01]  /*6fe0*/  UMOV UR24, UR4 ;  /* 0x0000000400187c82 */ /* 0x000fe20008000000 */
[----:B------:R-:W-:Y:S01]  /*6ff0*/  R2UR UR6, R2 ;  /* 0x00000000020672ca */ /* 0x000fe200000e0000 */
[----:B------:R-:W-:Y:S01]  /*7000*/  UMOV UR25, UR5 ;  /* 0x0000000500197c82 */ /* 0x000fe20008000000 */
[----:B------:R-:W-:Y:S01]  /*7010*/  UMOV UR27, 0x40000040 ;  /* 0x40000040001b7882 */ /* 0x000fe20000000000 */
[----:B------:R-:W-:Y:S01]  /*7020*/  UMOV UR28, UR4 ;  /* 0x00000004001c7c82 */ /* 0x000fe20008000000 */
        /* <DEDUP_REMOVED lines=9> */
[----:B------:R-:W-:Y:S01]  /*70c0*/  UIMAD UR6, UR6, 0xb00, UR7 ;  /* 0x00000b00060678a4 */ /* 0x000fe2000f8e0207 */
[----:B------:R-:W-:Y:S01]  /*70d0*/  R2UR UR18, R8 ;  /* 0x00000000081272ca */ /* 0x000fe200000e0000 */
[----:B------:R-:W-:Y:S01]  /*70e0*/  UMOV UR41, UR5 ;  /* 0x0000000500297c82 */ /* 0x000fe20008000000 */
[----:B------:R-:W-:Y:S01]  /*70f0*/  UMOV UR7, 0x40000040 ;  /* 0x4000004000077882 */ /* 0x000fe20000000000 */
[----:B------:R-:W-:Y:S01]  /*7100*/  UIADD3 UR26, UR6, 0x80, URZ ;  /* 0x00000080061a7890 */ /* 0x000fe2000fffe03f */
[----:B------:R-:W-:Y:S01]  /*7110*/  R2UR UR19, R9 ;  /* 0x00000000091372ca */ /* 0x000fe200000e0000 */
[----:B------:R-:W-:Y:S01]  /*7120*/  UIADD3 UR30, UR6, 0x100, URZ ;  /* 0x00000100061e7890 */ /* 0x000fe2000fffe03f */
[----:B------:R-:W-:Y:S01]  /*7130*/  R2UR UR14, R6 ;  /* 0x00000000060e72ca */ /* 0x000fe200000e0000 */
[----:B------:R-:W-:Y:S01]  /*7140*/  UIADD3 UR34, UR6, 0x180, URZ ;  /* 0x0000018006227890 */ /* 0x000fe2000fffe03f */
[----:B------:R-:W-:Y:S01]  /*7150*/  R2UR UR15, R7 ;  /* 0x00000000070f72ca */ /* 0x000fe200000e0000 */
[----:B------:R-:W-:Y:S01]  /*7160*/  UIADD3 UR38, UR6, 0x200, URZ ;  /* 0x0000020006267890 */ /* 0x000fe2000fffe03f */
[----:B------:R-:W-:Y:S01]  /*7170*/  R2UR UR11, R5 ;  /* 0x00000000050b72ca */ /* 0x000fe200000e0000 */
[----:B------:R-:W-:Y:S01]  /*7180*/  UIADD3 UR42, UR6, 0x280, URZ ;  /* 0x00000280062a7890 */ /* 0x000fe2000fffe03f */
[----:B------:R-:W-:Y:S01]  /*7190*/  UMOV UR43, 0x40000040 ;  /* 0x40000040002b7882 */ /* 0x000fe20000000000 */
[----:B------:R-:W-:Y:S01]  /*71a0*/  UIADD3 UR46, UR6, 0x300, URZ ;  /* 0x00000300062e7890 */ /* 0x000fe2000fffe03f */
[----:B--2---:R-:W-:Y:S01]  /*71b0*/  SHF.R.U32.HI R10, RZ, 0x7, R10 ;  /* 0x00000007ff0a7819 */ /* 0x004fe2000001160a */
[----:B------:R-:W-:Y:S01]  /*71c0*/  UMOV UR44, UR4 ;  /* 0x00000004002c7c82 */ /* 0x000fe20008000000 */
[----:B------:R-:W-:Y:S01]  /*71d0*/  UMOV UR45, UR5 ;  /* 0x00000005002d7c82 */ /* 0x000fe20008000000 */
[----:B------:R-:W-:Y:S01]  /*71e0*/  UMOV UR47, 0x40000040 ;  /* 0x40000040002f7882 */ /* 0x000fe20000000000 */
[----:B------:R-:W-:Y:S01]  /*71f0*/  UIADD3 UR50, UR6, 0x400, URZ ;  /* 0x0000040006327890 */ /* 0x000fe2000fffe03f */
[----:B01----:R-:W-:Y:S01]  /*7200*/  VIADD R0, R10, 0x8 ;  /* 0x000000080a007836 */ /* 0x003fe20000000000 */
[----:B------:R-:W-:Y:S01]  /*7210*/  UMOV UR48, UR4 ;  /* 0x0000000400307c82 */ /* 0x000fe20008000000 */
[----:B------:R-:W-:Y:S01]  /*7220*/  UMOV UR49, UR5 ;  /* 0x0000000500317c82 */ /* 0x000fe20008000000 */
[----:B------:R-:W-:Y:S01]  /*7230*/  UMOV UR51, 0x40000040 ;  /* 0x4000004000337882 */ /* 0x000fe20000000000 */
[----:B------:R-:W-:Y:S01]  /*7240*/  UIADD3 UR54, UR6, 0x480, URZ ;  /* 0x0000048006367890 */ /* 0x000fe2000fffe03f */
[----:B------:R0:W-:Y:S01]  /*7250*/  BAR.SYNC.DEFER_BLOCKING R0, 0x100 ;  /* 0x000400000000751d */ /* 0x0001e20000010000 */
[----:B------:R-:W-:-:S02]  /*7260*/  UIADD3 UR58, UR6, 0x500, URZ ;  /* 0x00000500063a7890 */ /* 0x000fc4000fffe03f */
[----:B------:R-:W-:Y:S02]  /*7270*/  UIADD3 UR10, UR6, 0x82, URZ ;  /* 0x00000082060a7890 */ /* 0x000fe4000fffe03f */
[----:B------:R-:W-:Y:S01]  /*7280*/  UIADD3 UR22, UR6, 0x586, URZ ;  /* 0x0000058606167890 */ /* 0x000fe2000fffe03f */
[----:B------:R-:W-:Y:S01]  /*7290*/  UMOV UR52, UR4 ;  /* 0x0000000400347c82 */ /* 0x000fe20008000000 */
[----:B------:R-:W-:Y:S01]  /*72a0*/  UMOV UR53, UR5 ;  /* 0x0000000500357c82 */ /* 0x000fe20008000000 */
[----:B------:R-:W-:Y:S01]  /*72b0*/  UMOV UR55, 0x40000040 ;  /* 0x4000004000377882 */ /* 0x000fe20000000000 */
[----:B------:R-:W-:Y:S01]  /*72c0*/  UMOV UR56, UR4 ;  /* 0x0000000400387c82 */ /* 0x000fe20008000000 */
[----:B------:R-:W-:Y:S01]  /*72d0*/  UMOV UR57, UR5 ;  /* 0x0000000500397c82 */ /* 0x000fe20008000000 */
[----:B------:R-:W-:Y:S01]  /*72e0*/  UMOV UR59, 0x40000040 ;  /* 0x40000040003b7882 */ /* 0x000fe20000000000 */
[----:B------:R-:W-:Y:S01]  /*72f0*/  UMOV UR23, 0x40000040 ;  /* 0x4000004000177882 */ /* 0x000fe20000000000 */
[----:B------:R-:W-:-:S06]  /*7300*/  WARPGROUP.ARRIVE ;  /* 0x00000000000079c5 */ /* 0x000fcc0000000000 */
[----:B------:R-:W-:Y:S01]  /*7310*/  HGMMA.64x16x16.F32 R168, gdesc[UR4], RZ, !UPT, gsb0 ;  /* 0x0020000004a879f0 */ /* 0x000fe2000c0008ff */
[----:B------:R-:W-:Y:S02]  /*7320*/  UIADD3 UR7, UR6, 0x380, URZ ;  /* 0x0000038006077890 */ /* 0x000fe4000fffe03f */
        /* <DEDUP_REMOVED lines=64> */
[----:B------:R-:W-:Y:S01]  /*7730*/  R2UR UR10, R4 ;  /* 0x00000000040a72ca */ /* 0x000fe200000e0000 */
        /* <DEDUP_REMOVED lines=78> */
[----:B------:R-:W-:Y:S02]  /*7c20*/  UIADD3 UR7, UR6, 0x504, URZ ;  /* 0x0000050406077890 */ /* 0x000fe4000fffe03f */
        /* <DEDUP_REMOVED lines=416> */
.L_x_186:
[----:B------:R-:W0:Y:S01]  /*9630*/  S2UR UR7, SR_CgaCtaId ;  /* 0x00000000000779c3 */ /* 0x000e220000008800 */
[----:B------:R-:W-:Y:S01]  /*9640*/  UMOV UR6, 0x400 ;  /* 0x0000040000067882 */ /* 0x000fe20000000000 */
[----:B------:R-:W-:Y:S01]  /*9650*/  SHF.L.U32 R0, R15, 0x1f, RZ ;  /* 0x0000001f0f007819 */ /* 0x000fe200000006ff */
[----:B0-----:R-:W-:-:S04]  /*9660*/  ULEA UR6, UR7, UR6, 0x18 ;  /* 0x0000000607067291 */ /* 0x001fc8000f8ec03f */
[----:B------:R-:W-:-:S09]  /*9670*/  ULEA UR6, UR60, UR6, 0x3 ;  /* 0x000000063c067291 */ /* 0x000fd2000f8e183f */
[----:B------:R0:W1:Y:S01]  /*9680*/  SYNCS.PHASECHK.TRANS64.TRYWAIT P2, [UR6+0x34850], R0 ;  /* 0x03485000ff0075a7 */ /* 0x0000620008040146 */
[----:B------:R-:W-:Y:S05]  /*9690*/  @!P0 BRA `(.L_x_187) ;  /* 0x0000000000048947 */ /* 0x000fea0003800000 */
[----:B------:R-:W-:Y:S01]  /*96a0*/  BPT.TRAP 0x1 ;  /* 0x000000040000795c */ /* 0x000fe20000300000 */
.L_x_187:
[----:B-1----:R-:W-:Y:S05]  /*96b0*/  @P2 BRA `(.L_x_185) ;  /* 0x0000000000082947 */ /* 0x002fea0003800000 */
[----:B------:R-:W1:Y:S02]  /*96c0*/  SYNCS.PHASECHK.TRANS64.TRYWAIT P2, [UR6+0x34850], R0 ;  /* 0x03485000ff0075a7 */ /* 0x000e640008040146 */
[----:B-1----:R-:W-:Y:S05]  /*96d0*/  @!P2 BRA `(.L_x_188) ;  /* 0x000000c8008ca947 */ /* 0x002fea0003800000 */
.L_x_185:
[----:B------:R-:W2:Y:S01]  /*96e0*/  S2UR UR7, SR_CgaCtaId ;  /* 0x00000000000779c3 */ /* 0x000ea20000008800 */
[----:B------:R-:W-:Y:S01]  /*96f0*/  UMOV UR6, 0x400 ;  /* 0x0000040000067882 */ /* 0x000fe20000000000 */
[----:B------:R-:W-:Y:S01]  /*9700*/  WARPGROUP.ARRIVE ;  /* 0x00000000000079c5 */ /* 0x000fe20000000000 */
[----:B-1----:R-:W-:Y:S01]  /*9710*/  FMNMX.FTZ R10, R168, R12, !PT ;  /* 0x0000000ca80a7209 */ /* 0x002fe20007810000 */
[----:B------:R-:W-:Y:S01]  /*9720*/  ULDC UR11, c[0x0][0x988] ;  /* 0x00026200000b7ab9 */ /* 0x000fe20000000800 */
[----:B------:R-:W-:Y:S02]  /*9730*/  R2UR UR14, R18 ;  /* 0x00000000120e72ca */ /* 0x000fe400000e0000 */
[----:B------:R-:W-:-:S04]  /*9740*/  FMNMX.FTZ R10, R169, R10, !PT ;  /* 0x0000000aa90a7209 */ /* 0x000fc80007810000 */
[----:B------:R-:W-:-:S04]  /*9750*/  FMNMX.FTZ R10, R172, R10, !PT ;  /* 0x0000000aac0a7209 */ /* 0x000fc80007810000 */
[----:B------:R-:W-:-:S03]  /*9760*/  FMNMX.FTZ R10, R173, R10, !PT ;  /* 0x0000000aad0a7209 */ /* 0x000fc60007810000 */
[----:B------:R-:W-:Y:S01]  /*9770*/  UISETP.GT.AND UP0, UPT, UR61, UR14, UPT ;  /* 0x0000000e3d00728c */ /* 0x000fe2000bf04270 */
[----:B------:R-:W-:Y:S01]  /*9780*/  FMNMX.FTZ R10, R160, R10, !PT ;  /* 0x0000000aa00a7209 */ /* 0x000fe20007810000 */
[----:B------:R-:W-:-:S03]  /*9790*/  UIADD3 UR61, UR61, -0x1, URZ ;  /* 0xffffffff3d3d7890 */ /* 0x000fc6000fffe03f */
[----:B------:R-:W-:Y:S01]  /*97a0*/  FMNMX.FTZ R10, R161, R10, !PT ;  /* 0x0000000aa10a7209 */ /* 0x000fe20007810000 */
[----:B--2---:R-:W-:Y:S01]  /*97b0*/  ULEA UR6, UR7, UR6, 0x18 ;  /* 0x0000000607067291 */ /* 0x004fe2000f8ec03f */
[----:B------:R-:W-:Y:S02]  /*97c0*/  PLOP3.LUT P2, PT, PT, PT, UP0, 0x80, 0x0 ;  /* 0x000000000000781c */ /* 0x000fe40003f4f008 */
[----:B------:R-:W-:Y:S01]  /*97d0*/  UMOV UR7, 0x40000040 ;  /* 0x4000004000077882 */ /* 0x000fe20000000000 */
[----:B------:R-:W-:Y:S02]  /*97e0*/  FMNMX.FTZ R10, R164, R10, !PT ;  /* 0x0000000aa40a7209 */ /* 0x000fe40007810000 */
[----:B0-----:R-:W-:Y:S02]  /*97f0*/  IMAD.U32 R0, RZ, RZ, UR6 ;  /* 0x00000006ff007e24 */ /* 0x001fe4000f8e00ff */
[----:B------:R-:W-:-:S03]  /*9800*/  FMNMX.FTZ R10, R165, R10, !PT ;  /* 0x0000000aa50a7209 */ /* 0x000fc60007810000 */
[----:B------:R-:W-:Y:S02]  /*9810*/  R2UR UR6, R0 ;  /* 0x00000000000672ca */ /* 0x000fe400000e0000 */
[----:B------:R-:W-:-:S04]  /*9820*/  FMNMX.FTZ R10, R152, R10, !PT ;  /* 0x0000000a980a7209 */ /* 0x000fc80007810000 */
[----:B------:R-:W-:-:S04]  /*9830*/  FMNMX.FTZ R10, R153, R10, !PT ;  /* 0x0000000a990a7209 */ /* 0x000fc80007810000 */
[----:B------:R-:W-:-:S03]  /*9840*/  FMNMX.FTZ R10, R156, R10, !PT ;  /* 0x0000000a9c0a7209 */ /* 0x000fc60007810000 */
[----:B------:R-:W-:Y:S01]  /*9850*/  UIADD3 UR6, UR6, 0x400, URZ ;  /* 0x0000040006067890 */ /* 0x000fe2000fffe03f */
[----:B------:R-:W-:-:S03]  /*9860*/  FMNMX.FTZ R10, R157, R10, !PT ;  /* 0x0000000a9d0a7209 */ /* 0x000fc60007810000 */
[----:B------:R-:W-:Y:S01]  /*9870*/  USHF.R.U32.HI UR6, URZ, 0x4, UR6 ;  /* 0x000000043f067899 */ /* 0x000fe20008011606 */
[----:B------:R-:W-:-:S03]  /*9880*/  FMNMX.FTZ R10, R144, R10, !PT ;  /* 0x0000000a900a7209 */ /* 0x000fc60007810000 */
[----:B------:R-:W-:Y:S01]  /*9890*/  ULOP3.LUT UR6, UR6, 0x3fff, URZ, 0xc0, !UPT ;  /* 0x00003fff06067892 */ /* 0x000fe2000f8ec03f */
[----:B------:R-:W-:-:S03]  /*98a0*/  FMNMX.FTZ R10, R145, R10, !PT ;  /* 0x0000000a910a7209 */ /* 0x000fc60007810000 */
[----:B------:R-:W-:Y:S01]  /*98b0*/  ULOP3.LUT UR6, UR6, 0x5800000, URZ, 0xfc, !UPT ;  /* 0x0580000006067892 */ /* 0x000fe2000f8efc3f */
[----:B------:R-:W-:-:S03]  /*98c0*/  FMNMX.FTZ R10, R148, R10, !PT ;  /* 0x0000000a940a7209 */ /* 0x000fc60007810000 */
[----:B------:R-:W-:Y:S01]  /*98d0*/  UIMAD UR10, UR60, 0xb00, UR6 ;  /* 0x00000b003c0a78a4 */ /* 0x000fe2000f8e0206 */
[----:B------:R-:W-:-:S04]  /*98e0*/  FMNMX.FTZ R10, R149, R10, !PT ;  /* 0x0000000a950a7209 */ /* 0x000fc80007810000 */
[----:B------:R-:W-:Y:S02]  /*98f0*/  FMNMX.FTZ R10, R136, R10, !PT ;  /* 0x0000000a880a7209 */ /* 0x000fe40007810000 */
[----:B------:R-:W-:Y:S02]  /*9900*/  UMOV UR6, UR10 ;  /* 0x0000000a00067c82 */ /* 0x000fe40008000000 */
[----:B------:R-:W-:Y:S01]  /*9910*/  HGMMA.64x128x16.F32 R24, R176, gdesc[UR4].tnspB, R24, gsb0 ;  /* 0x41e00004b0187df0 */ /* 0x000fe20008000818 */
[----:B------:R-:W-:Y:S01]  /*9920*/  UIADD3 UR6, UR10, 0x80, URZ ;  /* 0x000000800a067890 */ /* 0x000fe2000fffe03f */
[----:B------:R-:W-:Y:S01]  /*9930*/  FMNMX.FTZ R10, R137, R10, !PT ;  /* 0x0000000a890a7209 */ /* 0x000fe20007810000 */
[----:B------:R-:W-:-:S03]  /*9940*/  UMOV UR7, 0x40000040 ;  /* 0x4000004000077882 */ /* 0x000fc60000000000 */
        /* <DEDUP_REMOVED lines=25> */
[----:B------:R-:W-:-:S05]  /*9ae0*/  FMNMX.FTZ R10, R93, R10, !PT ;  /* 0x0000000a5d0a7209 */ /* 0x000fca0007810000 */
[----:B------:R-:W0:Y:S02]  /*9af0*/  SHFL.BFLY PT, R15, R10, 0x2, 0x1f ;  /* 0x0c401f000a0f7f89 */ /* 0x000e2400000e0000 */
[----:B0-----:R-:W-:-:S05]  /*9b00*/  FMNMX.FTZ R10, R10, R15, !PT ;  /* 0x0000000f0a0a7209 */ /* 0x001fca0007810000 */
[----:B------:R-:W0:Y:S01]  /*9b10*/  SHFL.BFLY PT, R15, R10, 0x1, 0x1f ;  /* 0x0c201f000a0f7f89 */ /* 0x000e2200000e0000 */
[----:B------:R-:W-:Y:S02]  /*9b20*/  WARPGROUP.DEPBAR.LE gsb0, 0x0 ;  /* 0x00008000000079c5 */ /* 0x000fe40000010000 */
[----:B------:R-:W-:-:S06]  /*9b30*/  WARPGROUP.ARRIVE ;  /* 0x00000000000079c5 */ /* 0x000fcc0000000000 */
[----:B------:R-:W-:Y:S01]  /*9b40*/  HGMMA.64x128x16.F32 R24, R180, gdesc[UR4].tnspB, R24, gsb0 ;  /* 0x41e00004b4187df0 */ /* 0x000fe20008000818 */
[----:B------:R-:W-:Y:S01]  /*9b50*/  UIADD3 UR6, UR10, 0x100, URZ ;  /* 0x000001000a067890 */ /* 0x000fe2000fffe03f */
[----:B------:R-:W-:Y:S01]  /*9b60*/  UMOV UR7, 0x40000040 ;  /* 0x4000004000077882 */ /* 0x000fe20000000000 */
[----:B0-----:R-:W-:-:S05]  /*9b70*/  FMNMX.FTZ R10, R10, R15, !PT ;  /* 0x0000000f0a0a7209 */ /* 0x001fca0007810000 */
[C---:B------:R-:W-:Y:S01]  /*9b80*/  FMUL.FTZ R15, R10.reuse, UR11 ;  /* 0x0000000b0a0f7c20 */ /* 0x040fe20008410000 */
[----:B------:R-:W-:-:S03]  /*9b90*/  FADD.FTZ R12, -R10, R12 ;  /* 0x0000000c0a0c7221 */ /* 0x000fc60000010100 */
[--C-:B------:R-:W-:Y:S01]  /*9ba0*/  FFMA.FTZ R176, R168, UR11, -R15.reuse ;  /* 0x0000000ba8b07c23 */ /* 0x100fe2000801080f */
        /* <DEDUP_REMOVED lines=12> */
[----:B------:R-:W-:Y:S01]  /*9c70*/  FFMA.FTZ R89, R89, UR11, -R15 ;  /* 0x0000000b59597c23 */ /* 0x000fe2000801080f */
[----:B------:R-:W-:Y:S01]  /*9c80*/  FMUL.FTZ R12, R12, UR11 ;  /* 0x0000000b0c0c7c20 */ /* 0x000fe20008410000 */
[----:B------:R-:W-:Y:S08]  /*9c90*/  MUFU.EX2 R176, R176 ;  /* 0x000000b000b07308 */ /* 0x000ff00000000800 */
[----:B------:R-:W0:Y:S08]  /*9ca0*/  MUFU.EX2 R12, R12 ;  /* 0x0000000c000c7308 */ /* 0x000e300000000800 */
[----:B------:R-:W1:Y:S08]  /*9cb0*/  MUFU.EX2 R20, R20 ;  /* 0x0000001400147308 */ /* 0x000e700000000800 */
[----:B------:R-:W2:Y:S08]  /*9cc0*/  MUFU.EX2 R178, R178 ;  /* 0x000000b200b27308 */ /* 0x000eb00000000800 */
[----:B------:R-:W3:Y:S08]  /*9cd0*/  MUFU.EX2 R168, R168 ;  /* 0x000000a800a87308 */ /* 0x000ef00000000800 */
        /* <DEDUP_REMOVED lines=10> */
[--C-:B------:R-:W-:Y:S01]  /*9d80*/  FFMA.FTZ R180, R160, UR11, -R15.reuse ;  /* 0x0000000ba0b47c23 */ /* 0x100fe2000801080f */
[--C-:B------:R-:W-:Y:S01]  /*9d90*/  FFMA.FTZ R182, R164, UR11, -R15.reuse ;  /* 0x0000000ba4b67c23 */ /* 0x100fe2000801080f */
[----:B------:R-:W-:Y:S02]  /*9da0*/  FFMA.FTZ R160, R165, UR11, -R15 ;  /* 0x0000000ba5a07c23 */ /* 0x000fe4000801080f */
[----:B------:R-:W-:Y:S01]  /*9db0*/  MUFU.EX2 R89, R89 ;  /* 0x0000005900597308 */ /* 0x000fe20000000800 */
[----:B------:R-:W-:Y:S01]  /*9dc0*/  HGMMA.64x128x16.F32 R24, R184, gdesc[UR4].tnspB, R24, gsb0 ;  /* 0x41e00004b8187df0 */ /* 0x000fe20008000818 */
[----:B------:R-:W-:Y:S01]  /*9dd0*/  UIADD3 UR6, UR10, 0x180, URZ ;  /* 0x000001800a067890 */ /* 0x000fe2000fffe03f */
[----:B------:R-:W-:-:S05]  /*9de0*/  UMOV UR7, 0x40000040 ;  /* 0x4000004000077882 */ /* 0x000fca0000000000 */
[----:B------:R-:W-:Y:S08]  /*9df0*/  MUFU.EX2 R180, R180 ;  /* 0x000000b400b47308 */ /* 0x000ff00000000800 */
[----:B------:R-:W-:Y:S08]  /*9e00*/  MUFU.EX2 R182, R182 ;  /* 0x000000b600b67308 */ /* 0x000ff00000000800 */
[----:B------:R-:W-:Y:S01]  /*9e10*/  MUFU.EX2 R160, R160 ;  /* 0x000000a000a07308 */ /* 0x000fe20000000800 */
[----:B------:R-:W-:-:S02]  /*9e20*/  WARPGROUP.DEPBAR.LE gsb0, 0x0 ;  /* 0x00008000000079c5 */ /* 0x000fc40000010000 */
[----:B------:R-:W-:Y:S01]  /*9e30*/  WARPGROUP.ARRIVE ;  /* 0x00000000000079c5 */ /* 0x000fe20000000000 */
[--C-:B------:R-:W-:Y:S01]  /*9e40*/  FFMA.FTZ R184, R152, UR11, -R15.reuse ;  /* 0x0000000b98b87c23 */ /* 0x100fe2000801080f */
[----:B------:R-:W-:Y:S01]  /*9e50*/  FMNMX.FTZ R152, R170, R11, !PT ;  /* 0x0000000baa987209 */ /* 0x000fe20007810000 */
[----:B------:R-:W-:-:S03]  /*9e60*/  FFMA.FTZ R186, R156, UR11, -R15 ;  /* 0x0000000b9cba7c23 */ /* 0x000fc6000801080f */
[----:B------:R-:W-:Y:S01]  /*9e70*/  HGMMA.64x128x16.F32 R24, R188, gdesc[UR4].tnspB, R24, gsb0 ;  /* 0x41e00004bc187df0 */ /* 0x000fe20008000818 */
[----:B------:R-:W-:Y:S01]  /*9e80*/  UIADD3 UR6, UR10, 0x200, URZ ;  /* 0x000002000a067890 */ /* 0x000fe2000fffe03f */
[----:B------:R-:W-:Y:S01]  /*9e90*/  FMNMX.FTZ R152, R171, R152, !PT ;  /* 0x00000098ab987209 */ /* 0x000fe20007810000 */
[----:B------:R-:W-:Y:S01]  /*9ea0*/  UMOV UR7, 0x40000040 ;  /* 0x4000004000077882 */ /* 0x000fe20000000000 */
        /* <DEDUP_REMOVED lines=38> */
[----:B------:R-:W-:Y:S01]  /*a110*/  WARPGROUP.ARRIVE ;  /* 0x00000000000079c5 */ /* 0x000fe20000000000 */
[----:B------:R-:W-:Y:S01]  /*a120*/  FMNMX.FTZ R156, R98, R156, !PT ;  /* 0x0000009c629c7209 */ /* 0x000fe20007810000 */
[--C-:B------:R-:W-:Y:S01]  /*a130*/  FFMA.FTZ R188, R144, UR11, -R15.reuse ;  /* 0x0000000b90bc7c23 */ /* 0x100fe2000801080f */
[--C-:B------:R-:W-:Y:S01]  /*a140*/  FFMA.FTZ R144, R145, UR11, -R15.reuse ;  /* 0x0000000b91907c23 */ /* 0x100fe2000801080f */
[--C-:B------:R-:W-:Y:S01]  /*a150*/  FFMA.FTZ R190, R148, UR11, -R15.reuse ;  /* 0x0000000b94be7c23 */ /* 0x100fe2000801080f */
[----:B------:R-:W-:Y:S01]  /*a160*/  FMNMX.FTZ R156, R99, R156, !PT ;  /* 0x0000009c639c7209 */ /* 0x000fe20007810000 */
[----:B------:R-:W-:Y:S01]  /*a170*/  HGMMA.64x128x16.F32 R24, R192, gdesc[UR4].tnspB, R24, gsb0 ;  /* 0x41e00004c0187df0 */ /* 0x000fe20008000818 */
[----:B------:R-:W-:Y:S01]  /*a180*/  UIADD3 UR6, UR10, 0x280, URZ ;  /* 0x000002800a067890 */ /* 0x000fe2000fffe03f */
[----:B------:R-:W-:Y:S01]  /*a190*/  FFMA.FTZ R145, R149, UR11, -R15 ;  /* 0x0000000b95917c23 */ /* 0x000fe2000801080f */
[----:B------:R-:W-:Y:S01]  /*a1a0*/  UMOV UR7, 0x40000040 ;  /* 0x4000004000077882 */ /* 0x000fe20000000000 */
[----:B------:R-:W-:Y:S01]  /*a1b0*/  FMNMX.FTZ R156, R102, R156, !PT ;  /* 0x0000009c669c7209 */ /* 0x000fe20007810000 */
[----:B------:R-:W-:Y:S03]  /*a1c0*/  MUFU.EX2 R188, R188 ;  /* 0x000000bc00bc7308 */ /* 0x000fe60000000800 */
[----:B------:R-:W-:-:S04]  /*a1d0*/  FMNMX.FTZ R156, R103, R156, !PT ;  /* 0x0000009c679c7209 */ /* 0x000fc80007810000 */
[----:B------:R-:W-:Y:S01]  /*a1e0*/  FMNMX.FTZ R156, R90, R156, !PT ;  /* 0x0000009c5a9c7209 */ /* 0x000fe20007810000 */
[----:B------:R-:W-:Y:S08]  /*a1f0*/  MUFU.EX2 R144, R144 ;  /* 0x0000009000907308 */ /* 0x000ff00000000800 */
[----:B------:R-:W-:Y:S08]  /*a200*/  MUFU.EX2 R190, R190 ;  /* 0x000000be00be7308 */ /* 0x000ff00000000800 */
[----:B------:R-:W-:Y:S01]  /*a210*/  MUFU.EX2 R145, R145 ;  /* 0x0000009100917308 */ /* 0x000fe20000000800 */
[----:B------:R-:W-:-:S02]  /*a220*/  WARPGROUP.DEPBAR.LE gsb0, 0x0 ;  /* 0x00008000000079c5 */ /* 0x000fc40000010000 */
[----:B------:R-:W-:Y:S01]  /*a230*/  WARPGROUP.ARRIVE ;  /* 0x00000000000079c5 */ /* 0x000fe20000000000 */
[--C-:B------:R-:W-:Y:S01]  /*a240*/  FFMA.FTZ R192, R136, UR11, -R15.reuse ;  /* 0x0000000b88c07c23 */ /* 0x100fe2000801080f */
[--C-:B------:R-:W-:Y:S01]  /*a250*/  FFMA.FTZ R136, R137, UR11, -R15.reuse ;  /* 0x0000000b89887c23 */ /* 0x100fe2000801080f */
[--C-:B------:R-:W-:Y:S01]  /*a260*/  FFMA.FTZ R194, R140, UR11, -R15.reuse ;  /* 0x0000000b8cc27c23 */ /* 0x100fe2000801080f */
[----:B------:R-:W-:Y:S01]  /*a270*/  FFMA.FTZ R137, R141, UR11, -R15 ;  /* 0x0000000b8d897c23 */ /* 0x000fe2000801080f */
[----:B------:R-:W-:Y:S01]  /*a280*/  @!P1 IMAD R141, R2, 0x8, R0 ;  /* 0x00000008028d9824 */ /* 0x000fe200078e0200 */
[----:B------:R-:W-:Y:S01]  /*a290*/  HGMMA.64x128x16.F32 R24, R196, gdesc[UR4].tnspB, R24, gsb0 ;  /* 0x41e00004c4187df0 */ /* 0x000fe20008000818 */
[----:B------:R-:W-:Y:S01]  /*a2a0*/  UIADD3 UR6, UR10, 0x300, URZ ;  /* 0x000003000a067890 */ /* 0x000fe2000fffe03f */
[----:B------:R-:W-:Y:S01]  /*a2b0*/  MUFU.EX2 R192, R192 ;  /* 0x000000c000c07308 */ /* 0x000fe20000000800 */
[----:B------:R-:W-:Y:S01]  /*a2c0*/  UMOV UR7, 0x40000040 ;  /* 0x4000004000077882 */ /* 0x000fe20000000000 */
[----:B------:R-:W-:-:S05]  /*a2d0*/  @!P1 VIADD R141, R141, 0x34840 ;  /* 0x000348408d8d9836 */ /* 0x000fca0000000000 */
[----:B------:R-:W-:Y:S01]  /*a2e0*/  @!P1 PRMT R141, RZ, 0x654, R141 ;  /* 0x00000654ff8d9816 */ /* 0x000fe2000000008d */
[----:B------:R-:W-:Y:S08]  /*a2f0*/  MUFU.EX2 R136, R136 ;  /* 0x0000008800887308 */ /* 0x000ff00000000800 */
[----:B------:R-:W-:Y:S08]  /*a300*/  MUFU.EX2 R194, R194 ;  /* 0x000000c200c27308 */ /* 0x000ff00000000800 */
[----:B------:R-:W-:Y:S01]  /*a310*/  MUFU.EX2 R137, R137 ;  /* 0x0000008900897308 */ /* 0x000fe20000000800 */
[----:B------:R-:W-:-:S02]  /*a320*/  WARPGROUP.DEPBAR.LE gsb0, 0x0 ;  /* 0x00008000000079c5 */ /* 0x000fc40000010000 */
[----:B------:R-:W-:-:S06]  /*a330*/  WARPGROUP.ARRIVE ;  /* 0x00000000000079c5 */ /* 0x000fcc0000000000 */
[----:B------:R-:W4:Y:S01]  /*a340*/  S2R R199, SR_TID.X ;  /* 0x0000000000c77919 */ /* 0x000f220000002100 */
[--C-:B------:R-:W-:Y:S01]  /*a350*/  FFMA.FTZ R196, R128, UR11, -R15.reuse ;  /* 0x0000000b80c47c23 */ /* 0x100fe2000801080f */
[--C-:B------:R-:W-:Y:S01]  /*a360*/  FFMA.FTZ R198, R132, UR11, -R15.reuse ;  /* 0x0000000b84c67c23 */ /* 0x100fe2000801080f */
[----:B------:R-:W-:Y:S01]  /*a370*/  FFMA.FTZ R128, R133, UR11, -R15 ;  /* 0x0000000b85807c23 */ /* 0x000fe2000801080f */
[----:B------:R-:W-:Y:S01]  /*a380*/  HGMMA.64x128x16.F32 R24, R200, gdesc[UR4].tnspB, R24, gsb0 ;  /* 0x41e00004c8187df0 */ /* 0x000fe20008000818 */
[----:B------:R-:W-:Y:S02]  /*a390*/  UIADD3 UR6, UR10, 0x380, URZ ;  /* 0x000003800a067890 */ /* 0x000fe4000fffe03f */
[----:B------:R-:W-:Y:S01]  /*a3a0*/  MUFU.EX2 R196, R196 ;  /* 0x000000c400c47308 */ /* 0x000fe20000000800 */
[----:B------:R-:W-:-:S07]  /*a3b0*/  UMOV UR7, 0x40000040 ;  /* 0x4000004000077882 */ /* 0x000fce0000000000 */
[----:B------:R-:W-:Y:S08]  /*a3c0*/  MUFU.EX2 R198, R198 ;  /* 0x000000c600c67308 */ /* 0x000ff00000000800 */
[----:B------:R-:W-:Y:S01]  /*a3d0*/  MUFU.EX2 R128, R128 ;  /* 0x0000008000807308 */ /* 0x000fe20000000800 */
[----:B----4-:R-:W-:Y:S01]  /*a3e0*/  SHF.R.U32.HI R169, RZ, 0x7, R199 ;  /* 0x00000007ffa97819 */ /* 0x010fe200000116c7 */
[----:B------:R-:W-:-:S02]  /*a3f0*/  WARPGROUP.DEPBAR.LE gsb0, 0x0 ;  /* 0x00008000000079c5 */ /* 0x000fc40000010000 */
[----:B------:R-:W-:Y:S01]  /*a400*/  WARPGROUP.ARRIVE ;  /* 0x00000000000079c5 */ /* 0x000fe20000000000 */
[--C-:B------:R-:W-:Y:S01]  /*a410*/  FFMA.FTZ R200, R120, UR11, -R15.reuse ;  /* 0x0000000b78c87c23 */ /* 0x100fe2000801080f */
[--C-:B------:R-:W-:Y:S01]  /*a420*/  FFMA.FTZ R120, R121, UR11, -R15.reuse ;  /* 0x0000000b79787c23 */ /* 0x100fe2000801080f */
[--C-:B------:R-:W-:Y:S01]  /*a430*/  FFMA.FTZ R202, R124, UR11, -R15.reuse ;  /* 0x0000000b7cca7c23 */ /* 0x100fe2000801080f */
[----:B------:R-:W-:Y:S02]  /*a440*/  FFMA.FTZ R121, R125, UR11, -R15 ;  /* 0x0000000b7d797c23 */ /* 0x000fe4000801080f */
[----:B------:R-:W-:Y:S01]  /*a450*/  HGMMA.64x128x16.F32 R24, R204, gdesc[UR4].tnspB, R24, gsb0 ;  /* 0x41e00004cc187df0 */ /* 0x000fe20008000818 */
[----:B------:R-:W-:Y:S01]  /*a460*/  UIADD3 UR6, UR10, 0x400, URZ ;  /* 0x000004000a067890 */ /* 0x000fe2000fffe03f */
[----:B------:R-:W-:Y:S01]  /*a470*/  MUFU.EX2 R200, R200 ;  /* 0x000000c800c87308 */ /* 0x000fe20000000800 */
[----:B------:R-:W-:-:S07]  /*a480*/  UMOV UR7, 0x40000040 ;  /* 0x4000004000077882 */ /* 0x000fce0000000000 */
[----:B------:R-:W-:Y:S08]  /*a490*/  MUFU.EX2 R120, R120 ;  /* 0x0000007800787308 */ /* 0x000ff00000000800 */
[----:B------:R-:W-:Y:S08]  /*a4a0*/  MUFU.EX2 R202, R202 ;  /* 0x000000ca00ca7308 */ /* 0x000ff00000000800 */
[----:B------:R-:W-:Y:S01]  /*a4b0*/  MUFU.EX2 R121, R121 ;  /* 0x0000007900797308 */ /* 0x000fe20000000800 */
[----:B------:R-:W-:-:S02]  /*a4c0*/  WARPGROUP.DEPBAR.LE gsb0, 0x0 ;  /* 0x00008000000079c5 */ /* 0x000fc40000010000 */
[----:B------:R-:W-:Y:S01]  /*a4d0*/  WARPGROUP.ARRIVE ;  /* 0x00000000000079c5 */ /* 0x000fe20000000000 */
[--C-:B------:R-:W-:Y:S01]  /*a4e0*/  FFMA.FTZ R204, R112, UR11, -R15.reuse ;  /* 0x0000000b70cc7c23 */ /* 0x100fe2000801080f */
[--C-:B------:R-:W-:Y:S01]  /*a4f0*/  FFMA.FTZ R112, R113, UR11, -R15.reuse ;  /* 0x0000000b71707c23 */ /* 0x100fe2000801080f */
[----:B------:R-:W-:Y:S01]  /*a500*/  FMNMX.FTZ R113, R91, R156, !PT ;  /* 0x0000009c5b717209 */ /* 0x000fe20007810000 */
[--C-:B------:R-:W-:Y:S02]  /*a510*/  FFMA.FTZ R206, R116, UR11, -R15.reuse ;  /* 0x0000000b74ce7c23 */ /* 0x100fe4000801080f */
[----:B------:R-:W-:Y:S01]  /*a520*/  HGMMA.64x128x16.F32 R24, R208, gdesc[UR4].tnspB, R24, gsb0 ;  /* 0x41e00004d0187df0 */ /* 0x000fe20008000818 */
[----:B------:R-:W-:Y:S01]  /*a530*/  UIADD3 UR6, UR10, 0x480, URZ ;  /* 0x000004800a067890 */ /* 0x000fe2000fffe03f */
[----:B------:R-:W-:Y:S01]  /*a540*/  FMNMX.FTZ R116, R94, R113, !PT ;  /* 0x000000715e747209 */ /* 0x000fe20007810000 */
[----:B------:R-:W-:Y:S01]  /*a550*/  UMOV UR7, 0x40000040 ;  /* 0x4000004000077882 */ /* 0x000fe20000000000 */
[----:B------:R-:W-:Y:S01]  /*a560*/  FFMA.FTZ R113, R117, UR11, -R15 ;  /* 0x0000000b75717c23 */ /* 0x000fe2000801080f */
[----:B------:R-:W-:Y:S01]  /*a570*/  MUFU.EX2 R204, R204 ;  /* 0x000000cc00cc7308 */ /* 0x000fe20000000800 */
[----:B------:R-:W-:-:S05]  /*a580*/  FMNMX.FTZ R116, R95, R116, !PT ;  /* 0x000000745f747209 */ /* 0x000fca0007810000 */
[----:B------:R-:W4:Y:S02]  /*a590*/  SHFL.BFLY PT, R117, R116, 0x2, 0x1f ;  /* 0x0c401f0074757f89 */ /* 0x000f2400000e0000 */
[----:B------:R-:W-:Y:S08]  /*a5a0*/  MUFU.EX2 R112, R112 ;  /* 0x0000007000707308 */ /* 0x000ff00000000800 */
[----:B------:R-:W-:Y:S08]  /*a5b0*/  MUFU.EX2 R206, R206 ;  /* 0x000000ce00ce7308 */ /* 0x000ff00000000800 */
[----:B------:R-:W-:Y:S01]  /*a5c0*/  MUFU.EX2 R113, R113 ;  /* 0x0000007100717308 */ /* 0x000fe20000000800 */
[----:B----4-:R-:W-:Y:S01]  /*a5d0*/  FMNMX.FTZ R116, R116, R117, !PT ;  /* 0x0000007574747209 */ /* 0x010fe20007810000 */
[----:B------:R-:W-:Y:S01]  /*a5e0*/  FFMA.FTZ R117, R92, UR11, -R15 ;  /* 0x0000000b5c757c23 */ /* 0x000fe2000801080f */
[----:B------:R-:W-:-:S02]  /*a5f0*/  WARPGROUP.DEPBAR.LE gsb0, 0x0 ;  /* 0x00008000000079c5 */ /* 0x000fc40000010000 */
[----:B------:R-:W-:Y:S01]  /*a600*/  WARPGROUP.ARRIVE ;  /* 0x00000000000079c5 */ /* 0x000fe20000000000 */
[--C-:B------:R-:W-:Y:S01]  /*a610*/  FFMA.FTZ R210, R108, UR11, -R15.reuse ;  /* 0x0000000b6cd27c23 */ /* 0x100fe2000801080f */
[--C-:B------:R-:W-:Y:S01]  /*a620*/  FFMA.FTZ R208, R104, UR11, -R15.reuse ;  /* 0x0000000b68d07c23 */ /* 0x100fe2000801080f */
[----:B------:R-:W4:Y:S01]  /*a630*/  SHFL.BFLY PT, R108, R116, 0x1, 0x1f ;  /* 0x0c201f00746c7f89 */ /* 0x000f2200000e0000 */
[--C-:B------:R-:W-:Y:S01]  /*a640*/  FFMA.FTZ R104, R105, UR11, -R15.reuse ;  /* 0x0000000b69687c23 */ /* 0x100fe2000801080f */
[----:B------:R-:W-:Y:S01]  /*a650*/  FFMA.FTZ R105, R109, UR11, -R15 ;  /* 0x0000000b6d697c23 */ /* 0x000fe2000801080f */
[----:B------:R-:W-:Y:S01]  /*a660*/  HGMMA.64x128x16.F32 R24, R212, gdesc[UR4].tnspB, R24, gsb0 ;  /* 0x41e00004d4187df0 */ /* 0x000fe20008000818 */
[----:B------:R-:W-:Y:S01]  /*a670*/  UIADD3 UR6, UR10, 0x500, URZ ;  /* 0x000005000a067890 */ /* 0x000fe2000fffe03f */
[----:B------:R-:W-:Y:S01]  /*a680*/  MUFU.EX2 R208, R208 ;  /* 0x000000d000d07308 */ /* 0x000fe20000000800 */
[----:B------:R-:W-:-:S07]  /*a690*/  UMOV UR7, 0x40000040 ;  /* 0x4000004000077882 */ /* 0x000fce0000000000 */
[----:B------:R-:W-:Y:S08]  /*a6a0*/  MUFU.EX2 R104, R104 ;  /* 0x0000006800687308 */ /* 0x000ff00000000800 */
[----:B------:R-:W-:Y:S01]  /*a6b0*/  MUFU.EX2 R210, R210 ;  /* 0x000000d200d27308 */ /* 0x000fe20000000800 */
[----:B----4-:R-:W-:Y:S01]  /*a6c0*/  FMNMX.FTZ R92, R116, R108, !PT ;  /* 0x0000006c745c7209 */ /* 0x010fe20007810000 */
[----:B------:R-:W-:-:S04]  /*a6d0*/  FFMA.FTZ R116, R93, UR11, -R15 ;  /* 0x0000000b5d747c23 */ /* 0x000fc8000801080f */
[C---:B------:R-:W-:Y:S01]  /*a6e0*/  FADD.FTZ R15, -R92.reuse, R11 ;  /* 0x0000000b5c0f7221 */ /* 0x040fe20000010100 */
[----:B------:R-:W-:Y:S01]  /*a6f0*/  FMUL.FTZ R93, R92, UR11 ;  /* 0x0000000b5c5d7c20 */ /* 0x000fe20008410000 */
[----:B------:R4:W-:Y:S02]  /*a700*/  MUFU.EX2 R11, R116 ;  /* 0x00000074000b7308 */ /* 0x0009e40000000800 */
[----:B------:R-:W-:Y:S01]  /*a710*/  FMUL.FTZ R15, R15, UR11 ;  /* 0x0000000b0f0f7c20 */ /* 0x000fe20008410000 */
[--C-:B------:R-:W-:Y:S01]  /*a720*/  FFMA.FTZ R177, R170, UR11, -R93.reuse ;  /* 0x0000000baab17c23 */ /* 0x100fe2000801085d */
[--C-:B------:R-:W-:Y:S01]  /*a730*/  FFMA.FTZ R109, R171, UR11, -R93.reuse ;  /* 0x0000000bab6d7c23 */ /* 0x100fe2000801085d */
[--C-:B------:R-:W-:Y:S01]  /*a740*/  FFMA.FTZ R179, R174, UR11, -R93.reuse ;  /* 0x0000000baeb37c23 */ /* 0x100fe2000801085d */
[--C-:B------:R-:W-:Y:S01]  /*a750*/  FFMA.FTZ R197, R130, UR11, -R93.reuse ;  /* 0x0000000b82c57c23 */ /* 0x100fe2000801085d */
[--C-:B------:R-:W-:Y:S01]  /*a760*/  FFMA.FTZ R130, R131, UR11, -R93.reuse ;  /* 0x0000000b83827c23 */ /* 0x100fe2000801085d */
[----:B------:R-:W-:Y:S01]  /*a770*/  MUFU.EX2 R15, R15 ;  /* 0x0000000f000f7308 */ /* 0x000fe20000000800 */
[--C-:B----4-:R-:W-:Y:S01]  /*a780*/  FFMA.FTZ R116, R175, UR11, -R93.reuse ;  /* 0x0000000baf747c23 */ /* 0x110fe2000801085d */
[--C-:B------:R-:W-:Y:S01]  /*a790*/  FFMA.FTZ R131, R134, UR11, -R93.reuse ;  /* 0x0000000b86837c23 */ /* 0x100fe2000801085d */
[----:B------:R-:W-:Y:S01]  /*a7a0*/  IADD3 R134, -R169, 0xb, RZ ;  /* 0x0000000ba9867810 */ /* 0x000fe20007ffe1ff */
[--C-:B------:R-:W-:Y:S01]  /*a7b0*/  FFMA.FTZ R181, R162, UR11, -R93.reuse ;  /* 0x0000000ba2b57c23 */ /* 0x100fe2000801085d */
[--C-:B------:R-:W-:Y:S01]  /*a7c0*/  FFMA.FTZ R199, R135, UR11, -R93.reuse ;  /* 0x0000000b87c77c23 */ /* 0x100fe2000801085d */
[----:B0-----:R-:W-:Y:S01]  /*a7d0*/  FFMA.FTZ R135, R12, R14, R176 ;  /* 0x0000000e0c877223 */ /* 0x001fe200000100b0 */
[--C-:B------:R-:W-:Y:S01]  /*a7e0*/  FFMA.FTZ R201, R122, UR11, -R93.reuse ;  /* 0x0000000b7ac97c23 */ /* 0x100fe2000801085d */
[----:B------:R-:W0:Y:S01]  /*a7f0*/  MUFU.EX2 R177, R177 ;  /* 0x000000b100b17308 */ /* 0x000e220000000800 */
[----:B------:R-:W-:Y:S01]  /*a800*/  FFMA.FTZ R183, R166, UR11, -R93 ;  /* 0x0000000ba6b77c23 */ /* 0x000fe2000801085d */
[----:B-1----:R-:W-:Y:S01]  /*a810*/  FADD.FTZ R135, R20, R135 ;  /* 0x0000008714877221 */ /* 0x002fe20000010000 */
[--C-:B------:R-:W-:Y:S01]  /*a820*/  FFMA.FTZ R124, R167, UR11, -R93.reuse ;  /* 0x0000000ba77c7c23 */ /* 0x100fe2000801085d */
[--C-:B------:R-:W-:Y:S01]  /*a830*/  FFMA.FTZ R185, R154, UR11, -R93.reuse ;  /* 0x0000000b9ab97c23 */ /* 0x100fe2000801085d */
[----:B------:R-:W-:Y:S01]  /*a840*/  FFMA.FTZ R125, R155, UR11, -R93 ;  /* 0x0000000b9b7d7c23 */ /* 0x000fe2000801085d */
[----:B--2---:R-:W-:Y:S01]  /*a850*/  FADD.FTZ R135, R178, R135 ;  /* 0x00000087b2877221 */ /* 0x004fe20000010000 */
[--C-:B------:R-:W-:Y:S01]  /*a860*/  FFMA.FTZ R203, R126, UR11, -R93.reuse ;  /* 0x0000000b7ecb7c23 */ /* 0x100fe2000801085d */
[----:B------:R-:W1:Y:S01]  /*a870*/  MUFU.EX2 R109, R109 ;  /* 0x0000006d006d7308 */ /* 0x000e620000000800 */
[----:B------:R-:W-:Y:S01]  /*a880*/  FFMA.FTZ R187, R158, UR11, -R93 ;  /* 0x0000000b9ebb7c23 */ /* 0x000fe2000801085d */
[----:B---3--:R-:W-:Y:S01]  /*a890*/  FADD.FTZ R135, R168, R135 ;  /* 0x00000087a8877221 */ /* 0x008fe20000010000 */
[--C-:B------:R-:W-:Y:S01]  /*a8a0*/  FFMA.FTZ R132, R159, UR11, -R93.reuse ;  /* 0x0000000b9f847c23 */ /* 0x100fe2000801085d */
[--C-:B------:R-:W-:Y:S01]  /*a8b0*/  FFMA.FTZ R189, R146, UR11, -R93.reuse ;  /* 0x0000000b92bd7c23 */ /* 0x100fe2000801085d */
[--C-:B------:R-:W-:Y:S01]  /*a8c0*/  FFMA.FTZ R205, R114, UR11, -R93.reuse ;  /* 0x0000000b72cd7c23 */ /* 0x100fe2000801085d */
[--C-:B------:R-:W-:Y:S01]  /*a8d0*/  FFMA.FTZ R133, R147, UR11, -R93.reuse ;  /* 0x0000000b93857c23 */ /* 0x100fe2000801085d */
[----:B------:R-:W-:Y:S01]  /*a8e0*/  FFMA.FTZ R207, R118, UR11, -R93 ;  /* 0x0000000b76cf7c23 */ /* 0x000fe2000801085d */
[----:B------:R-:W2:Y:S01]  /*a8f0*/  MUFU.EX2 R179, R179 ;  /* 0x000000b300b37308 */ /* 0x000ea20000000800 */
[----:B0-----:R-:W-:Y:S01]  /*a900*/  FFMA.FTZ R14, R15, R13, R177 ;  /* 0x0000000d0f0e7223 */ /* 0x001fe200000100b1 */
[--C-:B------:R-:W-:Y:S01]  /*a910*/  FFMA.FTZ R13, R123, UR11, -R93.reuse ;  /* 0x0000000b7b0d7c23 */ /* 0x100fe2000801085d */
[--C-:B------:R-:W-:Y:S01]  /*a920*/  FFMA.FTZ R209, R106, UR11, -R93.reuse ;  /* 0x0000000b6ad17c23 */ /* 0x100fe2000801085d */
[--C-:B------:R-:W-:Y:S01]  /*a930*/  FFMA.FTZ R191, R150, UR11, -R93.reuse ;  /* 0x0000000b96bf7c23 */ /* 0x100fe2000801085d */
[--C-:B------:R-:W-:Y:S01]  /*a940*/  FFMA.FTZ R140, R151, UR11, -R93.reuse ;  /* 0x0000000b978c7c23 */ /* 0x100fe2000801085d */
[--C-:B------:R-:W-:Y:S01]  /*a950*/  FFMA.FTZ R193, R138, UR11, -R93.reuse ;  /* 0x0000000b8ac17c23 */ /* 0x100fe2000801085d */
[--C-:B------:R-:W-:Y:S01]  /*a960*/  FFMA.FTZ R211, R110, UR11, -R93.reuse ;  /* 0x0000000b6ed37c23 */ /* 0x100fe2000801085d */
[----:B------:R-:W0:Y:S01]  /*a970*/  MUFU.EX2 R116, R116 ;  /* 0x0000007400747308 */ /* 0x000e220000000800 */
[----:B-1----:R-:W-:Y:S01]  /*a980*/  FADD.FTZ R14, R109, R14 ;  /* 0x0000000e6d0e7221 */ /* 0x002fe20000010000 */
[--C-:B------:R-:W-:Y:S01]  /*a990*/  FFMA.FTZ R138, R139, UR11, -R93.reuse ;  /* 0x0000000b8b8a7c23 */ /* 0x100fe2000801085d */
[--C-:B------:R-:W-:Y:S01]  /*a9a0*/  FFMA.FTZ R195, R142, UR11, -R93.reuse ;  /* 0x0000000b8ec37c23 */ /* 0x100fe2000801085d */
[--C-:B------:R-:W-:Y:S01]  /*a9b0*/  FFMA.FTZ R115, R115, UR11, -R93.reuse ;  /* 0x0000000b73737c23 */ /* 0x100fe2000801085d */
[--C-:B------:R-:W-:Y:S01]  /*a9c0*/  FFMA.FTZ R139, R143, UR11, -R93.reuse ;  /* 0x0000000b8f8b7c23 */ /* 0x100fe2000801085d */
[--C-:B------:R-:W-:Y:S01]  /*a9d0*/  FFMA.FTZ R119, R119, UR11, -R93.reuse ;  /* 0x0000000b77777c23 */ /* 0x100fe2000801085d */
[--C-:B------:R-:W-:Y:S01]  /*a9e0*/  FFMA.FTZ R111, R111, UR11, -R93.reuse ;  /* 0x0000000b6f6f7c23 */ /* 0x100fe2000801085d */
[----:B------:R1:W-:Y:S01]  /*a9f0*/  MUFU.EX2 R108, R117 ;  /* 0x00000075006c7308 */ /* 0x0003e20000000800 */
[----:B--2---:R-:W-:Y:S01]  /*aa00*/  FADD.FTZ R123, R179, R14 ;  /* 0x0000000eb37b7221 */ /* 0x004fe20000010000 */
[--C-:B------:R-:W-:Y:S01]  /*aa10*/  FFMA.FTZ R102, R102, UR11, -R93.reuse ;  /* 0x0000000b66667c23 */ /* 0x100fe2000801085d */
[--C-:B------:R-:W-:Y:S01]  /*aa20*/  FFMA.FTZ R103, R103, UR11, -R93.reuse ;  /* 0x0000000b67677c23 */ /* 0x100fe2000801085d */
[--C-:B------:R-:W-:Y:S01]  /*aa30*/  FFMA.FTZ R91, R91, UR11, -R93.reuse ;  /* 0x0000000b5b5b7c23 */ /* 0x100fe2000801085d */
[----:B------:R-:W-:Y:S01]  /*aa40*/  FFMA.FTZ R94, R94, UR11, -R93 ;  /* 0x0000000b5e5e7c23 */ /* 0x000fe2000801085d */
[----:B------:R-:W-:-:S02]  /*aa50*/  F2FP.F16.F32.PACK_AB R176, R20, R176 ;  /* 0x000000b014b0723e */ /* 0x000fc400000000ff */
[----:B------:R-:W2:Y:S01]  /*aa60*/  MUFU.EX2 R181, R181 ;  /* 0x000000b500b57308 */ /* 0x000ea20000000800 */
[----:B-1----:R-:W-:Y:S01]  /*aa70*/  FFMA.FTZ R117, R163, UR11, -R93 ;  /* 0x0000000ba3757c23 */ /* 0x002fe2000801085d */
[C---:B0-----:R-:W-:Y:S01]  /*aa80*/  FADD.FTZ R14, R116.reuse, R123 ;  /* 0x0000007b740e7221 */ /* 0x041fe20000010000 */
[----:B------:R-:W-:Y:S02]  /*aa90*/  F2FP.F16.F32.PACK_AB R179, R116, R179 ;  /* 0x000000b374b3723e */ /* 0x000fe400000000ff */
[----:B------:R-:W-:Y:S02]  /*aaa0*/  F2FP.F16.F32.PACK_AB R178, R168, R178 ;  /* 0x000000b2a8b2723e */ /* 0x000fe400000000ff */
[----:B------:R-:W-:Y:S01]  /*aab0*/  F2FP.F16.F32.PACK_AB R177, R109, R177 ;  /* 0x000000b16db1723e */ /* 0x000fe200000000ff */
[----:B------:R-:W0:Y:S08]  /*aac0*/  MUFU.EX2 R117, R117 ;  /* 0x0000007500757308 */ /* 0x000e300000000800 */
[----:B------:R-:W1:Y:S01]  /*aad0*/  MUFU.EX2 R183, R183 ;  /* 0x000000b700b77308 */ /* 0x000e620000000800 */
[----:B--2---:R-:W-:Y:S01]  /*aae0*/  FADD.FTZ R126, R181, R14 ;  /* 0x0000000eb57e7221 */ /* 0x004fe20000010000 */
[----:B------:R-:W-:-:S06]  /*aaf0*/  FFMA.FTZ R14, R127, UR11, -R93 ;  /* 0x0000000b7f0e7c23 */ /* 0x000fcc000801085d */
[----:B------:R-:W2:Y:S01]  /*ab00*/  MUFU.EX2 R124, R124 ;  /* 0x0000007c007c7308 */ /* 0x000ea20000000800 */
[C---:B0-----:R-:W-:Y:S01]  /*ab10*/  FADD.FTZ R126, R117.reuse, R126 ;  /* 0x0000007e757e7221 */ /* 0x041fe20000010000 */
[----:B------:R-:W-:-:S06]  /*ab20*/  F2FP.F16.F32.PACK_AB R181, R117, R181 ;  /* 0x000000b575b5723e */ /* 0x000fcc00000000ff */
[----:B------:R-:W0:Y:S01]  /*ab30*/  MUFU.EX2 R185, R185 ;  /* 0x000000b900b97308 */ /* 0x000e220000000800 */
[----:B-1----:R-:W-:-:S07]  /*ab40*/  FADD.FTZ R127, R183, R126 ;  /* 0x0000007eb77f7221 */ /* 0x002fce0000010000 */
[----:B------:R-:W1:Y:S01]  /*ab50*/  MUFU.EX2 R125, R125 ;  /* 0x0000007d007d7308 */ /* 0x000e620000000800 */
[C---:B--2---:R-:W-:Y:S01]  /*ab60*/  FADD.FTZ R114, R124.reuse, R127 ;  /* 0x0000007f7c727221 */ /* 0x044fe20000010000 */
[----:B------:R-:W-:-:S06]  /*ab70*/  F2FP.F16.F32.PACK_AB R183, R124, R183 ;  /* 0x000000b77cb7723e */ /* 0x000fcc00000000ff */
[----:B------:R-:W2:Y:S01]  /*ab80*/  MUFU.EX2 R187, R187 ;  /* 0x000000bb00bb7308 */ /* 0x000ea20000000800 */
[----:B0-----:R-:W-:Y:S01]  /*ab90*/  FADD.FTZ R106, R185, R114 ;  /* 0x00000072b96a7221 */ /* 0x001fe20000010000 */
[----:B------:R-:W-:-:S06]  /*aba0*/  FFMA.FTZ R114, R107, UR11, -R93 ;  /* 0x0000000b6b727c23 */ /* 0x000fcc000801085d */
[----:B------:R-:W0:Y:S01]  /*abb0*/  MUFU.EX2 R132, R132 ;  /* 0x0000008400847308 */ /* 0x000e220000000800 */
[C---:B-1----:R-:W-:Y:S01]  /*abc0*/  FADD.FTZ R106, R125.reuse, R106 ;  /* 0x0000006a7d6a7221 */ /* 0x042fe20000010000 */
[----:B------:R-:W-:Y:S02]  /*abd0*/  WARPGROUP.DEPBAR.LE gsb0, 0x0 ;  /* 0x00008000000079c5 */ /* 0x000fe40000010000 */
[----:B------:R-:W-:Y:S01]  /*abe0*/  WARPGROUP.ARRIVE ;  /* 0x00000000000079c5 */ /* 0x000fe20000000000 */
[----:B------:R-:W-:Y:S02]  /*abf0*/  F2FP.F16.F32.PACK_AB R185, R125, R185 ;  /* 0x000000b97db9723e */ /* 0x000fe400000000ff */
[----:B------:R-:W-:Y:S01]  /*ac00*/  F2FP.F16.F32.PACK_AB R212, R97, R96 ;  /* 0x0000006061d4723e */ /* 0x000fe200000000ff */
[----:B------:R-:W1:Y:S01]  /*ac10*/  MUFU.EX2 R189, R189 ;  /* 0x000000bd00bd7308 */ /* 0x000e620000000800 */
[----:B--2---:R-:W-:Y:S01]  /*ac20*/  FADD.FTZ R127, R187, R106 ;  /* 0x0000006abb7f7221 */ /* 0x004fe20000010000 */
[----:B------:R-:W-:Y:S01]  /*ac30*/  HGMMA.64x128x16.F32 R24, R216, gdesc[UR4].tnspB, R24, gsb0 ;  /* 0x41e00004d8187df0 */ /* 0x000fe20008000818 */
[--C-:B------:R-:W-:Y:S01]  /*ac40*/  FFMA.FTZ R106, R99, UR11, -R93.reuse ;  /* 0x0000000b636a7c23 */ /* 0x100fe2000801085d */
[----:B------:R-:W-:Y:S01]  /*ac50*/  FFMA.FTZ R99, R90, UR11, -R93 ;  /* 0x0000000b5a637c23 */ /* 0x000fe2000801085d */
[----:B------:R-:W-:-:S03]  /*ac60*/  F2FP.F16.F32.PACK_AB R214, R101, R100 ;  /* 0x0000006465d6723e */ /* 0x000fc600000000ff */
        /* <DEDUP_REMOVED lines=8> */
[----:B------:R-:W2:Y:S08]  /*acf0*/  MUFU.EX2 R193, R193 ;  /* 0x000000c100c17308 */ /* 0x000eb00000000800 */
[----:B------:R-:W3:Y:S08]  /*ad00*/  MUFU.EX2 R138, R138 ;  /* 0x0000008a008a7308 */ /* 0x000ef00000000800 */
[----:B------:R-:W4:Y:S08]  /*ad10*/  MUFU.EX2 R195, R195 ;  /* 0x000000c300c37308 */ /* 0x000f300000000800 */
[----:B------:R-:W5:Y:S08]  /*ad20*/  MUFU.EX2 R139, R139 ;  /* 0x0000008b008b7308 */ /* 0x000f700000000800 */
        /* <DEDUP_REMOVED lines=9> */
[----:B------:R-:W-:Y:S01]  /*adc0*/  MUFU.EX2 R207, R207 ;  /* 0x000000cf00cf7308 */ /* 0x000fe20000000800 */
[----:B------:R-:W-:-:S02]  /*add0*/  WARPGROUP.DEPBAR.LE gsb0, 0x0 ;  /* 0x00008000000079c5 */ /* 0x000fc40000010000 */
[----:B------:R0:W-:Y:S06]  /*ade0*/  BAR.ARV R134, 0x100 ;  /* 0x000400860000751d */ /* 0x0001ec0000002000 */
[----:B------:R1:W-:Y:S01]  /*adf0*/  @!P1 SYNCS.ARRIVE.TRANS64.RED.A1T0 RZ, [R141+URZ], RZ ;  /* 0x000000ff8dff99a7 */ /* 0x0003e2000810043f */
[----:B------:R-:W-:Y:S01]  /*ae00*/  MUFU.EX2 R209, R209 ;  /* 0x000000d100d17308 */ /* 0x000fe20000000800 */
[----:B------:R-:W-:Y:S01]  /*ae10*/  F2FP.F16.F32.PACK_AB R218, R11, R108 ;  /* 0x0000006c0bda723e */ /* 0x000fe200000000ff */
[-C--:B------:R-:W-:Y:S01]  /*ae20*/  FMUL.FTZ R24, R24, R12.reuse ;  /* 0x0000000c18187220 */ /* 0x080fe20000410000 */
[-C--:B------:R-:W-:Y:S01]  /*ae30*/  FMUL.FTZ R25, R25, R12.reuse ;  /* 0x0000000c19197220 */ /* 0x080fe20000410000 */
[-C--:B------:R-:W-:Y:S01]  /*ae40*/  FMUL.FTZ R28, R28, R12.reuse ;  /* 0x0000000c1c1c7220 */ /* 0x080fe20000410000 */
[-C--:B------:R-:W-:Y:S01]  /*ae50*/  FMUL.FTZ R29, R29, R12.reuse ;  /* 0x0000000c1d1d7220 */ /* 0x080fe20000410000 */
[-C--:B------:R-:W-:Y:S01]  /*ae60*/  FMUL.FTZ R32, R32, R12.reuse ;  /* 0x0000000c20207220 */ /* 0x080fe20000410000 */
[----:B-1----:R-:W-:Y:S01]  /*ae70*/  IMAD.U32 R141, RZ, RZ, UR60 ;  /* 0x0000003cff8d7e24 */ /* 0x002fe2000f8e00ff */
[----:B------:R-:W-:Y:S01]  /*ae80*/  MUFU.EX2 R211, R211 ;  /* 0x000000d300d37308 */ /* 0x000fe20000000800 */
[----:B------:R-:W-:Y:S01]  /*ae90*/  R2UR UR60, R2 ;  /* 0x00000000023c72ca */ /* 0x000fe200000e0000 */
[----:B------:R-:W-:Y:S01]  /*aea0*/  FMUL.FTZ R33, R33, R12 ;  /* 0x0000000c21217220 */ /* 0x000fe20000410000 */
[----:B------:R-:W-:-:S02]  /*aeb0*/  @!P1 IMAD R122, R141, 0x8, R0 ;  /* 0x000000088d7a9824 */ /* 0x000fc400078e0200 */
[-C--:B------:R-:W-:Y:S01]  /*aec0*/  FMUL.FTZ R36, R36, R12.reuse ;  /* 0x0000000c24247220 */ /* 0x080fe20000410000 */
[-C--:B------:R-:W-:Y:S01]  /*aed0*/  FMUL.FTZ R37, R37, R12.reuse ;  /* 0x0000000c25257220 */ /* 0x080fe20000410000 */
[-C--:B------:R-:W-:Y:S01]  /*aee0*/  FMUL.FTZ R40, R40, R12.reuse ;  /* 0x0000000c28287220 */ /* 0x080fe20000410000 */
[----:B------:R-:W-:Y:S01]  /*aef0*/  @!P1 VIADD R122, R122, 0x34860 ;  /* 0x000348607a7a9836 */ /* 0x000fe20000000000 */
[----:B------:R-:W-:Y:S01]  /*af00*/  MUFU.EX2 R105, R105 ;  /* 0x0000006900697308 */ /* 0x000fe20000000800 */
[-C--:B------:R-:W-:Y:S01]  /*af10*/  FMUL.FTZ R41, R41, R12.reuse ;  /* 0x0000000c29297220 */ /* 0x080fe20000410000 */
[-C--:B------:R-:W-:Y:S01]  /*af20*/  FMUL.FTZ R44, R44, R12.reuse ;  /* 0x0000000c2c2c7220 */ /* 0x080fe20000410000 */
[-C--:B------:R-:W-:Y:S01]  /*af30*/  FMUL.FTZ R45, R45, R12.reuse ;  /* 0x0000000c2d2d7220 */ /* 0x080fe20000410000 */
[----:B------:R-:W-:Y:S01]  /*af40*/  @!P1 PRMT R122, RZ, 0x654, R122 ;  /* 0x00000654ff7a9816 */ /* 0x000fe2000000007a */
[-C--:B------:R-:W-:Y:S01]  /*af50*/  FMUL.FTZ R48, R48, R12.reuse ;  /* 0x0000000c30307220 */ /* 0x080fe20000410000 */
[-C--:B------:R-:W-:Y:S01]  /*af60*/  FMUL.FTZ R49, R49, R12.reuse ;  /* 0x0000000c31317220 */ /* 0x080fe20000410000 */
[-C--:B------:R-:W-:Y:S01]  /*af70*/  FMUL.FTZ R52, R52, R12.reuse ;  /* 0x0000000c34347220 */ /* 0x080fe20000410000 */
[----:B------:R1:W-:Y:S01]  /*af80*/  @!P1 SYNCS.ARRIVE.TRANS64.RED.A1T0 RZ, [R122+URZ], RZ ;  /* 0x000000ff7aff99a7 */ /* 0x0003e2000810043f */
[----:B------:R-:W-:Y:S01]  /*af90*/  MUFU.EX2 R106, R106 ;  /* 0x0000006a006a7308 */ /* 0x000fe20000000800 */
[-C--:B------:R-:W-:Y:S01]  /*afa0*/  FMUL.FTZ R53, R53, R12.reuse ;  /* 0x0000000c35357220 */ /* 0x080fe20000410000 */
[-C--:B------:R-:W-:Y:S01]  /*afb0*/  FMUL.FTZ R56, R56, R12.reuse ;  /* 0x0000000c38387220 */ /* 0x080fe20000410000 */
[-C--:B------:R-:W-:Y:S01]  /*afc0*/  FMUL.FTZ R57, R57, R12.reuse ;  /* 0x0000000c39397220 */ /* 0x080fe20000410000 */
[-C--:B------:R-:W-:Y:S01]  /*afd0*/  FMUL.FTZ R60, R60, R12.reuse ;  /* 0x0000000c3c3c7220 */ /* 0x080fe20000410000 */
[-C--:B------:R-:W-:Y:S01]  /*afe0*/  FMUL.FTZ R61, R61, R12.reuse ;  /* 0x0000000c3d3d7220 */ /* 0x080fe20000410000 */
[----:B------:R-:W-:Y:S01]  /*aff0*/  FMUL.FTZ R64, R64, R12 ;  /* 0x0000000c40407220 */ /* 0x000fe20000410000 */
[----:B-1----:R-:W-:Y:S01]  /*b000*/  FADD.FTZ R122, R180, R135 ;  /* 0x00000087b47a7221 */ /* 0x002fe20000010000 */
[----:B------:R-:W-:Y:S01]  /*b010*/  F2FP.F16.F32.PACK_AB R180, R21, R180 ;  /* 0x000000b415b4723e */ /* 0x000fe200000000ff */
[----:B------:R-:W-:Y:S01]  /*b020*/  MUFU.EX2 R102, R102 ;  /* 0x0000006600667308 */ /* 0x000fe20000000800 */
[-C--:B------:R-:W-:Y:S01]  /*b030*/  FMUL.FTZ R65, R65, R12.reuse ;  /* 0x0000000c41417220 */ /* 0x080fe20000410000 */
[----:B------:R-:W-:Y:S01]  /*b040*/  FADD.FTZ R123, R21, R122 ;  /* 0x0000007a157b7221 */ /* 0x000fe20000010000 */
[-C--:B------:R-:W-:Y:S01]  /*b050*/  FMUL.FTZ R68, R68, R12.reuse ;  /* 0x0000000c44447220 */ /* 0x080fe20000410000 */
[-C--:B------:R-:W-:Y:S01]  /*b060*/  FMUL.FTZ R69, R69, R12.reuse ;  /* 0x0000000c45457220 */ /* 0x080fe20000410000 */
[-C--:B------:R-:W-:Y:S01]  /*b070*/  FMUL.FTZ R72, R72, R12.reuse ;  /* 0x0000000c48487220 */ /* 0x080fe20000410000 */
[----:B------:R-:W-:Y:S01]  /*b080*/  FADD.FTZ R123, R182, R123 ;  /* 0x0000007bb67b7221 */ /* 0x000fe20000010000 */
[-C--:B------:R-:W-:Y:S01]  /*b090*/  FMUL.FTZ R73, R73, R12.reuse ;  /* 0x0000000c49497220 */ /* 0x080fe20000410000 */
        /* <DEDUP_REMOVED lines=9> */
[----:B------:R-:W-:Y:S01]  /*b130*/  FMUL.FTZ R85, R85, R12 ;  /* 0x0000000c55557220 */ /* 0x000fe20000410000 */
[----:B------:R-:W-:Y:S01]  /*b140*/  FADD.FTZ R107, R153, R118 ;  /* 0x00000076996b7221 */ /* 0x000fe20000010000 */
[-C--:B------:R-:W-:Y:S01]  /*b150*/  FMUL.FTZ R26, R26, R15.reuse ;  /* 0x0000000f1a1a7220 */ /* 0x080fe20000410000 */
[-C--:B------:R-:W-:Y:S01]  /*b160*/  FMUL.FTZ R27, R27, R15.reuse ;  /* 0x0000000f1b1b7220 */ /* 0x080fe20000410000 */
[-C--:B------:R-:W-:Y:S01]  /*b170*/  FMUL.FTZ R30, R30, R15.reuse ;  /* 0x0000000f1e1e7220 */ /* 0x080fe20000410000 */
[----:B------:R-:W-:Y:S01]  /*b180*/  FADD.FTZ R123, R186, R107 ;  /* 0x0000006bba7b7221 */ /* 0x000fe20000010000 */
[--C-:B------:R-:W-:Y:S01]  /*b190*/  FFMA.FTZ R107, R98, UR11, -R93.reuse ;  /* 0x0000000b626b7c23 */ /* 0x100fe2000801085d */
[----:B------:R-:W-:Y:S01]  /*b1a0*/  FFMA.FTZ R93, R95, UR11, -R93 ;  /* 0x0000000b5f5d7c23 */ /* 0x000fe2000801085d */
[----:B------:R0:W1:Y:S01]  /*b1b0*/  MUFU.EX2 R98, R115 ;  /* 0x0000007300627308 */ /* 0x0000620000000800 */
[----:B------:R-:W-:Y:S01]  /*b1c0*/  FADD.FTZ R123, R152, R123 ;  /* 0x0000007b987b7221 */ /* 0x000fe20000010000 */
[-C--:B------:R-:W-:Y:S01]  /*b1d0*/  FMUL.FTZ R31, R31, R15.reuse ;  /* 0x0000000f1f1f7220 */ /* 0x080fe20000410000 */
[-C--:B------:R-:W-:Y:S01]  /*b1e0*/  FMUL.FTZ R34, R34, R15.reuse ;  /* 0x0000000f22227220 */ /* 0x080fe20000410000 */
[-C--:B------:R-:W-:Y:S01]  /*b1f0*/  FMUL.FTZ R35, R35, R15.reuse ;  /* 0x0000000f23237220 */ /* 0x080fe20000410000 */
[----:B------:R-:W-:Y:S01]  /*b200*/  FADD.FTZ R123, R188, R123 ;  /* 0x0000007bbc7b7221 */ /* 0x000fe20000010000 */
[-C--:B------:R-:W-:Y:S01]  /*b210*/  FMUL.FTZ R38, R38, R15.reuse ;  /* 0x0000000f26267220 */ /* 0x080fe20000410000 */
[-C--:B------:R-:W-:Y:S01]  /*b220*/  FMUL.FTZ R39, R39, R15.reuse ;  /* 0x0000000f27277220 */ /* 0x080fe20000410000 */
[----:B------:R-:W-:Y:S01]  /*b230*/  MUFU.EX2 R107, R107 ;  /* 0x0000006b006b7308 */ /* 0x000fe20000000800 */
[----:B------:R-:W-:Y:S01]  /*b240*/  FADD.FTZ R123, R144, R123 ;  /* 0x0000007b907b7221 */ /* 0x000fe20000010000 */
[----:B0-----:R-:W-:Y:S01]  /*b250*/  FADD.FTZ R115, R191, R110 ;  /* 0x0000006ebf737221 */ /* 0x001fe20000010000 */
[-C--:B------:R-:W-:Y:S01]  /*b260*/  FMUL.FTZ R42, R42, R15.reuse ;  /* 0x0000000f2a2a7220 */ /* 0x080fe20000410000 */
[-C--:B------:R-:W-:Y:S01]  /*b270*/  FMUL.FTZ R43, R43, R15.reuse ;  /* 0x0000000f2b2b7220 */ /* 0x080fe20000410000 */
[----:B------:R-:W-:Y:S01]  /*b280*/  FADD.FTZ R90, R190, R123 ;  /* 0x0000007bbe5a7221 */ /* 0x000fe20000010000 */
[----:B------:R-:W-:Y:S01]  /*b290*/  FADD.FTZ R110, R140, R115 ;  /* 0x000000738c6e7221 */ /* 0x000fe20000010000 */
[-C--:B------:R-:W-:Y:S01]  /*b2a0*/  FMUL.FTZ R46, R46, R15.reuse ;  /* 0x0000000f2e2e7220 */ /* 0x080fe20000410000 */
[----:B------:R-:W-:Y:S01]  /*b2b0*/  MUFU.EX2 R91, R91 ;  /* 0x0000005b005b7308 */ /* 0x000fe20000000800 */
[----:B------:R-:W-:Y:S01]  /*b2c0*/  FADD.FTZ R123, R145, R90 ;  /* 0x0000005a917b7221 */ /* 0x000fe20000010000 */
[----:B--2---:R-:W-:Y:S01]  /*b2d0*/  FADD.FTZ R95, R193, R110 ;  /* 0x0000006ec15f7221 */ /* 0x004fe20000010000 */
[-C--:B------:R-:W-:Y:S01]  /*b2e0*/  FMUL.FTZ R47, R47, R15.reuse ;  /* 0x0000000f2f2f7220 */ /* 0x080fe20000410000 */
[-C--:B------:R-:W-:Y:S01]  /*b2f0*/  FMUL.FTZ R50, R50, R15.reuse ;  /* 0x0000000f32327220 */ /* 0x080fe20000410000 */
[----:B------:R-:W-:Y:S01]  /*b300*/  FADD.FTZ R123, R192, R123 ;  /* 0x0000007bc07b7221 */ /* 0x000fe20000010000 */
[----:B---3--:R-:W-:Y:S01]  /*b310*/  FADD.FTZ R20, R138, R95 ;  /* 0x0000005f8a147221 */ /* 0x008fe20000010000 */
[-C--:B------:R-:W-:Y:S01]  /*b320*/  FMUL.FTZ R51, R51, R15.reuse ;  /* 0x0000000f33337220 */ /* 0x080fe20000410000 */
[----:B------:R-:W0:Y:S01]  /*b330*/  MUFU.EX2 R90, R119 ;  /* 0x00000077005a7308 */ /* 0x000e220000000800 */
[----:B------:R-:W-:Y:S01]  /*b340*/  FADD.FTZ R123, R136, R123 ;  /* 0x0000007b887b7221 */ /* 0x000fe20000010000 */
[----:B----4-:R-:W-:Y:S01]  /*b350*/  FADD.FTZ R116, R195, R20 ;  /* 0x00000014c3747221 */ /* 0x010fe20000010000 */
[-C--:B------:R-:W-:Y:S01]  /*b360*/  FMUL.FTZ R54, R54, R15.reuse ;  /* 0x0000000f36367220 */ /* 0x080fe20000410000 */
[-C--:B------:R-:W-:Y:S01]  /*b370*/  FMUL.FTZ R55, R55, R15.reuse ;  /* 0x0000000f37377220 */ /* 0x080fe20000410000 */
[----:B------:R-:W-:Y:S01]  /*b380*/  FADD.FTZ R110, R194, R123 ;  /* 0x0000007bc26e7221 */ /* 0x000fe20000010000 */
[----:B-----5:R-:W-:Y:S01]  /*b390*/  FADD.FTZ R116, R139, R116 ;  /* 0x000000748b747221 */ /* 0x020fe20000010000 */
[-C--:B------:R-:W-:Y:S01]  /*b3a0*/  FMUL.FTZ R58, R58, R15.reuse ;  /* 0x0000000f3a3a7220 */ /* 0x080fe20000410000 */
[----:B------:R2:W3:Y:S01]  /*b3b0*/  MUFU.EX2 R20, R114 ;  /* 0x0000007200147308 */ /* 0x0004e20000000800 */
[----:B------:R-:W-:Y:S01]  /*b3c0*/  FADD.FTZ R21, R137, R110 ;  /* 0x0000006e89157221 */ /* 0x000fe20000010000 */
[-C--:B------:R-:W-:Y:S01]  /*b3d0*/  FMUL.FTZ R59, R59, R15.reuse ;  /* 0x0000000f3b3b7220 */ /* 0x080fe20000410000 */
[-C--:B------:R-:W-:Y:S01]  /*b3e0*/  FMUL.FTZ R62, R62, R15.reuse ;  /* 0x0000000f3e3e7220 */ /* 0x080fe20000410000 */
[-C--:B------:R-:W-:Y:S01]  /*b3f0*/  FMUL.FTZ R63, R63, R15.reuse ;  /* 0x0000000f3f3f7220 */ /* 0x080fe20000410000 */
[----:B------:R-:W-:Y:S01]  /*b400*/  FADD.FTZ R110, R196, R21 ;  /* 0x00000015c46e7221 */ /* 0x000fe20000010000 */
[----:B------:R-:W-:Y:S01]  /*b410*/  FADD.FTZ R21, R197, R116 ;  /* 0x00000074c5157221 */ /* 0x000fe20000010000 */
[-C--:B------:R-:W-:Y:S01]  /*b420*/  FMUL.FTZ R66, R66, R15.reuse ;  /* 0x0000000f42427220 */ /* 0x080fe20000410000 */
[----:B------:R-:W-:Y:S01]  /*b430*/  MUFU.EX2 R219, R94 ;  /* 0x0000005e00db7308 */ /* 0x000fe20000000800 */
[----:B------:R-:W-:Y:S01]  /*b440*/  FADD.FTZ R95, R129, R110 ;  /* 0x0000006e815f7221 */ /* 0x000fe20000010000 */
[----:B------:R-:W-:Y:S01]  /*b450*/  FADD.FTZ R110, R130, R21 ;  /* 0x00000015826e7221 */ /* 0x000fe20000010000 */
[-C--:B------:R-:W-:Y:S01]  /*b460*/  FMUL.FTZ R67, R67, R15.reuse ;  /* 0x0000000f43437220 */ /* 0x080fe20000410000 */
[-C--:B------:R-:W-:Y:S01]  /*b470*/  FMUL.FTZ R70, R70, R15.reuse ;  /* 0x0000000f46467220 */ /* 0x080fe20000410000 */
[----:B------:R-:W-:Y:S01]  /*b480*/  FADD.FTZ R95, R198, R95 ;  /* 0x0000005fc65f7221 */ /* 0x000fe20000010000 */
[----:B--2---:R-:W-:Y:S01]  /*b490*/  FADD.FTZ R114, R131, R110 ;  /* 0x0000006e83727221 */ /* 0x004fe20000010000 */
[-C--:B------:R-:W-:Y:S01]  /*b4a0*/  FMUL.FTZ R71, R71, R15.reuse ;  /* 0x0000000f47477220 */ /* 0x080fe20000410000 */
[----:B------:R-:W2:Y:S01]  /*b4b0*/  MUFU.EX2 R110, R111 ;  /* 0x0000006f006e7308 */ /* 0x000ea20000000800 */
[----:B------:R-:W-:Y:S01]  /*b4c0*/  FADD.FTZ R95, R128, R95 ;  /* 0x0000005f805f7221 */ /* 0x000fe20000010000 */
[----:B------:R-:W-:Y:S01]  /*b4d0*/  FADD.FTZ R114, R199, R114 ;  /* 0x00000072c7727221 */ /* 0x000fe20000010000 */
[-C--:B------:R-:W-:Y:S01]  /*b4e0*/  FMUL.FTZ R74, R74, R15.reuse ;  /* 0x0000000f4a4a7220 */ /* 0x080fe20000410000 */
[----:B------:R-:W-:Y:S01]  /*b4f0*/  FMUL.FTZ R75, R75, R15 ;  /* 0x0000000f4b4b7220 */ /* 0x000fe20000410000 */
[----:B------:R-:W-:Y:S01]  /*b500*/  FADD.FTZ R95, R200, R95 ;  /* 0x0000005fc85f7221 */ /* 0x000fe20000010000 */
[----:B------:R-:W-:Y:S01]  /*b510*/  FADD.FTZ R114, R201, R114 ;  /* 0x00000072c9727221 */ /* 0x000fe20000010000 */
[C---:B------:R-:W-:Y:S01]  /*b520*/  F2FP.F16.F32.PACK_AB R201, R13.reuse, R201 ;  /* 0x000000c90dc9723e */ /* 0x040fe200000000ff */
[----:B------:R-:W4:Y:S01]  /*b530*/  MUFU.EX2 R93, R93 ;  /* 0x0000005d005d7308 */ /* 0x000f220000000800 */
[----:B------:R-:W-:Y:S01]  /*b540*/  FADD.FTZ R95, R120, R95 ;  /* 0x0000005f785f7221 */ /* 0x000fe20000010000 */
[----:B------:R-:W-:Y:S01]  /*b550*/  FADD.FTZ R114, R13, R114 ;  /* 0x000000720d727221 */ /* 0x000fe20000010000 */
[-C--:B------:R-:W-:Y:S01]  /*b560*/  FMUL.FTZ R78, R78, R15.reuse ;  /* 0x0000000f4e4e7220 */ /* 0x080fe20000410000 */
[----:B------:R-:W-:Y:S01]  /*b570*/  FMUL.FTZ R79, R79, R15 ;  /* 0x0000000f4f4f7220 */ /* 0x000fe20000410000 */
[----:B------:R-:W-:Y:S01]  /*b580*/  FADD.FTZ R116, R202, R95 ;  /* 0x0000005fca747221 */ /* 0x000fe20000010000 */
[----:B------:R-:W-:Y:S01]  /*b590*/  FADD.FTZ R21, R203, R114 ;  /* 0x00000072cb157221 */ /* 0x000fe20000010000 */
[----:B------:R-:W-:Y:S01]  /*b5a0*/  F2FP.F16.F32.PACK_AB R203, R14, R203 ;  /* 0x000000cb0ecb723e */ /* 0x000fe200000000ff */
[-C--:B------:R-:W-:Y:S01]  /*b5b0*/  FMUL.FTZ R82, R82, R15.reuse ;  /* 0x0000000f52527220 */ /* 0x080fe20000410000 */
[----:B------:R-:W-:Y:S01]  /*b5c0*/  FADD.FTZ R95, R121, R116 ;  /* 0x00000074795f7221 */ /* 0x000fe20000010000 */
[----:B------:R-:W-:Y:S01]  /*b5d0*/  FADD.FTZ R114, R14, R21 ;  /* 0x000000150e727221 */ /* 0x000fe20000010000 */
[-C--:B------:R-:W-:Y:S01]  /*b5e0*/  FMUL.FTZ R83, R83, R15.reuse ;  /* 0x0000000f53537220 */ /* 0x080fe20000410000 */
[----:B------:R-:W-:Y:S01]  /*b5f0*/  FMUL.FTZ R86, R86, R15 ;  /* 0x0000000f56567220 */ /* 0x000fe20000410000 */
[----:B------:R-:W-:Y:S01]  /*b600*/  FADD.FTZ R95, R204, R95 ;  /* 0x0000005fcc5f7221 */ /* 0x000fe20000010000 */
[----:B------:R-:W-:Y:S01]  /*b610*/  FADD.FTZ R21, R205, R114 ;  /* 0x00000072cd157221 */ /* 0x000fe20000010000 */
[----:B-1----:R-:W-:Y:S01]  /*b620*/  F2FP.F16.F32.PACK_AB R205, R98, R205 ;  /* 0x000000cd62cd723e */ /* 0x002fe200000000ff */
[----:B------:R-:W-:Y:S01]  /*b630*/  FMUL.FTZ R87, R87, R15 ;  /* 0x0000000f57577220 */ /* 0x000fe20000410000 */
[----:B------:R-:W-:Y:S01]  /*b640*/  FADD.FTZ R95, R112, R95 ;  /* 0x0000005f705f7221 */ /* 0x000fe20000010000 */
[----:B------:R-:W-:Y:S01]  /*b650*/  FADD.FTZ R114, R98, R21 ;  /* 0x0000001562727221 */ /* 0x000fe20000010000 */
[----:B------:R-:W-:Y:S01]  /*b660*/  F2FP.F16.F32.PACK_AB R182, R160, R182 ;  /* 0x000000b6a0b6723e */ /* 0x000fe200000000ff */
[----:B------:R-:W-:-:S02]  /*b670*/  IMAD.MOV.U32 R15, RZ, RZ, R16 ;  /* 0x000000ffff0f7224 */ /* 0x000fc400078e0010 */
[----:B------:R-:W-:Y:S01]  /*b680*/  FADD.FTZ R116, R206, R95 ;  /* 0x0000005fce747221 */ /* 0x000fe20000010000 */
[----:B------:R-:W-:Y:S01]  /*b690*/  FADD.FTZ R21, R207, R114 ;  /* 0x00000072cf157221 */ /* 0x000fe20000010000 */
[----:B------:R-:W-:Y:S01]  /*b6a0*/  F2FP.F16.F32.PACK_AB R184, R153, R184 ;  /* 0x000000b899b8723e */ /* 0x000fe200000000ff */
[----:B------:R-:W-:Y:S02]  /*b6b0*/  IMAD.MOV.U32 R12, RZ, RZ, R10 ;  /* 0x000000ffff0c7224 */ /* 0x000fe400078e000a */
[----:B------:R-:W-:Y:S01]  /*b6c0*/  FADD.FTZ R95, R113, R116 ;  /* 0x00000074715f7221 */ /* 0x000fe20000010000 */
[----:B0-----:R-:W-:Y:S01]  /*b6d0*/  FADD.FTZ R114, R90, R21 ;  /* 0x000000155a727221 */ /* 0x001fe20000010000 */
[----:B------:R-:W-:Y:S02]  /*b6e0*/  F2FP.F16.F32.PACK_AB R186, R152, R186 ;  /* 0x000000ba98ba723e */ /* 0x000fe400000000ff */
[----:B------:R-:W-:Y:S01]  /*b6f0*/  FADD.FTZ R95, R208, R95 ;  /* 0x0000005fd05f7221 */ /* 0x000fe20000010000 */
[----:B------:R-:W-:Y:S01]  /*b700*/  FADD.FTZ R21, R209, R114 ;  /* 0x00000072d1157221 */ /* 0x000fe20000010000 */
[----:B---3--:R-:W-:-:S02]  /*b710*/  F2FP.F16.F32.PACK_AB R209, R20, R209 ;  /* 0x000000d114d1723e */ /* 0x008fc400000000ff */
[----:B------:R-:W-:Y:S01]  /*b720*/  FADD.FTZ R95, R104, R95 ;  /* 0x0000005f685f7221 */ /* 0x000fe20000010000 */
[----:B------:R-:W-:Y:S01]  /*b730*/  FADD.FTZ R114, R20, R21 ;  /* 0x0000001514727221 */ /* 0x000fe20000010000 */
[----:B------:R-:W-:Y:S02]  /*b740*/  F2FP.F16.F32.PACK_AB R188, R144, R188 ;  /* 0x000000bc90bc723e */ /* 0x000fe400000000ff */
[----:B------:R-:W-:Y:S01]  /*b750*/  FADD.FTZ R116, R210, R95 ;  /* 0x0000005fd2747221 */ /* 0x000fe20000010000 */
[----:B------:R-:W-:Y:S01]  /*b760*/  FADD.FTZ R13, R211, R114 ;  /* 0x00000072d30d7221 */ /* 0x000fe20000010000 */
[----:B------:R-:W-:Y:S02]  /*b770*/  F2FP.F16.F32.PACK_AB R190, R145, R190 ;  /* 0x000000be91be723e */ /* 0x000fe400000000ff */
[----:B------:R-:W-:Y:S01]  /*b780*/  FADD.FTZ R21, R105, R116 ;  /* 0x0000007469157221 */ /* 0x000fe20000010000 */
[----:B--2---:R-:W-:Y:S01]  /*b790*/  FADD.FTZ R14, R110, R13 ;  /* 0x0000000d6e0e7221 */ /* 0x004fe20000010000 */
[----:B------:R-:W-:-:S02]  /*b7a0*/  F2FP.F16.F32.PACK_AB R191, R140, R191 ;  /* 0x000000bf8cbf723e */ /* 0x000fc400000000ff */
[----:B------:R-:W-:Y:S01]  /*b7b0*/  FADD.FTZ R98, R96, R21 ;  /* 0x0000001560627221 */ /* 0x000fe20000010000 */
[----:B------:R-:W-:Y:S01]  /*b7c0*/  FADD.FTZ R13, R107, R14 ;  /* 0x0000000e6b0d7221 */ /* 0x000fe20000010000 */
[----:B------:R-:W-:Y:S02]  /*b7d0*/  F2FP.F16.F32.PACK_AB R192, R136, R192 ;  /* 0x000000c088c0723e */ /* 0x000fe400000000ff */
[----:B------:R-:W-:Y:S01]  /*b7e0*/  FADD.FTZ R21, R97, R98 ;  /* 0x0000006261157221 */ /* 0x000fe20000010000 */
[----:B------:R-:W-:Y:S01]  /*b7f0*/  FADD.FTZ R13, R106, R13 ;  /* 0x0000000d6a0d7221 */ /* 0x000fe20000010000 */
[----:B------:R-:W-:Y:S02]  /*b800*/  F2FP.F16.F32.PACK_AB R193, R138, R193 ;  /* 0x000000c18ac1723e */ /* 0x000fe400000000ff */
[----:B------:R-:W-:Y:S01]  /*b810*/  FADD.FTZ R14, R100, R21 ;  /* 0x00000015640e7221 */ /* 0x000fe20000010000 */
[----:B------:R-:W-:Y:S01]  /*b820*/  FADD.FTZ R20, R102, R13 ;  /* 0x0000000d66147221 */ /* 0x000fe20000010000 */
        /* <DEDUP_REMOVED lines=14> */
[----:B------:R-:W-:Y:S01]  /*b910*/  F2FP.F16.F32.PACK_AB R199, R199, R131 ;  /* 0x00000083c7c7723e */ /* 0x000fe200000000ff */
[----:B----4-:R-:W-:Y:S01]  /*b920*/  FADD.FTZ R13, R93, R20 ;  /* 0x000000145d0d7221 */ /* 0x010fe20000010000 */
[----:B------:R-:W-:Y:S01]  /*b930*/  F2FP.F16.F32.PACK_AB R200, R120, R200 ;  /* 0x000000c878c8723e */ /* 0x000fe200000000ff */
[----:B------:R-:W-:Y:S01]  /*b940*/  IMAD.MOV.U32 R11, RZ, RZ, R92 ;  /* 0x000000ffff0b7224 */ /* 0x000fe200078e005c */
[----:B------:R-:W-:Y:S02]  /*b950*/  F2FP.F16.F32.PACK_AB R202, R121, R202 ;  /* 0x000000ca79ca723e */ /* 0x000fe400000000ff */
[----:B------:R-:W-:-:S02]  /*b960*/  F2FP.F16.F32.PACK_AB R204, R112, R204 ;  /* 0x000000cc70cc723e */ /* 0x000fc400000000ff */
[----:B------:R-:W-:Y:S02]  /*b970*/  F2FP.F16.F32.PACK_AB R206, R113, R206 ;  /* 0x000000ce71ce723e */ /* 0x000fe400000000ff */
[----:B------:R-:W-:Y:S02]  /*b980*/  F2FP.F16.F32.PACK_AB R207, R90, R207 ;  /* 0x000000cf5acf723e */ /* 0x000fe400000000ff */
[----:B------:R-:W-:Y:S02]  /*b990*/  F2FP.F16.F32.PACK_AB R208, R104, R208 ;  /* 0x000000d068d0723e */ /* 0x000fe400000000ff */
[----:B------:R-:W-:Y:S02]  /*b9a0*/  F2FP.F16.F32.PACK_AB R210, R105, R210 ;  /* 0x000000d269d2723e */ /* 0x000fe400000000ff */
[----:B------:R-:W-:Y:S02]  /*b9b0*/  F2FP.F16.F32.PACK_AB R211, R110, R211 ;  /* 0x000000d36ed3723e */ /* 0x000fe400000000ff */
[----:B------:R-:W-:-:S02]  /*b9c0*/  F2FP.F16.F32.PACK_AB R213, R106, R107 ;  /* 0x0000006b6ad5723e */ /* 0x000fc400000000ff */
[----:B------:R-:W-:Y:S02]  /*b9d0*/  F2FP.F16.F32.PACK_AB R215, R103, R102 ;  /* 0x0000006667d7723e */ /* 0x000fe400000000ff */
[----:B------:R-:W-:Y:S02]  /*b9e0*/  F2FP.F16.F32.PACK_AB R216, R89, R88 ;  /* 0x0000005859d8723e */ /* 0x000fe400000000ff */
[----:B------:R-:W-:Y:S02]  /*b9f0*/  F2FP.F16.F32.PACK_AB R217, R91, R99 ;  /* 0x000000635bd9723e */ /* 0x000fe400000000ff */
[----:B------:R-:W-:Y:S01]  /*ba00*/  F2FP.F16.F32.PACK_AB R219, R93, R219 ;  /* 0x000000db5ddb723e */ /* 0x000fe200000000ff */
[----:B------:R-:W-:Y:S06]  /*ba10*/  @P2 BRA `(.L_x_189) ;  /* 0xffffffb400102947 */ /* 0x000fec000383ffff */
.L_x_180:
[----:B------:R-:W-:Y:S06]  /*ba20*/  BAR.ARV 0x8, 0x180 ;  /* 0x0206000000007b1d */ /* 0x000fec0000002000 */
[----:B------:R-:W-:Y:S05]  /*ba30*/  @!P0 BRA `(.L_x_190) ;  /* 0x0000000000048947 */ /* 0x000fea0003800000 */
[----:B------:R-:W-:Y:S01]  /*ba40*/  BPT.TRAP 0x1 ;  /* 0x000000040000795c */ /* 0x000fe20000300000 */
.L_x_190:
[----:B------:R-:W-:Y:S01]  /*ba50*/  IMAD R8, R2, 0x8, R0 ;  /* 0x0000000802087824 */ /* 0x000fe200078e0200 */
[----:B------:R-:W-:-:S04]  /*ba60*/  SHF.L.U32 R3, R16, 0x1f, RZ ;  /* 0x0000001f10037819 */ /* 0x000fc800000006ff */
[----:B------:R0:W1:Y:S01]  /*ba70*/  SYNCS.PHASECHK.TRANS64.TRYWAIT P2, [R8+URZ+0x34850], R3 ;  /* 0x03485003080075a7 */ /* 0x000062000804017f */
[----:B------:R-:W-:Y:S05]  /*ba80*/  @!P0 BRA `(.L_x_191) ;  /* 0x0000000000048947 */ /* 0x000fea0003800000 */
[----:B------:R-:W-:Y:S01]  /*ba90*/  BPT.TRAP 0x1 ;  /* 0x000000040000795c */ /* 0x000fe20000300000 */
.L_x_191:
[----:B-1----:R-:W-:Y:S05]  /*baa0*/  @P2 BRA `(.L_x_192) ;  /* 0x0000000000082947 */ /* 0x002fea0003800000 */
[----:B------:R-:W1:Y:S02]  /*bab0*/  SYNCS.PHASECHK.TRANS64.TRYWAIT P0, [R8+URZ+0x34850], R3 ;  /* 0x03485003080075a7 */ /* 0x000e64000800017f */
[----:B-1----:R-:W-:Y:S05]  /*bac0*/  @!P0 BRA `(.L_x_193) ;  /* 0x000000a400a88947 */ /* 0x002fea0003800000 */
.L_x_192:
[----:B------:R-:W-:Y:S05]  /*bad0*/  WARPSYNC.ALL ;  /* 0x0000000000007948 */ /* 0x000fea0003800000 */
[----:B------:R-:W-:Y:S01]  /*bae0*/  VIADD R0, R0, 0x400 ;  /* 0x0000040000007836 */ /* 0x000fe20000000000 */
[----:B------:R-:W2:Y:S01]  /*baf0*/  LDL.LU R15, [R1+0x10] ;  /* 0x00001000010f7983 */ /* 0x000ea20000300800 */
[----:B------:R-:W-:Y:S01]  /*bb00*/  WARPGROUP.ARRIVE ;  /* 0x00000000000079c5 */ /* 0x000fe20000000000 */
[----:B------:R-:W-:Y:S02]  /*bb10*/  IMAD.MOV.U32 R7, RZ, RZ, 0x40000040 ;  /* 0x40000040ff077424 */ /* 0x000fe400078e00ff */
[----:B------:R-:W-:Y:S01]  /*bb20*/  SHF.R.U32.HI R0, RZ, 0x4, R0 ;  /* 0x00000004ff007819 */ /* 0x000fe20000011600 */
[----:B01----:R-:W0:Y:S01]  /*bb30*/  SHFL.BFLY PT, R3, R14, 0x2, 0x1f ;  /* 0x0c401f000e037f89 */ /* 0x003e2200000e0000 */
[----:B------:R-:W-:-:S02]  /*bb40*/  @!P1 VIADD R8, R8, 0x34860 ;  /* 0x0003486008089836 */ /* 0x000fc40000000000 */
[----:B------:R-:W-:Y:S01]  /*bb50*/  LOP3.LUT R0, R0, 0x3fff, RZ, 0xc0, !PT ;  /* 0x00003fff00007812 */ /* 0x000fe200078ec0ff */
[----:B------:R-:W-:Y:S02]  /*bb60*/  VIADD R9, R2, 0x1 ;  /* 0x0000000102097836 */ /* 0x000fe40000000000 */
[----:B------:R-:W-:Y:S02]  /*bb70*/  @!P1 PRMT R8, RZ, 0x654, R8 ;  /* 0x00000654ff089816 */ /* 0x000fe40000000008 */
[----:B------:R-:W-:Y:S02]  /*bb80*/  LOP3.LUT R5, R0, 0x5800000, RZ, 0xfc, !PT ;  /* 0x0580000000057812 */ /* 0x000fe400078efcff */
[----:B------:R-:W1:Y:S01]  /*bb90*/  SHFL.BFLY PT, R0, R13, 0x2, 0x1f ;  /* 0x0c401f000d007f89 */ /* 0x000e6200000e0000 */
[----:B------:R-:W-:Y:S02]  /*bba0*/  ISETP.NE.AND P2, PT, R9, 0x2, PT ;  /* 0x000000020900780c */ /* 0x000fe40003f45270 */
[----:B------:R-:W-:-:S02]  /*bbb0*/  IMAD R4, R2, 0xb00, R5 ;  /* 0x00000b0002047824 */ /* 0x000fc400078e0205 */
[----:B------:R-:W-:Y:S02]  /*bbc0*/  IMAD.MOV.U32 R5, RZ, RZ, 0x40000040 ;  /* 0x40000040ff057424 */ /* 0x000fe400078e00ff */
[C---:B------:R-:W-:Y:S01]  /*bbd0*/  VIADD R6, R4.reuse, 0x80 ;  /* 0x0000008004067836 */ /* 0x040fe20000000000 */
[----:B------:R-:W-:Y:S01]  /*bbe0*/  R2UR UR6, R4 ;  /* 0x00000000040672ca */ /* 0x000fe200000e0000 */
[----:B------:R-:W-:Y:S01]  /*bbf0*/  IMAD.MOV.U32 R2, RZ, RZ, RZ ;  /* 0x000000ffff027224 */ /* 0x000fe200078e00ff */
[----:B------:R-:W-:Y:S01]  /*bc00*/  R2UR UR7, R5 ;  /* 0x00000000050772ca */ /* 0x000fe200000e0000 */
[----:B------:R-:W-:Y:S02]  /*bc10*/  IMAD.MOV.U32 R5, RZ, RZ, 0x40000040 ;  /* 0x40000040ff057424 */ /* 0x000fe400078e00ff */
[----:B0-----:R-:W-:Y:S01]  /*bc20*/  FADD.FTZ R3, R3, R14 ;  /* 0x0000000e03037221 */ /* 0x001fe20000010000 */
[----:B------:R-:W-:-:S09]  /*bc30*/  IMAD.U32 R14, RZ, RZ, UR11 ;  /* 0x0000000bff0e7e24 */ /* 0x000fd2000f8e00ff */
[----:B------:R-:W-:Y:S01]  /*bc40*/  HGMMA.64x128x16.F32 R24, R176, gdesc[UR4].tnspB, R24, gsb0 ;  /* 0x41e00004b0187df0 */ /* 0x000fe20008000818 */
[----:B------:R-:W-:Y:S01]  /*bc50*/  R2UR UR6, R6 ;  /* 0x00000000060672ca */ /* 0x000fe200000e0000 */
[----:B------:R-:W-:Y:S01]  /*bc60*/  VIADD R6, R4, 0x100 ;  /* 0x0000010004067836 */ /* 0x000fe20000000000 */
[----:B------:R-:W-:Y:S01]  /*bc70*/  R2UR UR7, R7 ;  /* 0x00000000070772ca */ /* 0x000fe200000e0000 */
[----:B------:R-:W-:Y:S01]  /*bc80*/  IMAD.MOV.U32 R7, RZ, RZ, 0x40000040 ;  /* 0x40000040ff077424 */ /* 0x000fe200078e00ff */
[----:B------:R-:W-:Y:S02]  /*bc90*/  WARPGROUP.DEPBAR.LE gsb0, 0x0 ;  /* 0x00008000000079c5 */ /* 0x000fe40000010000 */
[----:B------:R-:W-:-:S09]  /*bca0*/  WARPGROUP.ARRIVE ;  /* 0x00000000000079c5 */ /* 0x000fd20000000000 */
[----:B------:R-:W-:Y:S01]  /*bcb0*/  HGMMA.64x128x16.F32 R24, R180, gdesc[UR4].tnspB, R24, gsb0 ;  /* 0x41e00004b4187df0 */ /* 0x000fe20008000818 */
[----:B------:R-:W-:Y:S01]  /*bcc0*/  R2UR UR6, R6 ;  /* 0x00000000060672ca */ /* 0x000fe200000e0000 */
[----:B------:R-:W-:Y:S01]  /*bcd0*/  VIADD R6, R4, 0x180 ;  /* 0x0000018004067836 */ /* 0x000fe20000000000 */
[----:B------:R-:W-:Y:S01]  /*bce0*/  R2UR UR7, R7 ;  /* 0x00000000070772ca */ /* 0x000fe200000e0000 */
[----:B------:R-:W-:Y:S02]  /*bcf0*/  IMAD.MOV.U32 R7, RZ, RZ, 0x40000040 ;  /* 0x40000040ff077424 */ /* 0x000fe400078e00ff */
[----:B--2---:R-:W-:-:S05]  /*bd00*/  VIADD R15, R15, 0x1 ;  /* 0x000000010f0f7836 */ /* 0x004fca0000000000 */
[----:B------:R-:W-:Y:S01]  /*bd10*/  STL [R1+0x10], R15 ;  /* 0x0000100f01007387 */ /* 0x000fe20000100800 */
[----:B------:R-:W-:Y:S02]  /*bd20*/  WARPGROUP.DEPBAR.LE gsb0, 0x0 ;  /* 0x00008000000079c5 */ /* 0x000fe40000010000 */
[----:B------:R-:W-:-:S06]  /*bd30*/  WARPGROUP.ARRIVE ;  /* 0x00000000000079c5 */ /* 0x000fcc0000000000 */
        /* <DEDUP_REMOVED lines=37> */
[C---:B------:R-:W-:Y:S01]  /*bf90*/  VIADD R6, R4.reuse, 0x480 ;  /* 0x0000048004067836 */ /* 0x040fe20000000000 */
[----:B------:R-:W-:Y:S01]  /*bfa0*/  R2UR UR7, R7 ;  /* 0x00000000070772ca */ /* 0x000fe200000e0000 */
[----:B------:R-:W-:Y:S02]  /*bfb0*/  IMAD.MOV.U32 R7, RZ, RZ, 0x40000040 ;  /* 0x40000040ff077424 */ /* 0x000fe400078e00ff */
[----:B------:R-:W-:Y:S01]  /*bfc0*/  VIADD R4, R4, 0x500 ;  /* 0x0000050004047836 */ /* 0x000fe20000000000 */
[----:B------:R-:W-:Y:S02]  /*bfd0*/  WARPGROUP.DEPBAR.LE gsb0, 0x0 ;  /* 0x00008000000079c5 */ /* 0x000fe40000010000 */
[----:B------:R-:W-:-:S07]  /*bfe0*/  WARPGROUP.ARRIVE ;  /* 0x00000000000079c5 */ /* 0x000fce0000000000 */
[----:B------:R-:W-:Y:S01]  /*bff0*/  HGMMA.64x128x16.F32 R24, R208, gdesc[UR4].tnspB, R24, gsb0 ;  /* 0x41e00004d0187df0 */ /* 0x000fe20008000818 */
[----:B------:R-:W-:Y:S02]  /*c000*/  R2UR UR6, R6 ;  /* 0x00000000060672ca */ /* 0x000fe400000e0000 */
[----:B------:R-:W-:Y:S01]  /*c010*/  R2UR UR7, R7 ;  /* 0x00000000070772ca */ /* 0x000fe200000e0000 */
[----:B------:R-:W-:Y:S02]  /*c020*/  WARPGROUP.DEPBAR.LE gsb0, 0x0 ;  /* 0x00008000000079c5 */ /* 0x000fe40000010000 */
[----:B------:R-:W-:-:S10]  /*c030*/  WARPGROUP.ARRIVE ;  /* 0x00000000000079c5 */ /* 0x000fd40000000000 */
[----:B------:R-:W-:Y:S01]  /*c040*/  HGMMA.64x128x16.F32 R24, R212, gdesc[UR4].tnspB, R24, gsb0 ;  /* 0x41e00004d4187df0 */ /* 0x000fe20008000818 */
[----:B------:R-:W-:Y:S01]  /*c050*/  R2UR UR6, R4 ;  /* 0x00000000040672ca */ /* 0x000fe200000e0000 */
[----:B-1----:R-:W-:Y:S01]  /*c060*/  FADD.FTZ R4, R0, R13 ;  /* 0x0000000d00047221 */ /* 0x002fe20000010000 */
[----:B------:R-:W-:Y:S01]  /*c070*/  R2UR UR7, R5 ;  /* 0x00000000050772ca */ /* 0x000fe200000e0000 */
[----:B------:R-:W0:Y:S04]  /*c080*/  SHFL.BFLY PT, R0, R3, 0x1, 0x1f ;  /* 0x0c201f0003007f89 */ /* 0x000e2800000e0000 */
[----:B------:R-:W1:Y:S01]  /*c090*/  SHFL.BFLY PT, R5, R4, 0x1, 0x1f ;  /* 0x0c201f0004057f89 */ /* 0x000e6200000e0000 */
[----:B0-----:R-:W-:Y:S01]  /*c0a0*/  FADD.FTZ R11, R3, R0 ;  /* 0x00000000030b7221 */ /* 0x001fe20000010000 */
[----:B------:R-:W-:Y:S01]  /*c0b0*/  SEL R3, RZ, 0x1, P2 ;  /* 0x00000001ff037807 */ /* 0x000fe20001000000 */
[----:B------:R-:W-:-:S02]  /*c0c0*/  IMAD.MOV.U32 R0, RZ, RZ, -0x800000 ;  /* 0xff800000ff007424 */ /* 0x000fc400078e00ff */
[----:B-1----:R-:W-:Y:S01]  /*c0d0*/  FADD.FTZ R12, R4, R5 ;  /* 0x00000005040c7221 */ /* 0x002fe20000010000 */
[----:B------:R-:W-:Y:S01]  /*c0e0*/  FSETP.NE.FTZ.AND P0, PT, R11, RZ, PT ;  /* 0x000000ff0b00720b */ /* 0x000fe20003f15000 */
[----:B------:R-:W-:Y:S01]  /*c0f0*/  IMAD.MOV.U32 R4, RZ, RZ, RZ ;  /* 0x000000ffff047224 */ /* 0x000fe200078e00ff */
[----:B------:R-:W-:Y:S01]  /*c100*/  LOP3.LUT R16, R16, R3, RZ, 0x3c, !PT ;  /* 0x0000000310107212 */ /* 0x000fe200078e3cff */
[----:B------:R-:W-:Y:S01]  /*c110*/  IMAD.U32 R5, RZ, RZ, UR11 ;  /* 0x0000000bff057e24 */ /* 0x000fe2000f8e00ff */
[----:B------:R-:W-:Y:S01]  /*c120*/  FSETP.NE.FTZ.AND P3, PT, R12, RZ, PT ;  /* 0x000000ff0c00720b */ /* 0x000fe20003f75000 */
[----:B------:R-:W-:-:S08]  /*c130*/  IMAD.MOV.U32 R3, RZ, RZ, -0x800000 ;  /* 0xff800000ff037424 */ /* 0x000fd000078e00ff */
[----:B------:R-:W0:Y:S01]  /*c140*/  @P0 MUFU.LG2 R6, R11 ;  /* 0x0000000b00060308 */ /* 0x000e220000000c00 */
[----:B------:R-:W-:-:S03]  /*c150*/  @P0 FMUL.FTZ R5, R5, 0.69314718246459960938 ;  /* 0x3f31721805050820 */ /* 0x000fc60000410000 */
[----:B------:R-:W-:-:S04]  /*c160*/  @P3 FMUL.FTZ R14, R14, 0.69314718246459960938 ;  /* 0x3f3172180e0e3820 */ /* 0x000fc80000410000 */
        /* <DEDUP_REMOVED lines=10> */
[----:B------:R-:W-:Y:S03]  /*c210*/  HGMMA.64x128x16.F32 R24, R216, gdesc[UR4].tnspB, R24, gsb0 ;  /* 0x41e00004d8187df0 */ /* 0x000fe60008000818 */
[----:B------:R-:W-:Y:S02]  /*c220*/  WARPGROUP.DEPBAR.LE gsb0, 0x0 ;  /* 0x00008000000079c5 */ /* 0x000fe40000010000 */
[----:B------:R1:W-:Y:S01]  /*c230*/  @!P1 SYNCS.ARRIVE.TRANS64.RED.A1T0 RZ, [R8+URZ], RZ ;  /* 0x000000ff08ff99a7 */ /* 0x0003e2000810043f */
        /* <DEDUP_REMOVED lines=64> */
[----:B-1----:R-:W-:-:S07]  /*c640*/  SEL R2, R9, RZ, P2 ;  /* 0x000000ff09027207 */ /* 0x002fce0001000000 */
.L_x_172:
[----:B------:R-:W0:Y:S01]  /*c650*/  S2R R5, SR_CgaCtaId ;  /* 0x0000000000057919 */ /* 0x000e220000008800 */
[----:B------:R-:W-:Y:S01]  /*c660*/  MOV R18, 0x400 ;  /* 0x0000040000127802 */ /* 0x000fe20000000f00 */
[----:B------:R-:W-:Y:S01]  /*c670*/  BSSY B0, `(.L_x_194) ;  /* 0x0000342000007945 */ /* 0x000fe20003800000 */
[----:B------:R-:W-:Y:S02]  /*c680*/  BAR.SYNC.DEFER_BLOCKING 0x5, 0x180 ;  /* 0x0146000000007b1d */ /* 0x000fe40000010000 */
[----:B0-----:R-:W-:-:S05]  /*c690*/  LEA R18, R5, R18, 0x18 ;  /* 0x0000001205127211 */ /* 0x001fca00078ec0ff */
[----:B------:R-:W0:Y:S02]  /*c6a0*/  LDS.128 R4, [R18+0x348d0] ;  /* 0x0348d00012047984 */ /* 0x000e240000000c00 */
[----:B0-----:R-:W-:Y:S02]  /*c6b0*/  R2UR UR6, R5 ;  /* 0x00000000050672ca */ /* 0x001fe400000e0000 */
[----:B------:R-:W-:Y:S01]  /*c6c0*/  R2UR UR5, R6 ;  /* 0x00000000060572ca */ /* 0x000fe200000e0000 */
[----:B------:R-:W-:Y:S06]  /*c6d0*/  BAR.ARV 0x4, 0x180 ;  /* 0x0106000000007b1d */ /* 0x000fec0000002000 */
[----:B------:R-:W-:Y:S08]  /*c6e0*/  @P0 BRA `(.L_x_195) ;  /* 0x0000002400540947 */ /* 0x000ff00003800000 */
[----:B------:R-:W2:Y:S01]  /*c6f0*/  LDL.LU R10, [R1+0xc] ;  /* 0x00000c00010a7983 */ /* 0x000ea20000300800 */
[----:B------:R-:W-:-:S03]  /*c700*/  ULDC.64 UR10, c[0x0][0xc00] ;  /* 0x00030000000a7ab9 */ /* 0x000fc60000000a00 */
[----:B------:R-:W3:Y:S04]  /*c710*/  LDL.LU R9, [R1+0x14] ;  /* 0x0000140001097983 */ /* 0x000ee80000300800 */
[----:B------:R-:W4:Y:S04]  /*c720*/  LDL R8, [R1+0x64] ;  /* 0x0000640001087983 */ /* 0x000f280000100800 */
[----:B------:R-:W4:Y:S01]  /*c730*/  LDL R104, [R1] ;  /* 0x0000000001687983 */ /* 0x000f220000100800 */
[----:B------:R-:W-:Y:S01]  /*c740*/  ULDC.64 UR20, c[0x0][0x208] ;  /* 0x0000820000147ab9 */ /* 0x000fe20000000a00 */
[----:B------:R-:W-:-:S02]  /*c750*/  R2UR UR17, R220 ;  /* 0x00000000dc1172ca */ /* 0x000fc400000e0000 */
[----:B------:R-:W4:Y:S01]  /*c760*/  LDL R106, [R1+0x60] ;  /* 0x00006000016a7983 */ /* 0x000f220000100800 */
[----:B------:R-:W-:Y:S02]  /*c770*/  R2UR UR15, R221 ;  /* 0x00000000dd0f72ca */ /* 0x000fe400000e0000 */
[----:B------:R-:W-:Y:S01]  /*c780*/  R2UR UR19, R222 ;  /* 0x00000000de1372ca */ /* 0x000fe200000e0000 */
[----:B------:R-:W-:Y:S01]  /*c790*/  BAR.SYNC.DEFER_BLOCKING 0x1, 0x100 ;  /* 0x0044000000007b1d */ /* 0x000fe20000010000 */
[----:B--2---:R-:W-:Y:S02]  /*c7a0*/  R2UR UR14, R10 ;  /* 0x000000000a0e72ca */ /* 0x004fe400000e0000 */
[----:B---3--:R-:W-:-:S03]  /*c7b0*/  R2UR UR13, R9 ;  /* 0x00000000090d72ca */ /* 0x008fc600000e0000 */
[----:B------:R-:W0:Y:S01]  /*c7c0*/  S2R R9, SR_SWINHI ;  /* 0x0000000000097919 */ /* 0x000e220000002f00 */
[----:B------:R-:W-:Y:S01]  /*c7d0*/  UMOV UR18, 0x9b8 ;  /* 0x000009b800127882 */ /* 0x000fe20000000000 */
[----:B----4-:R-:W-:Y:S02]  /*c7e0*/  R2UR UR16, R104 ;  /* 0x00000000681072ca */ /* 0x010fe400000e0000 */
[----:B------:R-:W-:Y:S02]  /*c7f0*/  MOV R4, R18 ;  /* 0x0000001200047202 */ /* 0x000fe40000000f00 */
[----:B0-----:R-:W-:-:S03]  /*c800*/  MOV R5, R9 ;  /* 0x0000000900057202 */ /* 0x001fc60000000f00 */
[----:B------:R-:W-:-:S03]  /*c810*/  IMAD.WIDE R8, R8, 0x2, R4 ;  /* 0x0000000208087825 */ /* 0x000fc600078e0204 */
[C---:B------:R-:W-:Y:S02]  /*c820*/  LOP3.LUT R11, R8.reuse, 0x380, RZ, 0xc0, !PT ;  /* 0x00000380080b7812 */ /* 0x040fe400078ec0ff */
[C---:B------:R-:W-:Y:S02]  /*c830*/  IADD3 R19, P6, R8.reuse, 0x20, RZ ;  /* 0x0000002008137810 */ /* 0x040fe40007fde0ff */
[----:B------:R-:W-:Y:S02]  /*c840*/  SHF.R.U64 R11, R11, 0x3, RZ ;  /* 0x000000030b0b7819 */ /* 0x000fe400000012ff */
[C---:B------:R-:W-:Y:S02]  /*c850*/  IADD3 R12, P4, R8.reuse, 0x60, RZ ;  /* 0x00000060080c7810 */ /* 0x040fe40007f9e0ff */
[----:B------:R-:W-:Y:S02]  /*c860*/  LOP3.LUT R6, R19, 0x380, RZ, 0xc0, !PT ;  /* 0x0000038013067812 */ /* 0x000fe400078ec0ff */
[----:B------:R-:W-:-:S02]  /*c870*/  IADD3 R35, P5, R8, 0x40, RZ ;  /* 0x0000004008237810 */ /* 0x000fc40007fbe0ff */
[C---:B------:R-:W-:Y:S02]  /*c880*/  IADD3 R99, P3, R8.reuse, 0x4000, RZ ;  /* 0x0000400008637810 */ /* 0x040fe40007f7e0ff */
[C---:B------:R-:W-:Y:S02]  /*c890*/  IADD3 R101, P2, R8.reuse, 0x4020, RZ ;  /* 0x0000402008657810 */ /* 0x040fe40007f5e0ff */
[C---:B------:R-:W-:Y:S02]  /*c8a0*/  IADD3 R103, P1, R8.reuse, 0x4040, RZ ;  /* 0x0000404008677810 */ /* 0x040fe40007f3e0ff */
[----:B------:R-:W-:Y:S02]  /*c8b0*/  IADD3 R105, P0, R8, 0x4060, RZ ;  /* 0x0000406008697810 */ /* 0x000fe40007f1e0ff */
[----:B------:R-:W-:Y:S02]  /*c8c0*/  LOP3.LUT R8, R11, R8, RZ, 0x3c, !PT ;  /* 0x000000080b087212 */ /* 0x000fe400078e3cff */
[----:B------:R-:W-:-:S02]  /*c8d0*/  LOP3.LUT R11, R12, 0x380, RZ, 0xc0, !PT ;  /* 0x000003800c0b7812 */ /* 0x000fc400078ec0ff */
[----:B------:R-:W-:Y:S02]  /*c8e0*/  SHF.R.U64 R6, R6, 0x3, RZ ;  /* 0x0000000306067819 */ /* 0x000fe400000012ff */
[----:B------:R-:W-:Y:S02]  /*c8f0*/  SHF.R.U64 R11, R11, 0x3, RZ ;  /* 0x000000030b0b7819 */ /* 0x000fe400000012ff */
[----:B------:R-:W-:Y:S02]  /*c900*/  LOP3.LUT R32, R6, R19, RZ, 0x3c, !PT ;  /* 0x0000001306207212 */ /* 0x000fe400078e3cff */
[----:B------:R-:W-:Y:S02]  /*c910*/  LOP3.LUT R14, R99, 0x380, RZ, 0xc0, !PT ;  /* 0x00000380630e7812 */ /* 0x000fe400078ec0ff */
[----:B------:R-:W-:Y:S02]  /*c920*/  LOP3.LUT R6, R101, 0x380, RZ, 0xc0, !PT ;  /* 0x0000038065067812 */ /* 0x000fe400078ec0ff */
[----:B------:R-:W-:-:S02]  /*c930*/  LOP3.LUT R10, R35, 0x380, RZ, 0xc0, !PT ;  /* 0x00000380230a7812 */ /* 0x000fc400078ec0ff */
[----:B------:R-:W-:Y:S02]  /*c940*/  LOP3.LUT R28, R11, R12, RZ, 0x3c, !PT ;  /* 0x0000000c0b1c7212 */ /* 0x000fe400078e3cff */
[----:B------:R-:W-:Y:S02]  /*c950*/  SHF.R.U64 R14, R14, 0x3, RZ ;  /* 0x000000030e0e7819 */ /* 0x000fe400000012ff */
[----:B------:R-:W-:Y:S02]  /*c960*/  LOP3.LUT R12, R103, 0x380, RZ, 0xc0, !PT ;  /* 0x00000380670c7812 */ /* 0x000fe400078ec0ff */
[----:B------:R-:W-:Y:S02]  /*c970*/  SHF.R.U64 R6, R6, 0x3, RZ ;  /* 0x0000000306067819 */ /* 0x000fe400000012ff */
[----:B------:R-:W-:Y:S02]  /*c980*/  SHF.R.U64 R10, R10, 0x3, RZ ;  /* 0x000000030a0a7819 */ /* 0x000fe400000012ff */
[----:B------:R-:W-:Y:S01]  /*c990*/  LOP3.LUT R34, R105, 0x380, RZ, 0xc0, !PT ;  /* 0x0000038069227812 */ /* 0x000fe200078ec0ff */
[--C-:B------:R-:W-:Y:S01]  /*c9a0*/  IMAD.X R27, RZ, RZ, R9.reuse, P3 ;  /* 0x000000ffff1b7224 */ /* 0x100fe200018e0609 */
[----:B------:R-:W-:Y:S01]  /*c9b0*/  LOP3.LUT R26, R14, R99, RZ, 0x3c, !PT ;  /* 0x000000630e1a7212 */ /* 0x000fe200078e3cff */
[--C-:B------:R-:W-:Y:S01]  /*c9c0*/  IMAD.X R25, RZ, RZ, R9.reuse, P2 ;  /* 0x000000ffff197224 */ /* 0x100fe200010e0609 */
[----:B------:R-:W-:Y:S01]  /*c9d0*/  SHF.R.U64 R12, R12, 0x3, RZ ;  /* 0x000000030c0c7819 */ /* 0x000fe200000012ff */
[--C-:B------:R-:W-:Y:S01]  /*c9e0*/  IMAD.X R33, RZ, RZ, R9.reuse, P6 ;  /* 0x000000ffff217224 */ /* 0x100fe200030e0609 */
[----:B------:R-:W-:Y:S01]  /*c9f0*/  LOP3.LUT R24, R6, R101, RZ, 0x3c, !PT ;  /* 0x0000006506187212 */ /* 0x000fe200078e3cff */
[--C-:B------:R-:W-:Y:S01]  /*ca00*/  IMAD.X R31, RZ, RZ, R9.reuse, P5 ;  /* 0x000000ffff1f7224 */ /* 0x100fe200028e0609 */
[----:B------:R-:W-:Y:S01]  /*ca10*/  LOP3.LUT R30, R10, R35, RZ, 0x3c, !PT ;  /* 0x000000230a1e7212 */ /* 0x000fe200078e3cff */
[--C-:B------:R-:W-:Y:S01]  /*ca20*/  IMAD.X R29, RZ, RZ, R9.reuse, P4 ;  /* 0x000000ffff1d7224 */ /* 0x100fe200020e0609 */
[----:B------:R-:W-:Y:S01]  /*ca30*/  SHF.R.U64 R34, R34, 0x3, RZ ;  /* 0x0000000322227819 */ /* 0x000fe200000012ff */
[--C-:B------:R-:W-:Y:S01]  /*ca40*/  IMAD.X R15, RZ, RZ, R9.reuse, P1 ;  /* 0x000000ffff0f7224 */ /* 0x100fe200008e0609 */
[----:B------:R-:W-:Y:S01]  /*ca50*/  MOV R19, R8 ;  /* 0x0000000800137202 */ /* 0x000fe20000000f00 */
[----:B------:R-:W-:Y:S01]  /*ca60*/  IMAD.X R13, RZ, RZ, R9, P0 ;  /* 0x000000ffff0d7224 */ /* 0x000fe200000e0609 */
[----:B------:R-:W-:-:S02]  /*ca70*/  F2FP.F16.F32.PACK_AB R8, R21, R20 ;  /* 0x000000141508723e */ /* 0x000fc400000000ff */
[----:B------:R-:W-:Y:S02]  /*ca80*/  F2FP.F16.F32.PACK_AB R9, R93, R92 ;  /* 0x0000005c5d09723e */ /* 0x000fe400000000ff */
[----:B------:R-:W-:Y:S02]  /*ca90*/  F2FP.F16.F32.PACK_AB R10, R89, R88 ;  /* 0x00000058590a723e */ /* 0x000fe400000000ff */
[----:B------:R-:W-:Y:S02]  /*caa0*/  F2FP.F16.F32.PACK_AB R11, R95, R94 ;  /* 0x0000005e5f0b723e */ /* 0x000fe400000000ff */
[----:B------:R-:W-:Y:S02]  /*cab0*/  LOP3.LUT R14, R12, R103, RZ, 0x3c, !PT ;  /* 0x000000670c0e7212 */ /* 0x000fe400078e3cff */
[----:B------:R-:W-:Y:S02]  /*cac0*/  MOV R99, R26 ;  /* 0x0000001a00637202 */ /* 0x000fe40000000f00 */
[----:B------:R-:W-:-:S02]  /*cad0*/  MOV R98, R24 ;  /* 0x0000001800627202 */ /* 0x000fc40000000f00 */
[----:B------:R-:W-:Y:S02]  /*cae0*/  LOP3.LUT R12, R34, R105, RZ, 0x3c, !PT ;  /* 0x00000069220c7212 */ /* 0x000fe400078e3cff */
[----:B------:R-:W-:Y:S02]  /*caf0*/  MOV R102, R32 ;  /* 0x0000002000667202 */ /* 0x000fe40000000f00 */
[----:B------:R-:W-:Y:S02]  /*cb00*/  MOV R101, R30 ;  /* 0x0000001e00657202 */ /* 0x000fe40000000f00 */
[----:B------:R-:W-:Y:S02]  /*cb10*/  MOV R100, R28 ;  /* 0x0000001c00647202 */ /* 0x000fe40000000f00 */
[----:B------:R-:W-:Y:S02]  /*cb20*/  F2FP.F16.F32.PACK_AB R24, R91, R90 ;  /* 0x0000005a5b18723e */ /* 0x000fe400000000ff */
[----:B------:R-:W-:-:S02]  /*cb30*/  F2FP.F16.F32.PACK_AB R25, R97, R96 ;  /* 0x000000606119723e */ /* 0x000fc400000000ff */
[----:B------:R-:W-:Y:S02]  /*cb40*/  F2FP.F16.F32.PACK_AB R26, R37, R36 ;  /* 0x00000024251a723e */ /* 0x000fe400000000ff */
[----:B------:R-:W-:Y:S02]  /*cb50*/  F2FP.F16.F32.PACK_AB R27, R39, R38 ;  /* 0x00000026271b723e */ /* 0x000fe400000000ff */
[----:B------:R-:W-:Y:S02]  /*cb60*/  F2FP.F16.F32.PACK_AB R28, R41, R40 ;  /* 0x00000028291c723e */ /* 0x000fe400000000ff */
[----:B------:R-:W-:Y:S02]  /*cb70*/  F2FP.F16.F32.PACK_AB R29, R43, R42 ;  /* 0x0000002a2b1d723e */ /* 0x000fe400000000ff */
[----:B------:R-:W-:Y:S02]  /*cb80*/  F2FP.F16.F32.PACK_AB R30, R45, R44 ;  /* 0x0000002c2d1e723e */ /* 0x000fe400000000ff */
[----:B------:R-:W-:Y:S01]  /*cb90*/  F2FP.F16.F32.PACK_AB R31, R47, R46 ;  /* 0x0000002e2f1f723e */ /* 0x000fe200000000ff */
[----:B------:R0:W-:Y:S01]  /*cba0*/  STSM.16.M88.4 [R19], R8 ;  /* 0x0000000813007844 */ /* 0x0001e20000000200 */
[----:B------:R-:W-:-:S02]  /*cbb0*/  F2FP.F16.F32.PACK_AB R32, R49, R48 ;  /* 0x000000303120723e */ /* 0x000fc400000000ff */
[----:B------:R-:W-:Y:S02]  /*cbc0*/  F2FP.F16.F32.PACK_AB R33, R51, R50 ;  /* 0x000000323321723e */ /* 0x000fe400000000ff */
[----:B------:R-:W-:Y:S02]  /*cbd0*/  F2FP.F16.F32.PACK_AB R34, R53, R52 ;  /* 0x000000343522723e */ /* 0x000fe400000000ff */
[----:B------:R-:W-:Y:S01]  /*cbe0*/  F2FP.F16.F32.PACK_AB R35, R55, R54 ;  /* 0x000000363723723e */ /* 0x000fe200000000ff */
[----:B------:R1:W-:Y:S01]  /*cbf0*/  STSM.16.M88.4 [R102], R24 ;  /* 0x0000001866007844 */ /* 0x0003e20000000200 */
[----:B------:R-:W-:Y:S02]  /*cc00*/  MOV R6, R14 ;  /* 0x0000000e00067202 */ /* 0x000fe40000000f00 */
[----:B------:R-:W-:Y:S01]  /*cc10*/  F2FP.F16.F32.PACK_AB R14, R69, R68 ;  /* 0x00000044450e723e */ /* 0x000fe200000000ff */
[----:B------:R2:W-:Y:S01]  /*cc20*/  STSM.16.M88.4 [R101], R28 ;  /* 0x0000001c65007844 */ /* 0x0005e20000000200 */
[----:B------:R-:W-:-:S02]  /*cc30*/  F2FP.F16.F32.PACK_AB R15, R71, R70 ;  /* 0x00000046470f723e */ /* 0x000fc400000000ff */
[----:B0-----:R-:W-:Y:S02]  /*cc40*/  MOV R19, R12 ;  /* 0x0000000c00137202 */ /* 0x001fe40000000f00 */
[----:B------:R-:W-:Y:S02]  /*cc50*/  F2FP.F16.F32.PACK_AB R8, R57, R56 ;  /* 0x000000383908723e */ /* 0x000fe400000000ff */
[----:B------:R-:W-:Y:S02]  /*cc60*/  F2FP.F16.F32.PACK_AB R9, R59, R58 ;  /* 0x0000003a3b09723e */ /* 0x000fe400000000ff */
[----:B------:R-:W-:Y:S02]  /*cc70*/  F2FP.F16.F32.PACK_AB R10, R61, R60 ;  /* 0x0000003c3d0a723e */ /* 0x000fe400000000ff */
[----:B------:R-:W-:Y:S02]  /*cc80*/  F2FP.F16.F32.PACK_AB R11, R63, R62 ;  /* 0x0000003e3f0b723e */ /* 0x000fe400000000ff */
[----:B------:R-:W-:-:S02]  /*cc90*/  F2FP.F16.F32.PACK_AB R12, R65, R64 ;  /* 0x00000040410c723e */ /* 0x000fc400000000ff */
[----:B------:R-:W-:Y:S02]  /*cca0*/  F2FP.F16.F32.PACK_AB R13, R67, R66 ;  /* 0x00000042430d723e */ /* 0x000fe400000000ff */
[----:B-1----:R-:W-:Y:S02]  /*ccb0*/  F2FP.F16.F32.PACK_AB R24, R73, R72 ;  /* 0x000000484918723e */ /* 0x002fe400000000ff */
[----:B------:R-:W-:Y:S02]  /*ccc0*/  F2FP.F16.F32.PACK_AB R25, R75, R74 ;  /* 0x0000004a4b19723e */ /* 0x000fe400000000ff */
[----:B------:R-:W-:Y:S02]  /*ccd0*/  F2FP.F16.F32.PACK_AB R26, R77, R76 ;  /* 0x0000004c4d1a723e */ /* 0x000fe400000000ff */
[----:B------:R-:W-:Y:S01]  /*cce0*/  F2FP.F16.F32.PACK_AB R27, R79, R78 ;  /* 0x0000004e4f1b723e */ /* 0x000fe200000000ff */
[----:B------:R0:W-:Y:S01]  /*ccf0*/  STSM.16.M88.4 [R100], R32 ;  /* 0x0000002064007844 */ /* 0x0001e20000000200 */
[----:B--2---:R-:W-:-:S02]  /*cd00*/  F2FP.F16.F32.PACK_AB R28, R81, R80 ;  /* 0x00000050511c723e */ /* 0x004fc400000000ff */
[----:B------:R-:W-:Y:S02]  /*cd10*/  F2FP.F16.F32.PACK_AB R29, R83, R82 ;  /* 0x00000052531d723e */ /* 0x000fe400000000ff */
[----:B------:R-:W-:Y:S02]  /*cd20*/  F2FP.F16.F32.PACK_AB R30, R85, R84 ;  /* 0x00000054551e723e */ /* 0x000fe400000000ff */
[----:B------:R-:W-:Y:S01]  /*cd30*/  F2FP.F16.F32.PACK_AB R31, R87, R86 ;  /* 0x00000056571f723e */ /* 0x000fe200000000ff */
[----:B------:R-:W-:Y:S04]  /*cd40*/  STSM.16.M88.4 [R99], R8 ;  /* 0x0000000863007844 */ /* 0x000fe80000000200 */
[----:B------:R-:W-:Y:S04]  /*cd50*/  STSM.16.M88.4 [R98], R12 ;  /* 0x0000000c62007844 */ /* 0x000fe80000000200 */
[----:B------:R-:W-:Y:S04]  /*cd60*/  STSM.16.M88.4 [R6], R24 ;  /* 0x0000001806007844 */ /* 0x000fe80000000200 */
[----:B------:R1:W-:Y:S01]  /*cd70*/  STSM.16.M88.4 [R19], R28 ;  /* 0x0000001c13007844 */ /* 0x0003e20000000200 */
[----:B------:R-:W-:Y:S01]  /*cd80*/  USHF.L.U32 UR4, UR14, 0x2, URZ ;  /* 0x000000020e047899 */ /* 0x000fe2000800063f */
[----:B------:R-:W-:Y:S01]  /*cd90*/  BAR.SYNC.DEFER_BLOCKING 0x1, 0x100 ;  /* 0x0044000000007b1d */ /* 0x000fe20000010000 */
[----:B------:R-:W-:Y:S01]  /*cda0*/  ISETP.NE.U32.AND P0, PT, RZ, UR10, PT ;  /* 0x0000000aff007c0c */ /* 0x000fe2000bf05070 */
[----:B------:R-:W-:-:S02]  /*cdb0*/  USHF.L.U64.HI UR12, UR14, 0x2, UR13 ;  /* 0x000000020e0c7899 */ /* 0x000fc4000801020d */
[----:B------:R-:W-:Y:S01]  /*cdc0*/  UIADD3 UR7, UP0, UR4, UR10, URZ ;  /* 0x0000000a04077290 */ /* 0x000fe2000ff1e03f */
[----:B------:R-:W-:-:S03]  /*cdd0*/  ISETP.NE.AND.EX P0, PT, RZ, UR11, PT, P0 ;  /* 0x0000000bff007c0c */ /* 0x000fc6000bf05300 */
[----:B------:R-:W-:Y:S02]  /*cde0*/  UIADD3.X UR8, UR12, UR11, URZ, UP0, !UPT ;  /* 0x0000000b0c087290 */ /* 0x000fe400087fe43f */
[----:B0-----:R-:W-:Y:S01]  /*cdf0*/  IMAD.U32 R32, RZ, RZ, UR7 ;  /* 0x00000007ff207e24 */ /* 0x001fe2000f8e00ff */
[----:B-1----:R-:W0:Y:S03]  /*ce00*/  LDC R19, c[0x0][0xbe8] ;  /* 0x0002fa00ff137b82 */ /* 0x002e260000000800 */
[----:B------:R-:W-:Y:S01]  /*ce10*/  IMAD.U32 R33, RZ, RZ, UR8 ;  /* 0x00000008ff217e24 */ /* 0x000fe2000f8e00ff */
[----:B------:R-:W-:-:S04]  /*ce20*/  ULDC.64 UR8, c[0x0][0xc08] ;  /* 0x0003020000087ab9 */ /* 0x000fc80000000a00 */
[----:B------:R-:W2:Y:S01]  /*ce30*/  @P0 LDG.E R34, desc[UR20][R32.64] ;  /* 0x0000001420220981 */ /* 0x000ea2000c1e1900 */
[----:B------:R-:W-:-:S04]  /*ce40*/  UISETP.NE.U32.AND UP0, UPT, UR8, URZ, UPT ;  /* 0x0000003f0800728c */ /* 0x000fc8000bf05070 */
[----:B------:R-:W-:Y:S01]  /*ce50*/  UISETP.NE.AND.EX UP0, UPT, UR9, URZ, UPT, UP0 ;  /* 0x0000003f0900728c */ /* 0x000fe2000bf05300 */
[----:B0-----:R-:W-:-:S10]  /*ce60*/  ISETP.NE.AND P1, PT, R19, 0x1, PT ;  /* 0x000000011300780c */ /* 0x001fd40003f25270 */
[----:B------:R-:W-:Y:S01]  /*ce70*/  @UP0 UIADD3 UR8, UP1, UR4, UR8, URZ ;  /* 0x0000000804080290 */ /* 0x000fe2000ff3e03f */
[----:B------:R-:W-:Y:S02]  /*ce80*/  PLOP3.LUT P4, PT, PT, PT, UP0, 0x80, 0x0 ;  /* 0x000000000000781c */ /* 0x000fe40003f8f008 */
[----:B------:R-:W-:Y:S01]  /*ce90*/  ULDC UR4, c[0x0][0xa88] ;  /* 0x0002a20000047ab9 */ /* 0x000fe20000000800 */
[----:B------:R-:W-:Y:S01]  /*cea0*/  @UP0 UIADD3.X UR9, UR12, UR9, URZ, UP1, !UPT ;  /* 0x000000090c090290 */ /* 0x000fe20008ffe43f */
[----:B------:R-:W-:Y:S01]  /*ceb0*/  IMAD.U32 R6, RZ, RZ, UR4 ;  /* 0x00000004ff067e24 */ /* 0x000fe2000f8e00ff */
[----:B------:R-:W-:Y:S01]  /*cec0*/  UISETP.NE.AND UP0, UPT, UR17, URZ, UPT ;  /* 0x0000003f1100728c */ /* 0x000fe2000bf05270 */
[----:B------:R-:W-:Y:S01]  /*ced0*/  ULDC UR4, c[0x0][0xad4] ;  /* 0x0002b50000047ab9 */ /* 0x000fe20000000800 */
[----:B------:R-:W0:Y:S02]  /*cee0*/  @P1 LDC R10, c[0x0][0xbec] ;  /* 0x0002fb00ff0a1b82 */ /* 0x000e240000000800 */
[----:B------:R-:W-:-:S04]  /*cef0*/  USEL UR4, UR17, UR4, UP0 ;  /* 0x0000000411047287 */ /* 0x000fc80008000000 */
[----:B------:R-:W-:Y:S02]  /*cf00*/  UISETP.GT.AND UP1, UPT, UR4, 0x1, UPT ;  /* 0x000000010400788c */ /* 0x000fe4000bf24270 */
[----:B------:R-:W1:Y:S02]  /*cf10*/  @P1 LDC R13, c[0x0][0xbf0] ;  /* 0x0002fc00ff0d1b82 */ /* 0x000e640000000800 */
[----:B------:R-:W-:Y:S02]  /*cf20*/  USEL UR18, UR18, 0x978, UP1 ;  /* 0x0000097812127887 */ /* 0x000fe40008800000 */
[----:B------:R-:W-:Y:S01]  /*cf30*/  UISETP.NE.U32.AND UP0, UPT, UR10, URZ, UPT ;  /* 0x0000003f0a00728c */ /* 0x000fe2000bf05070 */
[----:B------:R-:W-:-:S03]  /*cf40*/  IMAD.U32 R15, RZ, RZ, UR16 ;  /* 0x00000010ff0f7e24 */ /* 0x000fc6000f8e00ff */
[----:B------:R-:W-:Y:S01]  /*cf50*/  UISETP.NE.AND.EX UP0, UPT, UR11, URZ, UPT, UP0 ;  /* 0x0000003f0b00728c */ /* 0x000fe2000bf05300 */
[----:B------:R-:W-:Y:S01]  /*cf60*/  IMAD.U32 R8, RZ, RZ, UR8 ;  /* 0x00000008ff087e24 */ /* 0x000fe2000f8e00ff */
[----:B------:R-:W-:Y:S01]  /*cf70*/  UMOV UR4, URZ ;  /* 0x0000003f00047c82 */ /* 0x000fe20008000000 */
[----:B------:R-:W-:Y:S01]  /*cf80*/  IMAD.U32 R9, RZ, RZ, UR9 ;  /* 0x00000009ff097e24 */ /* 0x000fe2000f8e00ff */
[----:B------:R-:W-:Y:S01]  /*cf90*/  USEL UR7, UR14, URZ, !UP0 ;  /* 0x0000003f0e077287 */ /* 0x000fe2000c000000 */
[----:B------:R-:W-:Y:S01]  /*cfa0*/  IMAD R15, R15, 0x80, R106 ;  /* 0x000000800f0f7824 */ /* 0x000fe200078e026a */
[----:B------:R-:W-:Y:S01]  /*cfb0*/  ULDC.64 UR10, c[0x0][UR18+0x220] ;  /* 0x00008800120a7abb */ /* 0x000fe20008000a00 */
[----:B------:R-:W-:Y:S01]  /*cfc0*/  USEL UR16, UR15, URZ, UP1 ;  /* 0x0000003f0f107287 */ /* 0x000fe20008800000 */
[----:B------:R0:W5:Y:S01]  /*cfd0*/  @P4 LDG.E R6, desc[UR20][R8.64] ;  /* 0x0000001408064981 */ /* 0x000162000c1e1900 */
[----:B------:R-:W-:Y:S01]  /*cfe0*/  USEL UR17, UR13, URZ, !UP0 ;  /* 0x0000003f0d117287 */ /* 0x000fe2000c000000 */
[----:B------:R-:W-:Y:S01]  /*cff0*/  ULDC.64 UR8, c[0x0][UR18+0x218] ;  /* 0x0000860012087abb */ /* 0x000fe20008000a00 */
[----:B------:R-:W-:Y:S01]  /*d000*/  UIMAD UR11, UR11, UR7, URZ ;  /* 0x000000070b0b72a4 */ /* 0x000fe2000f8e023f */
[----:B------:R-:W-:Y:S01]  /*d010*/  ULDC.64 UR12, c[0x0][UR18+0x228] ;  /* 0x00008a00120c7abb */ /* 0x000fe20008000a00 */
[----:B------:R-:W-:Y:S01]  /*d020*/  UIMAD.WIDE.U32 UR14, UR8, UR19, URZ ;  /* 0x00000013080e72a5 */ /* 0x000fe2000f8e003f */
[----:B0-----:R-:W-:Y:S01]  /*d030*/  @P1 IMAD.HI.U32 R8, R15, R10, RZ ;  /* 0x0000000a0f081227 */ /* 0x001fe200078e00ff */
[----:B------:R-:W-:-:S02]  /*d040*/  UIMAD UR19, UR9, UR19, URZ ;  /* 0x00000013091372a4 */ /* 0x000fc4000f8e023f */
[----:B------:R-:W-:Y:S01]  /*d050*/  UIMAD.WIDE.U32 UR20, UR12, UR16, URZ ;  /* 0x000000100c1472a5 */ /* 0x000fe2000f8e003f */
[----:B------:R-:W-:Y:S01]  /*d060*/  IMAD.MOV.U32 R11, RZ, RZ, R15 ;  /* 0x000000ffff0b7224 */ /* 0x000fe200078e000f */
[----:B------:R-:W-:Y:S01]  /*d070*/  UIMAD.WIDE.U32 UR8, UR10, UR7, URZ ;  /* 0x000000070a0872a5 */ /* 0x000fe2000f8e003f */
[----:B-1----:R-:W-:Y:S01]  /*d080*/  @P1 SHF.R.U32.HI R11, RZ, R13, R8 ;  /* 0x0000000dff0b1219 */ /* 0x002fe20000011608 */
[----:B------:R-:W-:Y:S02]  /*d090*/  UIMAD UR12, UR13, UR16, URZ ;  /* 0x000000100d0c72a4 */ /* 0x000fe4000f8e023f */
[----:B------:R-:W-:Y:S02]  /*d0a0*/  UIMAD UR11, UR10, UR17, UR11 ;  /* 0x000000110a0b72a4 */ /* 0x000fe4000f8e020b */
[----:B------:R-:W-:Y:S02]  /*d0b0*/  UIADD3 UR12, UR21, UR12, URZ ;  /* 0x0000000c150c7290 */ /* 0x000fe4000fffe03f */
[----:B------:R-:W-:Y:S01]  /*d0c0*/  UIADD3 UR10, UR9, UR11, URZ ;  /* 0x0000000b090a7290 */ /* 0x000fe2000fffe03f */
[----:B------:R-:W-:Y:S01]  /*d0d0*/  IMAD.MOV R10, RZ, RZ, -R11 ;  /* 0x000000ffff0a7224 */ /* 0x000fe200078e0a0b */
[----:B------:R-:W-:Y:S01]  /*d0e0*/  UIADD3 UR19, UR15, UR19, URZ ;  /* 0x000000130f137290 */ /* 0x000fe2000fffe03f */
[----:B------:R-:W-:-:S02]  /*d0f0*/  IMAD.U32 R8, RZ, RZ, UR20 ;  /* 0x00000014ff087e24 */ /* 0x000fc4000f8e00ff */
[----:B------:R-:W-:Y:S01]  /*d100*/  IMAD.U32 R9, RZ, RZ, UR21 ;  /* 0x00000015ff097e24 */ /* 0x000fe2000f8e00ff */
[----:B------:R-:W-:Y:S01]  /*d110*/  SHF.R.S32.HI R9, RZ, 0x1f, R11 ;  /* 0x0000001fff097819 */ /* 0x000fe2000001140b */
[----:B------:R-:W-:Y:S02]  /*d120*/  IMAD R13, R19, R10, R15 ;  /* 0x0000000a130d7224 */ /* 0x000fe400078e020f */
[----:B------:R-:W-:Y:S01]  /*d130*/  IMAD.U32 R12, RZ, RZ, UR12 ;  /* 0x0000000cff0c7e24 */ /* 0x000fe2000f8e00ff */
[----:B------:R-:W-:Y:S01]  /*d140*/  ULDC.64 UR12, c[0x0][0xba8] ;  /* 0x0002ea00000c7ab9 */ /* 0x000fe20000000a00 */
[----:B------:R-:W-:Y:S01]  /*d150*/  @!UP1 ULDC UR12, c[0x0][0xb50] ;  /* 0x0002d400000c9ab9 */ /* 0x000fe20000000800 */
[----:B------:R-:W-:Y:S01]  /*d160*/  SHF.R.S32.HI R10, RZ, 0x1f, R13 ;  /* 0x0000001fff0a7819 */ /* 0x000fe2000001140d */
[----:B------:R-:W-:Y:S01]  /*d170*/  @!UP1 ULDC UR13, c[0x0][0xb54] ;  /* 0x0002d500000d9ab9 */ /* 0x000fe20000000800 */
[----:B--2---:R-:W-:-:S13]  /*d180*/  @P0 R2UR UR4, R34 ;  /* 0x00000000220402ca */ /* 0x004fda00000e0000 */
[----:B------:R-:W-:Y:S02]  /*d190*/  UIADD3 UR14, UP0, UP2, UR8, UR14, UR4 ;  /* 0x0000000e080e7290 */ /* 0x000fe4000fa1e004 */
[----:B------:R-:W-:-:S04]  /*d1a0*/  USHF.R.S32.HI UR11, URZ, 0x1f, UR4 ;  /* 0x0000001f3f0b7899 */ /* 0x000fc80008011404 */
[----:B------:R-:W-:Y:S01]  /*d1b0*/  UIADD3.X UR10, UR10, UR19, UR11, UP0, UP2 ;  /* 0x000000130a0a7290 */ /* 0x000fe200087e440b */
[----:B------:R-:W-:Y:S01]  /*d1c0*/  IADD3 R8, P2, P3, R11, UR14, R8 ;  /* 0x0000000e0b087c10 */ /* 0x000fe2000fb5e008 */
[----:B------:R-:W-:Y:S02]  /*d1d0*/  ULDC.64 UR8, c[0x0][UR18+0x210] ;  /* 0x0000840012087abb */ /* 0x000fe40008000a00 */
[----:B------:R-:W-:Y:S02]  /*d1e0*/  IMAD R11, R13, UR9, RZ ;  /* 0x000000090d0b7c24 */ /* 0x000fe4000f8e02ff */
[----:B------:R-:W-:Y:S02]  /*d1f0*/  IADD3.X R9, R9, UR10, R12, P2, P3 ;  /* 0x0000000a09097c10 */ /* 0x000fe400097e640c */
[----:B------:R-:W-:Y:S02]  /*d200*/  IMAD R11, R10, UR8, R11 ;  /* 0x000000080a0b7c24 */ /* 0x000fe4000f8e020b */
[----:B------:R-:W-:-:S04]  /*d210*/  IMAD.WIDE.U32 R8, R13, UR8, R8 ;  /* 0x000000080d087c25 */ /* 0x000fc8000f8e0008 */
[----:B------:R-:W-:Y:S01]  /*d220*/  IMAD.IADD R9, R9, 0x1, R11 ;  /* 0x0000000109097824 */ /* 0x000fe200078e020b */
[----:B------:R-:W-:-:S04]  /*d230*/  LEA R12, P2, R8, UR12, 0x2 ;  /* 0x0000000c080c7c11 */ /* 0x000fc8000f8410ff */
[----:B------:R-:W-:Y:S01]  /*d240*/  LEA.HI.X R13, R8, UR13, R9, 0x2, P2 ;  /* 0x0000000d080d7c11 */ /* 0x000fe200090f1409 */
[----:B------:R-:W-:Y:S08]  /*d250*/  @P4 BRA `(.L_x_196) ;  /* 0x0000000000144947 */ /* 0x000ff00003800000 */
[----:B------:R-:W-:Y:S05]  /*d260*/  @!P0 BRA `(.L_x_196) ;  /* 0x0000000000108947 */ /* 0x000fea0003800000 */
[----:B------:R-:W-:Y:S02]  /*d270*/  ULDC.64 UR8, c[0x0][0x208] ;  /* 0x0000820000087ab9 */ /* 0x000fe40000000a00 */
[----:B------:R-:W2:Y:S04]  /*d280*/  LDG.E R9, desc[UR8][R32.64] ;  /* 0x0000000820097981 */ /* 0x000ea8000c1e1900 */
[----:B-----5:R-:W2:Y:S02]  /*d290*/  LDG.E R6, desc[UR8][R32.64+0x4] ;  /* 0x0000040820067981 */ /* 0x020ea4000c1e1900 */
[----:B--2---:R-:W-:-:S07]  /*d2a0*/  IMAD.IADD R6, R6, 0x1, -R9 ;  /* 0x0000000106067824 */ /* 0x004fce00078e0a09 */
.L_x_196:
[----:B------:R-:W2:Y:S01]  /*d2b0*/  LDL R24, [R1+0x5c] ;  /* 0x00005c0001187983 */ /* 0x000ea20000100800 */
[----:B------:R-:W0:Y:S01]  /*d2c0*/  S2R R10, SR_TID.X ;  /* 0x00000000000a7919 */ /* 0x000e220000002100 */
[----:B------:R-:W-:Y:S02]  /*d2d0*/  R2UR UR8, R104 ;  /* 0x00000000680872ca */ /* 0x000fe400000e0000 */
[----:B------:R-:W-:Y:S04]  /*d2e0*/  SHFL.IDX PT, R8, R12, RZ, 0x1c1f ;  /* 0x001c1fff0c087589 */ /* 0x000fe800000e0000 */
[----:B------:R-:W1:Y:S01]  /*d2f0*/  SHFL.IDX PT, R9, R13, RZ, 0x1c1f ;  /* 0x001c1fff0d097589 */ /* 0x000e6200000e0000 */
[----:B0-----:R-:W-:-:S05]  /*d300*/  VIADD R25, R10, 0xffffff80 ;  /* 0xffffff800a197836 */ /* 0x001fca0000000000 */
[----:B------:R-:W-:-:S04]  /*d310*/  SHF.R.S32.HI R14, RZ, 0x1f, R25 ;  /* 0x0000001fff0e7819 */ /* 0x000fc80000011419 */
[----:B------:R-:W-:-:S04]  /*d320*/  LEA.HI R14, R14, R25, RZ, 0x7 ;  /* 0x000000190e0e7211 */ /* 0x000fc800078f38ff */
[----:B------:R-:W-:Y:S01]  /*d330*/  LOP3.LUT R14, R14, 0xffffff80, RZ, 0xc0, !PT ;  /* 0xffffff800e0e7812 */ /* 0x000fe200078ec0ff */
[----:B------:R-:W-:Y:S04]  /*d340*/  SHFL.IDX PT, R10, R12, 0x1, 0x1c1f ;  /* 0x003c1f000c0a7f89 */ /* 0x000fe800000e0000 */
[----:B------:R-:W-:Y:S02]  /*d350*/  IMAD.IADD R14, R25, 0x1, -R14 ;  /* 0x00000001190e7824 */ /* 0x000fe400078e0a0e */
[----:B------:R-:W-:Y:S01]  /*d360*/  IMAD.U32 R25, RZ, RZ, UR8 ;  /* 0x00000008ff197e24 */ /* 0x000fe2000f8e00ff */
[----:B------:R-:W0:Y:S01]  /*d370*/  SHFL.IDX PT, R11, R13, 0x1, 0x1c1f ;  /* 0x003c1f000d0b7f89 */ /* 0x000e2200000e0000 */
[----:B-----5:R-:W-:Y:S01]  /*d380*/  IMAD R6, R6, R19, RZ ;  /* 0x0000001306067224 */ /* 0x020fe200078e02ff */
[----:B------:R-:W-:Y:S01]  /*d390*/  LOP3.LUT P0, RZ, R14, 0x3, RZ, 0xc0, !PT ;  /* 0x000000030eff7812 */ /* 0x000fe2000780c0ff */
[----:B------:R-:W-:Y:S01]  /*d3a0*/  ULDC.64 UR8, c[0x0][0x208] ;  /* 0x0000820000087ab9 */ /* 0x000fe20000000a00 */
[----:B--2---:R-:W-:-:S04]  /*d3b0*/  IMAD R25, R25, 0x80, R24 ;  /* 0x0000008019197824 */ /* 0x004fc800078e0218 */
[C---:B------:R-:W-:Y:S01]  /*d3c0*/  VIADD R27, R25.reuse, 0x8 ;  /* 0x00000008191b7836 */ /* 0x040fe20000000000 */
[----:B------:R-:W-:-:S04]  /*d3d0*/  ISETP.GE.OR P2, PT, R25, R6, P0 ;  /* 0x000000061900720c */ /* 0x000fc80000746670 */
[----:B------:R-:W-:-:S09]  /*d3e0*/  ISETP.GE.OR P0, PT, R27, R6, P0 ;  /* 0x000000061b00720c */ /* 0x000fd20000706670 */
[----:B-1----:R1:W-:Y:S04]  /*d3f0*/  @!P2 ST.E desc[UR8][R8.64], R3 ;  /* 0x000000030800a985 */ /* 0x0023e8000c101908 */
[----:B0-----:R1:W-:Y:S01]  /*d400*/  @!P0 ST.E desc[UR8][R10.64], R0 ;  /* 0x000000000a008985 */ /* 0x0013e2000c101908 */
[----:B------:R-:W-:-:S13]  /*d410*/  PLOP3.LUT P0, PT, PT, PT, UP1, 0x80, 0x0 ;  /* 0x000000000000781c */ /* 0x000fda0003f0f018 */
[----:B-1----:R-:W-:Y:S05]  /*d420*/  @P0 BRA `(.L_x_197) ;  /* 0x0000000800cc0947 */ /* 0x002fea0003800000 */
[----:B------:R-:W0:Y:S01]  /*d430*/  S2R R14, SR_TID.X ;  /* 0x00000000000e7919 */ /* 0x000e220000002100 */
[----:B------:R-:W1:Y:S01]  /*d440*/  @P1 LDC R20, c[0x0][0xbec] ;  /* 0x0002fb00ff141b82 */ /* 0x000e620000000800 */
[----:B------:R-:W-:Y:S01]  /*d450*/  ULDC.64 UR8, c[0x0][0x208] ;  /* 0x0000820000087ab9 */ /* 0x000fe20000000a00 */
[----:B------:R-:W-:Y:S01]  /*d460*/  R2UR UR14, R104 ;  /* 0x00000000680e72ca */ /* 0x000fe200000e0000 */
[----:B------:R-:W-:Y:S01]  /*d470*/  ULDC.64 UR12, c[0x0][0xaa0] ;  /* 0x0002a800000c7ab9 */ /* 0x000fe20000000a00 */
[----:B------:R-:W-:Y:S01]  /*d480*/  R2UR UR15, R222 ;  /* 0x00000000de0f72ca */ /* 0x000fe200000e0000 */
[----:B0-----:R-:W-:-:S05]  /*d490*/  VIADD R14, R14, 0xffffff80 ;  /* 0xffffff800e0e7836 */ /* 0x001fca0000000000 */
[----:B------:R-:W-:-:S04]  /*d4a0*/  SHF.R.S32.HI R98, RZ, 0x1f, R14 ;  /* 0x0000001fff627819 */ /* 0x000fc8000001140e */
[----:B------:R-:W-:-:S04]  /*d4b0*/  LEA.HI R98, R98, R14, RZ, 0x3 ;  /* 0x0000000e62627211 */ /* 0x000fc800078f18ff */
[----:B------:R-:W-:-:S05]  /*d4c0*/  SHF.R.S32.HI R98, RZ, 0x3, R98 ;  /* 0x00000003ff627819 */ /* 0x000fca0000011462 */
[----:B------:R-:W-:-:S04]  /*d4d0*/  IMAD R3, R98, 0x40, R17 ;  /* 0x0000004062037824 */ /* 0x000fc800078e0211 */
[----:B------:R-:W-:-:S03]  /*d4e0*/  IMAD.WIDE R4, R3, 0x2, R4 ;  /* 0x0000000203047825 */ /* 0x000fc600078e0204 */
[C---:B------:R-:W-:Y:S02]  /*d4f0*/  IADD3 R13, P6, R4.reuse, 0x1000, RZ ;  /* 0x00001000040d7810 */ /* 0x040fe40007fde0ff */
[C---:B------:R-:W-:Y:S02]  /*d500*/  IADD3 R25, P5, R4.reuse, 0x2000, RZ ;  /* 0x0000200004197810 */ /* 0x040fe40007fbe0ff */
[----:B------:R-:W-:Y:S02]  /*d510*/  LOP3.LUT R12, R13, 0x380, RZ, 0xc0, !PT ;  /* 0x000003800d0c7812 */ /* 0x000fe400078ec0ff */
[----:B------:R-:W-:Y:S02]  /*d520*/  IADD3 R29, P4, R4, 0x3000, RZ ;  /* 0x00003000041d7810 */ /* 0x000fe40007f9e0ff */
[----:B------:R-:W-:Y:S02]  /*d530*/  SHF.R.U64 R12, R12, 0x3, RZ ;  /* 0x000000030c0c7819 */ /* 0x000fe400000012ff */
[----:B------:R-:W-:-:S02]  /*d540*/  IADD3 R33, P3, R4, 0x4000, RZ ;  /* 0x0000400004217810 */ /* 0x000fc40007f7e0ff */
[C---:B------:R-:W-:Y:S02]  /*d550*/  IADD3 R37, P2, R4.reuse, 0x5000, RZ ;  /* 0x0000500004257810 */ /* 0x040fe40007f5e0ff */
[C---:B------:R-:W-:Y:S02]  /*d560*/  IADD3 R41, P0, R4.reuse, 0x6000, RZ ;  /* 0x0000600004297810 */ /* 0x040fe40007f1e0ff */
[----:B------:R-:W-:Y:S02]  /*d570*/  LOP3.LUT R9, R4, 0x380, RZ, 0xc0, !PT ;  /* 0x0000038004097812 */ /* 0x000fe400078ec0ff */
[----:B------:R-:W-:Y:S01]  /*d580*/  LOP3.LUT R12, R12, R13, RZ, 0x3c, !PT ;  /* 0x0000000d0c0c7212 */ /* 0x000fe200078e3cff */
[----:B------:R-:W-:Y:S01]  /*d590*/  IMAD.X R13, RZ, RZ, R5, P6 ;  /* 0x000000ffff0d7224 */ /* 0x000fe200030e0605 */
[----:B------:R-:W-:Y:S02]  /*d5a0*/  LOP3.LUT R24, R25, 0x380, RZ, 0xc0, !PT ;  /* 0x0000038019187812 */ /* 0x000fe400078ec0ff */
[----:B------:R-:W-:-:S02]  /*d5b0*/  LOP3.LUT R28, R29, 0x380, RZ, 0xc0, !PT ;  /* 0x000003801d1c7812 */ /* 0x000fc400078ec0ff */
[----:B------:R-:W-:Y:S01]  /*d5c0*/  LOP3.LUT R32, R33, 0x380, RZ, 0xc0, !PT ;  /* 0x0000038021207812 */ /* 0x000fe200078ec0ff */
[----:B------:R-:W-:Y:S01]  /*d5d0*/  UIMAD UR10, UR11, UR12, URZ ;  /* 0x0000000c0b0a72a4 */ /* 0x000fe2000f8e023f */
[----:B------:R-:W-:Y:S01]  /*d5e0*/  LOP3.LUT R36, R37, 0x380, RZ, 0xc0, !PT ;  /* 0x0000038025247812 */ /* 0x000fe200078ec0ff */
[----:B------:R-:W5:Y:S01]  /*d5f0*/  LD.E.128 R12, desc[UR8][R12.64] ;  /* 0x000000080c0c7980 */ /* 0x000f62000c101d00 */
[----:B------:R-:W-:Y:S02]  /*d600*/  LOP3.LUT R40, R41, 0x380, RZ, 0xc0, !PT ;  /* 0x0000038029287812 */ /* 0x000fe400078ec0ff */
[----:B------:R-:W-:Y:S02]  /*d610*/  IADD3 R3, P6, R4, 0x7000, RZ ;  /* 0x0000700004037810 */ /* 0x000fe40007fde0ff */
[----:B------:R-:W-:Y:S02]  /*d620*/  SHF.R.U64 R9, R9, 0x3, RZ ;  /* 0x0000000309097819 */ /* 0x000fe400000012ff */
[----:B------:R-:W-:Y:S01]  /*d630*/  SHF.R.U64 R24, R24, 0x3, RZ ;  /* 0x0000000318187819 */ /* 0x000fe200000012ff */
[----:B------:R-:W-:Y:S01]  /*d640*/  IMAD.X R45, RZ, RZ, R5, P6 ;  /* 0x000000ffff2d7224 */ /* 0x000fe200030e0605 */
[----:B------:R-:W-:-:S02]  /*d650*/  SHF.R.U64 R28, R28, 0x3, RZ ;  /* 0x000000031c1c7819 */ /* 0x000fc400000012ff */
[----:B------:R-:W-:Y:S02]  /*d660*/  SHF.R.U64 R32, R32, 0x3, RZ ;  /* 0x0000000320207819 */ /* 0x000fe400000012ff */
[----:B------:R-:W-:Y:S02]  /*d670*/  SHF.R.U64 R36, R36, 0x3, RZ ;  /* 0x0000000324247819 */ /* 0x000fe400000012ff */
[----:B------:R-:W-:Y:S02]  /*d680*/  SHF.R.U64 R40, R40, 0x3, RZ ;  /* 0x0000000328287819 */ /* 0x000fe400000012ff */
[----:B------:R-:W-:Y:S02]  /*d690*/  LOP3.LUT R0, R3, 0x380, RZ, 0xc0, !PT ;  /* 0x0000038003007812 */ /* 0x000fe400078ec0ff */
[----:B------:R-:W-:Y:S02]  /*d6a0*/  LOP3.LUT R4, R9, R4, RZ, 0x3c, !PT ;  /* 0x0000000409047212 */ /* 0x000fe400078e3cff */
[----:B------:R-:W-:Y:S01]  /*d6b0*/  LOP3.LUT R24, R24, R25, RZ, 0x3c, !PT ;  /* 0x0000001918187212 */ /* 0x000fe200078e3cff */
[--C-:B------:R-:W-:Y:S01]  /*d6c0*/  IMAD.X R25, RZ, RZ, R5.reuse, P5 ;  /* 0x000000ffff197224 */ /* 0x100fe200028e0605 */
[----:B------:R-:W-:Y:S01]  /*d6d0*/  LOP3.LUT R28, R28, R29, RZ, 0x3c, !PT ;  /* 0x0000001d1c1c7212 */ /* 0x000fe200078e3cff */
[--C-:B------:R-:W-:Y:S01]  /*d6e0*/  IMAD.X R29, RZ, RZ, R5.reuse, P4 ;  /* 0x000000ffff1d7224 */ /* 0x100fe200020e0605 */
[----:B------:R-:W-:Y:S01]  /*d6f0*/  LOP3.LUT R32, R32, R33, RZ, 0x3c, !PT ;  /* 0x0000002120207212 */ /* 0x000fe200078e3cff */
[--C-:B------:R-:W-:Y:S01]  /*d700*/  IMAD.X R33, RZ, RZ, R5.reuse, P3 ;  /* 0x000000ffff217224 */ /* 0x100fe200018e0605 */
[----:B------:R-:W-:Y:S01]  /*d710*/  LOP3.LUT R36, R36, R37, RZ, 0x3c, !PT ;  /* 0x0000002524247212 */ /* 0x000fe200078e3cff */
[--C-:B------:R-:W-:Y:S01]  /*d720*/  IMAD.X R37, RZ, RZ, R5.reuse, P2 ;  /* 0x000000ffff257224 */ /* 0x100fe200010e0605 */
[----:B------:R-:W-:Y:S01]  /*d730*/  LOP3.LUT R40, R40, R41, RZ, 0x3c, !PT ;  /* 0x0000002928287212 */ /* 0x000fe200078e3cff */
[----:B------:R-:W-:Y:S01]  /*d740*/  IMAD.X R41, RZ, RZ, R5, P0 ;  /* 0x000000ffff297224 */ /* 0x000fe200000e0605 */
[----:B------:R-:W-:Y:S01]  /*d750*/  SHF.R.U64 R0, R0, 0x3, RZ ;  /* 0x0000000300007819 */ /* 0x000fe200000012ff */
[----:B------:R0:W5:Y:S03]  /*d760*/  LD.E.128 R8, desc[UR8][R4.64] ;  /* 0x0000000804087980 */ /* 0x000166000c101d00 */
[----:B------:R-:W-:Y:S01]  /*d770*/  LOP3.LUT R44, R0, R3, RZ, 0x3c, !PT ;  /* 0x00000003002c7212 */ /* 0x000fe200078e3cff */
[----:B------:R-:W5:Y:S01]  /*d780*/  LD.E.128 R24, desc[UR8][R24.64] ;  /* 0x0000000818187980 */ /* 0x000f62000c101d00 */
[----:B------:R-:W-:-:S03]  /*d790*/  UIMAD UR10, UR4, UR13, UR10 ;  /* 0x0000000d040a72a4 */ /* 0x000fc6000f8e020a */
[----:B------:R-:W5:Y:S01]  /*d7a0*/  LD.E.128 R28, desc[UR8][R28.64] ;  /* 0x000000081c1c7980 */ /* 0x000f62000c101d00 */
[----:B0-----:R-:W0:Y:S03]  /*d7b0*/  @P1 LDC R5, c[0x0][0xbf0] ;  /* 0x0002fc00ff051b82 */ /* 0x001e260000000800 */
[----:B------:R-:W5:Y:S01]  /*d7c0*/  LD.E.128 R32, desc[UR8][R32.64] ;  /* 0x0000000820207980 */ /* 0x000f62000c101d00 */
[----:B------:R-:W-:-:S03]  /*d7d0*/  IMAD R0, R23, 0x20, R98 ;  /* 0x0000002017007824 */ /* 0x000fc600078e0262 */
[----:B------:R-:W5:Y:S01]  /*d7e0*/  LD.E.128 R36, desc[UR8][R36.64] ;  /* 0x0000000824247980 */ /* 0x000f62000c101d00 */
[----:B------:R-:W-:-:S03]  /*d7f0*/  IMAD.U32 R21, RZ, RZ, UR14 ;  /* 0x0000000eff157e24 */ /* 0x000fc6000f8e00ff */
[----:B------:R-:W5:Y:S04]  /*d800*/  LD.E.128 R40, desc[UR8][R40.64] ;  /* 0x0000000828287980 */ /* 0x000f68000c101d00 */
[----:B------:R-:W5:Y:S01]  /*d810*/  LD.E.128 R44, desc[UR8][R44.64] ;  /* 0x000000082c2c7980 */ /* 0x000f62000c101d00 */
[----:B------:R-:W-:Y:S01]  /*d820*/  UIMAD.WIDE.U32 UR8, UR4, UR12, URZ ;  /* 0x0000000c040872a5 */ /* 0x000fe2000f8e003f */
[----:B------:R-:W-:Y:S01]  /*d830*/  IMAD R21, R21, 0x80, R0 ;  /* 0x0000008015157824 */ /* 0x000fe200078e0200 */
[----:B------:R-:W-:Y:S01]  /*d840*/  USHF.R.S32.HI UR4, URZ, 0x1f, UR7 ;  /* 0x0000001f3f047899 */ /* 0x000fe20008011407 */
[----:B------:R-:W-:Y:S01]  /*d850*/  @!PT LDS RZ, [RZ] ;  /* 0x00000000fffff984 */ /* 0x000fe20000000800 */
[----:B------:R-:W-:Y:S01]  /*d860*/  @!PT LDS RZ, [RZ] ;  /* 0x00000000fffff984 */ /* 0x000fe20000000800 */
[----:B------:R-:W-:Y:S01]  /*d870*/  @!PT LDS RZ, [RZ] ;  /* 0x00000000fffff984 */ /* 0x000fe20000000800 */
[----:B------:R-:W-:Y:S01]  /*d880*/  @!PT LDS RZ, [RZ] ;  /* 0x00000000fffff984 */ /* 0x000fe20000000800 */
[----:B------:R2:W-:Y:S06]  /*d890*/  MEMBAR.ALL.CTA ;  /* 0x0000000000007992 */ /* 0x0005ec0000008000 */
[----:B--2---:R-:W2:Y:S01]  /*d8a0*/  FENCE.VIEW.ASYNC.S ;  /* 0x00000000000073c6 */ /* 0x004ea20000000000 */
[----:B------:R-:W-:Y:S01]  /*d8b0*/  UIADD3 UR9, UR9, UR10, URZ ;  /* 0x0000000a09097290 */ /* 0x000fe2000fffe03f */
[----:B------:R-:W-:-:S02]  /*d8c0*/  ULDC.64 UR12, c[0x0][0xaf0] ;  /* 0x0002bc00000c7ab9 */ /* 0x000fc40000000a00 */
[----:B------:R-:W-:Y:S02]  /*d8d0*/  ULDC.64 UR10, c[0x0][0xae8] ;  /* 0x0002ba00000a7ab9 */ /* 0x000fe40000000a00 */
[----:B------:R-:W-:Y:S01]  /*d8e0*/  UIMAD.WIDE.U32 UR8, UR15, UR10, UR8 ;  /* 0x0000000a0f0872a5 */ /* 0x000fe2000f8e0008 */
[----:B-1----:R-:W-:Y:S01]  /*d8f0*/  @P1 IMAD.HI.U32 R0, R21, R20, RZ ;  /* 0x0000001415001227 */ /* 0x002fe200078e00ff */
[----:B------:R-:W-:Y:S02]  /*d900*/  UIMAD UR4, UR4, UR12, URZ ;  /* 0x0000000c040472a4 */ /* 0x000fe4000f8e023f */
[----:B------:R-:W-:Y:S01]  /*d910*/  UIMAD UR9, UR15, UR11, UR9 ;  /* 0x0000000b0f0972a4 */ /* 0x000fe2000f8e0209 */
[----:B------:R-:W-:Y:S01]  /*d920*/  IMAD.MOV.U32 R3, RZ, RZ, R21 ;  /* 0x000000ffff037224 */ /* 0x000fe200078e0015 */
[----:B0-----:R-:W-:Y:S01]  /*d930*/  @P1 SHF.R.U32.HI R3, RZ, R5, R0 ;  /* 0x00000005ff031219 */ /* 0x001fe20000011600 */
[----:B------:R-:W-:Y:S02]  /*d940*/  UIMAD UR4, UR7, UR13, UR4 ;  /* 0x0000000d070472a4 */ /* 0x000fe4000f8e0204 */
[----:B------:R-:W-:Y:S01]  /*d950*/  UIMAD.WIDE.U32 UR8, UR7, UR12, UR8 ;  /* 0x0000000c070872a5 */ /* 0x000fe2000f8e0008 */
[--C-:B------:R-:W-:Y:S01]  /*d960*/  SHF.R.S32.HI R0, RZ, 0x1f, R3.reuse ;  /* 0x0000001fff007819 */ /* 0x100fe20000011403 */
[----:B------:R-:W-:Y:S01]  /*d970*/  IMAD.MOV R20, RZ, RZ, -R3 ;  /* 0x000000ffff147224 */ /* 0x000fe200078e0a03 */
[----:B------:R-:W-:Y:S01]  /*d980*/  ULDC.64 UR10, c[0x0][0xae0] ;  /* 0x0002b800000a7ab9 */ /* 0x000fe20000000a00 */
[----:B------:R-:W-:-:S02]  /*d990*/  UIADD3 UR4, UR9, UR4, URZ ;  /* 0x0000000409047290 */ /* 0x000fc4000fffe03f */
[----:B------:R-:W-:Y:S02]  /*d9a0*/  IMAD R0, R0, UR10, RZ ;  /* 0x0000000a00007c24 */ /* 0x000fe4000f8e02ff */
[----:B------:R-:W-:Y:S02]  /*d9b0*/  IMAD R19, R19, R20, R21 ;  /* 0x0000001413137224 */ /* 0x000fe400078e0215 */
[----:B------:R-:W-:Y:S02]  /*d9c0*/  IMAD.U32 R5, RZ, RZ, UR9 ;  /* 0x00000009ff057e24 */ /* 0x000fe4000f8e00ff */
[----:B------:R-:W-:Y:S01]  /*d9d0*/  IMAD.U32 R4, RZ, RZ, UR8 ;  /* 0x00000008ff047e24 */ /* 0x000fe2000f8e00ff */
[----:B------:R-:W-:Y:S01]  /*d9e0*/  ULDC.64 UR8, c[0x0][0xad8] ;  /* 0x0002b60000087ab9 */ /* 0x000fe20000000a00 */
[----:B------:R-:W-:Y:S02]  /*d9f0*/  IMAD.U32 R5, RZ, RZ, UR4 ;  /* 0x00000004ff057e24 */ /* 0x000fe4000f8e00ff */
[C---:B------:R-:W-:Y:S01]  /*da00*/  IMAD R21, R3.reuse, UR11, R0 ;  /* 0x0000000b03157c24 */ /* 0x040fe2000f8e0200 */
[----:B------:R-:W-:Y:S01]  /*da10*/  SHF.R.S32.HI R0, RZ, 0x1f, R19 ;  /* 0x0000001fff007819 */ /* 0x000fe20000011413 */
[----:B------:R-:W-:-:S04]  /*da20*/  IMAD.WIDE.U32 R4, R3, UR10, R4 ;  /* 0x0000000a03047c25 */ /* 0x000fc8000f8e0004 */
[----:B------:R-:W-:Y:S02]  /*da30*/  IMAD.U32 R49, RZ, RZ, UR14 ;  /* 0x0000000eff317e24 */ /* 0x000fe4000f8e00ff */
[----:B------:R-:W-:Y:S02]  /*da40*/  IMAD.IADD R5, R5, 0x1, R21 ;  /* 0x0000000105057824 */ /* 0x000fe400078e0215 */
[----:B------:R-:W-:Y:S02]  /*da50*/  IMAD R0, R0, UR8, RZ ;  /* 0x0000000800007c24 */ /* 0x000fe4000f8e02ff */
[----:B------:R-:W-:Y:S02]  /*da60*/  IMAD R49, R49, 0x80, R98 ;  /* 0x0000008031317824 */ /* 0x000fe400078e0262 */
[C---:B------:R-:W-:Y:S02]  /*da70*/  IMAD R21, R19.reuse, UR9, R0 ;  /* 0x0000000913157c24 */ /* 0x040fe4000f8e0200 */
[----:B------:R-:W-:Y:S01]  /*da80*/  IMAD.WIDE.U32 R4, R19, UR8, R4 ;  /* 0x0000000813047c25 */ /* 0x000fe2000f8e0004 */
[----:B------:R-:W-:Y:S01]  /*da90*/  ISETP.GE.AND P2, PT, R49, R6, PT ;  /* 0x000000063100720c */ /* 0x000fe20003f46270 */
[----:B------:R-:W-:-:S02]  /*daa0*/  ULDC.64 UR8, c[0x0][0xa80] ;  /* 0x0002a00000087ab9 */ /* 0x000fc40000000a00 */
[----:B------:R-:W-:Y:S02]  /*dab0*/  VIADD R3, R49, 0x20 ;  /* 0x0000002031037836 */ /* 0x000fe40000000000 */
[----:B------:R-:W-:Y:S01]  /*dac0*/  VIADD R18, R18, 0x34820 ;  /* 0x0003482012127836 */ /* 0x000fe20000000000 */
[C---:B------:R-:W-:Y:S01]  /*dad0*/  LEA R0, P3, R4.reuse, UR8, 0x1 ;  /* 0x0000000804007c11 */ /* 0x040fe2000f8608ff */
[----:B------:R-:W-:Y:S01]  /*dae0*/  IMAD.IADD R5, R5, 0x1, R21 ;  /* 0x0000000105057824 */ /* 0x000fe200078e0215 */
[-C--:B------:R-:W-:Y:S01]  /*daf0*/  ISETP.GE.AND P0, PT, R3, R6.reuse, PT ;  /* 0x000000060300720c */ /* 0x080fe20003f06270 */
[----:B------:R-:W-:Y:S01]  /*db00*/  VIADD R3, R49, 0x40 ;  /* 0x0000004031037836 */ /* 0x000fe20000000000 */
[----:B------:R-:W-:Y:S02]  /*db10*/  PRMT R18, RZ, 0x654, R18 ;  /* 0x00000654ff127816 */ /* 0x000fe40000000012 */
[----:B------:R-:W-:Y:S01]  /*db20*/  LEA.HI.X R20, R4, UR9, R5, 0x1, P3 ;  /* 0x0000000904147c11 */ /* 0x000fe200098f0c05 */
[----:B------:R-:W-:Y:S01]  /*db30*/  BSSY B1, `(.L_x_198) ;  /* 0x0000012000017945 */ /* 0x000fe20003800000 */
[----:B------:R-:W-:Y:S01]  /*db40*/  ISETP.GE.AND P1, PT, R3, R6, PT ;  /* 0x000000060300720c */ /* 0x000fe20003f26270 */
[----:B--2---:R0:W-:Y:S02]  /*db50*/  SYNCS.ARRIVE.TRANS64.RED.A1T0 RZ, [R18+URZ], RZ ;  /* 0x000000ff12ff79a7 */ /* 0x0041e4000810043f */
[----:B------:R1:W2:Y:S01]  /*db60*/  SHFL.IDX PT, R3, R20, RZ, 0x181f ;  /* 0x00181fff14037589 */ /* 0x0002a200000e0000 */
[----:B------:R-:W-:-:S02]  /*db70*/  SHF.R.S32.HI R48, RZ, 0x1f, R22 ;  /* 0x0000001fff307819 */ /* 0x000fc40000011416 */
[----:B------:R-:W-:Y:S01]  /*db80*/  SHF.R.S32.HI R50, RZ, 0x1f, R17 ;  /* 0x0000001fff327819 */ /* 0x000fe20000011411 */
[----:B0-----:R1:W0:Y:S01]  /*db90*/  SHFL.IDX PT, R18, R0, RZ, 0x181f ;  /* 0x00181fff00127589 */ /* 0x00122200000e0000 */
[----:B------:R-:W-:Y:S05]  /*dba0*/  @P2 BRA `(.L_x_199) ;  /* 0x0000000000282947 */ /* 0x000fea0003800000 */
[----:B------:R-:W-:Y:S01]  /*dbb0*/  ULDC UR4, c[0x0][0xac8] ;  /* 0x0002b20000047ab9 */ /* 0x000fe20000000800 */
[----:B------:R-:W-:Y:S01]  /*dbc0*/  ULDC.64 UR8, c[0x0][0x208] ;  /* 0x0000820000087ab9 */ /* 0x000fe20000000a00 */
[----:B------:R-:W-:Y:S02]  /*dbd0*/  ISETP.GE.AND P2, PT, R17, UR4, PT ;  /* 0x0000000411007c0c */ /* 0x000fe4000bf46270 */
[----:B------:R-:W-:-:S11]  /*dbe0*/  ISETP.GE.AND P3, PT, R22, UR4, PT ;  /* 0x0000000416007c0c */ /* 0x000fd6000bf66270 */
[CC--:B0-----:R-:W-:Y:S02]  /*dbf0*/  @!P2 LEA R4, P4, R17.reuse, R18.reuse, 0x1 ;  /* 0x000000121104a211 */ /* 0x0c1fe400078808ff */
[C---:B------:R-:W-:Y:S02]  /*dc00*/  @!P3 LEA R18, P5, R22.reuse, R18, 0x1 ;  /* 0x000000121612b211 */ /* 0x040fe400078a08ff */
[-C--:B--2---:R-:W-:Y:S02]  /*dc10*/  @!P2 LEA.HI.X R5, R17, R3.reuse, R50, 0x1, P4 ;  /* 0x000000031105a211 */ /* 0x084fe400020f0c32 */
[----:B------:R-:W-:-:S03]  /*dc20*/  @!P3 LEA.HI.X R19, R22, R3, R48, 0x1, P5 ;  /* 0x000000031613b211 */ /* 0x000fc600028f0c30 */
[----:B-----5:R3:W-:Y:S04]  /*dc30*/  @!P2 ST.E.128 desc[UR8][R4.64], R8 ;  /* 0x000000080400a985 */ /* 0x0207e8000c101d08 */
[----:B------:R3:W-:Y:S02]  /*dc40*/  @!P3 ST.E.128 desc[UR8][R18.64], R32 ;  /* 0x000000201200b985 */ /* 0x0007e4000c101d08 */
.L_x_199:
[----:B------:R-:W-:Y:S05]  /*dc50*/  BSYNC B1 ;  /* 0x0000000000017941 */ /* 0x000fea0003800000 */
.L_x_198:
[----:B--2---:R2:W4:Y:S01]  /*dc60*/  SHFL.IDX PT, R3, R20, 0x1, 0x181f ;  /* 0x00381f0014037f89 */ /* 0x00452200000e0000 */
[----:B------:R-:W-:Y:S03]  /*dc70*/  BSSY B1, `(.L_x_200) ;  /* 0x000000d000017945 */ /* 0x000fe60003800000 */
[----:B---3-5:R2:W3:Y:S01]  /*dc80*/  SHFL.IDX PT, R8, R0, 0x1, 0x181f ;  /* 0x00381f0000087f89 */ /* 0x0284e200000e0000 */
[----:B------:R-:W-:Y:S05]  /*dc90*/  @P0 BRA `(.L_x_201) ;  /* 0x0000000000280947 */ /* 0x000fea0003800000 */
[----:B------:R-:W-:Y:S01]  /*dca0*/  ULDC UR4, c[0x0][0xac8] ;  /* 0x0002b20000047ab9 */ /* 0x000fe20000000800 */
[----:B------:R-:W-:Y:S01]  /*dcb0*/  ULDC.64 UR8, c[0x0][0x208] ;  /* 0x0000820000087ab9 */ /* 0x000fe20000000a00 */
[----:B------:R-:W-:Y:S02]  /*dcc0*/  ISETP.GE.AND P3, PT, R17, UR4, PT ;  /* 0x0000000411007c0c */ /* 0x000fe4000bf66270 */
[----:B------:R-:W-:-:S11]  /*dcd0*/  ISETP.GE.AND P4, PT, R22, UR4, PT ;  /* 0x0000000416007c0c */ /* 0x000fd6000bf86270 */
[CC--:B---3--:R-:W-:Y:S02]  /*dce0*/  @!P3 LEA R4, P0, R17.reuse, R8.reuse, 0x1 ;  /* 0x000000081104b211 */ /* 0x0c8fe400078008ff */
[C---:B------:R-:W-:Y:S02]  /*dcf0*/  @!P4 LEA R8, P2, R22.reuse, R8, 0x1 ;  /* 0x000000081608c211 */ /* 0x040fe400078408ff */
[-C--:B----4-:R-:W-:Y:S02]  /*dd00*/  @!P3 LEA.HI.X R5, R17, R3.reuse, R50, 0x1, P0 ;  /* 0x000000031105b211 */ /* 0x090fe400000f0c32 */
[----:B------:R-:W-:-:S03]  /*dd10*/  @!P4 LEA.HI.X R9, R22, R3, R48, 0x1, P2 ;  /* 0x000000031609c211 */ /* 0x000fc600010f0c30 */
[----:B------:R3:W-:Y:S04]  /*dd20*/  @!P3 ST.E.128 desc[UR8][R4.64], R12 ;  /* 0x0000000c0400b985 */ /* 0x0007e8000c101d08 */
[----:B------:R3:W-:Y:S02]  /*dd30*/  @!P4 ST.E.128 desc[UR8][R8.64], R36 ;  /* 0x000000240800c985 */ /* 0x0007e4000c101d08 */
.L_x_201:
[----:B------:R-:W-:Y:S05]  /*dd40*/  BSYNC B1 ;  /* 0x0000000000017941 */ /* 0x000fea0003800000 */
.L_x_200:
[----:B----4-:R4:W0:Y:S01]  /*dd50*/  SHFL.IDX PT, R3, R20, 0x2, 0x181f ;  /* 0x00581f0014037f89 */ /* 0x01082200000e0000 */
[----:B------:R-:W-:Y:S03]  /*dd60*/  BSSY B1, `(.L_x_202) ;  /* 0x000000d000017945 */ /* 0x000fe60003800000 */
[----:B---3--:R4:W3:Y:S01]  /*dd70*/  SHFL.IDX PT, R8, R0, 0x2, 0x181f ;  /* 0x00581f0000087f89 */ /* 0x0088e200000e0000 */
[----:B------:R-:W-:Y:S05]  /*dd80*/  @P1 BRA `(.L_x_203) ;  /* 0x0000000000281947 */ /* 0x000fea0003800000 */
[----:B------:R-:W-:Y:S01]  /*dd90*/  ULDC UR4, c[0x0][0xac8] ;  /* 0x0002b20000047ab9 */ /* 0x000fe20000000800 */
[----:B------:R-:W-:Y:S01]  /*dda0*/  ULDC.64 UR8, c[0x0][0x208] ;  /* 0x0000820000087ab9 */ /* 0x000fe20000000a00 */
[----:B------:R-:W-:Y:S02]  /*ddb0*/  ISETP.GE.AND P2, PT, R17, UR4, PT ;  /* 0x0000000411007c0c */ /* 0x000fe4000bf46270 */
[----:B------:R-:W-:-:S11]  /*ddc0*/  ISETP.GE.AND P3, PT, R22, UR4, PT ;  /* 0x0000000416007c0c */ /* 0x000fd6000bf66270 */
[CC--:B---3--:R-:W-:Y:S02]  /*ddd0*/  @!P2 LEA R4, P0, R17.reuse, R8.reuse, 0x1 ;  /* 0x000000081104a211 */ /* 0x0c8fe400078008ff */
[C---:B------:R-:W-:Y:S02]  /*dde0*/  @!P3 LEA R8, P1, R22.reuse, R8, 0x1 ;  /* 0x000000081608b211 */ /* 0x040fe400078208ff */
[-C--:B0-----:R-:W-:Y:S02]  /*ddf0*/  @!P2 LEA.HI.X R5, R17, R3.reuse, R50, 0x1, P0 ;  /* 0x000000031105a211 */ /* 0x081fe400000f0c32 */
[----:B------:R-:W-:-:S03]  /*de00*/  @!P3 LEA.HI.X R9, R22, R3, R48, 0x1, P1 ;  /* 0x000000031609b211 */ /* 0x000fc600008f0c30 */
[----:B------:R0:W-:Y:S04]  /*de10*/  @!P2 ST.E.128 desc[UR8][R4.64], R24 ;  /* 0x000000180400a985 */ /* 0x0001e8000c101d08 */
[----:B------:R0:W-:Y:S02]  /*de20*/  @!P3 ST.E.128 desc[UR8][R8.64], R40 ;  /* 0x000000280800b985 */ /* 0x0001e4000c101d08 */
.L_x_203:
[----:B------:R-:W-:Y:S05]  /*de30*/  BSYNC B1 ;  /* 0x0000000000017941 */ /* 0x000fea0003800000 */
.L_x_202:
[----:B0-----:R-:W-:Y:S01]  /*de40*/  VIADD R3, R49, 0x60 ;  /* 0x0000006031037836 */ /* 0x001fe20000000000 */
[----:B-12-4-:R-:W4:Y:S04]  /*de50*/  SHFL.IDX PT, R20, R20, 0x3, 0x181f ;  /* 0x00781f0014147f89 */ /* 0x016f2800000e0000 */
[----:B------:R-:W-:Y:S01]  /*de60*/  ISETP.GE.AND P0, PT, R3, R6, PT ;  /* 0x000000060300720c */ /* 0x000fe20003f06270 */
[----:B------:R-:W0:-:S12]  /*de70*/  SHFL.IDX PT, R0, R0, 0x3, 0x181f ;  /* 0x00781f0000007f89 */ /* 0x000e1800000e0000 */
[----:B------:R-:W-:Y:S05]  /*de80*/  @P0 BRA `(.L_x_204) ;  /* 0x0000001c00000947 */ /* 0x000fea0003800000 */
[----:B------:R-:W-:Y:S01]  /*de90*/  ULDC UR4, c[0x0][0xac8] ;  /* 0x0002b20000047ab9 */ /* 0x000fe20000000800 */
[----:B------:R-:W-:Y:S01]  /*dea0*/  ULDC.64 UR8, c[0x0][0x208] ;  /* 0x0000820000087ab9 */ /* 0x000fe20000000a00 */
[----:B------:R-:W-:-:S13]  /*deb0*/  ISETP.GE.AND P1, PT, R17, UR4, PT ;  /* 0x0000000411007c0c */ /* 0x000fda000bf26270 */
[----:B0-----:R-:W-:-:S04]  /*dec0*/  @!P1 LEA R4, P0, R17, R0, 0x1 ;  /* 0x0000000011049211 */ /* 0x001fc800078008ff */
[----:B----4-:R-:W-:Y:S02]  /*ded0*/  @!P1 LEA.HI.X R5, R17, R20, R50, 0x1, P0 ;  /* 0x0000001411059211 */ /* 0x010fe400000f0c32 */
[----:B------:R-:W-:-:S03]  /*dee0*/  ISETP.GE.AND P0, PT, R22, UR4, PT ;  /* 0x0000000416007c0c */ /* 0x000fc6000bf06270 */
[----:B------:R0:W-:Y:S10]  /*def0*/  @!P1 ST.E.128 desc[UR8][R4.64], R28 ;  /* 0x0000001c04009985 */ /* 0x0001f4000c101d08 */
[----:B------:R-:W-:Y:S05]  /*df00*/  @P0 BRA `(.L_x_204) ;  /* 0x0000001800e00947 */ /* 0x000fea0003800000 */
[----:B0-----:R-:W-:Y:S01]  /*df10*/  LEA R4, P0, R22, R0, 0x1 ;  /* 0x0000000016047211 */ /* 0x001fe200078008ff */
[----:B------:R-:W-:-:S03]  /*df20*/  ULDC.64 UR8, c[0x0][0x208] ;  /* 0x0000820000087ab9 */ /* 0x000fc60000000a00 */
[----:B------:R-:W-:-:S05]  /*df30*/  LEA.HI.X R5, R22, R20, R48, 0x1, P0 ;  /* 0x0000001416057211 */ /* 0x000fca00000f0c30 */
[----:B------:R0:W-:Y:S01]  /*df40*/  ST.E.128 desc[UR8][R4.64], R44 ;  /* 0x0000002c04007985 */ /* 0x0001e2000c101d08 */
[----:B------:R-:W-:Y:S05]  /*df50*/  BRA `(.L_x_204) ;  /* 0x0000001800cc7947 */ /* 0x000fea0003800000 */
.L_x_197:
[----:B------:R0:W5:Y:S01]  /*df60*/  LDL R103, [R1+0x4] ;  /* 0x0000040001677983 */ /* 0x0001620000100800 */
[----:B------:R-:W-:Y:S01]  /*df70*/  ULDC.64 UR12, c[0x0][0xb08] ;  /* 0x0002c200000c7ab9 */ /* 0x000fe20000000a00 */
[----:B------:R-:W-:Y:S01]  /*df80*/  R2UR UR15, R222 ;  /* 0x00000000de0f72ca */ /* 0x000fe200000e0000 */
[----:B------:R-:W-:Y:S01]  /*df90*/  UIMAD UR10, UR11, UR12, URZ ;  /* 0x0000000c0b0a72a4 */ /* 0x000fe2000f8e023f */
[----:B------:R-:W1:Y:S01]  /*dfa0*/  @P1 LDC R0, c[0x0][0xbec] ;  /* 0x0002fb00ff001b82 */ /* 0x000e620000000800 */
[----:B------:R-:W-:Y:S01]  /*dfb0*/  UIMAD.WIDE.U32 UR8, UR4, UR12, URZ ;  /* 0x0000000c040872a5 */ /* 0x000fe2000f8e003f */
[----:B------:R-:W-:Y:S01]  /*dfc0*/  R2UR UR14, R221 ;  /* 0x00000000dd0e72ca */ /* 0x000fe200000e0000 */
[----:B------:R-:W-:Y:S01]  /*dfd0*/  UIMAD UR10, UR4, UR13, UR10 ;  /* 0x0000000d040a72a4 */ /* 0x000fe2000f8e020a */
[----:B------:R-:W-:Y:S01]  /*dfe0*/  IMAD.MOV.U32 R3, RZ, RZ, R15 ;  /* 0x000000ffff037224 */ /* 0x000fe200078e000f */
[----:B------:R-:W-:Y:S01]  /*dff0*/  USHF.R.S32.HI UR4, URZ, 0x1f, UR7 ;  /* 0x0000001f3f047899 */ /* 0x000fe20008011407 */
[----:B------:R-:W-:Y:S01]  /*e000*/  ISETP.GE.AND P0, PT, R25, R6, PT ;  /* 0x000000061900720c */ /* 0x000fe20003f06270 */
[----:B------:R-:W-:Y:S01]  /*e010*/  UIADD3 UR9, UR9, UR10, URZ ;  /* 0x0000000a09097290 */ /* 0x000fe2000fffe03f */
[----:B------:R-:W2:Y:S01]  /*e020*/  @P1 LDC R5, c[0x0][0xbf0] ;  /* 0x0002fc00ff051b82 */ /* 0x000ea20000000800 */
[----:B------:R-:W-:Y:S01]  /*e030*/  VIADD R18, R18, 0x34820 ;  /* 0x0003482012127836 */ /* 0x000fe20000000000 */
[----:B------:R-:W-:Y:S01]  /*e040*/  ULDC.64 UR10, c[0x0][0xb38] ;  /* 0x0002ce00000a7ab9 */ /* 0x000fe20000000a00 */
[----:B------:R-:W-:Y:S01]  /*e050*/  BSSY B1, `(.L_x_205) ;  /* 0x0000076000017945 */ /* 0x000fe20003800000 */
[----:B------:R-:W-:Y:S01]  /*e060*/  UIMAD.WIDE.U32 UR8, UR15, UR10, UR8 ;  /* 0x0000000a0f0872a5 */ /* 0x000fe2000f8e0008 */
[----:B------:R-:W-:-:S02]  /*e070*/  SHF.R.S32.HI R24, RZ, 0x1f, R223 ;  /* 0x0000001fff187819 */ /* 0x000fc400000114df */
[----:B------:R-:W-:Y:S01]  /*e080*/  PRMT R18, RZ, 0x654, R18 ;  /* 0x00000654ff127816 */ /* 0x000fe20000000012 */
[----:B------:R-:W-:Y:S01]  /*e090*/  UIMAD UR9, UR15, UR11, UR9 ;  /* 0x0000000b0f0972a4 */ /* 0x000fe2000f8e0209 */
[----:B------:R-:W-:Y:S02]  /*e0a0*/  SHF.R.S32.HI R26, RZ, 0x1f, R224 ;  /* 0x0000001fff1a7819 */ /* 0x000fe400000114e0 */
[----:B------:R-:W-:Y:S01]  /*e0b0*/  ULDC.64 UR10, c[0x0][0xb40] ;  /* 0x0002d000000a7ab9 */ /* 0x000fe20000000a00 */
[----:B------:R0:W-:Y:S01]  /*e0c0*/  SYNCS.ARRIVE.TRANS64.RED.A1T0 RZ, [R18+URZ], RZ ;  /* 0x000000ff12ff79a7 */ /* 0x0001e2000810043f */
[----:B------:R-:W-:Y:S01]  /*e0d0*/  UIMAD UR4, UR4, UR10, URZ ;  /* 0x0000000a040472a4 */ /* 0x000fe2000f8e023f */
[----:B------:R-:W-:Y:S01]  /*e0e0*/  SHF.R.S32.HI R28, RZ, 0x1f, R225 ;  /* 0x0000001fff1c7819 */ /* 0x000fe200000114e1 */
[----:B------:R-:W-:Y:S01]  /*e0f0*/  UIMAD.WIDE.U32 UR8, UR7, UR10, UR8 ;  /* 0x0000000a070872a5 */ /* 0x000fe2000f8e0008 */
[----:B-1----:R-:W-:Y:S01]  /*e100*/  @P1 IMAD.HI.U32 R0, R15, R0, RZ ;  /* 0x000000000f001227 */ /* 0x002fe200078e00ff */
[----:B------:R-:W-:Y:S01]  /*e110*/  UIMAD UR4, UR7, UR11, UR4 ;  /* 0x0000000b070472a4 */ /* 0x000fe2000f8e0204 */
[----:B------:R-:W-:-:S02]  /*e120*/  SHF.R.S32.HI R29, RZ, 0x1f, R226 ;  /* 0x0000001fff1d7819 */ /* 0x000fc400000114e2 */
[----:B------:R-:W-:Y:S01]  /*e130*/  ULDC.64 UR10, c[0x0][0xb48] ;  /* 0x0002d200000a7ab9 */ /* 0x000fe20000000a00 */
[----:B------:R-:W-:Y:S01]  /*e140*/  UIADD3 UR9, UR9, UR4, URZ ;  /* 0x0000000409097290 */ /* 0x000fe2000fffe03f */
[----:B------:R-:W-:Y:S02]  /*e150*/  SHF.R.S32.HI R30, RZ, 0x1f, R227 ;  /* 0x0000001fff1e7819 */ /* 0x000fe400000114e3 */
[----:B--2---:R-:W-:Y:S01]  /*e160*/  @P1 SHF.R.U32.HI R3, RZ, R5, R0 ;  /* 0x00000005ff031219 */ /* 0x004fe20000011600 */
[----:B------:R-:W-:Y:S01]  /*e170*/  UIMAD.WIDE.U32 UR8, UR14, UR10, UR8 ;  /* 0x0000000a0e0872a5 */ /* 0x000fe2000f8e0008 */
[----:B------:R-:W-:Y:S02]  /*e180*/  SHF.R.S32.HI R31, RZ, 0x1f, R228 ;  /* 0x0000001fff1f7819 */ /* 0x000fe400000114e4 */
[--C-:B------:R-:W-:Y:S01]  /*e190*/  SHF.R.S32.HI R0, RZ, 0x1f, R3.reuse ;  /* 0x0000001fff007819 */ /* 0x100fe20000011403 */
[----:B------:R-:W-:Y:S01]  /*e1a0*/  IMAD.MOV R4, RZ, RZ, -R3 ;  /* 0x000000ffff047224 */ /* 0x000fe200078e0a03 */
[----:B------:R-:W-:-:S02]  /*e1b0*/  UIMAD UR4, UR14, UR11, UR9 ;  /* 0x0000000b0e0472a4 */ /* 0x000fc4000f8e0209 */
[----:B------:R-:W-:Y:S01]  /*e1c0*/  IMAD.U32 R5, RZ, RZ, UR9 ;  /* 0x00000009ff057e24 */ /* 0x000fe2000f8e00ff */
[----:B------:R-:W-:Y:S01]  /*e1d0*/  SHF.R.S32.HI R32, RZ, 0x1f, R229 ;  /* 0x0000001fff207819 */ /* 0x000fe200000114e5 */
[----:B------:R-:W-:Y:S01]  /*e1e0*/  ULDC.64 UR10, c[0x0][0xb30] ;  /* 0x0002cc00000a7ab9 */ /* 0x000fe20000000a00 */
[----:B------:R-:W-:Y:S01]  /*e1f0*/  IMAD R19, R19, R4, R15 ;  /* 0x0000000413137224 */ /* 0x000fe200078e020f */
[----:B------:R-:W-:Y:S01]  /*e200*/  SHF.R.S32.HI R33, RZ, 0x1f, R230 ;  /* 0x0000001fff217819 */ /* 0x000fe200000114e6 */
[----:B------:R-:W-:Y:S01]  /*e210*/  IMAD R0, R0, UR10, RZ ;  /* 0x0000000a00007c24 */ /* 0x000fe2000f8e02ff */
[----:B------:R-:W-:Y:S01]  /*e220*/  SHF.R.S32.HI R34, RZ, 0x1f, R231 ;  /* 0x0000001fff227819 */ /* 0x000fe200000114e7 */
[----:B------:R-:W-:Y:S01]  /*e230*/  IMAD.U32 R4, RZ, RZ, UR8 ;  /* 0x00000008ff047e24 */ /* 0x000fe2000f8e00ff */
[----:B------:R-:W-:Y:S01]  /*e240*/  ULDC.64 UR8, c[0x0][0xb28] ;  /* 0x0002ca0000087ab9 */ /* 0x000fe20000000a00 */
[----:B------:R-:W-:Y:S01]  /*e250*/  IMAD.U32 R5, RZ, RZ, UR4 ;  /* 0x00000004ff057e24 */ /* 0x000fe2000f8e00ff */
[----:B------:R-:W-:Y:S01]  /*e260*/  SHF.R.S32.HI R35, RZ, 0x1f, R232 ;  /* 0x0000001fff237819 */ /* 0x000fe200000114e8 */
[C---:B------:R-:W-:Y:S01]  /*e270*/  IMAD R9, R3.reuse, UR11, R0 ;  /* 0x0000000b03097c24 */ /* 0x040fe2000f8e0200 */
[----:B------:R-:W-:Y:S01]  /*e280*/  SHF.R.S32.HI R0, RZ, 0x1f, R19 ;  /* 0x0000001fff007819 */ /* 0x000fe20000011413 */
[----:B------:R-:W-:Y:S01]  /*e290*/  IMAD.WIDE.U32 R4, R3, UR10, R4 ;  /* 0x0000000a03047c25 */ /* 0x000fe2000f8e0004 */
[----:B------:R-:W-:-:S02]  /*e2a0*/  SHF.R.S32.HI R98, RZ, 0x1f, R233 ;  /* 0x0000001fff627819 */ /* 0x000fc400000114e9 */
[----:B------:R-:W-:Y:S01]  /*e2b0*/  SHF.R.S32.HI R99, RZ, 0x1f, R234 ;  /* 0x0000001fff637819 */ /* 0x000fe200000114ea */
[----:B------:R-:W-:Y:S01]  /*e2c0*/  IMAD R0, R0, UR8, RZ ;  /* 0x0000000800007c24 */ /* 0x000fe2000f8e02ff */
[----:B------:R-:W-:Y:S01]  /*e2d0*/  SHF.R.S32.HI R100, RZ, 0x1f, R235 ;  /* 0x0000001fff647819 */ /* 0x000fe200000114eb */
[----:B------:R-:W-:Y:S01]  /*e2e0*/  IMAD.IADD R5, R5, 0x1, R9 ;  /* 0x0000000105057824 */ /* 0x000fe200078e0209 */
[----:B------:R-:W-:Y:S01]  /*e2f0*/  SHF.R.S32.HI R101, RZ, 0x1f, R236 ;  /* 0x0000001fff657819 */ /* 0x000fe200000114ec */
[C---:B------:R-:W-:Y:S01]  /*e300*/  IMAD R3, R19.reuse, UR9, R0 ;  /* 0x0000000913037c24 */ /* 0x040fe2000f8e0200 */
[----:B------:R-:W-:Y:S01]  /*e310*/  SHF.R.S32.HI R102, RZ, 0x1f, R237 ;  /* 0x0000001fff667819 */ /* 0x000fe200000114ed */
[----:B------:R-:W-:Y:S01]  /*e320*/  IMAD.WIDE.U32 R4, R19, UR8, R4 ;  /* 0x0000000813047c25 */ /* 0x000fe2000f8e0004 */
[----:B------:R-:W-:-:S03]  /*e330*/  ULDC.64 UR8, c[0x0][0xb00] ;  /* 0x0002c00000087ab9 */ /* 0x000fc60000000a00 */
[----:B------:R-:W-:Y:S01]  /*e340*/  IMAD.IADD R3, R5, 0x1, R3 ;  /* 0x0000000105037824 */ /* 0x000fe200078e0203 */
[----:B------:R-:W-:-:S04]  /*e350*/  LEA R0, P1, R4, UR8, 0x2 ;  /* 0x0000000804007c11 */ /* 0x000fc8000f8210ff */
[----:B------:R-:W-:Y:S01]  /*e360*/  LEA.HI.X R3, R4, UR9, R3, 0x2, P1 ;  /* 0x0000000904037c11 */ /* 0x000fe200088f1403 */
[----:B------:R0:W1:Y:S04]  /*e370*/  SHFL.IDX PT, R8, R0, RZ, 0x1c1f ;  /* 0x001c1fff00087589 */ /* 0x00006800000e0000 */
[----:B------:R0:W2:Y:S01]  /*e380*/  SHFL.IDX PT, R9, R3, RZ, 0x1c1f ;  /* 0x001c1fff03097589 */ /* 0x0000a200000e0000 */
[----:B------:R-:W-:Y:S05]  /*e390*/  @P0 BRA `(.L_x_206) ;  /* 0x0000000400040947 */ /* 0x000fea0003800000 */
[----:B------:R-:W-:Y:S01]  /*e3a0*/  ULDC UR4, c[0x0][0xac8] ;  /* 0x0002b20000047ab9 */ /* 0x000fe20000000800 */
[----:B------:R-:W-:Y:S01]  /*e3b0*/  ULDC.64 UR8, c[0x0][0x208] ;  /* 0x0000820000087ab9 */ /* 0x000fe20000000a00 */
[----:B-----5:R-:W-:Y:S02]  /*e3c0*/  ISETP.GE.AND P3, PT, R103, UR4, PT ;  /* 0x0000000467007c0c */ /* 0x020fe4000bf66270 */
[----:B------:R-:W-:Y:S02]  /*e3d0*/  ISETP.GE.AND P2, PT, R237, UR4, PT ;  /* 0x00000004ed007c0c */ /* 0x000fe4000bf46270 */
[----:B------:R-:W-:Y:S02]  /*e3e0*/  ISETP.GE.AND P1, PT, R236, UR4, PT ;  /* 0x00000004ec007c0c */ /* 0x000fe4000bf26270 */
[----:B------:R-:W-:Y:S02]  /*e3f0*/  ISETP.GE.AND P0, PT, R235, UR4, PT ;  /* 0x00000004eb007c0c */ /* 0x000fe4000bf06270 */
[----:B------:R-:W-:-:S05]  /*e400*/  ISETP.GE.AND P4, PT, R233, UR4, PT ;  /* 0x00000004e9007c0c */ /* 0x000fca000bf86270 */
[----:B-12---:R-:W-:Y:S02]  /*e410*/  @!P3 IMAD.WIDE R4, R103, 0x4, R8 ;  /* 0x000000046704b825 */ /* 0x006fe400078e0208 */
[CC--:B------:R-:W-:Y:S02]  /*e420*/  @!P2 LEA R10, P6, R237.reuse, R8.reuse, 0x2 ;  /* 0x00000008ed0aa211 */ /* 0x0c0fe400078c10ff */
[-C--:B------:R-:W-:Y:S01]  /*e430*/  @!P1 LEA R12, P5, R236, R8.reuse, 0x2 ;  /* 0x00000008ec0c9211 */ /* 0x080fe200078a10ff */
[----:B------:R1:W-:Y:S01]  /*e440*/  @!P3 ST.E.64 desc[UR8][R4.64], R20 ;  /* 0x000000140400b985 */ /* 0x0003e2000c101b08 */
[----:B------:R-:W-:Y:S02]  /*e450*/  ISETP.GE.AND P3, PT, R234, UR4, PT ;  /* 0x00000004ea007c0c */ /* 0x000fe4000bf66270 */
[----:B------:R-:W-:Y:S02]  /*e460*/  @!P2 LEA.HI.X R11, R237, R9, R102, 0x2, P6 ;  /* 0x00000009ed0ba211 */ /* 0x000fe400030f1466 */
[----:B------:R-:W-:-:S02]  /*e470*/  @!P0 LEA R14, P6, R235, R8, 0x2 ;  /* 0x00000008eb0e8211 */ /* 0x000fc400078c10ff */
[-C--:B------:R-:W-:Y:S01]  /*e480*/  @!P1 LEA.HI.X R13, R236, R9.reuse, R101, 0x2, P5 ;  /* 0x00000009ec0d9211 */ /* 0x080fe200028f1465 */
[----:B------:R2:W-:Y:S01]  /*e490*/  @!P2 ST.E.64 desc[UR8][R10.64], R88 ;  /* 0x000000580a00a985 */ /* 0x0005e2000c101b08 */
[----:B------:R-:W-:Y:S02]  /*e4a0*/  ISETP.GE.AND P5, PT, R232, UR4, PT ;  /* 0x00000004e8007c0c */ /* 0x000fe4000bfa6270 */
[----:B------:R-:W-:Y:S01]  /*e4b0*/  @!P0 LEA.HI.X R15, R235, R9, R100, 0x2, P6 ;  /* 0x00000009eb0f8211 */ /* 0x000fe200030f1464 */
[----:B------:R3:W-:Y:S01]  /*e4c0*/  @!P1 ST.E.64 desc[UR8][R12.64], R90 ;  /* 0x0000005a0c009985 */ /* 0x0007e2000c101b08 */
[----:B------:R-:W-:Y:S02]  /*e4d0*/  ISETP.GE.AND P2, PT, R231, UR4, PT ;  /* 0x00000004e7007c0c */ /* 0x000fe4000bf46270 */
[-C--:B-1----:R-:W-:Y:S01]  /*e4e0*/  @!P3 LEA R4, P6, R234, R8.reuse, 0x2 ;  /* 0x00000008ea04b211 */ /* 0x082fe200078c10ff */
[----:B------:R1:W-:Y:S01]  /*e4f0*/  @!P0 ST.E.64 desc[UR8][R14.64], R36 ;  /* 0x000000240e008985 */ /* 0x0003e2000c101b08 */
[----:B0-----:R-:W-:-:S02]  /*e500*/  @!P4 LEA R18, P0, R233, R8, 0x2 ;  /* 0x00000008e912c211 */ /* 0x001fc400078010ff */
[----:B------:R-:W-:Y:S02]  /*e510*/  ISETP.GE.AND P1, PT, R230, UR4, PT ;  /* 0x00000004e6007c0c */ /* 0x000fe4000bf26270 */
[-C--:B------:R-:W-:Y:S02]  /*e520*/  @!P4 LEA.HI.X R19, R233, R9.reuse, R98, 0x2, P0 ;  /* 0x00000009e913c211 */ /* 0x080fe400000f1462 */
[----:B------:R-:W-:Y:S02]  /*e530*/  @!P3 LEA.HI.X R5, R234, R9, R99, 0x2, P6 ;  /* 0x00000009ea05b211 */ /* 0x000fe400030f1463 */
[----:B------:R-:W-:Y:S02]  /*e540*/  ISETP.GE.AND P0, PT, R229, UR4, PT ;  /* 0x00000004e5007c0c */ /* 0x000fe4000bf06270 */
[----:B------:R-:W-:Y:S01]  /*e550*/  @!P5 LEA R20, P6, R232, R8, 0x2 ;  /* 0x00000008e814d211 */ /* 0x000fe200078c10ff */
[----:B------:R0:W-:Y:S01]  /*e560*/  @!P3 ST.E.64 desc[UR8][R4.64], R40 ;  /* 0x000000280400b985 */ /* 0x0001e2000c101b08 */
[----:B------:R-:W-:-:S02]  /*e570*/  ISETP.GE.AND P3, PT, R228, UR4, PT ;  /* 0x00000004e4007c0c */ /* 0x000fc4000bf66270 */
[----:B------:R-:W-:Y:S01]  /*e580*/  @!P5 LEA.HI.X R21, R232, R9, R35, 0x2, P6 ;  /* 0x00000009e815d211 */ /* 0x000fe200030f1423 */
[----:B------:R4:W-:Y:S01]  /*e590*/  @!P4 ST.E.64 desc[UR8][R18.64], R44 ;  /* 0x0000002c1200c985 */ /* 0x0009e2000c101b08 */
[----:B--2---:R-:W-:-:S03]  /*e5a0*/  @!P2 LEA R10, P4, R231, R8, 0x2 ;  /* 0x00000008e70aa211 */ /* 0x004fc600078810ff */
[----:B------:R-:W-:Y:S01]  /*e5b0*/  @!P5 ST.E.64 desc[UR8][R20.64], R48 ;  /* 0x000000301400d985 */ /* 0x000fe2000c101b08 */
[CC--:B---3--:R-:W-:Y:S02]  /*e5c0*/  @!P1 LEA R12, P5, R230.reuse, R8.reuse, 0x2 ;  /* 0x00000008e60c9211 */ /* 0x0c8fe400078a10ff */
[-C--:B------:R-:W-:Y:S02]  /*e5d0*/  @!P2 LEA.HI.X R11, R231, R9.reuse, R34, 0x2, P4 ;  /* 0x00000009e70ba211 */ /* 0x080fe400020f1422 */
[----:B-1----:R-:W-:Y:S02]  /*e5e0*/  @!P0 LEA R14, P6, R229, R8, 0x2 ;  /* 0x00000008e50e8211 */ /* 0x002fe400078c10ff */
[----:B------:R-:W-:Y:S01]  /*e5f0*/  ISETP.GE.AND P4, PT, R227, UR4, PT ;  /* 0x00000004e3007c0c */ /* 0x000fe2000bf86270 */
[----:B------:R1:W-:Y:S01]  /*e600*/  @!P2 ST.E.64 desc[UR8][R10.64], R52 ;  /* 0x000000340a00a985 */ /* 0x0003e2000c101b08 */
[-C--:B------:R-:W-:Y:S02]  /*e610*/  @!P1 LEA.HI.X R13, R230, R9.reuse, R33, 0x2, P5 ;  /* 0x00000009e60d9211 */ /* 0x080fe400028f1421 */
[----:B------:R-:W-:-:S02]  /*e620*/  @!P0 LEA.HI.X R15, R229, R9, R32, 0x2, P6 ;  /* 0x00000009e50f8211 */ /* 0x000fc400030f1420 */
[----:B------:R-:W-:Y:S01]  /*e630*/  ISETP.GE.AND P2, PT, R226, UR4, PT ;  /* 0x00000004e2007c0c */ /* 0x000fe2000bf46270 */
[----:B------:R2:W-:Y:S01]  /*e640*/  @!P1 ST.E.64 desc[UR8][R12.64], R56 ;  /* 0x000000380c009985 */ /* 0x0005e2000c101b08 */
[----:B0-----:R-:W-:Y:S02]  /*e650*/  @!P3 LEA R4, P5, R228, R8, 0x2 ;  /* 0x00000008e404b211 */ /* 0x001fe400078a10ff */
[----:B------:R-:W-:Y:S01]  /*e660*/  ISETP.GE.AND P1, PT, R225, UR4, PT ;  /* 0x00000004e1007c0c */ /* 0x000fe2000bf26270 */
[----:B------:R0:W-:Y:S01]  /*e670*/  @!P0 ST.E.64 desc[UR8][R14.64], R60 ;  /* 0x0000003c0e008985 */ /* 0x0001e2000c101b08 */
[----:B------:R-:W-:Y:S02]  /*e680*/  ISETP.GE.AND P0, PT, R224, UR4, PT ;  /* 0x00000004e0007c0c */ /* 0x000fe4000bf06270 */
[----:B------:R-:W-:Y:S02]  /*e690*/  @!P3 LEA.HI.X R5, R228, R9, R31, 0x2, P5 ;  /* 0x00000009e405b211 */ /* 0x000fe400028f141f */
[----:B------:R-:W-:-:S02]  /*e6a0*/  ISETP.GE.AND P5, PT, R223, UR4, PT ;  /* 0x00000004df007c0c */ /* 0x000fc4000bfa6270 */
[CC--:B----4-:R-:W-:Y:S01]  /*e6b0*/  @!P4 LEA R18, P6, R227.reuse, R8.reuse, 0x2 ;  /* 0x00000008e312c211 */ /* 0x0d0fe200078c10ff */
[----:B------:R3:W-:Y:S01]  /*e6c0*/  @!P3 ST.E.64 desc[UR8][R4.64], R64 ;  /* 0x000000400400b985 */ /* 0x0007e2000c101b08 */
[CC--:B-1----:R-:W-:Y:S02]  /*e6d0*/  @!P2 LEA R10, P3, R226.reuse, R8.reuse, 0x2 ;  /* 0x00000008e20aa211 */ /* 0x0c2fe400078610ff */
[-C--:B------:R-:W-:Y:S02]  /*e6e0*/  @!P4 LEA.HI.X R19, R227, R9.reuse, R30, 0x2, P6 ;  /* 0x00000009e313c211 */ /* 0x080fe400030f141e */
[-C--:B--2---:R-:W-:Y:S02]  /*e6f0*/  @!P1 LEA R12, P6, R225, R8.reuse, 0x2 ;  /* 0x00000008e10c9211 */ /* 0x084fe400078c10ff */
[----:B------:R-:W-:Y:S01]  /*e700*/  @!P2 LEA.HI.X R11, R226, R9, R29, 0x2, P3 ;  /* 0x00000009e20ba211 */ /* 0x000fe200018f141d */
[----:B------:R3:W-:Y:S01]  /*e710*/  @!P4 ST.E.64 desc[UR8][R18.64], R68 ;  /* 0x000000441200c985 */ /* 0x0007e2000c101b08 */
[----:B0-----:R-:W-:-:S02]  /*e720*/  @!P0 LEA R14, P4, R224, R8, 0x2 ;  /* 0x00000008e00e8211 */ /* 0x001fc400078810ff */
[----:B------:R-:W-:Y:S01]  /*e730*/  @!P5 LEA R8, P3, R223, R8, 0x2 ;  /* 0x00000008df08d211 */ /* 0x000fe200078610ff */
[----:B------:R3:W-:Y:S01]  /*e740*/  @!P2 ST.E.64 desc[UR8][R10.64], R72 ;  /* 0x000000480a00a985 */ /* 0x0007e2000c101b08 */
[-C--:B------:R-:W-:Y:S02]  /*e750*/  @!P1 LEA.HI.X R13, R225, R9.reuse, R28, 0x2, P6 ;  /* 0x00000009e10d9211 */ /* 0x080fe400030f141c */
[-C--:B------:R-:W-:Y:S02]  /*e760*/  @!P0 LEA.HI.X R15, R224, R9.reuse, R26, 0x2, P4 ;  /* 0x00000009e00f8211 */ /* 0x080fe400020f141a */
[----:B------:R-:W-:Y:S01]  /*e770*/  @!P5 LEA.HI.X R9, R223, R9, R24, 0x2, P3 ;  /* 0x00000009df09d211 */ /* 0x000fe200018f1418 */
[----:B------:R3:W-:Y:S04]  /*e780*/  @!P1 ST.E.64 desc[UR8][R12.64], R76 ;  /* 0x0000004c0c009985 */ /* 0x0007e8000c101b08 */
[----:B------:R3:W-:Y:S04]  /*e790*/  @!P0 ST.E.64 desc[UR8][R14.64], R80 ;  /* 0x000000500e008985 */ /* 0x0007e8000c101b08 */
[----:B------:R3:W-:Y:S02]  /*e7a0*/  @!P5 ST.E.64 desc[UR8][R8.64], R84 ;  /* 0x000000540800d985 */ /* 0x0007e4000c101b08 */
.L_x_206:
[----:B------:R-:W-:Y:S05]  /*e7b0*/  BSYNC B1 ;  /* 0x0000000000017941 */ /* 0x000fea0003800000 */
.L_x_205:
[----:B------:R-:W-:Y:S01]  /*e7c0*/  ISETP.GE.AND P0, PT, R27, R6, PT ;  /* 0x000000061b00720c */ /* 0x000fe20003f06270 */
[----:B--23--:R2:W3:Y:S04]  /*e7d0*/  SHFL.IDX PT, R9, R3, 0x1, 0x1c1f ;  /* 0x003c1f0003097f89 */ /* 0x00c4e800000e0000 */
[----:B-1----:R2:W1:Y:S08]  /*e7e0*/  SHFL.IDX PT, R8, R0, 0x1, 0x1c1f ;  /* 0x003c1f0000087f89 */ /* 0x00247000000e0000 */
[----:B--2---:R-:W-:Y:S05]  /*e7f0*/  @P0 BRA `(.L_x_204) ;  /* 0x0000001000a40947 */ /* 0x004fea0003800000 */
[----:B------:R-:W-:Y:S01]  /*e800*/  ULDC UR4, c[0x0][0xac8] ;  /* 0x0002b20000047ab9 */ /* 0x000fe20000000800 */
[----:B------:R-:W-:Y:S01]  /*e810*/  ULDC.64 UR8, c[0x0][0x208] ;  /* 0x0000820000087ab9 */ /* 0x000fe20000000a00 */
[----:B------:R-:W-:Y:S02]  /*e820*/  ISETP.GE.AND P1, PT, R237, UR4, PT ;  /* 0x00000004ed007c0c */ /* 0x000fe4000bf26270 */
[----:B------:R-:W-:Y:S02]  /*e830*/  ISETP.GE.AND P0, PT, R236, UR4, PT ;  /* 0x00000004ec007c0c */ /* 0x000fe4000bf06270 */
[----:B-----5:R-:W-:Y:S02]  /*e840*/  ISETP.GE.AND P2, PT, R103, UR4, PT ;  /* 0x0000000467007c0c */ /* 0x020fe4000bf46270 */
[----:B------:R-:W-:Y:S02]  /*e850*/  ISETP.GE.AND P4, PT, R234, UR4, PT ;  /* 0x00000004ea007c0c */ /* 0x000fe4000bf86270 */
[----:B------:R-:W-:-:S05]  /*e860*/  ISETP.GE.AND P3, PT, R235, UR4, PT ;  /* 0x00000004eb007c0c */ /* 0x000fca000bf66270 */
[CC--:B-1----:R-:W-:Y:S02]  /*e870*/  @!P1 LEA R10, P5, R237.reuse, R8.reuse, 0x2 ;  /* 0x00000008ed0a9211 */ /* 0x0c2fe400078a10ff */
[CC--:B------:R-:W-:Y:S02]  /*e880*/  @!P0 LEA R12, P6, R236.reuse, R8.reuse, 0x2 ;  /* 0x00000008ec0c8211 */ /* 0x0c0fe400078c10ff */
[-C--:B---3--:R-:W-:Y:S01]  /*e890*/  @!P1 LEA.HI.X R11, R237, R9.reuse, R102, 0x2, P5 ;  /* 0x00000009ed0b9211 */ /* 0x088fe200028f1466 */
[----:B------:R-:W-:Y:S01]  /*e8a0*/  @!P2 IMAD.WIDE R4, R103, 0x4, R8 ;  /* 0x000000046704a825 */ /* 0x000fe200078e0208 */
[----:B------:R-:W-:Y:S02]  /*e8b0*/  ISETP.GE.AND P5, PT, R233, UR4, PT ;  /* 0x00000004e9007c0c */ /* 0x000fe4000bfa6270 */
[----:B------:R-:W-:Y:S02]  /*e8c0*/  @!P0 LEA.HI.X R13, R236, R9, R101, 0x2, P6 ;  /* 0x00000009ec0d8211 */ /* 0x000fe400030f1465 */
[----:B------:R1:W-:Y:S01]  /*e8d0*/  @!P2 ST.E.64 desc[UR8][R4.64], R92 ;  /* 0x0000005c0400a985 */ /* 0x0003e2000c101b08 */
[----:B0-----:R-:W-:-:S02]  /*e8e0*/  @!P4 LEA R18, P2, R234, R8, 0x2 ;  /* 0x00000008ea12c211 */ /* 0x001fc400078410ff */
[----:B------:R-:W-:Y:S01]  /*e8f0*/  @!P3 LEA R14, P6, R235, R8, 0x2 ;  /* 0x00000008eb0eb211 */ /* 0x000fe200078c10ff */
[----:B------:R-:W-:Y:S01]  /*e900*/  @!P1 ST.E.64 desc[UR8][R10.64], R94 ;  /* 0x0000005e0a009985 */ /* 0x000fe2000c101b08 */
[----:B------:R-:W-:Y:S02]  /*e910*/  ISETP.GE.AND P1, PT, R231, UR4, PT ;  /* 0x00000004e7007c0c */ /* 0x000fe4000bf26270 */
[-C--:B------:R-:W-:Y:S01]  /*e920*/  @!P4 LEA.HI.X R19, R234, R9.reuse, R99, 0x2, P2 ;  /* 0x00000009ea13c211 */ /* 0x080fe200010f1463 */
[----:B------:R0:W-:Y:S01]  /*e930*/  @!P0 ST.E.64 desc[UR8][R12.64], R96 ;  /* 0x000000600c008985 */ /* 0x0001e2000c101b08 */
[----:B------:R-:W-:Y:S02]  /*e940*/  ISETP.GE.AND P0, PT, R232, UR4, PT ;  /* 0x00000004e8007c0c */ /* 0x000fe4000bf06270 */
[----:B------:R-:W-:Y:S02]  /*e950*/  ISETP.GE.AND P2, PT, R230, UR4, PT ;  /* 0x00000004e6007c0c */ /* 0x000fe4000bf46270 */
[----:B------:R-:W-:-:S02]  /*e960*/  @!P3 LEA.HI.X R15, R235, R9, R100, 0x2, P6 ;  /* 0x00000009eb0fb211 */ /* 0x000fc400030f1464 */
[----:B------:R-:W-:-:S03]  /*e970*/  @!P5 LEA R20, P6, R233, R8, 0x2 ;  /* 0x00000008e914d211 */ /* 0x000fc600078c10ff */
[----:B------:R2:W-:Y:S01]  /*e980*/  @!P3 ST.E.64 desc[UR8][R14.64], R38 ;  /* 0x000000260e00b985 */ /* 0x0005e2000c101b08 */
[-C--:B------:R-:W-:Y:S02]  /*e990*/  @!P5 LEA.HI.X R21, R233, R9.reuse, R98, 0x2, P6 ;  /* 0x00000009e915d211 */ /* 0x080fe400030f1462 */
[----:B------:R-:W-:Y:S01]  /*e9a0*/  ISETP.GE.AND P3, PT, R229, UR4, PT ;  /* 0x00000004e5007c0c */ /* 0x000fe2000bf66270 */
[----:B------:R3:W-:Y:S01]  /*e9b0*/  @!P4 ST.E.64 desc[UR8][R18.64], R42 ;  /* 0x0000002a1200c985 */ /* 0x0007e2000c101b08 */
[-C--:B-1----:R-:W-:Y:S02]  /*e9c0*/  @!P0 LEA R4, P4, R232, R8.reuse, 0x2 ;  /* 0x00000008e8048211 */ /* 0x082fe400078810ff */
[-C--:B0-----:R-:W-:Y:S01]  /*e9d0*/  @!P2 LEA R12, P6, R230, R8.reuse, 0x2 ;  /* 0x00000008e60ca211 */ /* 0x081fe200078c10ff */
[----:B------:R-:W-:Y:S01]  /*e9e0*/  @!P5 ST.E.64 desc[UR8][R20.64], R46 ;  /* 0x0000002e1400d985 */ /* 0x000fe2000c101b08 */
[----:B------:R-:W-:Y:S02]  /*e9f0*/  @!P1 LEA R10, P5, R231, R8, 0x2 ;  /* 0x00000008e70a9211 */ /* 0x000fe400078a10ff */
[----:B------:R-:W-:-:S02]  /*ea00*/  @!P0 LEA.HI.X R5, R232, R9, R35, 0x2, P4 ;  /* 0x00000009e8058211 */ /* 0x000fc400020f1423 */
[----:B------:R-:W-:Y:S02]  /*ea10*/  ISETP.GE.AND P4, PT, R228, UR4, PT ;  /* 0x00000004e4007c0c */ /* 0x000fe4000bf86270 */
[-C--:B------:R-:W-:Y:S01]  /*ea20*/  @!P1 LEA.HI.X R11, R231, R9.reuse, R34, 0x2, P5 ;  /* 0x00000009e70b9211 */ /* 0x080fe200028f1422 */
[----:B------:R-:W-:Y:S01]  /*ea30*/  @!P0 ST.E.64 desc[UR8][R4.64], R50 ;  /* 0x0000003204008985 */ /* 0x000fe2000c101b08 */
[----:B------:R-:W-:Y:S02]  /*ea40*/  @!P2 LEA.HI.X R13, R230, R9, R33, 0x2, P6 ;  /* 0x00000009e60da211 */ /* 0x000fe400030f1421 */
[----:B------:R-:W-:Y:S01]  /*ea50*/  ISETP.GE.AND P0, PT, R225, UR4, PT ;  /* 0x00000004e1007c0c */ /* 0x000fe2000bf06270 */
[----:B------:R0:W-:Y:S01]  /*ea60*/  @!P1 ST.E.64 desc[UR8][R10.64], R54 ;  /* 0x000000360a009985 */ /* 0x0001e2000c101b08 */
[----:B------:R-:W-:Y:S02]  /*ea70*/  ISETP.GE.AND P1, PT, R226, UR4, PT ;  /* 0x00000004e2007c0c */ /* 0x000fe4000bf26270 */
[----:B--2---:R-:W-:Y:S01]  /*ea80*/  @!P3 LEA R14, P5, R229, R8, 0x2 ;  /* 0x00000008e50eb211 */ /* 0x004fe200078a10ff */
[----:B------:R1:W-:Y:S01]  /*ea90*/  @!P2 ST.E.64 desc[UR8][R12.64], R58 ;  /* 0x0000003a0c00a985 */ /* 0x0003e2000c101b08 */
[----:B------:R-:W-:-:S02]  /*eaa0*/  ISETP.GE.AND P2, PT, R227, UR4, PT ;  /* 0x00000004e3007c0c */ /* 0x000fc4000bf46270 */
[CC--:B---3--:R-:W-:Y:S02]  /*eab0*/  @!P4 LEA R18, P6, R228.reuse, R8.reuse, 0x2 ;  /* 0x00000008e412c211 */ /* 0x0c8fe400078c10ff */
[-C--:B------:R-:W-:Y:S02]  /*eac0*/  @!P3 LEA.HI.X R15, R229, R9.reuse, R32, 0x2, P5 ;  /* 0x00000009e50fb211 */ /* 0x080fe400028f1420 */
[----:B------:R-:W-:Y:S02]  /*ead0*/  @!P4 LEA.HI.X R19, R228, R9, R31, 0x2, P6 ;  /* 0x00000009e413c211 */ /* 0x000fe400030f141f */
[----:B------:R-:W-:Y:S01]  /*eae0*/  ISETP.GE.AND P5, PT, R224, UR4, PT ;  /* 0x00000004e0007c0c */ /* 0x000fe2000bfa6270 */
[----:B------:R2:W-:Y:S01]  /*eaf0*/  @!P3 ST.E.64 desc[UR8][R14.64], R62 ;  /* 0x0000003e0e00b985 */ /* 0x0005e2000c101b08 */
[----:B0-----:R-:W-:-:S03]  /*eb00*/  @!P1 LEA R10, P6, R226, R8, 0x2 ;  /* 0x00000008e20a9211 */ /* 0x001fc600078c10ff */
[-C--:B------:R-:W-:Y:S01]  /*eb10*/  @!P2 LEA R4, P3, R227, R8.reuse, 0x2 ;  /* 0x00000008e304a211 */ /* 0x080fe200078610ff */
[----:B------:R2:W-:Y:S01]  /*eb20*/  @!P4 ST.E.64 desc[UR8][R18.64], R66 ;  /* 0x000000421200c985 */ /* 0x0005e2000c101b08 */
[-C--:B-1----:R-:W-:Y:S02]  /*eb30*/  @!P0 LEA R12, P4, R225, R8.reuse, 0x2 ;  /* 0x00000008e10c8211 */ /* 0x082fe400078810ff */
[-C--:B------:R-:W-:Y:S02]  /*eb40*/  @!P2 LEA.HI.X R5, R227, R9.reuse, R30, 0x2, P3 ;  /* 0x00000009e305a211 */ /* 0x080fe400018f141e */
[-C--:B------:R-:W-:Y:S02]  /*eb50*/  @!P1 LEA.HI.X R11, R226, R9.reuse, R29, 0x2, P6 ;  /* 0x00000009e20b9211 */ /* 0x080fe400030f141d */
[----:B------:R-:W-:Y:S01]  /*eb60*/  @!P0 LEA.HI.X R13, R225, R9, R28, 0x2, P4 ;  /* 0x00000009e10d8211 */ /* 0x000fe200020f141c */
[----:B------:R2:W-:Y:S01]  /*eb70*/  @!P2 ST.E.64 desc[UR8][R4.64], R70 ;  /* 0x000000460400a985 */ /* 0x0005e2000c101b08 */
[----:B------:R-:W-:-:S03]  /*eb80*/  @!P5 LEA R20, P3, R224, R8, 0x2 ;  /* 0x00000008e014d211 */ /* 0x000fc600078610ff */
[----:B------:R2:W-:Y:S01]  /*eb90*/  @!P1 ST.E.64 desc[UR8][R10.64], R74 ;  /* 0x0000004a0a009985 */ /* 0x0005e2000c101b08 */
[----:B------:R-:W-:-:S03]  /*eba0*/  @!P5 LEA.HI.X R21, R224, R9, R26, 0x2, P3 ;  /* 0x00000009e015d211 */ /* 0x000fc600018f141a */
[----:B------:R2:W-:Y:S01]  /*ebb0*/  @!P0 ST.E.64 desc[UR8][R12.64], R78 ;  /* 0x0000004e0c008985 */ /* 0x0005e2000c101b08 */
[----:B------:R-:W-:-:S03]  /*ebc0*/  ISETP.GE.AND P0, PT, R223, UR4, PT ;  /* 0x00000004df007c0c */ /* 0x000fc6000bf06270 */
[----:B------:R2:W-:Y:S10]  /*ebd0*/  @!P5 ST.E.64 desc[UR8][R20.64], R82 ;  /* 0x000000521400d985 */ /* 0x0005f4000c101b08 */
[----:B------:R-:W-:Y:S05]  /*ebe0*/  @P0 BRA `(.L_x_204) ;  /* 0x0000000c00a80947 */ /* 0x000fea0003800000 */
[----:B--2---:R-:W-:Y:S01]  /*ebf0*/  LEA R4, P0, R223, R8, 0x2 ;  /* 0x00000008df047211 */ /* 0x004fe200078010ff */
[----:B------:R-:W-:-:S03]  /*ec00*/  ULDC.64 UR8, c[0x0][0x208] ;  /* 0x0000820000087ab9 */ /* 0x000fc60000000a00 */
[----:B------:R-:W-:-:S05]  /*ec10*/  LEA.HI.X R5, R223, R9, R24, 0x2, P0 ;  /* 0x00000009df057211 */ /* 0x000fca00000f1418 */
[----:B------:R0:W-:Y:S01]  /*ec20*/  ST.E.64 desc[UR8][R4.64], R86 ;  /* 0x0000005604007985 */ /* 0x0001e2000c101b08 */
[----:B------:R-:W-:Y:S05]  /*ec30*/  BRA `(.L_x_204) ;  /* 0x0000000c00947947 */ /* 0x000fea0003800000 */
.L_x_195:
[----:B------:R-:W2:Y:S01]  /*ec40*/  LDL R10, [R1+0xc] ;  /* 0x00000c00010a7983 */ /* 0x000ea20000100800 */
[----:B------:R-:W-:Y:S01]  /*ec50*/  ULDC.64 UR8, c[0x0][0xc00] ;  /* 0x0003000000087ab9 */ /* 0x000fe20000000a00 */
[----:B------:R-:W-:Y:S01]  /*ec60*/  ULDC.64 UR10, c[0x0][0x208] ;  /* 0x00008200000a7ab9 */ /* 0x000fe20000000a00 */
[----:B------:R-:W-:Y:S01]  /*ec70*/  UISETP.NE.U32.AND UP0, UPT, UR8, URZ, UPT ;  /* 0x0000003f0800728c */ /* 0x000fe2000bf05070 */
[----:B------:R-:W-:-:S03]  /*ec80*/  R2UR UR7, R220 ;  /* 0x00000000dc0772ca */ /* 0x000fc600000e0000 */
[----:B------:R-:W-:-:S03]  /*ec90*/  UISETP.NE.AND.EX UP0, UPT, UR9, URZ, UPT, UP0 ;  /* 0x0000003f0900728c */ /* 0x000fc6000bf05300 */
[----:B------:R-:W-:-:S03]  /*eca0*/  ULDC.64 UR8, c[0x0][0xc00] ;  /* 0x0003000000087ab9 */ /* 0x000fc60000000a00 */
[----:B------:R-:W-:Y:S02]  /*ecb0*/  PLOP3.LUT P1, PT, PT, PT, UP0, 0x80, 0x0 ;  /* 0x000000000000781c */ /* 0x000fe40003f2f008 */
[----:B--2---:R-:W-:-:S13]  /*ecc0*/  R2UR UR4, R10 ;  /* 0x000000000a0472ca */ /* 0x004fda00000e0000 */
[----:B------:R-:W-:-:S06]  /*ecd0*/  UIMAD.WIDE UR8, UR4, 0x4, UR8 ;  /* 0x00000004040878a5 */ /* 0x000fcc000f8e0208 */
[----:B------:R-:W-:Y:S02]  /*ece0*/  IMAD.U32 R4, RZ, RZ, UR8 ;  /* 0x00000008ff047e24 */ /* 0x000fe4000f8e00ff */
[----:B------:R-:W-:Y:S01]  /*ecf0*/  IMAD.U32 R5, RZ, RZ, UR9 ;  /* 0x00000009ff057e24 */ /* 0x000fe2000f8e00ff */
[----:B------:R-:W-:-:S04]  /*ed00*/  ULDC.64 UR8, c[0x0][0xc08] ;  /* 0x0003020000087ab9 */ /* 0x000fc80000000a00 */
[----:B------:R-:W2:Y:S01]  /*ed10*/  @P1 LDG.E R3, desc[UR10][R4.64] ;  /* 0x0000000a04031981 */ /* 0x000ea2000c1e1900 */
[----:B------:R-:W-:Y:S01]  /*ed20*/  UISETP.NE.U32.AND UP1, UPT, UR8, URZ, UPT ;  /* 0x0000003f0800728c */ /* 0x000fe2000bf25070 */
[----:B------:R-:W0:Y:S03]  /*ed30*/  S2R R6, SR_TID.X ;  /* 0x0000000000067919 */ /* 0x000e260000002100 */
[----:B------:R-:W-:-:S06]  /*ed40*/  UISETP.NE.AND.EX UP1, UPT, UR9, URZ, UPT, UP1 ;  /* 0x0000003f0900728c */ /* 0x000fcc000bf25310 */
[----:B------:R-:W-:-:S05]  /*ed50*/  PLOP3.LUT P2, PT, PT, PT, UP1, 0x80, 0x0 ;  /* 0x000000000000781c */ /* 0x000fca0003f4f018 */
[----:B------:R-:W-:Y:S02]  /*ed60*/  @UP1 ULDC.64 UR8, c[0x0][0xc08] ;  /* 0x0003020000081ab9 */ /* 0x000fe40000000a00 */
[----:B------:R-:W-:-:S03]  /*ed70*/  @UP1 UIMAD.WIDE UR8, UR4, 0x4, UR8 ;  /* 0x00000004040818a5 */ /* 0x000fc6000f8e0208 */
[----:B------:R-:W-:Y:S02]  /*ed80*/  ULDC UR4, c[0x0][0xa88] ;  /* 0x0002a20000047ab9 */ /* 0x000fe40000000800 */
[----:B------:R-:W-:Y:S01]  /*ed90*/  IMAD.U32 R0, RZ, RZ, UR4 ;  /* 0x00000004ff007e24 */ /* 0x000fe2000f8e00ff */
[----:B------:R-:W-:Y:S01]  /*eda0*/  UMOV UR4, URZ ;  /* 0x0000003f00047c82 */ /* 0x000fe20008000000 */
[----:B------:R-:W-:Y:S01]  /*edb0*/  UISETP.NE.AND UP1, UPT, UR7, URZ, UPT ;  /* 0x0000003f0700728c */ /* 0x000fe2000bf25270 */
[----:B------:R-:W-:Y:S02]  /*edc0*/  IMAD.U32 R8, RZ, RZ, UR8 ;  /* 0x00000008ff087e24 */ /* 0x000fe4000f8e00ff */
[----:B------:R-:W-:-:S05]  /*edd0*/  IMAD.U32 R9, RZ, RZ, UR9 ;  /* 0x00000009ff097e24 */ /* 0x000fca000f8e00ff */
[----:B------:R1:W5:Y:S01]  /*ede0*/  @P2 LDG.E R0, desc[UR10][R8.64] ;  /* 0x0000000a08002981 */ /* 0x000362000c1e1900 */
[----:B0-----:R-:W-:Y:S02]  /*edf0*/  VIADD R12, R6, 0xffffff80 ;  /* 0xffffff80060c7836 */ /* 0x001fe40000000000 */
[----:B------:R-:W-:Y:S02]  /*ee00*/  @!UP1 ULDC UR7, c[0x0][0xad4] ;  /* 0x0002b50000079ab9 */ /* 0x000fe40000000800 */
[----:B------:R-:W-:Y:S01]  /*ee10*/  IMAD.U32 R220, RZ, RZ, UR7 ;  /* 0x00000007ffdc7e24 */ /* 0x000fe2000f8e00ff */
[----:B------:R-:W-:Y:S02]  /*ee20*/  ISETP.GT.AND P0, PT, R12, 0x7f, PT ;  /* 0x0000007f0c00780c */ /* 0x000fe40003f04270 */
[----:B--2---:R-:W-:-:S13]  /*ee30*/  @P1 R2UR UR4, R3 ;  /* 0x00000000030412ca */ /* 0x004fda00000e0000 */
[----:B------:R-:W-:Y:S01]  /*ee40*/  USHF.R.S32.HI UR19, URZ, 0x1f, UR4 ;  /* 0x0000001f3f137899 */ /* 0x000fe20008011404 */
[----:B-1----:R-:W-:Y:S11]  /*ee50*/  @P2 BRA `(.L_x_207) ;  /* 0x0000000000142947 */ /* 0x002ff60003800000 */
[----:B------:R-:W-:Y:S05]  /*ee60*/  @!P1 BRA `(.L_x_207) ;  /* 0x0000000000109947 */ /* 0x000fea0003800000 */
[----:B------:R-:W-:Y:S02]  /*ee70*/  ULDC.64 UR8, c[0x0][0x208] ;  /* 0x0000820000087ab9 */ /* 0x000fe40000000a00 */
[----:B------:R-:W2:Y:S04]  /*ee80*/  LDG.E R3, desc[UR8][R4.64] ;  /* 0x0000000804037981 */ /* 0x000ea8000c1e1900 */
[----:B-----5:R-:W2:Y:S02]  /*ee90*/  LDG.E R0, desc[UR8][R4.64+0x4] ;  /* 0x0000040804007981 */ /* 0x020ea4000c1e1900 */
[----:B--2---:R-:W-:-:S07]  /*eea0*/  IMAD.IADD R0, R0, 0x1, -R3 ;  /* 0x0000000100007824 */ /* 0x004fce00078e0a03 */
.L_x_207:
[----:B------:R-:W2:Y:S01]  /*eeb0*/  LDL.LU R3, [R1+0x14] ;  /* 0x0000140001037983 */ /* 0x000ea20000300800 */
[----:B------:R-:W-:Y:S01]  /*eec0*/  R2UR UR7, R10 ;  /* 0x000000000a0772ca */ /* 0x000fe200000e0000 */
[----:B------:R-:W-:-:S12]  /*eed0*/  BSSY B1, `(.L_x_208) ;  /* 0x0000040000017945 */ /* 0x000fd80003800000 */
[----:B------:R-:W-:Y:S01]  /*eee0*/  USEL UR7, UR7, URZ, !UP0 ;  /* 0x0000003f07077287 */ /* 0x000fe2000c000000 */
[----:B--2---:R-:W-:-:S13]  /*eef0*/  R2UR UR8, R3 ;  /* 0x00000000030872ca */ /* 0x004fda00000e0000 */
[----:B------:R-:W-:Y:S01]  /*ef00*/  USEL UR20, UR8, URZ, !UP0 ;  /* 0x0000003f08147287 */ /* 0x000fe2000c000000 */
[----:B------:R-:W-:Y:S11]  /*ef10*/  @P0 BRA `(.L_x_209) ;  /* 0x0000000000ec0947 */ /* 0x000ff60003800000 */
[----:B------:R-:W2:Y:S01]  /*ef20*/  LDL R3, [R1] ;  /* 0x0000000001037983 */ /* 0x000ea20000100800 */
[----:B------:R-:W0:Y:S02]  /*ef30*/  LDC R11, c[0x0][0xbe8] ;  /* 0x0002fa00ff0b7b82 */ /* 0x000e240000000800 */
[----:B0----5:R-:W-:Y:S01]  /*ef40*/  IMAD R4, R0, R11, RZ ;  /* 0x0000000b00047224 */ /* 0x021fe200078e02ff */
[----:B--2---:R-:W-:-:S13]  /*ef50*/  R2UR UR8, R3 ;  /* 0x00000000030872ca */ /* 0x004fda00000e0000 */
[----:B------:R-:W-:-:S04]  /*ef60*/  IMAD.U32 R3, RZ, RZ, UR8 ;  /* 0x00000008ff037e24 */ /* 0x000fc8000f8e00ff */
[----:B------:R-:W-:-:S04]  /*ef70*/  IMAD R3, R3, 0x80, R6 ;  /* 0x0000008003037824 */ /* 0x000fc800078e0206 */
[----:B------:R-:W-:-:S05]  /*ef80*/  VIADD R6, R3, 0xffffff80 ;  /* 0xffffff8003067836 */ /* 0x000fca0000000000 */
[----:B------:R-:W-:-:S13]  /*ef90*/  ISETP.GE.AND P0, PT, R6, R4, PT ;  /* 0x000000040600720c */ /* 0x000fda0003f06270 */
[----:B------:R-:W-:Y:S05]  /*efa0*/  @P0 BRA `(.L_x_209) ;  /* 0x0000000000c80947 */ /* 0x000fea0003800000 */
[----:B------:R-:W-:Y:S01]  /*efb0*/  ISETP.NE.AND P0, PT, R11, 0x1, PT ;  /* 0x000000010b00780c */ /* 0x000fe20003f05270 */
[----:B------:R-:W-:Y:S01]  /*efc0*/  UMOV UR17, 0x9b8 ;  /* 0x000009b800117882 */ /* 0x000fe20000000000 */
[----:B------:R-:W-:Y:S01]  /*efd0*/  R2UR UR9, R220 ;  /* 0x00000000dc0972ca */ /* 0x000fe200000e0000 */
[----:B------:R-:W-:Y:S01]  /*efe0*/  ULDC.64 UR24, c[0x0][0x208] ;  /* 0x0000820000187ab9 */ /* 0x000fe20000000a00 */
[----:B------:R-:W-:Y:S02]  /*eff0*/  R2UR UR8, R221 ;  /* 0x00000000dd0872ca */ /* 0x000fe400000e0000 */
[----:B------:R-:W-:-:S07]  /*f000*/  R2UR UR18, R222 ;  /* 0x00000000de1272ca */ /* 0x000fce00000e0000 */
[----:B------:R-:W0:Y:S02]  /*f010*/  @P0 LDC R3, c[0x0][0xbec] ;  /* 0x0002fb00ff030b82 */ /* 0x000e240000000800 */
[----:B------:R-:W-:-:S04]  /*f020*/  UISETP.GT.AND UP0, UPT, UR9, 0x1, UPT ;  /* 0x000000010900788c */ /* 0x000fc8000bf04270 */
[----:B------:R-:W-:Y:S02]  /*f030*/  USEL UR17, UR17, 0x978, UP0 ;  /* 0x0000097811117887 */ /* 0x000fe40008000000 */
[----:B------:R-:W1:Y:S01]  /*f040*/  @P0 LDC R5, c[0x0][0xbf0] ;  /* 0x0002fc00ff050b82 */ /* 0x000e620000000800 */
[----:B------:R-:W-:-:S09]  /*f050*/  USEL UR16, UR8, URZ, UP0 ;  /* 0x0000003f08107287 */ /* 0x000fd20008000000 */
[----:B------:R-:W-:Y:S01]  /*f060*/  ULDC.64 UR10, c[0x0][UR17+0x220] ;  /* 0x00008800110a7abb */ /* 0x000fe20008000a00 */
[----:B------:R-:W-:Y:S01]  /*f070*/  ULDC.64 UR8, c[0x0][UR17+0x218] ;  /* 0x0000860011087abb */ /* 0x000fe20008000a00 */
[----:B------:R-:W-:Y:S01]  /*f080*/  ULDC.64 UR12, c[0x0][UR17+0x228] ;  /* 0x00008a00110c7abb */ /* 0x000fe20008000a00 */
[----:B------:R-:W-:Y:S02]  /*f090*/  UIMAD UR11, UR11, UR7, URZ ;  /* 0x000000070b0b72a4 */ /* 0x000fe4000f8e023f */
[----:B------:R-:W-:Y:S01]  /*f0a0*/  UIMAD.WIDE.U32 UR14, UR8, UR18, URZ ;  /* 0x00000012080e72a5 */ /* 0x000fe2000f8e003f */
[----:B0-----:R-:W-:Y:S01]  /*f0b0*/  @P0 IMAD.HI.U32 R4, R6, R3, RZ ;  /* 0x0000000306040227 */ /* 0x001fe200078e00ff */
[----:B------:R-:W-:Y:S02]  /*f0c0*/  UIMAD.WIDE.U32 UR22, UR12, UR16, URZ ;  /* 0x000000100c1672a5 */ /* 0x000fe4000f8e003f */
[----:B------:R-:W-:Y:S01]  /*f0d0*/  UIMAD UR18, UR9, UR18, URZ ;  /* 0x00000012091272a4 */ /* 0x000fe2000f8e023f */
[----:B------:R-:W-:Y:S01]  /*f0e0*/  IMAD.MOV.U32 R3, RZ, RZ, R6 ;  /* 0x000000ffff037224 */ /* 0x000fe200078e0006 */
[----:B------:R-:W-:-:S02]  /*f0f0*/  UIMAD UR12, UR13, UR16, URZ ;  /* 0x000000100d0c72a4 */ /* 0x000fc4000f8e023f */
[----:B------:R-:W-:Y:S01]  /*f100*/  UIMAD.WIDE.U32 UR8, UR10, UR7, URZ ;  /* 0x000000070a0872a5 */ /* 0x000fe2000f8e003f */
[----:B-1----:R-:W-:Y:S01]  /*f110*/  @P0 SHF.R.U32.HI R3, RZ, R5, R4 ;  /* 0x00000005ff030219 */ /* 0x002fe20000011604 */
[----:B------:R-:W-:Y:S01]  /*f120*/  UIMAD UR11, UR10, UR20, UR11 ;  /* 0x000000140a0b72a4 */ /* 0x000fe2000f8e020b */
[----:B------:R-:W-:Y:S01]  /*f130*/  IMAD.U32 R4, RZ, RZ, UR22 ;  /* 0x00000016ff047e24 */ /* 0x000fe2000f8e00ff */
[----:B------:R-:W-:Y:S02]  /*f140*/  UIADD3 UR12, UR23, UR12, URZ ;  /* 0x0000000c170c7290 */ /* 0x000fe4000fffe03f */
[----:B------:R-:W-:Y:S01]  /*f150*/  IMAD.U32 R5, RZ, RZ, UR23 ;  /* 0x00000017ff057e24 */ /* 0x000fe2000f8e00ff */
[----:B------:R-:W-:Y:S01]  /*f160*/  UIADD3 UR18, UR15, UR18, URZ ;  /* 0x000000120f127290 */ /* 0x000fe2000fffe03f */
[--C-:B------:R-:W-:Y:S01]  /*f170*/  IMAD.MOV R9, RZ, RZ, -R3.reuse ;  /* 0x000000ffff097224 */ /* 0x100fe200078e0a03 */
[----:B------:R-:W-:Y:S01]  /*f180*/  UIADD3 UR14, UP1, UP2, UR8, UR14, UR4 ;  /* 0x0000000e080e7290 */ /* 0x000fe2000fa3e004 */
[----:B------:R-:W-:Y:S01]  /*f190*/  SHF.R.S32.HI R5, RZ, 0x1f, R3 ;  /* 0x0000001fff057819 */ /* 0x000fe20000011403 */
[----:B------:R-:W-:Y:S01]  /*f1a0*/  UIADD3 UR10, UR9, UR11, URZ ;  /* 0x0000000b090a7290 */ /* 0x000fe2000fffe03f */
[----:B------:R-:W-:-:S02]  /*f1b0*/  IMAD R9, R11, R9, R6 ;  /* 0x000000090b097224 */ /* 0x000fc400078e0206 */
[----:B------:R-:W-:Y:S01]  /*f1c0*/  IMAD.U32 R8, RZ, RZ, UR12 ;  /* 0x0000000cff087e24 */ /* 0x000fe2000f8e00ff */
[----:B------:R-:W-:Y:S01]  /*f1d0*/  UIADD3.X UR10, UR10, UR18, UR19, UP1, UP2 ;  /* 0x000000120a0a7290 */ /* 0x000fe20008fe4413 */
[----:B------:R-:W-:Y:S01]  /*f1e0*/  IADD3 R4, P0, P1, R3, UR14, R4 ;  /* 0x0000000e03047c10 */ /* 0x000fe2000f91e004 */
[----:B------:R-:W-:Y:S01]  /*f1f0*/  ULDC.64 UR8, c[0x0][UR17+0x210] ;  /* 0x0000840011087abb */ /* 0x000fe20008000a00 */
[----:B------:R-:W-:Y:S01]  /*f200*/  SHF.R.S32.HI R3, RZ, 0x1f, R9 ;  /* 0x0000001fff037819 */ /* 0x000fe20000011409 */
[----:B------:R-:W-:Y:S02]  /*f210*/  IMAD R6, R9, UR9, RZ ;  /* 0x0000000909067c24 */ /* 0x000fe4000f8e02ff */
[----:B------:R-:W-:Y:S01]  /*f220*/  IADD3.X R5, R5, UR10, R8, P0, P1 ;  /* 0x0000000a05057c10 */ /* 0x000fe200087e2408 */
[----:B------:R-:W-:Y:S01]  /*f230*/  ULDC.64 UR10, c[0x0][0xba8] ;  /* 0x0002ea00000a7ab9 */ /* 0x000fe20000000a00 */
[----:B------:R-:W-:Y:S01]  /*f240*/  IMAD R3, R3, UR8, R6 ;  /* 0x0000000803037c24 */ /* 0x000fe2000f8e0206 */
[----:B------:R-:W-:Y:S01]  /*f250*/  @!UP0 ULDC UR10, c[0x0][0xb50] ;  /* 0x0002d400000a8ab9 */ /* 0x000fe20000000800 */
[----:B------:R-:W-:Y:S01]  /*f260*/  @!UP0 ULDC UR11, c[0x0][0xb54] ;  /* 0x0002d500000b8ab9 */ /* 0x000fe20000000800 */
[----:B------:R-:W-:-:S04]  /*f270*/  IMAD.WIDE.U32 R4, R9, UR8, R4 ;  /* 0x0000000809047c25 */ /* 0x000fc8000f8e0004 */
[----:B------:R-:W-:Y:S01]  /*f280*/  IMAD.IADD R3, R5, 0x1, R3 ;  /* 0x0000000105037824 */ /* 0x000fe200078e0203 */
[----:B------:R-:W-:-:S04]  /*f290*/  LEA R8, P0, R4, UR10, 0x2 ;  /* 0x0000000a04087c11 */ /* 0x000fc8000f8010ff */
[----:B------:R-:W-:Y:S01]  /*f2a0*/  LEA.HI.X R9, R4, UR11, R3, 0x2, P0 ;  /* 0x0000000b04097c11 */ /* 0x000fe200080f1403 */
[----:B------:R-:W-:-:S05]  /*f2b0*/  IMAD.MOV.U32 R3, RZ, RZ, -0x800000 ;  /* 0xff800000ff037424 */ /* 0x000fca00078e00ff */
[----:B------:R0:W-:Y:S03]  /*f2c0*/  STG.E desc[UR24][R8.64], R3 ;  /* 0x0000000308007986 */ /* 0x0001e6000c101918 */
.L_x_209:
[----:B------:R-:W-:Y:S05]  /*f2d0*/  BSYNC B1 ;  /* 0x0000000000017941 */ /* 0x000fea0003800000 */
.L_x_208:
[----:B------:R-:W-:-:S13]  /*f2e0*/  R2UR UR8, R220 ;  /* 0x00000000dc0872ca */ /* 0x000fda00000e0000 */
[----:B------:R-:W-:-:S06]  /*f2f0*/  UISETP.GT.AND UP0, UPT, UR8, 0x1, UPT ;  /* 0x000000010800788c */ /* 0x000fcc000bf04270 */
[----:B------:R-:W-:-:S13]  /*f300*/  PLOP3.LUT P0, PT, PT, PT, UP0, 0x80, 0x0 ;  /* 0x000000000000781c */ /* 0x000fda0003f0f008 */
[----:B------:R-:W-:Y:S05]  /*f310*/  @P0 BRA `(.L_x_204) ;  /* 0x0000000400dc0947 */ /* 0x000fea0003800000 */
[----:B0-----:R-:W2:Y:S01]  /*f320*/  LDL.LU R3, [R1] ;  /* 0x0000000001037983 */ /* 0x001ea20000300800 */
[----:B------:R-:W0:Y:S01]  /*f330*/  LDC R13, c[0x0][0xbe8] ;  /* 0x0002fa00ff0d7b82 */ /* 0x000e220000000800 */
[----:B------:R-:W-:Y:S01]  /*f340*/  ULDC.64 UR12, c[0x0][0xaa0] ;  /* 0x0002a800000c7ab9 */ /* 0x000fe20000000a00 */
[----:B------:R-:W-:Y:S01]  /*f350*/  SHF.R.S32.HI R10, RZ, 0x1f, R12 ;  /* 0x0000001fff0a7819 */ /* 0x000fe2000001140c */
[----:B------:R-:W-:Y:S01]  /*f360*/  UIMAD UR10, UR19, UR12, URZ ;  /* 0x0000000c130a72a4 */ /* 0x000fe2000f8e023f */
[----:B------:R-:W-:Y:S01]  /*f370*/  R2UR UR15, R222 ;  /* 0x00000000de0f72ca */ /* 0x000fe200000e0000 */
[----:B------:R-:W-:Y:S01]  /*f380*/  UIMAD.WIDE.U32 UR8, UR4, UR12, URZ ;  /* 0x0000000c040872a5 */ /* 0x000fe2000f8e003f */
[----:B------:R-:W-:Y:S01]  /*f390*/  LEA.HI R10, R10, R12, RZ, 0x3 ;  /* 0x0000000c0a0a7211 */ /* 0x000fe200078f18ff */
[----:B------:R-:W-:Y:S01]  /*f3a0*/  UIMAD UR10, UR4, UR13, UR10 ;  /* 0x0000000d040a72a4 */ /* 0x000fe2000f8e020a */
[----:B------:R-:W-:Y:S01]  /*f3b0*/  BSSY B1, `(.L_x_210) ;  /* 0x0000040000017945 */ /* 0x000fe20003800000 */
[----:B------:R-:W-:-:S02]  /*f3c0*/  SHF.R.S32.HI R12, RZ, 0x1f, R22 ;  /* 0x0000001fff0c7819 */ /* 0x000fc40000011416 */
[----:B------:R-:W-:Y:S01]  /*f3d0*/  SHF.R.S32.HI R10, RZ, 0x3, R10 ;  /* 0x00000003ff0a7819 */ /* 0x000fe2000001140a */
[----:B------:R-:W-:Y:S01]  /*f3e0*/  UIADD3 UR9, UR9, UR10, URZ ;  /* 0x0000000a09097290 */ /* 0x000fe2000fffe03f */
[----:B------:R-:W-:Y:S02]  /*f3f0*/  SHF.R.S32.HI R14, RZ, 0x1f, R17 ;  /* 0x0000001fff0e7819 */ /* 0x000fe40000011411 */
[----:B------:R-:W-:Y:S02]  /*f400*/  ULDC.64 UR10, c[0x0][0xae8] ;  /* 0x0002ba00000a7ab9 */ /* 0x000fe40000000a00 */
[----:B------:R-:W-:-:S04]  /*f410*/  UIMAD.WIDE.U32 UR8, UR15, UR10, UR8 ;  /* 0x0000000a0f0872a5 */ /* 0x000fc8000f8e0008 */
[----:B------:R-:W-:Y:S01]  /*f420*/  UIMAD UR9, UR15, UR11, UR9 ;  /* 0x0000000b0f0972a4 */ /* 0x000fe2000f8e0209 */
[----:B0-----:R-:W-:Y:S02]  /*f430*/  ISETP.NE.AND P0, PT, R13, 0x1, PT ;  /* 0x000000010d00780c */ /* 0x001fe40003f05270 */
[----:B------:R-:W-:Y:S02]  /*f440*/  ULDC.64 UR10, c[0x0][0xaf0] ;  /* 0x0002bc00000a7ab9 */ /* 0x000fe40000000a00 */
[----:B------:R-:W-:Y:S02]  /*f450*/  UIMAD UR4, UR20, UR10, URZ ;  /* 0x0000000a140472a4 */ /* 0x000fe4000f8e023f */
[----:B------:R-:W-:Y:S02]  /*f460*/  UIMAD.WIDE.U32 UR8, UR7, UR10, UR8 ;  /* 0x0000000a070872a5 */ /* 0x000fe4000f8e0008 */
[----:B------:R-:W-:-:S03]  /*f470*/  UIMAD UR4, UR7, UR11, UR4 ;  /* 0x0000000b070472a4 */ /* 0x000fc6000f8e0204 */
[----:B------:R-:W-:Y:S01]  /*f480*/  ULDC.64 UR10, c[0x0][0xae0] ;  /* 0x0002b800000a7ab9 */ /* 0x000fe20000000a00 */
[----:B------:R-:W-:Y:S01]  /*f490*/  UIADD3 UR4, UR9, UR4, URZ ;  /* 0x0000000409047290 */ /* 0x000fe2000fffe03f */
[----:B------:R-:W0:Y:S08]  /*f4a0*/  @P0 LDC R5, c[0x0][0xbec] ;  /* 0x0002fb00ff050b82 */ /* 0x000e300000000800 */
[----:B------:R-:W1:Y:S01]  /*f4b0*/  @P0 LDC R9, c[0x0][0xbf0] ;  /* 0x0002fc00ff090b82 */ /* 0x000e620000000800 */
[----:B--2---:R-:W-:Y:S01]  /*f4c0*/  R2UR UR14, R3 ;  /* 0x00000000030e72ca */ /* 0x004fe200000e0000 */
[----:B------:R-:W-:-:S12]  /*f4d0*/  IMAD R3, R23, 0x20, R10 ;  /* 0x0000002017037824 */ /* 0x000fd800078e020a */
[----:B------:R-:W-:-:S04]  /*f4e0*/  IMAD.U32 R8, RZ, RZ, UR14 ;  /* 0x0000000eff087e24 */ /* 0x000fc8000f8e00ff */
[----:B------:R-:W-:-:S04]  /*f4f0*/  IMAD R8, R8, 0x80, R3 ;  /* 0x0000008008087824 */ /* 0x000fc800078e0203 */
[----:B0-----:R-:W-:-:S04]  /*f500*/  @P0 IMAD.HI.U32 R4, R8, R5, RZ ;  /* 0x0000000508040227 */ /* 0x001fc800078e00ff */
[----:B------:R-:W-:Y:S01]  /*f510*/  IMAD.MOV.U32 R3, RZ, RZ, R8 ;  /* 0x000000ffff037224 */ /* 0x000fe200078e0008 */
[----:B-1----:R-:W-:Y:S01]  /*f520*/  @P0 SHF.R.U32.HI R3, RZ, R9, R4 ;  /* 0x00000009ff030219 */ /* 0x002fe20000011604 */
[----:B------:R-:W-:Y:S02]  /*f530*/  IMAD.U32 R5, RZ, RZ, UR9 ;  /* 0x00000009ff057e24 */ /* 0x000fe4000f8e00ff */
[----:B------:R-:W-:Y:S01]  /*f540*/  IMAD.U32 R5, RZ, RZ, UR4 ;  /* 0x00000004ff057e24 */ /* 0x000fe2000f8e00ff */
[--C-:B------:R-:W-:Y:S01]  /*f550*/  SHF.R.S32.HI R4, RZ, 0x1f, R3.reuse ;  /* 0x0000001fff047819 */ /* 0x100fe20000011403 */
[----:B------:R-:W-:-:S04]  /*f560*/  IMAD.MOV R9, RZ, RZ, -R3 ;  /* 0x000000ffff097224 */ /* 0x000fc800078e0a03 */
[----:B------:R-:W-:Y:S02]  /*f570*/  IMAD R6, R4, UR10, RZ ;  /* 0x0000000a04067c24 */ /* 0x000fe4000f8e02ff */
[----:B------:R-:W-:Y:S01]  /*f580*/  IMAD.U32 R4, RZ, RZ, UR8 ;  /* 0x00000008ff047e24 */ /* 0x000fe2000f8e00ff */
[----:B------:R-:W-:Y:S01]  /*f590*/  ULDC.64 UR8, c[0x0][0xad8] ;  /* 0x0002b60000087ab9 */ /* 0x000fe20000000a00 */
[----:B------:R-:W-:Y:S02]  /*f5a0*/  IMAD R9, R13, R9, R8 ;  /* 0x000000090d097224 */ /* 0x000fe400078e0208 */
[C---:B------:R-:W-:Y:S02]  /*f5b0*/  IMAD R11, R3.reuse, UR11, R6 ;  /* 0x0000000b030b7c24 */ /* 0x040fe4000f8e0206 */
[----:B------:R-:W-:Y:S01]  /*f5c0*/  IMAD.WIDE.U32 R4, R3, UR10, R4 ;  /* 0x0000000a03047c25 */ /* 0x000fe2000f8e0004 */
[----:B------:R-:W-:-:S03]  /*f5d0*/  SHF.R.S32.HI R3, RZ, 0x1f, R9 ;  /* 0x0000001fff037819 */ /* 0x000fc60000011409 */
[----:B------:R-:W-:Y:S02]  /*f5e0*/  IMAD.U32 R8, RZ, RZ, UR14 ;  /* 0x0000000eff087e24 */ /* 0x000fe4000f8e00ff */
[----:B------:R-:W-:Y:S02]  /*f5f0*/  IMAD.IADD R5, R5, 0x1, R11 ;  /* 0x0000000105057824 */ /* 0x000fe400078e020b */
[----:B------:R-:W-:Y:S02]  /*f600*/  IMAD R6, R3, UR8, RZ ;  /* 0x0000000803067c24 */ /* 0x000fe4000f8e02ff */
[----:B------:R-:W-:Y:S02]  /*f610*/  IMAD R8, R8, 0x80, R10 ;  /* 0x0000008008087824 */ /* 0x000fe400078e020a */
[----:B-----5:R-:W-:Y:S02]  /*f620*/  IMAD R13, R0, R13, RZ ;  /* 0x0000000d000d7224 */ /* 0x020fe400078e02ff */
[----:B------:R-:W-:-:S02]  /*f630*/  IMAD R3, R9, UR9, R6 ;  /* 0x0000000909037c24 */ /* 0x000fc4000f8e0206 */
[----:B------:R-:W-:Y:S01]  /*f640*/  IMAD.WIDE.U32 R4, R9, UR8, R4 ;  /* 0x0000000809047c25 */ /* 0x000fe2000f8e0004 */
[C---:B------:R-:W-:Y:S01]  /*f650*/  ISETP.GE.AND P2, PT, R8.reuse, R13, PT ;  /* 0x0000000d0800720c */ /* 0x040fe20003f46270 */
[----:B------:R-:W-:Y:S02]  /*f660*/  ULDC.64 UR8, c[0x0][0xa80] ;  /* 0x0002a00000087ab9 */ /* 0x000fe40000000a00 */
[----:B------:R-:W-:Y:S01]  /*f670*/  VIADD R0, R8, 0x20 ;  /* 0x0000002008007836 */ /* 0x000fe20000000000 */
[----:B------:R-:W-:Y:S01]  /*f680*/  LEA R6, P3, R4, UR8, 0x1 ;  /* 0x0000000804067c11 */ /* 0x000fe2000f8608ff */
[----:B------:R-:W-:-:S03]  /*f690*/  IMAD.IADD R3, R5, 0x1, R3 ;  /* 0x0000000105037824 */ /* 0x000fc600078e0203 */
[-C--:B------:R-:W-:Y:S01]  /*f6a0*/  ISETP.GE.AND P1, PT, R0, R13.reuse, PT ;  /* 0x0000000d0000720c */ /* 0x080fe20003f26270 */
[----:B------:R-:W-:Y:S01]  /*f6b0*/  VIADD R0, R8, 0x40 ;  /* 0x0000004008007836 */ /* 0x000fe20000000000 */
[----:B------:R-:W-:Y:S02]  /*f6c0*/  LEA.HI.X R3, R4, UR9, R3, 0x1, P3 ;  /* 0x0000000904037c11 */ /* 0x000fe400098f0c03 */
[----:B------:R0:W1:Y:S02]  /*f6d0*/  SHFL.IDX PT, R4, R6, RZ, 0x181f ;  /* 0x00181fff06047589 */ /* 0x00006400000e0000 */
[----:B------:R-:W-:Y:S02]  /*f6e0*/  ISETP.GE.AND P0, PT, R0, R13, PT ;  /* 0x0000000d0000720c */ /* 0x000fe40003f06270 */
[----:B------:R0:W2:Y:S01]  /*f6f0*/  SHFL.IDX PT, R0, R3, RZ, 0x181f ;  /* 0x00181fff03007589 */ /* 0x0000a200000e0000 */
[----:B------:R-:W-:Y:S10]  /*f700*/  @P2 BRA `(.L_x_211) ;  /* 0x0000000000282947 */ /* 0x000ff40003800000 */
[----:B------:R-:W-:Y:S01]  /*f710*/  ULDC UR4, c[0x0][0xac8] ;  /* 0x0002b20000047ab9 */ /* 0x000fe20000000800 */
[----:B------:R-:W-:Y:S01]  /*f720*/  ULDC.64 UR8, c[0x0][0x208] ;  /* 0x0000820000087ab9 */ /* 0x000fe20000000a00 */
[----:B------:R-:W-:Y:S02]  /*f730*/  ISETP.GE.AND P4, PT, R17, UR4, PT ;  /* 0x0000000411007c0c */ /* 0x000fe4000bf86270 */
[----:B------:R-:W-:-:S11]  /*f740*/  ISETP.GE.AND P5, PT, R22, UR4, PT ;  /* 0x0000000416007c0c */ /* 0x000fd6000bfa6270 */
[CC--:B-1----:R-:W-:Y:S02]  /*f750*/  @!P4 LEA R10, P2, R17.reuse, R4.reuse, 0x1 ;  /* 0x00000004110ac211 */ /* 0x0c2fe400078408ff */
[C---:B------:R-:W-:Y:S02]  /*f760*/  @!P5 LEA R4, P3, R22.reuse, R4, 0x1 ;  /* 0x000000041604d211 */ /* 0x040fe400078608ff */
[-C--:B--2---:R-:W-:Y:S02]  /*f770*/  @!P4 LEA.HI.X R11, R17, R0.reuse, R14, 0x1, P2 ;  /* 0x00000000110bc211 */ /* 0x084fe400010f0c0e */
[----:B------:R-:W-:-:S03]  /*f780*/  @!P5 LEA.HI.X R5, R22, R0, R12, 0x1, P3 ;  /* 0x000000001605d211 */ /* 0x000fc600018f0c0c */
[----:B------:R3:W-:Y:S04]  /*f790*/  @!P4 ST.E.128 desc[UR8][R10.64], RZ ;  /* 0x000000ff0a00c985 */ /* 0x0007e8000c101d08 */
[----:B------:R3:W-:Y:S02]  /*f7a0*/  @!P5 ST.E.128 desc[UR8][R4.64], RZ ;  /* 0x000000ff0400d985 */ /* 0x0007e4000c101d08 */
.L_x_211:
[----:B------:R-:W-:Y:S05]  /*f7b0*/  BSYNC B1 ;  /* 0x0000000000017941 */ /* 0x000fea0003800000 */
.L_x_210:
[----:B--2---:R2:W4:Y:S01]  /*f7c0*/  SHFL.IDX PT, R0, R3, 0x1, 0x181f ;  /* 0x00381f0003007f89 */ /* 0x00452200000e0000 */
[----:B------:R-:W-:Y:S03]  /*f7d0*/  BSSY B1, `(.L_x_212) ;  /* 0x000000d000017945 */ /* 0x000fe60003800000 */
[----:B-1-3--:R2:W1:Y:S01]  /*f7e0*/  SHFL.IDX PT, R4, R6, 0x1, 0x181f ;  /* 0x00381f0006047f89 */ /* 0x00a46200000e0000 */
[----:B------:R-:W-:Y:S05]  /*f7f0*/  @P1 BRA `(.L_x_213) ;  /* 0x0000000000281947 */ /* 0x000fea0003800000 */
[----:B------:R-:W-:Y:S01]  /*f800*/  ULDC UR4, c[0x0][0xac8] ;  /* 0x0002b20000047ab9 */ /* 0x000fe20000000800 */
[----:B------:R-:W-:Y:S01]  /*f810*/  ULDC.64 UR8, c[0x0][0x208] ;  /* 0x0000820000087ab9 */ /* 0x000fe20000000a00 */
[----:B------:R-:W-:Y:S02]  /*f820*/  ISETP.GE.AND P3, PT, R17, UR4, PT ;  /* 0x0000000411007c0c */ /* 0x000fe4000bf66270 */
[----:B------:R-:W-:-:S11]  /*f830*/  ISETP.GE.AND P4, PT, R22, UR4, PT ;  /* 0x0000000416007c0c */ /* 0x000fd6000bf86270 */
[CC--:B-1----:R-:W-:Y:S02]  /*f840*/  @!P3 LEA R10, P1, R17.reuse, R4.reuse, 0x1 ;  /* 0x00000004110ab211 */ /* 0x0c2fe400078208ff */
[C---:B------:R-:W-:Y:S02]  /*f850*/  @!P4 LEA R4, P2, R22.reuse, R4, 0x1 ;  /* 0x000000041604c211 */ /* 0x040fe400078408ff */
[-C--:B----4-:R-:W-:Y:S02]  /*f860*/  @!P3 LEA.HI.X R11, R17, R0.reuse, R14, 0x1, P1 ;  /* 0x00000000110bb211 */ /* 0x090fe400008f0c0e */
[----:B------:R-:W-:-:S03]  /*f870*/  @!P4 LEA.HI.X R5, R22, R0, R12, 0x1, P2 ;  /* 0x000000001605c211 */ /* 0x000fc600010f0c0c */
[----:B------:R3:W-:Y:S04]  /*f880*/  @!P3 ST.E.128 desc[UR8][R10.64], RZ ;  /* 0x000000ff0a00b985 */ /* 0x0007e8000c101d08 */
[----:B------:R3:W-:Y:S02]  /*f890*/  @!P4 ST.E.128 desc[UR8][R4.64], RZ ;  /* 0x000000ff0400c985 */ /* 0x0007e4000c101d08 */
.L_x_213:
[----:B------:R-:W-:Y:S05]  /*f8a0*/  BSYNC B1 ;  /* 0x0000000000017941 */ /* 0x000fea0003800000 */
.L_x_212:
[----:B----4-:R4:W0:Y:S01]  /*f8b0*/  SHFL.IDX PT, R0, R3, 0x2, 0x181f ;  /* 0x00581f0003007f89 */ /* 0x01082200000e0000 */
        /* <DEDUP_REMOVED lines=9> */
[-C--:B0-----:R-:W-:Y:S02]  /*f950*/  @!P2 LEA.HI.X R11, R17, R0.reuse, R14, 0x1, P0 ;  /* 0x00000000110ba211 */ /* 0x081fe400000f0c0e */
[----:B------:R-:W-:-:S03]  /*f960*/  @!P3 LEA.HI.X R5, R22, R0, R12, 0x1, P1 ;  /* 0x000000001605b211 */ /* 0x000fc600008f0c0c */
[----:B------:R3:W-:Y:S04]  /*f970*/  @!P2 ST.E.128 desc[UR8][R10.64], RZ ;  /* 0x000000ff0a00a985 */ /* 0x0007e8000c101d08 */
[----:B------:R3:W-:Y:S02]  /*f980*/  @!P3 ST.E.128 desc[UR8][R4.64], RZ ;  /* 0x000000ff0400b985 */ /* 0x0007e4000c101d08 */
.L_x_215:
[----:B------:R-:W-:Y:S05]  /*f990*/  BSYNC B1 ;  /* 0x0000000000017941 */ /* 0x000fea0003800000 */
.L_x_214:
[----:B0-----:R-:W-:Y:S01]  /*f9a0*/  VIADD R0, R8, 0x60 ;  /* 0x0000006008007836 */ /* 0x001fe20000000000 */
[----:B--2-4-:R-:W2:Y:S04]  /*f9b0*/  SHFL.IDX PT, R3, R3, 0x3, 0x181f ;  /* 0x00781f0003037f89 */ /* 0x014ea800000e0000 */
[----:B------:R-:W-:Y:S01]  /*f9c0*/  ISETP.GE.AND P0, PT, R0, R13, PT ;  /* 0x0000000d0000720c */ /* 0x000fe20003f06270 */
[----:B-1-3--:R1:W3:-:S12]  /*f9d0*/  SHFL.IDX PT, R4, R6, 0x3, 0x181f ;  /* 0x00781f0006047f89 */ /* 0x00a2d800000e0000 */
[----:B-1----:R-:W-:Y:S05]  /*f9e0*/  @P0 BRA `(.L_x_204) ;  /* 0x0000000000280947 */ /* 0x002fea0003800000 */
[----:B------:R-:W-:Y:S01]  /*f9f0*/  ULDC UR4, c[0x0][0xac8] ;  /* 0x0002b20000047ab9 */ /* 0x000fe20000000800 */
[----:B------:R-:W-:Y:S01]  /*fa00*/  ULDC.64 UR8, c[0x0][0x208] ;  /* 0x0000820000087ab9 */ /* 0x000fe20000000a00 */
[----:B------:R-:W-:Y:S02]  /*fa10*/  ISETP.GE.AND P2, PT, R17, UR4, PT ;  /* 0x0000000411007c0c */ /* 0x000fe4000bf46270 */
[----:B------:R-:W-:-:S11]  /*fa20*/  ISETP.GE.AND P3, PT, R22, UR4, PT ;  /* 0x0000000416007c0c */ /* 0x000fd6000bf66270 */
[CC--:B---3--:R-:W-:Y:S02]  /*fa30*/  @!P2 LEA R8, P0, R17.reuse, R4.reuse, 0x1 ;  /* 0x000000041108a211 */ /* 0x0c8fe400078008ff */
[C---:B------:R-:W-:Y:S02]  /*fa40*/  @!P3 LEA R4, P1, R22.reuse, R4, 0x1 ;  /* 0x000000041604b211 */ /* 0x040fe400078208ff */
[-C--:B--2---:R-:W-:Y:S02]  /*fa50*/  @!P2 LEA.HI.X R9, R17, R3.reuse, R14, 0x1, P0 ;  /* 0x000000031109a211 */ /* 0x084fe400000f0c0e */
[----:B------:R-:W-:-:S03]  /*fa60*/  @!P3 LEA.HI.X R5, R22, R3, R12, 0x1, P1 ;  /* 0x000000031605b211 */ /* 0x000fc600008f0c0c */
[----:B------:R1:W-:Y:S04]  /*fa70*/  @!P2 ST.E.128 desc[UR8][R8.64], RZ ;  /* 0x000000ff0800a985 */ /* 0x0003e8000c101d08 */
[----:B------:R1:W-:Y:S02]  /*fa80*/  @!P3 ST.E.128 desc[UR8][R4.64], RZ ;  /* 0x000000ff0400b985 */ /* 0x0003e4000c101d08 */
.L_x_204:
[----:B------:R-:W-:Y:S05]  /*fa90*/  BSYNC B0 ;  /* 0x0000000000007941 */ /* 0x000fea0003800000 */
.L_x_194:
[----:B------:R-:W-:Y:S02]  /*faa0*/  ULDC UR4, c[0x0][0xc3c] ;  /* 0x00030f0000047ab9 */ /* 0x000fe40000000800 */
[----:B------:R-:W-:-:S13]  /*fab0*/  ISETP.GE.AND P0, PT, R7, UR4, PT ;  /* 0x0000000407007c0c */ /* 0x000fda000bf06270 */
[----:B------:R-:W-:Y:S05]  /*fac0*/  @!P0 BRA `(.L_x_216) ;  /* 0xffffff1400708947 */ /* 0x000fea000383ffff */
[----:B------:R-:W-:Y:S05]  /*fad0*/  EXIT ;  /* 0x000000000000794d */ /* 0x000fea0003800000 */
.L_x_168:
[----:B------:R-:W-:-:S08]  /*fae0*/  NOP ;  /* 0x0000000000007918 */ /* 0x000fd00000000000 */
[----:B0-----:R-:W0:-:S00]  /*faf0*/  USETMAXREG.DEALLOC.CTAPOOL 0x18 ;  /* 0x00000018000079c8 */ /* 0x001e0000080e0500 */
[----:B0-----:R-:W2:Y:S01]  /*fb00*/  LDL.LU R2, [R1+0x1c] ;  /* 0x00001c0001027983 */ /* 0x001ea20000300800 */
[----:B------:R-:W-:Y:S01]  /*fb10*/  LOP3.LUT R0, R0, 0x3, RZ, 0xc0, !PT ;  /* 0x0000000300007812 */ /* 0x000fe200078ec0ff */
[----:B------:R-:W-:-:S05]  /*fb20*/  IMAD.MOV.U32 R6, RZ, RZ, RZ ;  /* 0x000000ffff067224 */ /* 0x000fca00078e00ff */
[----:B------:R-:W0:Y:S02]  /*fb30*/  SHFL.IDX PT, R0, R0, RZ, 0x1f ;  /* 0x00001fff00007589 */ /* 0x000e2400000e0000 */
[----:B0-----:R-:W-:Y:S02]  /*fb40*/  ISETP.NE.AND P0, PT, R0, RZ, PT ;  /* 0x000000ff0000720c */ /* 0x001fe40003f05270 */
[----:B--2---:R-:W-:-:S11]  /*fb50*/  LOP3.LUT R2, R2, 0xfffffffd, RZ, 0xc0, !PT ;  /* 0xfffffffd02027812 */ /* 0x004fd600078ec0ff */
[----:B------:R-:W-:-:S05]  /*fb60*/  @P0 LOP3.LUT R2, R2, 0x2, RZ, 0xfc, !PT ;  /* 0x0000000202020812 */ /* 0x000fca00078efcff */
[----:B------:R0:W-:Y:S01]  /*fb70*/  STL [R1+0x1c], R2 ;  /* 0x00001c0201007387 */ /* 0x0001e20000100800 */
[----:B------:R-:W-:Y:S05]  /*fb80*/  @!P0 BRA `(.L_x_217) ;  /* 0x0000000000248947 */ /* 0x000fea0003800000 */
[----:B------:R-:W1:Y:S08]  /*fb90*/  S2UR UR5, SR_CgaCtaId ;  /* 0x00000000000579c3 */ /* 0x000e700000008800 */
[----:B------:R-:W-:Y:S06]  /*fba0*/  BAR.SYNC.DEFER_BLOCKING 0x5, 0x180 ;  /* 0x0146000000007b1d */ /* 0x000fec0000010000 */
[----:B------:R-:W-:-:S02]  /*fbb0*/  UMOV UR4, 0x400 ;  /* 0x0000040000047882 */ /* 0x000fc40000000000 */
[----:B-1----:R-:W-:-:S09]  /*fbc0*/  ULEA UR4, UR5, UR4, 0x18 ;  /* 0x0000000405047291 */ /* 0x002fd2000f8ec03f */
[----:B------:R-:W1:Y:S04]  /*fbd0*/  LDS.128 R4, [UR4+0x348d0] ;  /* 0x0348d004ff047984 */ /* 0x000e680008000c00 */
[----:B-1----:R2:W-:Y:S04]  /*fbe0*/  STL.64 [R1], R4 ;  /* 0x0000000401007387 */ /* 0x0025e80000100a00 */
[----:B------:R2:W-:Y:S01]  /*fbf0*/  STL.64 [R1+0x8], R6 ;  /* 0x0000080601007387 */ /* 0x0005e20000100a00 */
[----:B------:R-:W-:Y:S06]  /*fc00*/  BAR.ARV 0x4, 0x180 ;  /* 0x0106000000007b1d */ /* 0x000fec0000002000 */
[----:B------:R-:W-:Y:S05]  /*fc10*/  BRA `(.L_x_218) ;  /* 0x0000000800b07947 */ /* 0x000fea0003800000 */
.L_x_217:
[----:B------:R-:W1:Y:S01]  /*fc20*/  S2R R0, SR_TID.X ;  /* 0x0000000000007919 */ /* 0x000e620000002100 */
[----:B------:R-:W-:Y:S01]  /*fc30*/  ULDC UR4, c[0x0][0xc3c] ;  /* 0x00030f0000047ab9 */ /* 0x000fe20000000800 */
[----:B------:R-:W-:Y:S01]  /*fc40*/  ULDC.64 UR6, c[0x0][0x208] ;  /* 0x0000820000067ab9 */ /* 0x000fe20000000a00 */
[----:B------:R-:W-:Y:S01]  /*fc50*/  IMAD.MOV.U32 R9, RZ, RZ, RZ ;  /* 0x000000ffff097224 */ /* 0x000fe200078e00ff */
[----:B------:R-:W-:Y:S01]  /*fc60*/  ULDC UR5, c[0x0][0xc38] ;  /* 0x00030e0000057ab9 */ /* 0x000fe20000000800 */
[----:B-1----:R-:W-:-:S04]  /*fc70*/  LOP3.LUT R0, R0, 0x1f, RZ, 0xc0, !PT ;  /* 0x0000001f00007812 */ /* 0x002fc800078ec0ff */
[----:B------:R-:W-:-:S04]  /*fc80*/  ISETP.NE.AND P0, PT, R0, 0x1f, PT ;  /* 0x0000001f0000780c */ /* 0x000fc80003f05270 */
[----:B------:R-:W-:-:S13]  /*fc90*/  ISETP.GE.OR P1, PT, R0, UR4, !P0 ;  /* 0x0000000400007c0c */ /* 0x000fda000c726670 */
[----:B0-----:R-:W0:Y:S08]  /*fca0*/  @!P1 LDC.64 R2, c[0x0][0xc80] ;  /* 0x00032000ff029b82 */ /* 0x001e300000000a00 */
[----:B------:R-:W1:Y:S01]  /*fcb0*/  @!P1 LDC.64 R4, c[0x0][0xc78] ;  /* 0x00031e00ff049b82 */ /* 0x000e620000000a00 */
[----:B0-----:R-:W-:-:S05]  /*fcc0*/  @!P1 IMAD.WIDE.U32 R2, R0, 0x4, R2 ;  /* 0x0000000400029825 */ /* 0x001fca00078e0002 */
[----:B------:R1:W2:Y:S02]  /*fcd0*/  @!P1 LDG.E R6, desc[UR6][R2.64] ;  /* 0x0000000602069981 */ /* 0x0002a4000c1e1900 */
[----:B-1----:R-:W-:-:S05]  /*fce0*/  @!P1 IMAD.WIDE.U32 R2, R0, 0x4, R4 ;  /* 0x0000000400029825 */ /* 0x002fca00078e0004 */
[----:B------:R-:W2:Y:S01]  /*fcf0*/  @!P1 LDG.E R9, desc[UR6][R2.64] ;  /* 0x0000000602099981 */ /* 0x000ea2000c1e1900 */
[C---:B------:R-:W-:Y:S01]  /*fd00*/  ISETP.NE.AND P1, PT, R0.reuse, RZ, PT ;  /* 0x000000ff0000720c */ /* 0x040fe20003f25270 */
[----:B------:R-:W0:Y:S01]  /*fd10*/  S2UR UR6, SR_CTAID.X ;  /* 0x00000000000679c3 */ /* 0x000e220000002500 */
[C---:B------:R-:W-:Y:S01]  /*fd20*/  ISETP.GE.U32.AND P2, PT, R0.reuse, 0x2, PT ;  /* 0x000000020000780c */ /* 0x040fe20003f46070 */
[----:B------:R-:W-:Y:S01]  /*fd30*/  UMOV UR4, URZ ;  /* 0x0000003f00047c82 */ /* 0x000fe20008000000 */
[C---:B------:R-:W-:Y:S02]  /*fd40*/  ISETP.GE.U32.AND P3, PT, R0.reuse, 0x4, PT ;  /* 0x000000040000780c */ /* 0x040fe40003f66070 */
[C---:B------:R-:W-:Y:S02]  /*fd50*/  ISETP.GE.U32.AND P4, PT, R0.reuse, 0x8, PT ;  /* 0x000000080000780c */ /* 0x040fe40003f86070 */
[----:B------:R-:W-:Y:S01]  /*fd60*/  ISETP.GE.U32.AND P5, PT, R0, 0x10, PT ;  /* 0x000000100000780c */ /* 0x000fe20003fa6070 */
[----:B--2---:R-:W-:-:S05]  /*fd70*/  IMAD R4, R6, R9, RZ ;  /* 0x0000000906047224 */ /* 0x004fca00078e02ff */
[----:B------:R-:W1:Y:S02]  /*fd80*/  SHFL.UP PT, R5, R4, 0x1, RZ ;  /* 0x0420000004057989 */ /* 0x000e6400000e00ff */
[----:B-1----:R-:W-:-:S05]  /*fd90*/  SEL R5, R5, RZ, P1 ;  /* 0x000000ff05057207 */ /* 0x002fca0000800000 */
[----:B------:R-:W-:-:S05]  /*fda0*/  IMAD.IADD R5, R4, 0x1, R5 ;  /* 0x0000000104057824 */ /* 0x000fca00078e0205 */
        /* <DEDUP_REMOVED lines=12> */
[----:B------:R-:W1:Y:S02]  /*fe70*/  SHFL.IDX PT, R4, R2, 0x1f, 0x1f ;  /* 0x03e01f0002047f89 */ /* 0x000e6400000e0000 */
[----:B-1----:R-:W-:-:S04]  /*fe80*/  IMAD R7, R4, UR5, RZ ;  /* 0x0000000504077c24 */ /* 0x002fc8000f8e02ff */
[----:B------:R-:W-:Y:S01]  /*fe90*/  IMAD.MOV.U32 R4, RZ, RZ, R7 ;  /* 0x000000ffff047224 */ /* 0x000fe200078e0007 */
[----:B0-----:R-:W-:-:S13]  /*fea0*/  ISETP.GT.AND P6, PT, R7, UR6, PT ;  /* 0x0000000607007c0c */ /* 0x001fda000bfc4270 */
[----:B------:R-:W-:Y:S05]  /*feb0*/  @P6 BRA `(.L_x_219) ;  /* 0x0000000000a86947 */ /* 0x000fea0003800000 */
[----:B------:R-:W-:Y:S01]  /*fec0*/  IMAD.MOV.U32 R7, RZ, RZ, R4 ;  /* 0x000000ffff077224 */ /* 0x000fe200078e0004 */
[----:B------:R-:W-:Y:S01]  /*fed0*/  UMOV UR4, URZ ;  /* 0x0000003f00047c82 */ /* 0x000fe20008000000 */
[----:B------:R-:W-:-:S05]  /*fee0*/  ULDC UR5, c[0x0][0xc38] ;  /* 0x00030e0000057ab9 */ /* 0x000fca0000000800 */
.L_x_221:
[----:B------:R-:W0:Y:S01]  /*fef0*/  LDC R2, c[0x0][0xc3c] ;  /* 0x00030f00ff027b82 */ /* 0x000e220000000800 */
[----:B------:R-:W-:Y:S01]  /*ff00*/  ULDC UR7, c[0x0][0xc3c] ;  /* 0x00030f0000077ab9 */ /* 0x000fe20000000800 */
[----:B------:R-:W-:Y:S01]  /*ff10*/  UIADD3 UR4, UR4, 0x1f, URZ ;  /* 0x0000001f04047890 */ /* 0x000fe2000fffe03f */
[----:B------:R-:W-:-:S05]  /*ff20*/  IMAD.U32 R3, RZ, RZ, UR7 ;  /* 0x00000007ff037e24 */ /* 0x000fca000f8e00ff */
[----:B------:R1:W-:Y:S01]  /*ff30*/  STL [R1+0xc], R3 ;  /* 0x00000c0301007387 */ /* 0x0003e20000100800 */
[----:B0-----:R-:W-:-:S13]  /*ff40*/  ISETP.LE.AND P6, PT, R2, UR4, PT ;  /* 0x0000000402007c0c */ /* 0x001fda000bfc3270 */
[----:B-1----:R-:W-:Y:S05]  /*ff50*/  @P6 BRA `(.L_x_220) ;  /* 0x0000000400a86947 */ /* 0x002fea0003800000 */
[----:B------:R-:W-:Y:S01]  /*ff60*/  VIADD R9, R0, UR4 ;  /* 0x0000000400097c36 */ /* 0x000fe20008000000 */
[----:B------:R-:W-:Y:S01]  /*ff70*/  ULDC.64 UR8, c[0x0][0x208] ;  /* 0x0000820000087ab9 */ /* 0x000fe20000000a00 */
[----:B------:R-:W-:-:S03]  /*ff80*/  IMAD.MOV.U32 R6, RZ, RZ, RZ ;  /* 0x000000ffff067224 */ /* 0x000fc600078e00ff */
[----:B------:R-:W-:-:S13]  /*ff90*/  ISETP.GE.OR P6, PT, R9, R2, !P0 ;  /* 0x000000020900720c */ /* 0x000fda00047c6670 */
[----:B------:R-:W0:Y:S08]  /*ffa0*/  @!P6 LDC.64 R2, c[0x0][0xc80] ;  /* 0x00032000ff02eb82 */ /* 0x000e300000000a00 */
[----:B------:R-:W1:Y:S01]  /*ffb0*/  @!P6 LDC.64 R4, c[0x0][0xc78] ;  /* 0x00031e00ff04eb82 */ /* 0x000e620000000a00 */
[----:B0-----:R-:W-:-:S05]  /*ffc0*/  @!P6 IMAD.WIDE R2, R9, 0x4, R2 ;  /* 0x000000040902e825 */ /* 0x001fca00078e0202 */
[----:B------:R1:W2:Y:S02]  /*ffd0*/  @!P6 LDG.E R6, desc[UR8][R2.64] ;  /* 0x000000080206e981 */ /* 0x0002a4000c1e1900 */
[----:B-1----:R-:W-:-:S04]  /*ffe0*/  @!P6 IMAD.WIDE R2, R9, 0x4, R4 ;  /* 0x000000040902e825 */ /* 0x002fc800078e0204 */
[----:B------:R-:W-:-:S06]  /*fff0*/  IMAD.MOV.U32 R9, RZ, RZ, RZ ;  /* 0x000000ffff097224 */ /* 0x000fcc00078e00ff */
[----:B------:R-:W2:Y:S02]  /*10000*/  @!P6 LDG.E R9, desc[UR8][R2.64] ;  /* 0x000000080209e981 */ /* 0x000ea4000c1e1900 */
[----:B--2---:R-:W-:-:S05]  /*10010*/  IMAD R11, R6, R9, RZ ;  /* 0x00000009060b7224 */ /* 0x004fca00078e02ff */
[----:B------:R-:W0:Y:S02]  /*10020*/  SHFL.UP PT, R4, R11, 0x1, RZ ;  /* 0x042000000b047989 */ /* 0x000e2400000e00ff */
[----:B0-----:R-:W-:-:S05]  /*10030*/  SEL R4, R4, RZ, P1 ;  /* 0x000000ff04047207 */ /* 0x001fca0000800000 */
[----:B------:R-:W-:-:S05]  /*10040*/  IMAD.IADD R4, R11, 0x1, R4 ;  /* 0x000000010b047824 */ /* 0x000fca00078e0204 */
        /* <DEDUP_REMOVED lines=12> */
[----:B------:R-:W0:Y:S02]  /*10110*/  SHFL.IDX PT, R4, R2, 0x1f, 0x1f ;  /* 0x03e01f0002047f89 */ /* 0x000e2400000e0000 */
[----:B0-----:R-:W-:-:S04]  /*10120*/  IMAD R4, R4, UR5, RZ ;  /* 0x0000000504047c24 */ /* 0x001fc8000f8e02ff */
[----:B------:R-:W-:-:S05]  /*10130*/  IMAD.IADD R7, R4, 0x1, R7 ;  /* 0x0000000104077824 */ /* 0x000fca00078e0207 */
[----:B------:R-:W-:-:S13]  /*10140*/  ISETP.GT.AND P6, PT, R7, UR6, PT ;  /* 0x0000000607007c0c */ /* 0x000fda000bfc4270 */
[----:B------:R-:W-:Y:S05]  /*10150*/  @!P6 BRA `(.L_x_221) ;  /* 0xfffffffc0064e947 */ /* 0x000fea000383ffff */
.L_x_219:
[----:B------:R-:W-:Y:S02]  /*10160*/  IMAD.IADD R11, R7, 0x1, -R4 ;  /* 0x00000001070b7824 */ /* 0x000fe400078e0a04 */
[----:B------:R-:W-:Y:S02]  /*10170*/  IMAD.MOV.U32 R12, RZ, RZ, RZ ;  /* 0x000000ffff0c7224 */ /* 0x000fe400078e00ff */
[----:B------:R-:W-:-:S05]  /*10180*/  IMAD R3, R2, UR5, R11 ;  /* 0x0000000502037c24 */ /* 0x000fca000f8e020b */
[----:B------:R-:W-:-:S13]  /*10190*/  ISETP.GT.AND P0, PT, R3, UR6, PT ;  /* 0x0000000603007c0c */ /* 0x000fda000bf04270 */
[----:B------:R-:W-:-:S04]  /*101a0*/  VOTE.ANY R10, PT, !P0 ;  /* 0x00000000000a7806 */ /* 0x000fc800040e0100 */
[----:B------:R-:W0:Y:S01]  /*101b0*/  POPC R5, R10 ;  /* 0x0000000a00057309 */ /* 0x000e220000000000 */
[----:B------:R-:W-:Y:S01]  /*101c0*/  ISETP.NE.AND P0, PT, R10, RZ, PT ;  /* 0x000000ff0a00720c */ /* 0x000fe20003f05270 */
[----:B0-----:R-:W0:Y:S04]  /*101d0*/  SHFL.IDX PT, R6, R6, R5, 0x1f ;  /* 0x00001f0506067589 */ /* 0x001e2800000e0000 */
[----:B------:R-:W1:Y:S01]  /*101e0*/  SHFL.IDX PT, R8, R9, R5, 0x1f ;  /* 0x00001f0509087589 */ /* 0x000e6200000e0000 */
[----:B0-----:R-:W-:-:S04]  /*101f0*/  IABS R4, R6 ;  /* 0x0000000600047213 */ /* 0x001fc80000000000 */
[----:B------:R-:W0:Y:S01]  /*10200*/  I2F.RP R13, R4 ;  /* 0x00000004000d7306 */ /* 0x000e220000209400 */
[----:B-1----:R-:W-:-:S07]  /*10210*/  IABS R7, R8 ;  /* 0x0000000800077213 */ /* 0x002fce0000000000 */
[----:B------:R-:W-:Y:S08]  /*10220*/  I2F.RP R10, R7 ;  /* 0x00000007000a7306 */ /* 0x000ff00000209400 */
[----:B0-----:R-:W0:Y:S02]  /*10230*/  MUFU.RCP R13, R13 ;  /* 0x0000000d000d7308 */ /* 0x001e240000001000 */
[----:B0-----:R-:W-:-:S06]  /*10240*/  VIADD R3, R13, 0xffffffe ;  /* 0x0ffffffe0d037836 */ /* 0x001fcc0000000000 */
[----:B------:R-:W0:Y:S02]  /*10250*/  F2I.FTZ.U32.TRUNC.NTZ R3, R3 ;  /* 0x0000000300037305 */ /* 0x000e24000021f000 */
[----:B0-----:R-:W-:Y:S01]  /*10260*/  IMAD.MOV R15, RZ, RZ, -R3 ;  /* 0x000000ffff0f7224 */ /* 0x001fe200078e0a03 */
[----:B------:R-:W-:Y:S06]  /*10270*/  @!P0 BRA `(.L_x_222) ;  /* 0x0000000000088947 */ /* 0x000fec0003800000 */
[----:B------:R-:W-:-:S05]  /*10280*/  VIADD R9, R5, 0xffffffff ;  /* 0xffffffff05097836 */ /* 0x000fca0000000000 */
[----:B------:R0:W1:Y:S02]  /*10290*/  SHFL.IDX PT, R12, R2, R9, 0x1f ;  /* 0x00001f09020c7589 */ /* 0x00006400000e0000 */
.L_x_222:
[----:B-1----:R-:W-:Y:S01]  /*102a0*/  IMAD R11, R12, UR5, R11 ;  /* 0x000000050c0b7c24 */ /* 0x002fe2000f8e020b */
[----:B------:R-:W1:Y:S01]  /*102b0*/  MUFU.RCP R10, R10 ;  /* 0x0000000a000a7308 */ /* 0x000e620000001000 */
[----:B0-----:R-:W-:Y:S02]  /*102c0*/  IMAD R9, R15, R4, RZ ;  /* 0x000000040f097224 */ /* 0x001fe400078e02ff */
[----:B------:R-:W-:Y:S01]  /*102d0*/  IMAD.MOV.U32 R2, RZ, RZ, RZ ;  /* 0x000000ffff027224 */ /* 0x000fe200078e00ff */
[----:B------:R0:W-:Y:S03]  /*102e0*/  STL [R1], R11 ;  /* 0x0000000b01007387 */ /* 0x0001e60000100800 */
[----:B------:R-:W-:Y:S01]  /*102f0*/  IMAD.HI.U32 R2, R3, R9, R2 ;  /* 0x0000000903027227 */ /* 0x000fe200078e0002 */
[----:B------:R-:W-:Y:S02]  /*10300*/  IADD3 R9, -R11, UR6, RZ ;  /* 0x000000060b097c10 */ /* 0x000fe4000fffe1ff */
[----:B------:R-:W-:-:S02]  /*10310*/  IABS R3, R6 ;  /* 0x0000000600037213 */ /* 0x000fc40000000000 */
[----:B------:R-:W-:-:S03]  /*10320*/  IABS R13, R9 ;  /* 0x00000009000d7213 */ /* 0x000fc60000000000 */
[----:B------:R-:W-:Y:S02]  /*10330*/  IMAD.MOV R12, RZ, RZ, -R3 ;  /* 0x000000ffff0c7224 */ /* 0x000fe400078e0a03 */
[----:B0-----:R-:W-:-:S04]  /*10340*/  IMAD.HI.U32 R11, R2, R13, RZ ;  /* 0x0000000d020b7227 */ /* 0x001fc800078e00ff */
[----:B-1----:R-:W-:Y:S02]  /*10350*/  VIADD R3, R10, 0xffffffe ;  /* 0x0ffffffe0a037836 */ /* 0x002fe40000000000 */
[----:B------:R-:W-:-:S04]  /*10360*/  IMAD R13, R11, R12, R13 ;  /* 0x0000000c0b0d7224 */ /* 0x000fc800078e020d */
[----:B------:R-:W0:Y:S01]  /*10370*/  F2I.FTZ.U32.TRUNC.NTZ R3, R3 ;  /* 0x0000000300037305 */ /* 0x000e22000021f000 */
[----:B------:R-:W-:-:S13]  /*10380*/  ISETP.GT.U32.AND P1, PT, R4, R13, PT ;  /* 0x0000000d0400720c */ /* 0x000fda0003f24070 */
[----:B------:R-:W-:Y:S02]  /*10390*/  @!P1 IMAD.IADD R13, R13, 0x1, -R4 ;  /* 0x000000010d0d9824 */ /* 0x000fe400078e0a04 */
[----:B0-----:R-:W-:Y:S02]  /*103a0*/  IMAD.MOV R2, RZ, RZ, -R3 ;  /* 0x000000ffff027224 */ /* 0x001fe400078e0a03 */
[----:B------:R-:W-:Y:S01]  /*103b0*/  @!P1 VIADD R11, R11, 0x1 ;  /* 0x000000010b0b9836 */ /* 0x000fe20000000000 */
[----:B------:R-:W-:Y:S01]  /*103c0*/  ISETP.GE.U32.AND P0, PT, R13, R4, PT ;  /* 0x000000040d00720c */ /* 0x000fe20003f06070 */
[----:B------:R-:W-:Y:S01]  /*103d0*/  IMAD R13, R2, R7, RZ ;  /* 0x00000007020d7224 */ /* 0x000fe200078e02ff */
[----:B------:R-:W-:Y:S01]  /*103e0*/  ISETP.NE.AND P1, PT, R6, RZ, PT ;  /* 0x000000ff0600720c */ /* 0x000fe20003f25270 */
[----:B------:R-:W-:-:S04]  /*103f0*/  IMAD.MOV.U32 R2, RZ, RZ, RZ ;  /* 0x000000ffff027224 */ /* 0x000fc800078e00ff */
[----:B------:R-:W-:Y:S01]  /*10400*/  IMAD.HI.U32 R4, R3, R13, R2 ;  /* 0x0000000d03047227 */ /* 0x000fe200078e0002 */
[----:B------:R-:W-:-:S04]  /*10410*/  LOP3.LUT R2, R9, R6, RZ, 0x3c, !PT ;  /* 0x0000000609027212 */ /* 0x000fc800078e3cff */
[----:B------:R-:W-:Y:S01]  /*10420*/  ISETP.GE.AND P2, PT, R2, RZ, PT ;  /* 0x000000ff0200720c */ /* 0x000fe20003f46270 */
[----:B------:R-:W-:Y:S01]  /*10430*/  @P0 VIADD R11, R11, 0x1 ;  /* 0x000000010b0b0836 */ /* 0x000fe20000000000 */
[----:B------:R-:W-:-:S05]  /*10440*/  IABS R2, R8 ;  /* 0x0000000800027213 */ /* 0x000fca0000000000 */
[----:B------:R-:W-:-:S06]  /*10450*/  IMAD.MOV R2, RZ, RZ, -R2 ;  /* 0x000000ffff027224 */ /* 0x000fcc00078e0a02 */
[----:B------:R-:W-:Y:S01]  /*10460*/  @!P2 IMAD.MOV R11, RZ, RZ, -R11 ;  /* 0x000000ffff0ba224 */ /* 0x000fe200078e0a0b */
[----:B------:R-:W-:-:S04]  /*10470*/  @!P1 LOP3.LUT R11, RZ, R6, RZ, 0x33, !PT ;  /* 0x00000006ff0b9212 */ /* 0x000fc800078e33ff */
[-C--:B------:R-:W-:Y:S01]  /*10480*/  IABS R3, R11.reuse ;  /* 0x0000000b00037213 */ /* 0x080fe20000000000 */
[----:B------:R-:W-:-:S04]  /*10490*/  IMAD R6, R6, R11, RZ ;  /* 0x0000000b06067224 */ /* 0x000fc800078e02ff */
[----:B------:R-:W-:-:S04]  /*104a0*/  IMAD.HI.U32 R4, R4, R3, RZ ;  /* 0x0000000304047227 */ /* 0x000fc800078e00ff */
[----:B------:R-:W-:Y:S02]  /*104b0*/  IMAD R2, R4, R2, R3 ;  /* 0x0000000204027224 */ /* 0x000fe400078e0203 */
[----:B------:R-:W-:-:S03]  /*104c0*/  IMAD.IADD R6, R9, 0x1, -R6 ;  /* 0x0000000109067824 */ /* 0x000fc600078e0a06 */
[----:B------:R-:W-:Y:S02]  /*104d0*/  ISETP.GT.U32.AND P1, PT, R7, R2, PT ;  /* 0x000000020700720c */ /* 0x000fe40003f24070 */
[----:B------:R1:W-:Y:S11]  /*104e0*/  STL [R1+0x4], R6 ;  /* 0x0000040601007387 */ /* 0x0003f60000100800 */
[----:B------:R-:W-:-:S02]  /*104f0*/  @!P1 IMAD.IADD R2, R2, 0x1, -R7 ;  /* 0x0000000102029824 */ /* 0x000fc400078e0a07 */
[----:B------:R-:W-:Y:S01]  /*10500*/  @!P1 VIADD R4, R4, 0x1 ;  /* 0x0000000104049836 */ /* 0x000fe20000000000 */
[----:B------:R-:W-:Y:S02]  /*10510*/  ISETP.NE.AND P1, PT, R8, RZ, PT ;  /* 0x000000ff0800720c */ /* 0x000fe40003f25270 */
[----:B------:R-:W-:Y:S02]  /*10520*/  ISETP.GE.U32.AND P0, PT, R2, R7, PT ;  /* 0x000000070200720c */ /* 0x000fe40003f06070 */
[----:B------:R-:W-:-:S04]  /*10530*/  LOP3.LUT R2, R11, R8, RZ, 0x3c, !PT ;  /* 0x000000080b027212 */ /* 0x000fc800078e3cff */
[----:B------:R-:W-:-:S07]  /*10540*/  ISETP.GE.AND P2, PT, R2, RZ, PT ;  /* 0x000000ff0200720c */ /* 0x000fce0003f46270 */
[----:B------:R-:W-:-:S06]  /*10550*/  @P0 VIADD R4, R4, 0x1 ;  /* 0x0000000104040836 */ /* 0x000fcc0000000000 */
[----:B------:R-:W-:Y:S01]  /*10560*/  @!P2 IMAD.MOV R4, RZ, RZ, -R4 ;  /* 0x000000ffff04a224 */ /* 0x000fe200078e0a04 */
[----:B------:R-:W-:-:S05]  /*10570*/  @!P1 LOP3.LUT R4, RZ, R8, RZ, 0x33, !PT ;  /* 0x00000008ff049212 */ /* 0x000fca00078e33ff */
[--C-:B------:R-:W-:Y:S02]  /*10580*/  IMAD.MOV R2, RZ, RZ, -R4.reuse ;  /* 0x000000ffff027224 */ /* 0x100fe400078e0a04 */
[C---:B------:R-:W-:Y:S02]  /*10590*/  IMAD R4, R8.reuse, 0x1000000, R4 ;  /* 0x0100000008047824 */ /* 0x040fe400078e0204 */
[----:B------:R-:W-:Y:S02]  /*105a0*/  IMAD R11, R8, R2, R11 ;  /* 0x00000002080b7224 */ /* 0x000fe400078e020b */
[----:B------:R-:W-:Y:S02]  /*105b0*/  VIADD R2, R5, UR4 ;  /* 0x0000000405027c36 */ /* 0x000fe40008000000 */
[----:B------:R-:W-:-:S03]  /*105c0*/  IMAD R3, R11, 0x10000, R4 ;  /* 0x000100000b037824 */ /* 0x000fc600078e0204 */
[----:B------:R1:W-:Y:S04]  /*105d0*/  STL [R1+0xc], R2 ;  /* 0x00000c0201007387 */ /* 0x0003e80000100800 */
[----:B------:R1:W-:Y:S01]  /*105e0*/  STL [R1+0x8], R3 ;  /* 0x0000080301007387 */ /* 0x0003e20000100800 */
[----:B------:R-:W-:Y:S05]  /*105f0*/  BRA `(.L_x_223) ;  /* 0x0000000000107947 */ /* 0x000fea0003800000 */
.L_x_220:
[----:B------:R-:W-:Y:S01]  /*10600*/  IMAD.U32 R2, RZ, RZ, UR6 ;  /* 0x00000006ff027e24 */ /* 0x000fe2000f8e00ff */
[----:B------:R0:W-:Y:S04]  /*10610*/  STL [R1+0x4], RZ ;  /* 0x000004ff01007387 */ /* 0x0001e80000100800 */
[----:B------:R0:W-:Y:S04]  /*10620*/  STL [R1+0x8], RZ ;  /* 0x000008ff01007387 */ /* 0x0001e80000100800 */
[----:B------:R0:W-:Y:S02]  /*10630*/  STL [R1], R2 ;  /* 0x0000000201007387 */ /* 0x0001e40000100800 */
.L_x_223:
[----:B------:R-:W2:Y:S04]  /*10640*/  LDL R4, [R1] ;  /* 0x0000000001047983 */ /* 0x000ea80000100800 */
[----:B------:R-:W2:Y:S04]  /*10650*/  LDL R5, [R1+0x4] ;  /* 0x0000040001057983 */ /* 0x000ea80000100800 */
[----:B-1----:R-:W2:Y:S04]  /*10660*/  LDL R6, [R1+0x8] ;  /* 0x0000080001067983 */ /* 0x002ea80000100800 */
[----:B------:R-:W2:Y:S01]  /*10670*/  LDL R7, [R1+0xc] ;  /* 0x00000c0001077983 */ /* 0x000ea20000100800 */
[----:B------:R-:W-:-:S13]  /*10680*/  ISETP.NE.AND P0, PT, R0, RZ, PT ;  /* 0x000000ff0000720c */ /* 0x000fda0003f05270 */
[----:B------:R-:W1:Y:S01]  /*10690*/  @!P0 S2R R3, SR_CgaCtaId ;  /* 0x0000000000038919 */ /* 0x000e620000008800 */
[----:B------:R-:W-:-:S04]  /*106a0*/  @!P0 MOV R0, 0x400 ;  /* 0x0000040000008802 */ /* 0x000fc80000000f00 */
[----:B-1----:R-:W-:-:S05]  /*106b0*/  @!P0 LEA R0, R3, R0, 0x18 ;  /* 0x0000000003008211 */ /* 0x002fca00078ec0ff */
[----:B--2---:R1:W-:Y:S01]  /*106c0*/  @!P0 STS.128 [R0+0x348d0], R4 ;  /* 0x0348d00400008388 */ /* 0x0043e20000000c00 */
[----:B------:R-:W-:Y:S06]  /*106d0*/  BAR.ARV 0x5, 0x180 ;  /* 0x0146000000007b1d */ /* 0x000fec0000002000 */
.L_x_218:
[----:B-1----:R-:W3:Y:S01]  /*106e0*/  LDL R0, [R1+0xc] ;  /* 0x00000c0001007983 */ /* 0x002ee20000100800 */
[----:B------:R-:W-:Y:S01]  /*106f0*/  ULDC UR4, c[0x0][0xc3c] ;  /* 0x00030f0000047ab9 */ /* 0x000fe20000000800 */
[----:B------:R-:W-:Y:S02]  /*10700*/  IMAD.MOV.U32 R19, RZ, RZ, RZ ;  /* 0x000000ffff137224 */ /* 0x000fe400078e00ff */
[----:B------:R1:W-:Y:S01]  /*10710*/  STL [R1+0x48], RZ ;  /* 0x000048ff01007387 */ /* 0x0003e20000100800 */
[----:B---3--:R-:W-:Y:S01]  /*10720*/  ISETP.GE.AND P0, PT, R0, UR4, PT ;  /* 0x0000000400007c0c */ /* 0x008fe2000bf06270 */
[----:B------:R-:W-:-:S05]  /*10730*/  IMAD.MOV.U32 R0, RZ, RZ, 0x1 ;  /* 0x00000001ff007424 */ /* 0x000fca00078e00ff */
[----:B------:R1:W-:Y:S07]  /*10740*/  STL [R1+0x14], R0 ;  /* 0x0000140001007387 */ /* 0x0003ee0000100800 */
[----:B------:R-:W-:Y:S05]  /*10750*/  @P0 BRA `(.L_x_224) ;  /* 0x00000054003c0947 */ /* 0x000fea0003800000 */
[----:B--2---:R-:W2:Y:S01]  /*10760*/  S2R R5, SR_TID.X ;  /* 0x0000000000057919 */ /* 0x004ea20000002100 */
[----:B------:R-:W3:Y:S01]  /*10770*/  S2UR UR5, SR_CgaCtaId ;  /* 0x00000000000579c3 */ /* 0x000ee20000008800 */
[----:B------:R-:W-:Y:S01]  /*10780*/  UMOV UR4, 0x400 ;  /* 0x0000040000047882 */ /* 0x000fe20000000000 */
[----:B------:R-:W-:Y:S01]  /*10790*/  BSSY B8, `(.L_x_224) ;  /* 0x000054b000087945 */ /* 0x000fe20003800000 */
[----:B------:R-:W-:Y:S01]  /*107a0*/  IMAD.MOV.U32 R19, RZ, RZ, RZ ;  /* 0x000000ffff137224 */ /* 0x000fe200078e00ff */
[----:B------:R-:W-:Y:S01]  /*107b0*/  ULDC UR38, c[0x0][0xc] ;  /* 0x0000030000267ab9 */ /* 0x000fe20000000800 */
[----:B------:R-:W-:Y:S01]  /*107c0*/  ULDC.64 UR36, c[0x0][0x198] ;  /* 0x0000660000247ab9 */ /* 0x000fe20000000a00 */
[----:B---3--:R-:W-:-:S06]  /*107d0*/  ULEA UR4, UR5, UR4, 0x18 ;  /* 0x0000000405047291 */ /* 0x008fcc000f8ec03f */
[----:B------:R-:W-:Y:S01]  /*107e0*/  IMAD.U32 R18, RZ, RZ, UR4 ;  /* 0x00000004ff127e24 */ /* 0x000fe2000f8e00ff */
[C---:B--2---:R-:W-:Y:S01]  /*107f0*/  LOP3.LUT R4, R5.reuse, 0x7f, RZ, 0xc0, !PT ;  /* 0x0000007f05047812 */ /* 0x044fe200078ec0ff */
[----:B-1----:R-:W-:-:S05]  /*10800*/  IMAD.SHL.U32 R0, R5, 0x8, RZ ;  /* 0x0000000805007824 */ /* 0x002fca00078e00ff */
[C---:B0-----:R-:W-:Y:S02]  /*10810*/  LOP3.LUT R2, R0.reuse, 0x1f8, RZ, 0xc0, !PT ;  /* 0x000001f800027812 */ /* 0x041fe400078ec0ff */
[----:B------:R-:W-:Y:S02]  /*10820*/  LOP3.LUT R0, R0, 0x38, RZ, 0xc0, !PT ;  /* 0x0000003800007812 */ /* 0x000fe400078ec0ff */
[----:B------:R-:W-:Y:S01]  /*10830*/  LOP3.LUT R3, R2, 0x38, R5, 0x78, !PT ;  /* 0x0000003802037812 */ /* 0x000fe200078e7805 */
[----:B------:R-:W-:Y:S01]  /*10840*/  IMAD.SHL.U32 R2, R4, 0x8, RZ ;  /* 0x0000000804027824 */ /* 0x000fe200078e00ff */
[----:B------:R-:W-:Y:S02]  /*10850*/  SHF.R.U32.HI R4, RZ, 0x3, R4 ;  /* 0x00000003ff047819 */ /* 0x000fe40000011604 */
[----:B------:R-:W-:Y:S02]  /*10860*/  LOP3.LUT R0, R0, 0x40, RZ, 0xfc, !PT ;  /* 0x0000004000007812 */ /* 0x000fe400078efcff */
[----:B------:R-:W-:Y:S01]  /*10870*/  LOP3.LUT R3, R3, 0x200, R2, 0xf8, !PT ;  /* 0x0000020003037812 */ /* 0x000fe200078ef802 */
[----:B------:R-:W-:-:S04]  /*10880*/  IMAD.SHL.U32 R2, R5, 0x10, RZ ;  /* 0x0000001005027824 */ /* 0x000fc800078e00ff */
[----:B------:R-:W-:Y:S01]  /*10890*/  IMAD R3, R3, 0x2, R18 ;  /* 0x0000000203037824 */ /* 0x000fe200078e0212 */
[----:B------:R-:W-:Y:S01]  /*108a0*/  LOP3.LUT R4, R4, 0x70, R2, 0xf8, !PT ;  /* 0x0000007004047812 */ /* 0x000fe200078ef802 */
[----:B------:R-:W-:-:S03]  /*108b0*/  IMAD.MOV.U32 R2, RZ, RZ, 0x1 ;  /* 0x00000001ff027424 */ /* 0x000fc600078e00ff */
[----:B------:R0:W-:Y:S04]  /*108c0*/  STL [R1+0x28], R3 ;  /* 0x0000280301007387 */ /* 0x0001e80000100800 */
[----:B------:R0:W-:Y:S04]  /*108d0*/  STL [R1+0x14], R2 ;  /* 0x0000140201007387 */ /* 0x0001e80000100800 */
[----:B------:R0:W-:Y:S02]  /*108e0*/  STL [R1+0x48], RZ ;  /* 0x000048ff01007387 */ /* 0x0001e40000100800 */
.L_x_323:
[----:B--2---:R-:W2:Y:S01]  /*108f0*/  LDL R0, [R1+0xc] ;  /* 0x00000c0001007983 */ /* 0x004ea20000100800 */
[----:B0-----:R-:W2:Y:S01]  /*10900*/  LDC.64 R2, c[0x0][0xc88] ;  /* 0x00032200ff027b82 */ /* 0x001ea20000000a00 */
[----:B------:R-:W-:Y:S01]  /*10910*/  ULDC.64 UR4, c[0x0][0x208] ;  /* 0x0000820000047ab9 */ /* 0x000fe20000000a00 */
[----:B--2---:R-:W-:-:S05]  /*10920*/  IMAD.WIDE R2, R0, 0x4, R2 ;  /* 0x0000000400027825 */ /* 0x004fca00078e0202 */
[----:B------:R-:W2:Y:S01]  /*10930*/  LDG.E R10, desc[UR4][R2.64] ;  /* 0x00000004020a7981 */ /* 0x000ea2000c1e1900 */
[----:B------:R-:W-:Y:S05]  /*10940*/  YIELD ;  /* 0x0000000000007946 */ /* 0x000fea0003800000 */
[----:B------:R-:W-:Y:S01]  /*10950*/  ULDC.64 UR4, c[0x0][0xa28] ;  /* 0x00028a0000047ab9 */ /* 0x000fe20000000a00 */
[----:B------:R-:W-:Y:S01]  /*10960*/  IMAD.MOV.U32 R0, RZ, RZ, RZ ;  /* 0x000000ffff007224 */ /* 0x000fe200078e00ff */
[----:B------:R-:W-:Y:S01]  /*10970*/  ISETP.NE.U32.AND P0, PT, RZ, UR4, PT ;  /* 0x00000004ff007c0c */ /* 0x000fe2000bf05070 */
[----:B------:R-:W-:Y:S01]  /*10980*/  ULDC.64 UR10, c[0x0][0x208] ;  /* 0x00008200000a7ab9 */ /* 0x000fe20000000a00 */
[----:B-1----:R-:W-:Y:S01]  /*10990*/  IMAD.MOV.U32 R6, RZ, RZ, RZ ;  /* 0x000000ffff067224 */ /* 0x002fe200078e00ff */
[----:B------:R-:W-:Y:S01]  /*109a0*/  ULDC.64 UR6, c[0x0][0xa18] ;  /* 0x0002860000067ab9 */ /* 0x000fe20000000a00 */
[----:B------:R-:W-:Y:S01]  /*109b0*/  ISETP.NE.AND.EX P0, PT, RZ, UR5, PT, P0 ;  /* 0x00000005ff007c0c */ /* 0x000fe2000bf05300 */
[----:B------:R-:W-:Y:S01]  /*109c0*/  ULDC.64 UR8, c[0x0][0xa08] ;  /* 0x0002820000087ab9 */ /* 0x000fe20000000a00 */
[----:B--2---:R-:W-:Y:S01]  /*109d0*/  SHF.R.S32.HI R4, RZ, 0x1f, R10 ;  /* 0x0000001fff047819 */ /* 0x004fe2000001140a */
[----:B------:R-:W-:-:S10]  /*109e0*/  IMAD.SHL.U32 R17, R10, 0x4, RZ ;  /* 0x000000040a117824 */ /* 0x000fd400078e00ff */
[C---:B------:R-:W-:Y:S01]  /*109f0*/  @P0 LEA R2, P1, R10.reuse, UR4, 0x2 ;  /* 0x000000040a020c11 */ /* 0x040fe2000f8210ff */
[----:B------:R-:W-:Y:S03]  /*10a00*/  STL [R1+0x2c], R10 ;  /* 0x00002c0a01007387 */ /* 0x000fe60000100800 */
[C-C-:B------:R-:W-:Y:S01]  /*10a10*/  @P0 LEA.HI.X R3, R10.reuse, UR5, R4.reuse, 0x2, P1 ;  /* 0x000000050a030c11 */ /* 0x140fe200088f1404 */
[----:B------:R-:W-:Y:S01]  /*10a20*/  ULDC.64 UR4, c[0x0][0xa00] ;  /* 0x0002800000047ab9 */ /* 0x000fe20000000a00 */
[----:B------:R-:W-:Y:S01]  /*10a30*/  SHF.L.U64.HI R9, R10, 0x2, R4 ;  /* 0x000000020a097819 */ /* 0x000fe20000010204 */
[----:B------:R0:W-:Y:S01]  /*10a40*/  STL [R1+0x3c], R4 ;  /* 0x00003c0401007387 */ /* 0x0001e20000100800 */
[----:B------:R-:W-:-:S03]  /*10a50*/  ISETP.NE.U32.AND P1, PT, RZ, UR4, PT ;  /* 0x00000004ff007c0c */ /* 0x000fc6000bf25070 */
[----:B------:R1:W5:Y:S01]  /*10a60*/  @P0 LDG.E R0, desc[UR10][R2.64] ;  /* 0x0000000a02000981 */ /* 0x000362000c1e1900 */
[----:B------:R-:W-:Y:S01]  /*10a70*/  ISETP.NE.AND.EX P1, PT, RZ, UR5, PT, P1 ;  /* 0x00000005ff007c0c */ /* 0x000fe2000bf25310 */
[----:B------:R-:W-:Y:S01]  /*10a80*/  IMAD.MOV.U32 R8, RZ, RZ, RZ ;  /* 0x000000ffff087224 */ /* 0x000fe200078e00ff */
[----:B------:R-:W-:Y:S01]  /*10a90*/  ISETP.NE.U32.AND P2, PT, RZ, UR6, PT ;  /* 0x00000006ff007c0c */ /* 0x000fe2000bf45070 */
[----:B------:R-:W-:Y:S01]  /*10aa0*/  STL [R1+0x20], R9 ;  /* 0x0000200901007387 */ /* 0x000fe20000100800 */
[----:B------:R-:W-:Y:S02]  /*10ab0*/  ISETP.NE.U32.AND P0, PT, RZ, UR8, PT ;  /* 0x00000008ff007c0c */ /* 0x000fe4000bf05070 */
[C---:B0-----:R-:W-:Y:S02]  /*10ac0*/  IADD3 R4, P4, R17.reuse, UR8, RZ ;  /* 0x0000000811047c10 */ /* 0x041fe4000ff9e0ff */
[----:B-1----:R-:W-:Y:S02]  /*10ad0*/  IADD3 R2, P3, R17, UR4, RZ ;  /* 0x0000000411027c10 */ /* 0x002fe4000ff7e0ff */
[----:B------:R-:W-:-:S02]  /*10ae0*/  ISETP.NE.AND.EX P2, PT, RZ, UR7, PT, P2 ;  /* 0x00000007ff007c0c */ /* 0x000fc4000bf45320 */
[C---:B------:R-:W-:Y:S02]  /*10af0*/  IADD3.X R3, R9.reuse, UR5, RZ, P3, !PT ;  /* 0x0000000509037c10 */ /* 0x040fe40009ffe4ff */
[----:B------:R-:W-:Y:S02]  /*10b00*/  ISETP.NE.AND.EX P0, PT, RZ, UR9, PT, P0 ;  /* 0x00000009ff007c0c */ /* 0x000fe4000bf05300 */
[----:B------:R-:W-:Y:S01]  /*10b10*/  IADD3.X R5, R9, UR9, RZ, P4, !PT ;  /* 0x0000000909057c10 */ /* 0x000fe2000a7fe4ff */
[----:B------:R-:W2:Y:S01]  /*10b20*/  @P1 LDG.E R6, desc[UR10][R2.64] ;  /* 0x0000000a02061981 */ /* 0x000ea2000c1e1900 */
[----:B------:R-:W-:Y:S02]  /*10b30*/  ULDC UR4, c[0x0][0x288] ;  /* 0x0000a20000047ab9 */ /* 0x000fe40000000800 */
[----:B------:R-:W-:Y:S01]  /*10b40*/  IMAD.U32 R11, RZ, RZ, UR4 ;  /* 0x00000004ff0b7e24 */ /* 0x000fe2000f8e00ff */
[----:B------:R-:W-:-:S06]  /*10b50*/  ULDC.64 UR4, c[0x0][0x418] ;  /* 0x0001060000047ab9 */ /* 0x000fcc0000000a00 */
[----:B------:R-:W5:Y:S04]  /*10b60*/  @P0 LDG.E R8, desc[UR10][R4.64] ;  /* 0x0000000a04080981 */ /* 0x000f68000c1e1900 */
[----:B--2---:R0:W-:Y:S02]  /*10b70*/  STL [R1+0x34], R6 ;  /* 0x0000340601007387 */ /* 0x0041e40000100800 */
[----:B0-----:R-:W-:-:S04]  /*10b80*/  @P2 IADD3 R6, P3, R17, UR6, RZ ;  /* 0x0000000611062c10 */ /* 0x001fc8000ff7e0ff */
[----:B------:R-:W-:-:S05]  /*10b90*/  @P2 IADD3.X R7, R9, UR7, RZ, P3, !PT ;  /* 0x0000000709072c10 */ /* 0x000fca0009ffe4ff */
[----:B------:R0:W2:Y:S01]  /*10ba0*/  @P2 LDG.E R11, desc[UR10][R6.64] ;  /* 0x0000000a060b2981 */ /* 0x0000a2000c1e1900 */
[----:B------:R-:W-:-:S03]  /*10bb0*/  UISETP.NE.U32.AND UP0, UPT, UR4, URZ, UPT ;  /* 0x0000003f0400728c */ /* 0x000fc6000bf05070 */
[----:B------:R-:W-:Y:S01]  /*10bc0*/  ULDC UR4, c[0x0][0x424] ;  /* 0x0001090000047ab9 */ /* 0x000fe20000000800 */
[----:B------:R-:W-:-:S03]  /*10bd0*/  UISETP.NE.AND.EX UP0, UPT, UR5, URZ, UPT, UP0 ;  /* 0x0000003f0500728c */ /* 0x000fc6000bf05300 */
[----:B------:R-:W-:Y:S01]  /*10be0*/  ULDC UR5, c[0x0][0x2f0] ;  /* 0x0000bc0000057ab9 */ /* 0x000fe20000000800 */
[----:B------:R-:W-:-:S04]  /*10bf0*/  USEL UR4, UR4, 0x1, UP0 ;  /* 0x0000000104047887 */ /* 0x000fc80008000000 */
[----:B------:R-:W-:-:S06]  /*10c00*/  UIMAD UR4, UR4, UR5, URZ ;  /* 0x00000005040472a4 */ /* 0x000fcc000f8e023f */
[----:B0-----:R-:W-:Y:S01]  /*10c10*/  IMAD.U32 R6, RZ, RZ, UR4 ;  /* 0x00000004ff067e24 */ /* 0x001fe2000f8e00ff */
[----:B--2---:R0:W-:Y:S01]  /*10c20*/  STL [R1+0x44], R11 ;  /* 0x0000440b01007387 */ /* 0x0041e20000100800 */
[----:B------:R-:W-:Y:S05]  /*10c30*/  @P2 BRA `(.L_x_225) ;  /* 0x0000000000182947 */ /* 0x000fea0003800000 */
[----:B------:R-:W-:Y:S05]  /*10c40*/  @!P1 BRA `(.L_x_225) ;  /* 0x0000000000149947 */ /* 0x000fea0003800000 */
[----:B------:R-:W-:Y:S02]  /*10c50*/  ULDC.64 UR4, c[0x0][0x208] ;  /* 0x0000820000047ab9 */ /* 0x000fe40000000a00 */
[----:B------:R-:W2:Y:S04]  /*10c60*/  LDG.E R7, desc[UR4][R2.64] ;  /* 0x0000000402077981 */ /* 0x000ea8000c1e1900 */
[----:B------:R-:W2:Y:S02]  /*10c70*/  LDG.E R2, desc[UR4][R2.64+0x4] ;  /* 0x0000040402027981 */ /* 0x000ea4000c1e1900 */
[----:B--2---:R-:W-:-:S05]  /*10c80*/  IMAD.IADD R2, R2, 0x1, -R7 ;  /* 0x0000000102027824 */ /* 0x004fca00078e0a07 */
[----:B------:R1:W-:Y:S02]  /*10c90*/  STL [R1+0x44], R2 ;  /* 0x0000440201007387 */ /* 0x0003e40000100800 */
.L_x_225:
[----:B------:R-:W1:Y:S01]  /*10ca0*/  LDL.LU R7, [R1+0x8] ;  /* 0x0000080001077983 */ /* 0x000e620000300800 */
[----:B------:R-:W-:Y:S02]  /*10cb0*/  ULDC.64 UR4, c[0x0][0xa20] ;  /* 0x0002880000047ab9 */ /* 0x000fe40000000a00 */
[----:B------:R-:W-:-:S04]  /*10cc0*/  ISETP.NE.U32.AND P1, PT, RZ, UR4, PT ;  /* 0x00000004ff007c0c */ /* 0x000fc8000bf25070 */
[----:B------:R-:W-:Y:S02]  /*10cd0*/  ISETP.NE.AND.EX P1, PT, RZ, UR5, PT, P1 ;  /* 0x00000005ff007c0c */ /* 0x000fe4000bf25310 */
[C---:B-1----:R-:W-:Y:S02]  /*10ce0*/  LOP3.LUT R2, R7.reuse, 0xff000000, RZ, 0xc0, !PT ;  /* 0xff00000007027812 */ /* 0x042fe400078ec0ff */
[C---:B------:R-:W-:Y:S02]  /*10cf0*/  LOP3.LUT R3, R7.reuse, 0xff0000, RZ, 0xc0, !PT ;  /* 0x00ff000007037812 */ /* 0x040fe400078ec0ff */
[----:B------:R-:W-:Y:S02]  /*10d00*/  SHF.R.U32.HI R2, RZ, 0x8, R2 ;  /* 0x00000008ff027819 */ /* 0x000fe40000011602 */
[----:B------:R-:W-:Y:S01]  /*10d10*/  LOP3.LUT R16, R7, 0xffff, RZ, 0xc0, !PT ;  /* 0x0000ffff07107812 */ /* 0x000fe200078ec0ff */
[----:B-----5:R-:W-:Y:S01]  /*10d20*/  IMAD.IADD R7, R8, 0x1, R0 ;  /* 0x0000000108077824 */ /* 0x020fe200078e0200 */
[----:B------:R-:W-:Y:S01]  /*10d30*/  LEA.HI R2, R3, R2, RZ, 0x10 ;  /* 0x0000000203027211 */ /* 0x000fe200078f80ff */
[----:B------:R-:W-:-:S05]  /*10d40*/  IMAD.MOV.U32 R3, RZ, RZ, R10 ;  /* 0x000000ffff037224 */ /* 0x000fca00078e000a */
[----:B------:R1:W-:Y:S04]  /*10d50*/  STL [R1+0x10], R3 ;  /* 0x0000100301007387 */ /* 0x0003e80000100800 */
[----:B------:R1:W-:Y:S01]  /*10d60*/  STL [R1+0x18], R7 ;  /* 0x0000180701007387 */ /* 0x0003e20000100800 */
[----:B------:R-:W-:Y:S05]  /*10d70*/  @!P1 BRA `(.L_x_226) ;  /* 0x0000000000149947 */ /* 0x000fea0003800000 */
[----:B------:R-:W-:Y:S01]  /*10d80*/  IADD3 R6, P0, R17, UR4, RZ ;  /* 0x0000000411067c10 */ /* 0x000fe2000ff1e0ff */
[----:B------:R-:W-:-:S03]  /*10d90*/  ULDC.64 UR6, c[0x0][0x208] ;  /* 0x0000820000067ab9 */ /* 0x000fc60000000a00 */
[----:B-1----:R-:W-:-:S05]  /*10da0*/  IADD3.X R7, R9, UR5, RZ, P0, !PT ;  /* 0x0000000509077c10 */ /* 0x002fca00087fe4ff */
[----:B------:R2:W5:Y:S01]  /*10db0*/  LDG.E R6, desc[UR6][R6.64] ;  /* 0x0000000606067981 */ /* 0x000562000c1e1900 */
[----:B------:R-:W-:Y:S05]  /*10dc0*/  BRA `(.L_x_227) ;  /* 0x0000000000147947 */ /* 0x000fea0003800000 */
.L_x_226:
[----:B------:R-:W-:Y:S05]  /*10dd0*/  @!P0 BRA `(.L_x_227) ;  /* 0x0000000000108947 */ /* 0x000fea0003800000 */
[----:B------:R-:W-:Y:S02]  /*10de0*/  ULDC.64 UR4, c[0x0][0x208] ;  /* 0x0000820000047ab9 */ /* 0x000fe40000000a00 */
[----:B------:R-:W2:Y:S04]  /*10df0*/  LDG.E R6, desc[UR4][R4.64] ;  /* 0x0000000404067981 */ /* 0x000ea8000c1e1900 */
[----:B------:R-:W2:Y:S02]  /*10e00*/  LDG.E R4, desc[UR4][R4.64+0x4] ;  /* 0x0000040404047981 */ /* 0x000ea4000c1e1900 */
[----:B--2---:R-:W-:-:S07]  /*10e10*/  IMAD.IADD R6, R4, 0x1, -R6 ;  /* 0x0000000104067824 */ /* 0x004fce00078e0a06 */
.L_x_227:
[----:B-----5:R-:W-:Y:S01]  /*10e20*/  IMAD.IADD R6, R6, 0x1, -R0 ;  /* 0x0000000106067824 */ /* 0x020fe200078e0a00 */
[----:B------:R-:W-:Y:S01]  /*10e30*/  LOP3.LUT R9, R2, 0xff, RZ, 0xc0, !PT ;  /* 0x000000ff02097812 */ /* 0x000fe200078ec0ff */
[----:B------:R-:W-:Y:S01]  /*10e40*/  IMAD.MOV.U32 R4, RZ, RZ, RZ ;  /* 0x000000ffff047224 */ /* 0x000fe200078e00ff */
[----:B------:R-:W-:Y:S01]  /*10e50*/  BSSY B0, `(.L_x_228) ;  /* 0x000002a000007945 */ /* 0x000fe20003800000 */
[C---:B------:R-:W-:Y:S01]  /*10e60*/  VIADD R0, R6.reuse, 0xaf ;  /* 0x000000af06007836 */ /* 0x040fe20000000000 */
[----:B------:R-:W-:Y:S01]  /*10e70*/  ISETP.GE.AND P0, PT, R6, 0x1, PT ;  /* 0x000000010600780c */ /* 0x000fe20003f06270 */
[----:B------:R-:W-:Y:S01]  /*10e80*/  IMAD.MOV.U32 R10, RZ, RZ, R4 ;  /* 0x000000ffff0a7224 */ /* 0x000fe200078e0004 */
[----:B------:R3:W-:Y:S01]  /*10e90*/  STL [R1+0x38], R4 ;  /* 0x0000380401007387 */ /* 0x0007e20000100800 */
[----:B------:R-:W-:-:S05]  /*10ea0*/  IMAD.HI R0, R0, 0x2e8ba2e9, RZ ;  /* 0x2e8ba2e900007827 */ /* 0x000fca00078e02ff */
[----:B-1----:R-:W-:-:S04]  /*10eb0*/  SHF.R.U32.HI R3, RZ, 0x1f, R0 ;  /* 0x0000001fff037819 */ /* 0x002fc80000011600 */
[----:B------:R-:W-:-:S05]  /*10ec0*/  LEA.HI.SX32 R8, R0, R3, 0x1b ;  /* 0x0000000300087211 */ /* 0x000fca00078fdaff */
[----:B------:R3:W-:Y:S04]  /*10ed0*/  STL [R1+0x40], R8 ;  /* 0x0000400801007387 */ /* 0x0007e80000100800 */
[----:B------:R3:W-:Y:S01]  /*10ee0*/  STL [R1+0x58], R9 ;  /* 0x0000580901007387 */ /* 0x0007e20000100800 */
[----:B------:R-:W-:Y:S05]  /*10ef0*/  @!P0 BRA `(.L_x_229) ;  /* 0x00000000007c8947 */ /* 0x000fea0003800000 */
[----:B------:R-:W-:-:S04]  /*10f00*/  SHF.R.U32.HI R0, RZ, 0x10, R2 ;  /* 0x00000010ff007819 */ /* 0x000fc80000011602 */
[----:B------:R-:W-:-:S13]  /*10f10*/  ISETP.NE.AND P0, PT, R0, RZ, PT ;  /* 0x000000ff0000720c */ /* 0x000fda0003f05270 */
[----:B------:R-:W3:Y:S02]  /*10f20*/  @!P0 LDC R0, c[0x0][0x9f0] ;  /* 0x00027c00ff008b82 */ /* 0x000ee40000000800 */
[----:B---3--:R-:W-:-:S04]  /*10f30*/  IABS R4, R0 ;  /* 0x0000000000047213 */ /* 0x008fc80000000000 */
[----:B------:R-:W1:Y:S08]  /*10f40*/  I2F.RP R2, R4 ;  /* 0x0000000400027306 */ /* 0x000e700000209400 */
[----:B-1----:R-:W1:Y:S02]  /*10f50*/  MUFU.RCP R2, R2 ;  /* 0x0000000200027308 */ /* 0x002e640000001000 */
[----:B-1----:R-:W-:-:S06]  /*10f60*/  VIADD R2, R2, 0xffffffe ;  /* 0x0ffffffe02027836 */ /* 0x002fcc0000000000 */
[----:B------:R-:W1:Y:S02]  /*10f70*/  F2I.FTZ.U32.TRUNC.NTZ R3, R2 ;  /* 0x0000000200037305 */ /* 0x000e64000021f000 */
[----:B-1----:R-:W-:-:S04]  /*10f80*/  IMAD.MOV R2, RZ, RZ, -R3 ;  /* 0x000000ffff027224 */ /* 0x002fc800078e0a03 */
[----:B------:R-:W-:Y:S02]  /*10f90*/  IMAD R5, R2, R4, RZ ;  /* 0x0000000402057224 */ /* 0x000fe400078e02ff */
[----:B------:R-:W-:-:S04]  /*10fa0*/  IMAD.MOV.U32 R2, RZ, RZ, RZ ;  /* 0x000000ffff027224 */ /* 0x000fc800078e00ff */
[----:B--2---:R-:W-:Y:S01]  /*10fb0*/  IMAD.HI.U32 R7, R3, R5, R2 ;  /* 0x0000000503077227 */ /* 0x004fe200078e0002 */
[----:B------:R-:W-:Y:S02]  /*10fc0*/  IABS R2, R0 ;  /* 0x0000000000027213 */ /* 0x000fe40000000000 */
[----:B------:R-:W-:-:S03]  /*10fd0*/  IADD3 R5, R0, -0x1, R8 ;  /* 0xffffffff00057810 */ /* 0x000fc60007ffe008 */
[----:B------:R-:W-:Y:S01]  /*10fe0*/  IMAD.MOV R2, RZ, RZ, -R2 ;  /* 0x000000ffff027224 */ /* 0x000fe200078e0a02 */
[----:B------:R-:W-:Y:S02]  /*10ff0*/  IABS R3, R5 ;  /* 0x0000000500037213 */ /* 0x000fe40000000000 */
[----:B------:R-:W-:Y:S01]  /*11000*/  LOP3.LUT R5, R5, R0, RZ, 0x3c, !PT ;  /* 0x0000000005057212 */ /* 0x000fe200078e3cff */
[----:B------:R-:W-:Y:S02]  /*11010*/  IMAD.MOV.U32 R6, RZ, RZ, R2 ;  /* 0x000000ffff067224 */ /* 0x000fe400078e0002 */
[----:B------:R-:W-:Y:S01]  /*11020*/  IMAD.HI.U32 R2, R7, R3, RZ ;  /* 0x0000000307027227 */ /* 0x000fe200078e00ff */
[----:B------:R-:W-:-:S03]  /*11030*/  ISETP.GE.AND P2, PT, R5, RZ, PT ;  /* 0x000000ff0500720c */ /* 0x000fc60003f46270 */
[----:B------:R-:W-:-:S05]  /*11040*/  IMAD R3, R2, R6, R3 ;  /* 0x0000000602037224 */ /* 0x000fca00078e0203 */
[----:B------:R-:W-:-:S13]  /*11050*/  ISETP.GT.U32.AND P1, PT, R4, R3, PT ;  /* 0x000000030400720c */ /* 0x000fda0003f24070 */
[----:B------:R-:W-:Y:S02]  /*11060*/  @!P1 IMAD.IADD R3, R3, 0x1, -R4 ;  /* 0x0000000103039824 */ /* 0x000fe400078e0a04 */
[----:B------:R-:W-:Y:S01]  /*11070*/  @!P1 VIADD R2, R2, 0x1 ;  /* 0x0000000102029836 */ /* 0x000fe20000000000 */
[----:B------:R-:W-:Y:S02]  /*11080*/  ISETP.NE.AND P1, PT, R0, RZ, PT ;  /* 0x000000ff0000720c */ /* 0x000fe40003f25270 */
[----:B------:R-:W-:-:S13]  /*11090*/  ISETP.GE.U32.AND P0, PT, R3, R4, PT ;  /* 0x000000040300720c */ /* 0x000fda0003f06070 */
[----:B------:R-:W-:-:S04]  /*110a0*/  @P0 VIADD R2, R2, 0x1 ;  /* 0x0000000102020836 */ /* 0x000fc80000000000 */
[----:B------:R-:W-:Y:S01]  /*110b0*/  @!P2 IMAD.MOV R2, RZ, RZ, -R2 ;  /* 0x000000ffff02a224 */ /* 0x000fe200078e0a02 */
[----:B------:R-:W-:-:S05]  /*110c0*/  @!P1 LOP3.LUT R2, RZ, R0, RZ, 0x33, !PT ;  /* 0x00000000ff029212 */ /* 0x000fca00078e33ff */
[----:B------:R-:W-:-:S05]  /*110d0*/  IMAD.MOV.U32 R10, RZ, RZ, R2 ;  /* 0x000000ffff0a7224 */ /* 0x000fca00078e0002 */
[----:B------:R1:W-:Y:S02]  /*110e0*/  STL [R1+0x38], R10 ;  /* 0x0000380a01007387 */ /* 0x0003e40000100800 */
.L_x_229:
[----:B------:R-:W-:Y:S05]  /*110f0*/  BSYNC B0 ;  /* 0x0000000000007941 */ /* 0x000fea0003800000 */
.L_x_228:
[----:B------:R-:W-:Y:S01]  /*11100*/  IMAD.MOV.U32 R0, RZ, RZ, R10 ;  /* 0x000000ffff007224 */ /* 0x000fe200078e000a */
[----:B------:R-:W-:Y:S03]  /*11110*/  BSSY B7, `(.L_x_230) ;  /* 0x00003d7000077945 */ /* 0x000fe60003800000 */
[----:B------:R-:W-:-:S05]  /*11120*/  IMAD R2, R9, R0, RZ ;  /* 0x0000000009027224 */ /* 0x000fca00078e02ff */
[----:B------:R-:W-:Y:S01]  /*11130*/  VIADDMNMX R0, R2, R0, R8, PT ;  /* 0x0000000002007246 */ /* 0x000fe20003800108 */
[----:B------:R4:W-:Y:S03]  /*11140*/  STL [R1+0x24], R2 ;  /* 0x0000240201007387 */ /* 0x0009e60000100800 */
[----:B------:R-:W-:Y:S01]  /*11150*/  ISETP.GT.AND P0, PT, R0, R2, PT ;  /* 0x000000020000720c */ /* 0x000fe20003f04270 */
[----:B------:R4:W-:-:S12]  /*11160*/  STL [R1+0x30], R0 ;  /* 0x0000300001007387 */ /* 0x0009d80000100800 */
[----:B----4-:R-:W-:Y:S05]  /*11170*/  @P0 BRA `(.L_x_231) ;  /* 0x00000000004c0947 */ /* 0x010fea0003800000 */
[----:B------:R-:W4:Y:S02]  /*11180*/  S2R R0, SR_TID.X ;  /* 0x0000000000007919 */ /* 0x000f240000002100 */
[----:B----4-:R-:W-:-:S04]  /*11190*/  LOP3.LUT R0, R0, 0x7f, RZ, 0xc0, !PT ;  /* 0x0000007f00007812 */ /* 0x010fc800078ec0ff */
[----:B------:R-:W-:-:S13]  /*111a0*/  ISETP.NE.AND P0, PT, R0, RZ, PT ;  /* 0x000000ff0000720c */ /* 0x000fda0003f05270 */
[----:B------:R-:W-:Y:S05]  /*111b0*/  @P0 BRA `(.L_x_232) ;  /* 0x0000003c00300947 */ /* 0x000fea0003800000 */
[----:B------:R-:W4:Y:S01]  /*111c0*/  S2R R5, SR_LANEID ;  /* 0x0000000000057919 */ /* 0x000f220000000000 */
[----:B------:R-:W-:Y:S01]  /*111d0*/  VOTEU.ANY UR4, UPT, PT ;  /* 0x0000000000047886 */ /* 0x000fe200038e0100 */
[----:B------:R-:W5:Y:S01]  /*111e0*/  LDC.64 R2, c[0x0][0xc60] ;  /* 0x00031800ff027b82 */ /* 0x000f620000000a00 */
[----:B------:R-:W4:Y:S01]  /*111f0*/  FLO.U32 R0, UR4 ;  /* 0x0000000400007d00 */ /* 0x000f2200080e0000 */
[----:B------:R-:W-:Y:S01]  /*11200*/  ULDC.64 UR6, c[0x0][0x208] ;  /* 0x0000820000067ab9 */ /* 0x000fe20000000a00 */
[----:B----4-:R-:W-:-:S06]  /*11210*/  ISETP.EQ.U32.AND P0, PT, R0, R5, PT ;  /* 0x000000050000720c */ /* 0x010fcc0003f02070 */
[----:B------:R-:W5:Y:S07]  /*11220*/  POPC R5, UR4 ;  /* 0x0000000400057d09 */ /* 0x000f6e0008000000 */
[----:B-----5:R-:W4:Y:S01]  /*11230*/  @P0 ATOMG.E.ADD.STRONG.GPU PT, R3, desc[UR6][R2.64], R5 ;  /* 0x00000005020309a8 */ /* 0x020f2200081ee1c6 */
[----:B---3--:R-:W3:Y:S02]  /*11240*/  S2R R4, SR_LTMASK ;  /* 0x0000000000047919 */ /* 0x008ee40000003900 */
[----:B---3--:R-:W-:-:S04]  /*11250*/  LOP3.LUT R4, R4, UR4, RZ, 0xc0, !PT ;  /* 0x0000000404047c12 */ /* 0x008fc8000f8ec0ff */
[----:B--2---:R-:W2:Y:S01]  /*11260*/  POPC R7, R4 ;  /* 0x0000000400077309 */ /* 0x004ea20000000000 */
[----:B----4-:R-:W2:Y:S02]  /*11270*/  SHFL.IDX PT, R0, R3, R0, 0x1f ;  /* 0x00001f0003007589 */ /* 0x010ea400000e0000 */
[----:B--2---:R-:W-:-:S05]  /*11280*/  IADD3 R0, R0, UR38, R7 ;  /* 0x0000002600007c10 */ /* 0x004fca000fffe007 */
[----:B------:R4:W-:Y:S01]  /*11290*/  STL [R1], R0 ;  /* 0x0000000001007387 */ /* 0x0009e20000100800 */
[----:B------:R-:W-:Y:S05]  /*112a0*/  BRA `(.L_x_232) ;  /* 0x0000003800f47947 */ /* 0x000fea0003800000 */
.L_x_231:
[----:B------:R-:W-:Y:S01]  /*112b0*/  VIADD R0, R18, 0x1e400 ;  /* 0x0001e40012007836 */ /* 0x000fe20000000000 */
[----:B------:R-:W-:Y:S04]  /*112c0*/  BSSY B6, `(.L_x_233) ;  /* 0x0000013000067945 */ /* 0x000fe80003800000 */
[----:B------:R-:W-:-:S13]  /*112d0*/  LOP3.LUT P0, RZ, R0, 0x3ff, RZ, 0xc0, !PT ;  /* 0x000003ff00ff7812 */ /* 0x000fda000780c0ff */
[----:B------:R-:W-:Y:S05]  /*112e0*/  @!P0 BRA `(.L_x_234) ;  /* 0x0000000000408947 */ /* 0x000fea0003800000 */
[----:B------:R-:W-:Y:S01]  /*112f0*/  MOV R2, 0x0 ;  /* 0x0000000000027802 */ /* 0x000fe20000000f00 */
[----:B------:R-:W-:Y:S01]  /*11300*/  ULDC.64 UR6, c[0x4][0xa0] ;  /* 0x0100280000067ab9 */ /* 0x000fe20000000a00 */
[----:B------:R-:W-:Y:S01]  /*11310*/  ULDC.64 UR8, c[0x4][0xa8] ;  /* 0x01002a0000087ab9 */ /* 0x000fe20000000a00 */
[----:B------:R-:W-:Y:S01]  /*11320*/  ULDC.64 UR4, c[0x4][0x28] ;  /* 0x01000a0000047ab9 */ /* 0x000fe20000000a00 */
[----:B---3--:R-:W-:Y:S02]  /*11330*/  IMAD.U32 R4, RZ, RZ, UR6 ;  /* 0x00000006ff047e24 */ /* 0x008fe4000f8e00ff */
[----:B------:R-:W3:Y:S01]  /*11340*/  LDC.64 R2, c[0x4][R2] ;  /* 0x0100000002027b82 */ /* 0x000ee20000000a00 */
[----:B------:R-:W-:Y:S02]  /*11350*/  IMAD.U32 R5, RZ, RZ, UR7 ;  /* 0x00000007ff057e24 */ /* 0x000fe4000f8e00ff */
[----:B------:R-:W-:Y:S02]  /*11360*/  IMAD.U32 R6, RZ, RZ, UR8 ;  /* 0x00000008ff067e24 */ /* 0x000fe4000f8e00ff */
[----:B--2---:R-:W-:-:S02]  /*11370*/  IMAD.U32 R7, RZ, RZ, UR9 ;  /* 0x00000009ff077e24 */ /* 0x004fc4000f8e00ff */
[----:B-1----:R-:W-:Y:S02]  /*11380*/  IMAD.U32 R10, RZ, RZ, UR4 ;  /* 0x00000004ff0a7e24 */ /* 0x002fe4000f8e00ff */
[----:B0-----:R-:W-:Y:S02]  /*11390*/  IMAD.U32 R11, RZ, RZ, UR5 ;  /* 0x00000005ff0b7e24 */ /* 0x001fe4000f8e00ff */
[----:B------:R-:W-:Y:S02]  /*113a0*/  IMAD.MOV.U32 R8, RZ, RZ, 0x70 ;  /* 0x00000070ff087424 */ /* 0x000fe400078e00ff */
[----:B------:R-:W-:Y:S02]  /*113b0*/  IMAD.MOV.U32 R12, RZ, RZ, 0x1 ;  /* 0x00000001ff0c7424 */ /* 0x000fe400078e00ff */
[----:B------:R-:W-:-:S07]  /*113c0*/  IMAD.MOV.U32 R13, RZ, RZ, RZ ;  /* 0x000000ffff0d7224 */ /* 0x000fce00078e00ff */
[----:B------:R-:W-:-:S07]  /*113d0*/  LEPC R20, `(.L_x_234) ;  /* 0x000000001014794e */ /* 0x000fce0000000000 */
[----:B---3--:R-:W-:Y:S05]  /*113e0*/  CALL.ABS.NOINC R2 ;  /* 0x0000000002007343 */ /* 0x008fea0003c00000 */
.L_x_234:
[----:B------:R-:W-:Y:S05]  /*113f0*/  BSYNC B6 ;  /* 0x0000000000067941 */ /* 0x000fea0003800000 */
.L_x_233:
        /* <DEDUP_REMOVED lines=8> */
[----:B------:R4:W4:Y:S01]  /*11480*/  LDC.64 R2, c[0x4][R0] ;  /* 0x0100000000027b82 */ /* 0x0009220000000a00 */
[----:B---3--:R-:W-:Y:S02]  /*11490*/  IMAD.U32 R4, RZ, RZ, UR6 ;  /* 0x00000006ff047e24 */ /* 0x008fe4000f8e00ff */
        /* <DEDUP_REMOVED lines=9> */
[----:B----4-:R-:W-:Y:S05]  /*11530*/  CALL.ABS.NOINC R2 ;  /* 0x0000000002007343 */ /* 0x010fea0003c00000 */
.L_x_237:
        /* <DEDUP_REMOVED lines=16> */
.L_x_236:
[----:B------:R-:W-:Y:S05]  /*11640*/  BSYNC B6 ;  /* 0x0000000000067941 */ /* 0x000fea0003800000 */
.L_x_235:
[----:B---3--:R-:W3:Y:S01]  /*11650*/  LDL.LU R4, [R1+0x20] ;  /* 0x0000200001047983 */ /* 0x008ee20000300800 */
[----:B------:R-:W-:-:S03]  /*11660*/  ULDC.64 UR4, c[0x0][0x9f8] ;  /* 0x00027e0000047ab9 */ /* 0x000fc60000000a00 */
[----:B--2---:R-:W2:Y:S01]  /*11670*/  LDL R7, [R1+0x10] ;  /* 0x0000100001077983 */ /* 0x004ea20000100800 */
[----:B------:R-:W-:Y:S01]  /*11680*/  ISETP.NE.U32.AND P0, PT, RZ, UR4, PT ;  /* 0x00000004ff007c0c */ /* 0x000fe2000bf05070 */
[----:B------:R-:W-:Y:S02]  /*11690*/  ULDC.64 UR6, c[0x0][0x208] ;  /* 0x0000820000067ab9 */ /* 0x000fe40000000a00 */
[----:B------:R-:W4:Y:S01]  /*116a0*/  LDL R0, [R1+0x30] ;  /* 0x0000300001007983 */ /* 0x000f220000100800 */
[----:B------:R-:W-:-:S13]  /*116b0*/  ISETP.NE.AND.EX P0, PT, RZ, UR5, PT, P0 ;  /* 0x00000005ff007c0c */ /* 0x000fda000bf05300 */
[----:B------:R-:W-:-:S04]  /*116c0*/  @P0 IADD3 R2, P1, R17, UR4, RZ ;  /* 0x0000000411020c10 */ /* 0x000fc8000ff3e0ff */
[----:B---3--:R-:W-:Y:S01]  /*116d0*/  @P0 IADD3.X R3, R4, UR5, RZ, P1, !PT ;  /* 0x0000000504030c10 */ /* 0x008fe20008ffe4ff */
[----:B------:R-:W-:-:S04]  /*116e0*/  ULDC.64 UR4, c[0x0][0xa08] ;  /* 0x0002820000047ab9 */ /* 0x000fc80000000a00 */
[----:B--2---:R2:W3:Y:S02]  /*116f0*/  @P0 LDG.E R7, desc[UR6][R2.64] ;  /* 0x0000000602070981 */ /* 0x0044e4000c1e1900 */
[----:B--2---:R-:W2:Y:S01]  /*11700*/  LDC.64 R2, c[0x0][0x418] ;  /* 0x00010600ff027b82 */ /* 0x004ea20000000a00 */
[----:B----4-:R-:W-:Y:S01]  /*11710*/  VIADD R0, R0, 0xffffffff ;  /* 0xffffffff00007836 */ /* 0x010fe20000000000 */
[----:B---3--:R-:W-:Y:S01]  /*11720*/  SHF.R.S32.HI R8, RZ, 0x1f, R7 ;  /* 0x0000001fff087819 */ /* 0x008fe20000011407 */
[----:B------:R3:W-:Y:S04]  /*11730*/  @P0 STL [R1+0x10], R7 ;  /* 0x0000100701000387 */ /* 0x0007e80000100800 */
[----:B------:R3:W-:Y:S01]  /*11740*/  STL [R1+0x20], R8 ;  /* 0x0000200801007387 */ /* 0x0007e20000100800 */
[----:B--2---:R-:W-:Y:S01]  /*11750*/  LOP3.LUT P0, RZ, R2, UR4, RZ, 0xfc, !PT ;  /* 0x0000000402ff7c12 */ /* 0x004fe2000f80fcff */
[----:B------:R-:W-:-:S03]  /*11760*/  UMOV UR4, 0xffffffff ;  /* 0xffffffff00047882 */ /* 0x000fc60000000000 */
[----:B------:R-:W-:-:S04]  /*11770*/  LOP3.LUT P0, RZ, R3, UR5, RZ, 0xfc, P0 ;  /* 0x0000000503ff7c12 */ /* 0x000fc8000800fcff */
[----:B------:R-:W-:Y:S01]  /*11780*/  SEL R17, R7, RZ, !P0 ;  /* 0x000000ff07117207 */ /* 0x000fe20004000000 */
[----:B---3--:R-:W-:Y:S08]  /*11790*/  BRA.DIV UR4, `(.L_x_238) ;  /* 0x0000004a04887947 */ /* 0x008ff0000b800000 */
[----:B------:R-:W2:Y:S02]  /*117a0*/  S2R R4, SR_TID.X ;  /* 0x0000000000047919 */ /* 0x000ea40000002100 */
[----:B--2---:R-:W-:-:S04]  /*117b0*/  SHF.R.U32.HI R4, RZ, 0x5, R4 ;  /* 0x00000005ff047819 */ /* 0x004fc80000011604 */
[----:B------:R-:W-:-:S05]  /*117c0*/  LOP3.LUT R4, R4, 0x3, RZ, 0xc0, !PT ;  /* 0x0000000304047812 */ /* 0x000fca00078ec0ff */
[----:B------:R2:W3:Y:S02]  /*117d0*/  SHFL.IDX PT, R14, R4, RZ, 0x1f ;  /* 0x00001fff040e7589 */ /* 0x0004e400000e0000 */
.L_x_339:
[----:B--2---:R-:W2:Y:S01]  /*117e0*/  LDL.LU R4, [R1+0x1c] ;  /* 0x00001c0001047983 */ /* 0x004ea20000300800 */
[----:B------:R-:W-:Y:S02]  /*117f0*/  PLOP3.LUT P1, PT, PT, PT, PT, 0x8, 0x0 ;  /* 0x000000000000781c */ /* 0x000fe40003f2e170 */
[----:B---3--:R-:W-:Y:S01]  /*11800*/  ISETP.NE.AND P0, PT, R14, RZ, PT ;  /* 0x000000ff0e00720c */ /* 0x008fe20003f05270 */
[----:B------:R3:W-:Y:S01]  /*11810*/  STL [R1+0x8], R0 ;  /* 0x0000080001007387 */ /* 0x0007e20000100800 */
[----:B--2---:R-:W-:-:S09]  /*11820*/  LOP3.LUT R4, R4, 0xfffffffe, RZ, 0xc0, !PT ;  /* 0xfffffffe04047812 */ /* 0x004fd200078ec0ff */
[----:B------:R-:W-:-:S05]  /*11830*/  @P1 LOP3.LUT R4, R4, 0x1, RZ, 0xfc, !PT ;  /* 0x0000000104041812 */ /* 0x000fca00078efcff */
[----:B------:R3:W-:Y:S01]  /*11840*/  STL [R1+0x1c], R4 ;  /* 0x00001c0401007387 */ /* 0x0007e20000100800 */
[----:B------:R-:W-:Y:S05]  /*11850*/  @P0 BRA `(.L_x_239) ;  /* 0x0000000400240947 */ /* 0x000fea0003800000 */
[----:B------:R-:W-:-:S03]  /*11860*/  UMOV UR4, 0xffffffff ;  /* 0xffffffff00047882 */ /* 0x000fc60000000000 */
[----:B------:R-:W-:Y:S05]  /*11870*/  BRA.DIV UR4, `(.L_x_240) ;  /* 0x0000004a04847947 */ /* 0x000fea000b800000 */
[----:B------:R-:W-:-:S13]  /*11880*/  ELECT P6, URZ, PT ;  /* 0x00000000003f782f */ /* 0x000fda00038c0000 */
.L_x_342:
[----:B------:R-:W-:Y:S05]  /*11890*/  @!P6 BRA `(.L_x_239) ;  /* 0x000000040014e947 */ /* 0x000fea0003800000 */
[----:B------:R-:W-:-:S04]  /*118a0*/  ISETP.NE.U32.AND P0, PT, R2, RZ, PT ;  /* 0x000000ff0200720c */ /* 0x000fc80003f05070 */
[----:B------:R-:W-:-:S13]  /*118b0*/  ISETP.NE.AND.EX P0, PT, R3, RZ, PT, P0 ;  /* 0x000000ff0300720c */ /* 0x000fda0003f05300 */
[----:B------:R-:W-:Y:S05]  /*118c0*/  @!P0 BRA `(.L_x_241) ;  /* 0x0000000000548947 */ /* 0x000fea0003800000 */
[----:B------:R-:W2:Y:S01]  /*118d0*/  LDC R6, c[0x0][0x43c] ;  /* 0x00010f00ff067b82 */ /* 0x000ea20000000800 */
[----:B------:R-:W-:Y:S01]  /*118e0*/  IMAD.MOV.U32 R9, RZ, RZ, R0 ;  /* 0x000000ffff097224 */ /* 0x000fe200078e0000 */
[----:B------:R-:W-:Y:S01]  /*118f0*/  ULDC.64 UR4, c[0x0][0x428] ;  /* 0x00010a0000047ab9 */ /* 0x000fe20000000a00 */
[----:B------:R-:W-:Y:S02]  /*11900*/  ULDC.64 UR6, c[0x0][0x208] ;  /* 0x0000820000067ab9 */ /* 0x000fe40000000a00 */
[----:B---3--:R-:W-:Y:S01]  /*11910*/  IMAD.MOV.U32 R0, RZ, RZ, R9 ;  /* 0x000000ffff007224 */ /* 0x008fe200078e0009 */
[----:B--2---:R-:W-:-:S13]  /*11920*/  ISETP.NE.AND P0, PT, R6, 0x1, PT ;  /* 0x000000010600780c */ /* 0x004fda0003f05270 */
[----:B------:R-:W2:Y:S02]  /*11930*/  @P0 LDC.64 R4, c[0x0][0x440] ;  /* 0x00011000ff040b82 */ /* 0x000ea40000000a00 */
[----:B--2---:R-:W-:-:S05]  /*11940*/  @P0 IMAD.HI.U32 R4, R9, R4, RZ ;  /* 0x0000000409040227 */ /* 0x004fca00078e00ff */
[----:B------:R-:W-:-:S04]  /*11950*/  @P0 SHF.R.U32.HI R0, RZ, R5, R4 ;  /* 0x00000005ff000219 */ /* 0x000fc80000011604 */
[--C-:B------:R-:W-:Y:S01]  /*11960*/  SHF.R.S32.HI R5, RZ, 0x1f, R0.reuse ;  /* 0x0000001fff057819 */ /* 0x100fe20000011400 */
[----:B------:R-:W-:-:S04]  /*11970*/  IMAD.MOV R4, RZ, RZ, -R0 ;  /* 0x000000ffff047224 */ /* 0x000fc800078e0a00 */
[----:B------:R-:W-:Y:S02]  /*11980*/  IMAD R9, R6, R4, R9 ;  /* 0x0000000406097224 */ /* 0x000fe400078e0209 */
[----:B------:R-:W-:Y:S02]  /*11990*/  IMAD R6, R8, UR4, RZ ;  /* 0x0000000408067c24 */ /* 0x000fe4000f8e02ff */
[----:B------:R-:W-:Y:S01]  /*119a0*/  IMAD.MOV.U32 R4, RZ, RZ, R0 ;  /* 0x000000ffff047224 */ /* 0x000fe200078e0000 */
[----:B------:R2:W-:Y:S01]  /*119b0*/  STL [R1+0x8], R9 ;  /* 0x0000080901007387 */ /* 0x0005e20000100800 */
[C---:B------:R-:W-:Y:S02]  /*119c0*/  IMAD R0, R7.reuse, UR5, R6 ;  /* 0x0000000507007c24 */ /* 0x040fe4000f8e0206 */
[----:B------:R-:W-:-:S04]  /*119d0*/  IMAD.WIDE.U32 R4, R7, UR4, R4 ;  /* 0x0000000407047c25 */ /* 0x000fc8000f8e0004 */
[----:B------:R-:W-:Y:S01]  /*119e0*/  IMAD.IADD R0, R5, 0x1, R0 ;  /* 0x0000000105007824 */ /* 0x000fe200078e0200 */
[----:B------:R-:W-:-:S04]  /*119f0*/  LEA R2, P0, R4, R2, 0x2 ;  /* 0x0000000204027211 */ /* 0x000fc800078010ff */
[----:B------:R-:W-:-:S05]  /*11a00*/  LEA.HI.X R3, R4, R3, R0, 0x2, P0 ;  /* 0x0000000304037211 */ /* 0x000fca00000f1400 */
[----:B------:R2:W5:Y:S04]  /*11a10*/  LDG.E R17, desc[UR6][R2.64] ;  /* 0x0000000602117981 */ /* 0x000568000c1e1900 */
.L_x_241:
[----:B--2---:R-:W2:Y:S01]  /*11a20*/  LDL R2, [R1+0x14] ;  /* 0x0000140001027983 */ /* 0x004ea20000100800 */
[----:B---3--:R-:W-:Y:S01]  /*11a30*/  IMAD R0, R19, 0x8, R18 ;  /* 0x0000000813007824 */ /* 0x008fe200078e0212 */
[----:B--2---:R-:W-:-:S04]  /*11a40*/  SHF.L.U32 R2, R2, 0x1f, RZ ;  /* 0x0000001f02027819 */ /* 0x004fc800000006ff */
[----:B------:R-:W2:Y:S02]  /*11a50*/  SYNCS.PHASECHK.TRANS64.TRYWAIT P0, [R0+URZ+0x34840], R2 ;  /* 0x03484002000075a7 */ /* 0x000ea4000800017f */
[----:B--2---:R-:W-:Y:S05]  /*11a60*/  @!P0 BRA `(.L_x_242) ;  /* 0x0000004800288947 */ /* 0x004fea0003800000 */
.L_x_343:
[----:B------:R-:W3:Y:S02]  /*11a70*/  S2R R3, SR_TID.X ;  /* 0x0000000000037919 */ /* 0x000ee40000002100 */
[----:B---3--:R-:W-:-:S04]  /*11a80*/  LOP3.LUT R3, R3, 0x7f, RZ, 0xc0, !PT ;  /* 0x0000007f03037812 */ /* 0x008fc800078ec0ff */
[----:B------:R-:W-:-:S13]  /*11a90*/  ISETP.NE.AND P0, PT, R3, RZ, PT ;  /* 0x000000ff0300720c */ /* 0x000fda0003f05270 */
[----:B------:R-:W-:Y:S05]  /*11aa0*/  @P0 BRA `(.L_x_243) ;  /* 0x00000000001c0947 */ /* 0x000fea0003800000 */
[----:B------:R-:W3:Y:S01]  /*11ab0*/  S2R R3, SR_TID.X ;  /* 0x0000000000037919 */ /* 0x000ee20000002100 */
[----:B--2---:R-:W-:-:S04]  /*11ac0*/  IMAD.MOV.U32 R2, RZ, RZ, 0xb000 ;  /* 0x0000b000ff027424 */ /* 0x004fc800078e00ff */
[----:B------:R4:W-:Y:S01]  /*11ad0*/  SYNCS.ARRIVE.TRANS64 RZ, [R0+URZ+0x34830], R2 ;  /* 0x0348300200ff79a7 */ /* 0x0009e2000800003f */
[----:B---3--:R-:W-:-:S04]  /*11ae0*/  LOP3.LUT R3, R3, 0x1f, RZ, 0xc0, !PT ;  /* 0x0000001f03037812 */ /* 0x008fc800078ec0ff */
[----:B------:R-:W-:-:S13]  /*11af0*/  ISETP.NE.AND P0, PT, R3, RZ, PT ;  /* 0x000000ff0300720c */ /* 0x000fda0003f05270 */
[----:B----4-:R-:W-:Y:S05]  /*11b00*/  @!P0 BRA `(.L_x_243) ;  /* 0x0000000000048947 */ /* 0x010fea0003800000 */
[----:B------:R-:W-:Y:S01]  /*11b10*/  BPT.TRAP 0x1 ;  /* 0x000000040000795c */ /* 0x000fe20000300000 */
.L_x_243:
[----:B------:R-:W3:Y:S04]  /*11b20*/  LDL R4, [R1+0x8] ;  /* 0x0000080001047983 */ /* 0x000ee80000100800 */
[----:B------:R-:W4:Y:S04]  /*11b30*/  LDL R3, [R1+0x18] ;  /* 0x0000180001037983 */ /* 0x000f280000100800 */
[----:B--2---:R-:W2:Y:S01]  /*11b40*/  LDL.LU R2, [R1+0x1c] ;  /* 0x00001c0001027983 */ /* 0x004ea20000300800 */
[----:B------:R-:W-:Y:S01]  /*11b50*/  R2UR UR9, R0 ;  /* 0x00000000000972ca */ /* 0x000fe200000e0000 */
[----:B------:R-:W-:Y:S01]  /*11b60*/  IMAD R0, R19, 0xb000, R18 ;  /* 0x0000b00013007824 */ /* 0x000fe200078e0212 */
[----:B------:R-:W-:Y:S01]  /*11b70*/  PLOP3.LUT P0, PT, PT, PT, PT, 0x80, 0x0 ;  /* 0x000000000000781c */ /* 0x000fe20003f0f070 */
[----:B------:R-:W-:Y:S01]  /*11b80*/  UIADD3 UR4, UP0, UR36, 0x370, URZ ;  /* 0x0000037024047890 */ /* 0x000fe2000ff1e03f */
[----:B------:R-:W-:Y:S01]  /*11b90*/  R2UR UR12, R16 ;  /* 0x00000000100c72ca */ /* 0x000fe200000e0000 */
[----:B------:R-:W-:Y:S01]  /*11ba0*/  UMOV UR10, URZ ;  /* 0x0000003f000a7c82 */ /* 0x000fe20008000000 */
[----:B------:R-:W-:Y:S01]  /*11bb0*/  R2UR UR6, R0 ;  /* 0x00000000000672ca */ /* 0x000fe200000e0000 */
[----:B------:R-:W-:Y:S01]  /*11bc0*/  UMOV UR7, 0x14f00000 ;  /* 0x14f0000000077882 */ /* 0x000fe20000000000 */
[----:B-----5:R-:W-:Y:S01]  /*11bd0*/  R2UR UR13, R17 ;  /* 0x00000000110d72ca */ /* 0x020fe200000e0000 */
[----:B------:R-:W-:-:S04]  /*11be0*/  UMOV UR15, 0x40 ;  /* 0x00000040000f7882 */ /* 0x000fc80000000000 */
[----:B------:R-:W-:-:S06]  /*11bf0*/  UIADD3 UR9, UR9, 0x34830, URZ ;  /* 0x0003483009097890 */ /* 0x000fcc000fffe03f */
[----:B------:R-:W-:Y:S02]  /*11c00*/  UIADD3 UR8, UR6, 0x1e400, URZ ;  /* 0x0001e40006087890 */ /* 0x000fe4000fffe03f */
[----:B------:R-:W-:-:S03]  /*11c10*/  UIADD3 UR14, UR6, 0x23c00, URZ ;  /* 0x00023c00060e7890 */ /* 0x000fc6000fffe03f */
[----:B------:R-:W-:Y:S01]  /*11c20*/  UMOV UR6, 0x0 ;  /* 0x0000000000067882 */ /* 0x000fe20000000000 */
[----:B---3--:R-:W-:Y:S02]  /*11c30*/  R2UR UR11, R4 ;  /* 0x00000000040b72ca */ /* 0x008fe400000e0000 */
[----:B----4-:R-:W-:Y:S02]  /*11c40*/  R2UR UR5, R3 ;  /* 0x00000000030572ca */ /* 0x010fe400000e0000 */
[----:B--2---:R-:W-:-:S04]  /*11c50*/  LOP3.LUT R2, R2, 0xfffffffe, RZ, 0xc0, !PT ;  /* 0xfffffffe02027812 */ /* 0x004fc800078ec0ff */
[----:B------:R-:W-:-:S07]  /*11c60*/  @P0 LOP3.LUT R2, R2, 0x1, RZ, 0xfc, !PT ;  /* 0x0000000102020812 */ /* 0x000fce00078efcff */
[----:B------:R-:W-:Y:S01]  /*11c70*/  UIMAD UR11, UR11, 0xb0, UR5 ;  /* 0x000000b00b0b78a4 */ /* 0x000fe2000f8e0205 */
[----:B------:R2:W-:Y:S01]  /*11c80*/  STL [R1+0x1c], R2 ;  /* 0x00001c0201007387 */ /* 0x0005e20000100800 */
[----:B------:R-:W-:-:S09]  /*11c90*/  UIADD3.X UR5, URZ, UR37, URZ, UP0, !UPT ;  /* 0x000000253f057290 */ /* 0x000fd200087fe43f */
[----:B------:R3:W-:Y:S02]  /*11ca0*/  UTMALDG.4D [UR8], [UR4], desc[UR6] ;  /* 0x00000608040075b4 */ /* 0x0007e40008019000 */
[----:B---3--:R-:W-:Y:S01]  /*11cb0*/  UMOV UR8, UR14 ;  /* 0x0000000e00087c82 */ /* 0x008fe20008000000 */
[----:B------:R-:W-:Y:S02]  /*11cc0*/  UMOV UR10, UR15 ;  /* 0x0000000f000a7c82 */ /* 0x000fe40008000000 */
[----:B------:R2:W-:Y:S02]  /*11cd0*/  UTMALDG.4D [UR8], [UR4], desc[UR6] ;  /* 0x00000608040075b4 */ /* 0x0005e40008019000 */
[----:B--2---:R-:W-:Y:S01]  /*11ce0*/  NOP ;  /* 0x0000000000007918 */ /* 0x004fe20000000000 */
.L_x_239:
[----:B------:R-:W2:Y:S04]  /*11cf0*/  LDL.LU R3, [R1+0x34] ;  /* 0x0000340001037983 */ /* 0x000ea80000300800 */
[----:B------:R-:W4:Y:S04]  /*11d00*/  LDL.LU R5, [R1+0x2c] ;  /* 0x00002c0001057983 */ /* 0x000f280000300800 */
[----:B---3--:R-:W3:Y:S01]  /*11d10*/  LDL.LU R4, [R1+0x3c] ;  /* 0x00003c0001047983 */ /* 0x008ee20000300800 */
[----:B------:R-:W-:Y:S05]  /*11d20*/  WARPSYNC.ALL ;  /* 0x0000000000007948 */ /* 0x000fea0003800000 */
[----:B------:R-:W-:Y:S01]  /*11d30*/  ULDC.64 UR6, c[0x0][0xa00] ;  /* 0x0002800000067ab9 */ /* 0x000fe20000000a00 */
[----:B------:R-:W-:Y:S01]  /*11d40*/  ULDC.64 UR4, c[0x0][0x298] ;  /* 0x0000a60000047ab9 */ /* 0x000fe20000000a00 */
[----:B------:R-:W-:Y:S01]  /*11d50*/  BAR.SYNC.DEFER_BLOCKING 0x8, 0x180 ;  /* 0x0206000000007b1d */ /* 0x000fe20000010000 */
[----:B------:R-:W-:Y:S01]  /*11d60*/  ISETP.NE.U32.AND P0, PT, RZ, UR6, PT ;  /* 0x00000006ff007c0c */ /* 0x000fe2000bf05070 */
[----:B------:R-:W-:-:S03]  /*11d70*/  VIADD R2, R18, 0x16400 ;  /* 0x0001640012027836 */ /* 0x000fc60000000000 */
[----:B------:R-:W-:Y:S01]  /*11d80*/  ISETP.NE.AND.EX P0, PT, RZ, UR7, PT, P0 ;  /* 0x00000007ff007c0c */ /* 0x000fe2000bf05300 */
[----:B------:R-:W-:Y:S01]  /*11d90*/  BSSY B6, `(.L_x_244) ;  /* 0x000001e000067945 */ /* 0x000fe20003800000 */
[----:B------:R-:W-:Y:S02]  /*11da0*/  LOP3.LUT P1, RZ, R2, 0x3ff, RZ, 0xc0, !PT ;  /* 0x000003ff02ff7812 */ /* 0x000fe4000782c0ff */
[----:B--2---:R-:W-:Y:S02]  /*11db0*/  SHF.R.S32.HI R0, RZ, 0x1f, R3 ;  /* 0x0000001fff007819 */ /* 0x004fe40000011403 */
[----:B----4-:R-:W-:-:S03]  /*11dc0*/  SEL R5, R5, RZ, !P0 ;  /* 0x000000ff05057207 */ /* 0x010fc60004000000 */
[----:B------:R-:W-:Y:S01]  /*11dd0*/  IMAD R0, R0, UR4, RZ ;  /* 0x0000000400007c24 */ /* 0x000fe2000f8e02ff */
[----:B---3--:R-:W-:-:S03]  /*11de0*/  SEL R4, R4, RZ, !P0 ;  /* 0x000000ff04047207 */ /* 0x008fc60004000000 */
[C---:B------:R-:W-:Y:S02]  /*11df0*/  IMAD R0, R3.reuse, UR5, R0 ;  /* 0x0000000503007c24 */ /* 0x040fe4000f8e0200 */
[----:B------:R-:W-:-:S04]  /*11e00*/  IMAD.WIDE.U32 R2, R3, UR4, RZ ;  /* 0x0000000403027c25 */ /* 0x000fc8000f8e00ff */
[----:B------:R-:W-:Y:S01]  /*11e10*/  IMAD.IADD R0, R3, 0x1, R0 ;  /* 0x0000000103007824 */ /* 0x000fe200078e0200 */
[----:B------:R2:W-:Y:S04]  /*11e20*/  STL.64 [R1+0x50], R2 ;  /* 0x0000500201007387 */ /* 0x0005e80000100a00 */
[----:B------:R2:W-:Y:S04]  /*11e30*/  STL [R1+0x2c], R5 ;  /* 0x00002c0501007387 */ /* 0x0005e80000100800 */
[----:B------:R2:W-:Y:S04]  /*11e40*/  STL [R1+0x3c], R4 ;  /* 0x00003c0401007387 */ /* 0x0005e80000100800 */
[----:B------:R2:W-:Y:S01]  /*11e50*/  STL [R1+0x34], R0 ;  /* 0x0000340001007387 */ /* 0x0005e20000100800 */
[----:B------:R-:W-:Y:S05]  /*11e60*/  @!P1 BRA `(.L_x_245) ;  /* 0x0000000000409947 */ /* 0x000fea0003800000 */
[----:B--2---:R-:W-:Y:S01]  /*11e70*/  MOV R2, 0x0 ;  /* 0x0000000000027802 */ /* 0x004fe20000000f00 */
[----:B------:R-:W-:Y:S01]  /*11e80*/  ULDC.64 UR6, c[0x4][0xa0] ;  /* 0x0100280000067ab9 */ /* 0x000fe20000000a00 */
[----:B------:R-:W-:Y:S01]  /*11e90*/  ULDC.64 UR8, c[0x4][0xa8] ;  /* 0x01002a0000087ab9 */ /* 0x000fe20000000a00 */
[----:B------:R-:W-:Y:S01]  /*11ea0*/  ULDC.64 UR4, c[0x4][0x20] ;  /* 0x0100080000047ab9 */ /* 0x000fe20000000a00 */
[----:B------:R-:W-:Y:S02]  /*11eb0*/  IMAD.U32 R4, RZ, RZ, UR6 ;  /* 0x00000006ff047e24 */ /* 0x000fe4000f8e00ff */
[----:B------:R-:W2:Y:S01]  /*11ec0*/  LDC.64 R2, c[0x4][R2] ;  /* 0x0100000002027b82 */ /* 0x000ea20000000a00 */
[----:B------:R-:W-:Y:S02]  /*11ed0*/  IMAD.U32 R5, RZ, RZ, UR7 ;  /* 0x00000007ff057e24 */ /* 0x000fe4000f8e00ff */
[----:B------:R-:W-:Y:S02]  /*11ee0*/  IMAD.U32 R6, RZ, RZ, UR8 ;  /* 0x00000008ff067e24 */ /* 0x000fe4000f8e00ff */
[----:B------:R-:W-:-:S02]  /*11ef0*/  IMAD.U32 R7, RZ, RZ, UR9 ;  /* 0x00000009ff077e24 */ /* 0x000fc4000f8e00ff */
[----:B-1----:R-:W-:Y:S02]  /*11f00*/  IMAD.U32 R10, RZ, RZ, UR4 ;  /* 0x00000004ff0a7e24 */ /* 0x002fe4000f8e00ff */
[----:B0-----:R-:W-:Y:S02]  /*11f10*/  IMAD.U32 R11, RZ, RZ, UR5 ;  /* 0x00000005ff0b7e24 */ /* 0x001fe4000f8e00ff */
[----:B------:R-:W-:Y:S02]  /*11f20*/  IMAD.MOV.U32 R8, RZ, RZ, 0x70 ;  /* 0x00000070ff087424 */ /* 0x000fe400078e00ff */
[----:B------:R-:W-:Y:S02]  /*11f30*/  IMAD.MOV.U32 R12, RZ, RZ, 0x1 ;  /* 0x00000001ff0c7424 */ /* 0x000fe400078e00ff */
[----:B------:R-:W-:-:S07]  /*11f40*/  IMAD.MOV.U32 R13, RZ, RZ, RZ ;  /* 0x000000ffff0d7224 */ /* 0x000fce00078e00ff */
[----:B------:R-:W-:-:S07]  /*11f50*/  LEPC R20, `(.L_x_245) ;  /* 0x000000001014794e */ /* 0x000fce0000000000 */
[----:B--2---:R-:W-:Y:S05]  /*11f60*/  CALL.ABS.NOINC R2 ;  /* 0x0000000002007343 */ /* 0x004fea0003c00000 */
.L_x_245:
[----:B------:R-:W-:Y:S05]  /*11f70*/  BSYNC B6 ;  /* 0x0000000000067941 */ /* 0x000fea0003800000 */
.L_x_244:
[----:B--2---:R-:W2:Y:S01]  /*11f80*/  LDL.LU R0, [R1+0x3c] ;  /* 0x00003c0001007983 */ /* 0x004ea20000300800 */
[----:B------:R-:W3:Y:S01]  /*11f90*/  LDC R8, c[0x0][0x448] ;  /* 0x00011200ff087b82 */ /* 0x000ee20000000800 */
[----:B------:R-:W-:Y:S01]  /*11fa0*/  ULDC.64 UR4, c[0x0][0x2d8] ;  /* 0x0000b60000047ab9 */ /* 0x000fe20000000a00 */
[----:B------:R-:W-:Y:S01]  /*11fb0*/  ULDC.64 UR6, c[0x0][0x280] ;  /* 0x0000a00000067ab9 */ /* 0x000fe20000000a00 */
[----:B------:R-:W4:Y:S04]  /*11fc0*/  LDL.LU R4, [R1+0x34] ;  /* 0x0000340001047983 */ /* 0x000f280000300800 */
[----:B------:R-:W4:Y:S04]  /*11fd0*/  LDL.LU.64 R2, [R1+0x50] ;  /* 0x0000500001027983 */ /* 0x000f280000300a00 */
[----:B------:R-:W2:Y:S04]  /*11fe0*/  LDL.LU R6, [R1+0x2c] ;  /* 0x00002c0001067983 */ /* 0x000ea80000300800 */
[----:B------:R-:W2:Y:S01]  /*11ff0*/  LDL.LU R5, [R1+0x4] ;  /* 0x0000040001057983 */ /* 0x000ea20000300800 */
[----:B---3--:R-:W-:Y:S01]  /*12000*/  ISETP.NE.AND P0, PT, R8, 0x1, PT ;  /* 0x000000010800780c */ /* 0x008fe20003f05270 */
[----:B------:R-:W3:-:S12]  /*12010*/  S2R R9, SR_TID.X ;  /* 0x0000000000097919 */ /* 0x000ed80000002100 */
[----:B------:R-:W0:Y:S01]  /*12020*/  @P0 LDC R7, c[0x0][0x450] ;  /* 0x00011400ff070b82 */ /* 0x000e220000000800 */
[----:B---3--:R-:W-:-:S05]  /*12030*/  IMAD.SHL.U32 R9, R9, 0x8, RZ ;  /* 0x0000000809097824 */ /* 0x008fca00078e00ff */
[----:B------:R-:W-:-:S04]  /*12040*/  LOP3.LUT R9, R9, 0x38, RZ, 0xc0, !PT ;  /* 0x0000003809097812 */ /* 0x000fc800078ec0ff */
[----:B------:R-:W-:Y:S01]  /*12050*/  LOP3.LUT R9, R9, 0x40, RZ, 0xfc, !PT ;  /* 0x0000004009097812 */ /* 0x000fe200078efcff */
[----:B----4-:R-:W-:Y:S02]  /*12060*/  IMAD.MOV.U32 R3, RZ, RZ, R4 ;  /* 0x000000ffff037224 */ /* 0x010fe400078e0004 */
[----:B------:R-:W3:Y:S01]  /*12070*/  S2R R4, SR_TID.X ;  /* 0x0000000000047919 */ /* 0x000ee20000002100 */
[----:B------:R-:W-:-:S04]  /*12080*/  IMAD.WIDE.U32 R2, R16, UR4, R2 ;  /* 0x0000000410027c25 */ /* 0x000fc8000f8e0002 */
[----:B------:R-:W-:Y:S01]  /*12090*/  IMAD R3, R16, UR5, R3 ;  /* 0x0000000510037c24 */ /* 0x000fe2000f8e0203 */
[----:B------:R-:W-:Y:S02]  /*120a0*/  ULDC.64 UR4, c[0x0][0x2e0] ;  /* 0x0000b80000047ab9 */ /* 0x000fe40000000a00 */
[----:B--2---:R-:W-:Y:S02]  /*120b0*/  IMAD R0, R0, UR4, RZ ;  /* 0x0000000400007c24 */ /* 0x004fe4000f8e02ff */
[----:B------:R-:W-:-:S04]  /*120c0*/  IMAD.WIDE.U32 R2, R6, UR4, R2 ;  /* 0x0000000406027c25 */ /* 0x000fc8000f8e0002 */
[----:B------:R-:W-:Y:S01]  /*120d0*/  IMAD R0, R6, UR5, R0 ;  /* 0x0000000506007c24 */ /* 0x000fe2000f8e0200 */
[----:B------:R-:W-:Y:S01]  /*120e0*/  ULDC.64 UR4, c[0x0][0x2d0] ;  /* 0x0000b40000047ab9 */ /* 0x000fe20000000a00 */
[C---:B---3--:R-:W-:Y:S01]  /*120f0*/  LOP3.LUT R6, R4.reuse, 0x7f, RZ, 0xc0, !PT ;  /* 0x0000007f04067812 */ /* 0x048fe200078ec0ff */
[----:B------:R-:W-:-:S03]  /*12100*/  IMAD.SHL.U32 R4, R4, 0x10, RZ ;  /* 0x0000001004047824 */ /* 0x000fc600078e00ff */
[----:B------:R-:W-:-:S04]  /*12110*/  SHF.R.U32.HI R6, RZ, 0x3, R6 ;  /* 0x00000003ff067819 */ /* 0x000fc80000011606 */
[----:B------:R-:W-:Y:S02]  /*12120*/  LOP3.LUT R4, R6, 0x70, R4, 0xf8, !PT ;  /* 0x0000007006047812 */ /* 0x000fe400078ef804 */
[----:B------:R-:W2:Y:S01]  /*12130*/  @P0 LDC R6, c[0x0][0x44c] ;  /* 0x00011300ff060b82 */ /* 0x000ea20000000800 */
[----:B------:R-:W-:Y:S02]  /*12140*/  IMAD.SHL.U32 R5, R5, 0x80, RZ ;  /* 0x0000008005057824 */ /* 0x000fe400078e00ff */
[----:B------:R-:W-:-:S03]  /*12150*/  IMAD.IADD R3, R3, 0x1, R0 ;  /* 0x0000000103037824 */ /* 0x000fc600078e0200 */
[----:B------:R-:W-:-:S05]  /*12160*/  LOP3.LUT R0, R4, R5, RZ, 0xfc, !PT ;  /* 0x0000000504007212 */ /* 0x000fca00078efcff */
[----:B------:R-:W-:Y:S02]  /*12170*/  IMAD.MOV.U32 R4, RZ, RZ, R0 ;  /* 0x000000ffff047224 */ /* 0x000fe400078e0000 */
[----:B--2---:R-:W-:-:S05]  /*12180*/  @P0 IMAD.HI.U32 R6, R0, R6, RZ ;  /* 0x0000000600060227 */ /* 0x004fca00078e00ff */
[----:B0-----:R-:W-:-:S05]  /*12190*/  @P0 SHF.R.U32.HI R4, RZ, R7, R6 ;  /* 0x00000007ff040219 */ /* 0x001fca0000011606 */
[----:B------:R-:W-:-:S04]  /*121a0*/  IMAD.MOV R6, RZ, RZ, -R4 ;  /* 0x000000ffff067224 */ /* 0x000fc800078e0a04 */
[----:B------:R-:W-:Y:S01]  /*121b0*/  IMAD R0, R8, R6, R0 ;  /* 0x0000000608007224 */ /* 0x000fe200078e0200 */
[----:B------:R-:W-:Y:S01]  /*121c0*/  SHF.R.S32.HI R6, RZ, 0x1f, R4 ;  /* 0x0000001fff067819 */ /* 0x000fe20000011404 */
[----:B------:R-:W-:-:S04]  /*121d0*/  IMAD.WIDE.U32 R2, R4, UR4, R2 ;  /* 0x0000000404027c25 */ /* 0x000fc8000f8e0002 */
[----:B------:R-:W-:-:S04]  /*121e0*/  IMAD R6, R6, UR4, RZ ;  /* 0x0000000406067c24 */ /* 0x000fc8000f8e02ff */
[----:B------:R-:W-:Y:S01]  /*121f0*/  IMAD R4, R4, UR5, R6 ;  /* 0x0000000504047c24 */ /* 0x000fe2000f8e0206 */
[----:B------:R-:W-:-:S03]  /*12200*/  ULDC.64 UR4, c[0x0][0x2c8] ;  /* 0x0000b20000047ab9 */ /* 0x000fc60000000a00 */
[----:B------:R-:W-:Y:S01]  /*12210*/  IMAD.IADD R3, R3, 0x1, R4 ;  /* 0x0000000103037824 */ /* 0x000fe200078e0204 */
[----:B------:R-:W-:Y:S01]  /*12220*/  SHF.R.S32.HI R4, RZ, 0x1f, R0 ;  /* 0x0000001fff047819 */ /* 0x000fe20000011400 */
[----:B------:R-:W-:-:S04]  /*12230*/  IMAD.WIDE.U32 R2, R0, UR4, R2 ;  /* 0x0000000400027c25 */ /* 0x000fc8000f8e0002 */
[----:B------:R-:W-:Y:S01]  /*12240*/  IMAD R4, R4, UR4, RZ ;  /* 0x0000000404047c24 */ /* 0x000fe2000f8e02ff */
[----:B------:R-:W-:Y:S02]  /*12250*/  ULDC UR4, c[0x0][0x2b8] ;  /* 0x0000ae0000047ab9 */ /* 0x000fe40000000800 */
[----:B------:R-:W-:Y:S02]  /*12260*/  ISETP.GE.AND P1, PT, R9, UR4, PT ;  /* 0x0000000409007c0c */ /* 0x000fe4000bf26270 */
[----:B------:R0:W5:Y:S01]  /*12270*/  LDL R9, [R1+0x28] ;  /* 0x0000280001097983 */ /* 0x0001620000100800 */
[----:B------:R-:W1:Y:S01]  /*12280*/  S2R R7, SR_TID.X ;  /* 0x0000000000077919 */ /* 0x000e620000002100 */
[----:B------:R-:W-:Y:S01]  /*12290*/  IMAD R0, R0, UR5, R4 ;  /* 0x0000000500007c24 */ /* 0x000fe2000f8e0204 */
[----:B------:R-:W-:-:S03]  /*122a0*/  LEA R4, P2, R2, UR6, 0x1 ;  /* 0x0000000602047c11 */ /* 0x000fc6000f8408ff */
[----:B------:R-:W-:-:S05]  /*122b0*/  IMAD.IADD R0, R3, 0x1, R0 ;  /* 0x0000000103007824 */ /* 0x000fca00078e0200 */
[----:B------:R-:W-:Y:S01]  /*122c0*/  LEA.HI.X R3, R2, UR7, R0, 0x1, P2 ;  /* 0x0000000702037c11 */ /* 0x000fe200090f0c00 */
[----:B-1----:R-:W-:-:S05]  /*122d0*/  IMAD.SHL.U32 R10, R7, 0x8, RZ ;  /* 0x00000008070a7824 */ /* 0x002fca00078e00ff */
[----:B------:R-:W-:-:S04]  /*122e0*/  LOP3.LUT R10, R10, 0x38, RZ, 0xc0, !PT ;  /* 0x000000380a0a7812 */ /* 0x000fc800078ec0ff */
[----:B------:R-:W-:Y:S01]  /*122f0*/  ISETP.GE.AND P0, PT, R10, UR4, PT ;  /* 0x000000040a007c0c */ /* 0x000fe2000bf06270 */
[----:B------:R-:W-:-:S03]  /*12300*/  UMOV UR4, 0xffffffff ;  /* 0xffffffff00047882 */ /* 0x000fc60000000000 */
[----:B0-----:R-:W-:Y:S09]  /*12310*/  BRA.DIV UR4, `(.L_x_246) ;  /* 0x0000004204107947 */ /* 0x001ff2000b800000 */
[----:B------:R-:W0:Y:S02]  /*12320*/  S2R R6, SR_TID.X ;  /* 0x0000000000067919 */ /* 0x000e240000002100 */
[----:B0-----:R-:W-:-:S04]  /*12330*/  LOP3.LUT R6, R6, 0x7f, RZ, 0xc0, !PT ;  /* 0x0000007f06067812 */ /* 0x001fc800078ec0ff */
[----:B------:R-:W-:Y:S02]  /*12340*/  SHF.R.U32.HI R7, RZ, 0x3, R6 ;  /* 0x00000003ff077819 */ /* 0x000fe40000011606 */
[----:B------:R-:W2:Y:S01]  /*12350*/  LDL.LU R6, [R1+0x44] ;  /* 0x0000440001067983 */ /* 0x000ea20000300800 */
[----:B------:R-:W-:Y:S02]  /*12360*/  ULDC.64 UR4, c[0x0][0x208] ;  /* 0x0000820000047ab9 */ /* 0x000fe40000000a00 */
[----:B------:R-:W-:Y:S02]  /*12370*/  IMAD.IADD R0, R7, 0x1, R5 ;  /* 0x0000000107007824 */ /* 0x000fe400078e0205 */
[----:B------:R-:W0:Y:S02]  /*12380*/  SHFL.IDX PT, R7, R4, RZ, 0x181f ;  /* 0x00181fff04077589 */ /* 0x000e2400000e0000 */
[----:B------:R-:W-:Y:S02]  /*12390*/  VIADD R5, R0, 0x10 ;  /* 0x0000001000057836 */ /* 0x000fe40000000000 */
[----:B--2---:R-:W-:-:S02]  /*123a0*/  IMAD R2, R6, R8, RZ ;  /* 0x0000000806027224 */ /* 0x004fc400078e02ff */
[----:B------:R-:W1:Y:S03]  /*123b0*/  SHFL.IDX PT, R6, R3, RZ, 0x181f ;  /* 0x00181fff03067589 */ /* 0x000e6600000e0000 */
[-C--:B------:R-:W-:Y:S01]  /*123c0*/  ISETP.GE.AND P4, PT, R0, R2.reuse, PT ;  /* 0x000000020000720c */ /* 0x080fe20003f86270 */
[----:B------:R-:W-:Y:S01]  /*123d0*/  SHFL.IDX PT, R8, R3, 0x1, 0x181f ;  /* 0x00381f0003087f89 */ /* 0x000fe200000e0000 */
[----:B------:R-:W-:-:S03]  /*123e0*/  ISETP.GE.AND P2, PT, R5, R2, PT ;  /* 0x000000020500720c */ /* 0x000fc60003f46270 */
[----:B------:R-:W2:Y:S08]  /*123f0*/  SHFL.IDX PT, R5, R4, 0x1, 0x181f ;  /* 0x00381f0004057f89 */ /* 0x000eb000000e0000 */
[----:B0-----:R-:W-:-:S05]  /*12400*/  @!P4 LEA R7, P3, R10, R7, 0x1 ;  /* 0x000000070a07c211 */ /* 0x001fca00078608ff */
[----:B-1----:R-:W-:-:S05]  /*12410*/  @!P4 IMAD.X R6, RZ, RZ, R6, P3 ;  /* 0x000000ffff06c224 */ /* 0x002fca00018e0606 */
[----:B------:R-:W-:-:S04]  /*12420*/  @!P4 LOP3.LUT R7, R7, R6, RZ, 0x3c, !PT ;  /* 0x000000060707c212 */ /* 0x000fc800078e3cff */
[----:B------:R-:W-:-:S04]  /*12430*/  @!P4 LOP3.LUT R6, R7, R6, RZ, 0x3c, !PT ;  /* 0x000000060706c212 */ /* 0x000fc800078e3cff */
[----:B------:R-:W-:-:S05]  /*12440*/  @!P4 LOP3.LUT R7, R7, R6, RZ, 0x3c, !PT ;  /* 0x000000060707c212 */ /* 0x000fca00078e3cff */
[----:B-----5:R-:W-:Y:S04]  /*12450*/  @!P4 LDGSTS.E.BYPASS.LTC128B.128 [R9+0x16400], desc[UR4][R6.64], !P0 ;  /* 0x164000000609cfae */ /* 0x020fe8000c101d44 */
[----:B------:R2:W-:Y:S02]  /*12460*/  @!P4 LDGSTS.E.BYPASS.LTC128B.128 [R9+0x1a400], desc[UR4][R6.64+0x80], !P1 ;  /* 0x1a4000800609cfae */ /* 0x0005e4000c901d44 */
[----:B--2---:R-:W-:Y:S01]  /*12470*/  @!P2 LEA R7, P3, R10, R5, 0x1 ;  /* 0x000000050a07a211 */ /* 0x004fe200078608ff */
[----:B------:R-:W-:-:S04]  /*12480*/  VIADD R5, R0, 0x20 ;  /* 0x0000002000057836 */ /* 0x000fc80000000000 */
[----:B------:R-:W-:-:S05]  /*12490*/  @!P2 IMAD.X R6, RZ, RZ, R8, P3 ;  /* 0x000000ffff06a224 */ /* 0x000fca00018e0608 */
[----:B------:R-:W-:-:S04]  /*124a0*/  @!P2 LOP3.LUT R7, R7, R6, RZ, 0x3c, !PT ;  /* 0x000000060707a212 */ /* 0x000fc800078e3cff */
[----:B------:R-:W-:-:S04]  /*124b0*/  @!P2 LOP3.LUT R6, R7, R6, RZ, 0x3c, !PT ;  /* 0x000000060706a212 */ /* 0x000fc800078e3cff */
[----:B------:R-:W-:-:S05]  /*124c0*/  @!P2 LOP3.LUT R7, R7, R6, RZ, 0x3c, !PT ;  /* 0x000000060707a212 */ /* 0x000fca00078e3cff */
[----:B------:R-:W-:Y:S04]  /*124d0*/  @!P2 LDGSTS.E.BYPASS.LTC128B.128 [R9+0x16c00], desc[UR4][R6.64], !P0 ;  /* 0x16c000000609afae */ /* 0x000fe8000c101d44 */
[----:B------:R0:W-:Y:S01]  /*124e0*/  @!P2 LDGSTS.E.BYPASS.LTC128B.128 [R9+0x1ac00], desc[UR4][R6.64+0x80], !P1 ;  /* 0x1ac000800609afae */ /* 0x0001e2000c901d44 */
[----:B------:R-:W-:-:S03]  /*124f0*/  ISETP.GE.AND P2, PT, R5, R2, PT ;  /* 0x000000020500720c */ /* 0x000fc60003f46270 */
[----:B------:R-:W1:Y:S04]  /*12500*/  SHFL.IDX PT, R5, R4, 0x2, 0x181f ;  /* 0x00581f0004057f89 */ /* 0x000e6800000e0000 */
[----:B0-----:R-:W0:Y:S06]  /*12510*/  SHFL.IDX PT, R6, R3, 0x2, 0x181f ;  /* 0x00581f0003067f89 */ /* 0x001e2c00000e0000 */
[----:B-1----:R-:W-:-:S05]  /*12520*/  @!P2 LEA R5, P3, R10, R5, 0x1 ;  /* 0x000000050a05a211 */ /* 0x002fca00078608ff */
[----:B0-----:R-:W-:-:S04]  /*12530*/  @!P2 IMAD.X R6, RZ, RZ, R6, P3 ;  /* 0x000000ffff06a224 */ /* 0x001fc800018e0606 */
[----:B------:R-:W-:Y:S02]  /*12540*/  @!P2 IMAD.MOV.U32 R7, RZ, RZ, R6 ;  /* 0x000000ffff07a224 */ /* 0x000fe400078e0006 */
[----:B------:R-:W-:Y:S02]  /*12550*/  @!P2 IMAD.MOV.U32 R6, RZ, RZ, R5 ;  /* 0x000000ffff06a224 */ /* 0x000fe400078e0005 */
[----:B------:R-:W-:-:S03]  /*12560*/  VIADD R5, R0, 0x30 ;  /* 0x0000003000057836 */ /* 0x000fc60000000000 */
        /* <DEDUP_REMOVED lines=39> */
[----:B------:R0:W1:Y:S04]  /*127e0*/  SHFL.IDX PT, R5, R3, 0x7, 0x181f ;  /* 0x00f81f0003057f89 */ /* 0x00006800000e0000 */
[----:B------:R0:W-:Y:S04]  /*127f0*/  @!P2 LDGSTS.E.BYPASS.LTC128B.128 [R9+0x19400], desc[UR4][R6.64], !P0 ;  /* 0x194000000609afae */ /* 0x0001e8000c101d44 */
[----:B------:R0:W-:Y:S04]  /*12800*/  @!P2 LDGSTS.E.BYPASS.LTC128B.128 [R9+0x1d400], desc[UR4][R6.64+0x80], !P1 ;  /* 0x1d4000800609afae */ /* 0x0001e8000c901d44 */
[----:B------:R0:W2:Y:S02]  /*12810*/  SHFL.IDX PT, R3, R4, 0x7, 0x181f ;  /* 0x00f81f0004037f89 */ /* 0x0000a400000e0000 */
.L_x_360:
[----:B------:R-:W-:Y:S01]  /*12820*/  VIADD R0, R0, 0x70 ;  /* 0x0000007000007836 */ /* 0x000fe20000000000 */
[----:B------:R-:W-:Y:S04]  /*12830*/  BSSY B0, `(.L_x_247) ;  /* 0x000000b000007945 */ /* 0x000fe80003800000 */
[----:B------:R-:W-:-:S13]  /*12840*/  ISETP.GE.AND P2, PT, R0, R2, PT ;  /* 0x000000020000720c */ /* 0x000fda0003f46270 */
[----:B------:R-:W-:Y:S05]  /*12850*/  @P2 BRA `(.L_x_248) ;  /* 0x0000000000202947 */ /* 0x000fea0003800000 */
[----:B--2---:R-:W-:Y:S01]  /*12860*/  LEA R2, P2, R10, R3, 0x1 ;  /* 0x000000030a027211 */ /* 0x004fe200078408ff */
[----:B------:R-:W-:-:S04]  /*12870*/  ULDC.64 UR4, c[0x0][0x208] ;  /* 0x0000820000047ab9 */ /* 0x000fc80000000a00 */
[----:B01----:R-:W-:-:S05]  /*12880*/  IMAD.X R3, RZ, RZ, R5, P2 ;  /* 0x000000ffff037224 */ /* 0x003fca00010e0605 */
[----:B------:R-:W-:Y:S01]  /*12890*/  @!PT LDS RZ, [RZ] ;  /* 0x00000000fffff984 */ /* 0x000fe20000000800 */
[----:B------:R-:W-:Y:S01]  /*128a0*/  @!PT LDS RZ, [RZ] ;  /* 0x00000000fffff984 */ /* 0x000fe20000000800 */
[----:B------:R-:W-:Y:S01]  /*128b0*/  @!PT LDS RZ, [RZ] ;  /* 0x00000000fffff984 */ /* 0x000fe20000000800 */
[----:B------:R3:W-:Y:S04]  /*128c0*/  LDGSTS.E.BYPASS.LTC128B.128 [R9+0x19c00], desc[UR4][R2.64], !P0 ;  /* 0x19c0000002097fae */ /* 0x0007e8000c101d44 */
[----:B------:R3:W-:Y:S02]  /*128d0*/  LDGSTS.E.BYPASS.LTC128B.128 [R9+0x1dc00], desc[UR4][R2.64+0x80], !P1 ;  /* 0x1dc0008002097fae */ /* 0x0007e4000c901d44 */
.L_x_248:
[----:B------:R-:W-:Y:S05]  /*128e0*/  BSYNC B0 ;  /* 0x0000000000007941 */ /* 0x000fea0003800000 */
.L_x_247:
[----:B------:R-:W-:Y:S01]  /*128f0*/  NOP ;  /* 0x0000000000007918 */ /* 0x000fe20000000000 */
[----:B------:R-:W-:Y:S01]  /*12900*/  PLOP3.LUT P0, PT, PT, PT, PT, 0x80, 0x0 ;  /* 0x000000000000781c */ /* 0x000fe20003f0f070 */
[----:B0-----:R-:W-:-:S12]  /*12910*/  VIADD R6, R18, 0x34800 ;  /* 0x0003480012067836 */ /* 0x001fd80000000000 */
.L_x_249:
[----:B------:R-:W-:Y:S02]  /*12920*/  PLOP3.LUT P1, PT, P1, P0, PT, 0xa2, 0x0 ;  /* 0x000000000000781c */ /* 0x000fe40000f21472 */
[----:B------:R-:W-:-:S08]  /*12930*/  @P0 R2UR P1, UR4, R18 ;  /* 0x00000000120402ca */ /* 0x000fd00000020000 */
[----:B------:R-:W-:-:S05]  /*12940*/  @P0 PLOP3.LUT P0, PT, P1, PT, PT, 0x80, 0x0 ;  /* 0x000000000000081c */ /* 0x000fca0000f0f070 */
[----:B------:R-:W-:Y:S01]  /*12950*/  @!P1 SYNCS.ARRIVE.TRANS64.RED.A0T1 RZ, [UR4+0x34800], RZ ;  /* 0x034800ffffff99a7 */ /* 0x000fe20008200404 */
[----:B------:R-:W-:Y:S07]  /*12960*/  @!P1 ARRIVES.LDGSTSBAR.64.TRANSCNT [UR4+0x34800] ;  /* 0x03480000ff0099b0 */ /* 0x000fee0008000a84 */
[----:B------:R-:W-:Y:S05]  /*12970*/  @P0 BRA.U.ANY `(.L_x_249) ;  /* 0xfffffffd00e80947 */ /* 0x000fea000393ffff */
[----:B---3--:R-:W3:Y:S02]  /*12980*/  LDL.LU R2, [R1+0x48] ;  /* 0x0000480001027983 */ /* 0x008ee40000300800 */
[----:B---3--:R-:W-:-:S05]  /*12990*/  VIADD R2, R2, 0x1 ;  /* 0x0000000102027836 */ /* 0x008fca0000000000 */
[----:B------:R0:W-:Y:S01]  /*129a0*/  STL [R1+0x48], R2 ;  /* 0x0000480201007387 */ /* 0x0001e20000100800 */
[----:B------:R-:W-:-:S04]  /*129b0*/  LEA.HI R0, R2, R2, RZ, 0x1 ;  /* 0x0000000202007211 */ /* 0x000fc800078f08ff */
[----:B------:R-:W-:-:S05]  /*129c0*/  LOP3.LUT R0, R0, 0xfffffffe, RZ, 0xc0, !PT ;  /* 0xfffffffe00007812 */ /* 0x000fca00078ec0ff */
[----:B------:R-:W-:-:S05]  /*129d0*/  IMAD.IADD R0, R2, 0x1, -R0 ;  /* 0x0000000102007824 */ /* 0x000fca00078e0a00 */
[----:B------:R-:W-:Y:S01]  /*129e0*/  SHF.L.U32 R0, R0, 0x1f, RZ ;  /* 0x0000001f00007819 */ /* 0x000fe200000006ff */
[----:B------:R-:W-:Y:S01]  /*129f0*/  NOP ;  /* 0x0000000000007918 */ /* 0x000fe20000000000 */
[----:B------:R0:W-:Y:S01]  /*12a00*/  SYNCS.ARRIVE.TRANS64.A1T0 RZ, [R18+URZ+0x34800], RZ ;  /* 0x034800ff12ff79a7 */ /* 0x0001e2000810003f */
[----:B------:R-:W-:Y:S01]  /*12a10*/  BSSY B0, `(.L_x_250) ;  /* 0x0000003000007945 */ /* 0x000fe20003800000 */
[----:B------:R-:W3:Y:S03]  /*12a20*/  SYNCS.PHASECHK.TRANS64.TRYWAIT P0, [R18+URZ+0x34820], R0 ;  /* 0x03482000120075a7 */ /* 0x000ee6000800017f */
[----:B0--3--:R-:W-:Y:S05]  /*12a30*/  @!P0 BRA `(.L_x_251) ;  /* 0x00000044001c8947 */ /* 0x009fea0003800000 */
.L_x_361:
[----:B------:R-:W-:Y:S05]  /*12a40*/  BSYNC B0 ;  /* 0x0000000000007941 */ /* 0x000fea0003800000 */
.L_x_250:
[----:B------:R-:W0:Y:S04]  /*12a50*/  LDL R2, [R1+0x30] ;  /* 0x0000300001027983 */ /* 0x000e280000100800 */
[----:B--2---:R-:W2:Y:S01]  /*12a60*/  LDL R3, [R1+0x24] ;  /* 0x0000240001037983 */ /* 0x004ea20000100800 */
[----:B------:R-:W-:Y:S01]  /*12a70*/  BSSY B0, `(.L_x_252) ;  /* 0x00001e9000007945 */ /* 0x000fe20003800000 */
[----:B0-----:R-:W-:-:S05]  /*12a80*/  VIADD R0, R2, 0xfffffffe ;  /* 0xfffffffe02007836 */ /* 0x001fca0000000000 */
[----:B--2---:R-:W-:-:S13]  /*12a90*/  ISETP.GE.AND P0, PT, R0, R3, PT ;  /* 0x000000030000720c */ /* 0x004fda0003f06270 */
[----:B------:R-:W-:Y:S05]  /*12aa0*/  @!P0 BRA `(.L_x_253) ;  /* 0x0000001c00948947 */ /* 0x000fea0003800000 */
[----:B------:R-:W2:Y:S04]  /*12ab0*/  LDL.LU R2, [R1+0x58] ;  /* 0x0000580001027983 */ /* 0x000ea80000300800 */
[----:B-1----:R-:W3:Y:S04]  /*12ac0*/  LDL.LU R5, [R1+0x38] ;  /* 0x0000380001057983 */ /* 0x002ee80000300800 */
[----:B------:R-:W4:Y:S01]  /*12ad0*/  LDL.LU R4, [R1+0x40] ;  /* 0x0000400001047983 */ /* 0x000f220000300800 */
[----:B------:R-:W-:Y:S01]  /*12ae0*/  LOP3.LUT R10, RZ, R3, RZ, 0x33, !PT ;  /* 0x00000003ff0a7212 */ /* 0x000fe200078e33ff */
[----:B------:R-:W-:Y:S01]  /*12af0*/  BSSY B2, `(.L_x_254) ;  /* 0x00000a7000027945 */ /* 0x000fe20003800000 */
[----:B--2---:R-:W-:-:S04]  /*12b00*/  VIADD R2, R2, 0x1 ;  /* 0x0000000102027836 */ /* 0x004fc80000000000 */
[----:B---3--:R-:W-:-:S05]  /*12b10*/  IMAD R2, R2, R5, RZ ;  /* 0x0000000502027224 */ /* 0x008fca00078e02ff */
[----:B----4-:R-:W-:-:S05]  /*12b20*/  VIMNMX R7, R4, R2, PT ;  /* 0x0000000204077248 */ /* 0x010fca0003fe0100 */
[----:B------:R-:W-:-:S05]  /*12b30*/  IMAD.MOV R2, RZ, RZ, -R7 ;  /* 0x000000ffff027224 */ /* 0x000fca00078e0a07 */
[----:B------:R-:W-:-:S05]  /*12b40*/  VIADDMNMX R10, R2, 0x1, R10, !PT ;  /* 0x00000001020a7846 */ /* 0x000fca000780010a */
[----:B------:R-:W-:-:S05]  /*12b50*/  IMAD.IADD R2, R7, 0x1, R10 ;  /* 0x0000000107027824 */ /* 0x000fca00078e020a */
[----:B------:R-:W-:-:S04]  /*12b60*/  LOP3.LUT R2, R2, 0x1, RZ, 0xc0, !PT ;  /* 0x0000000102027812 */ /* 0x000fc800078ec0ff */
[----:B------:R-:W-:-:S13]  /*12b70*/  ISETP.NE.U32.AND P0, PT, R2, 0x1, PT ;  /* 0x000000010200780c */ /* 0x000fda0003f05070 */
[----:B------:R-:W-:Y:S05]  /*12b80*/  @P0 BRA `(.L_x_255) ;  /* 0x0000000800740947 */ /* 0x000fea0003800000 */
[----:B------:R-:W2:Y:S04]  /*12b90*/  LDL R4, [R1+0x1c] ;  /* 0x00001c0001047983 */ /* 0x000ea80000100800 */
[----:B------:R-:W3:Y:S01]  /*12ba0*/  LDL R3, [R1+0x14] ;  /* 0x0000140001037983 */ /* 0x000ee20000100800 */
[----:B------:R-:W-:Y:S01]  /*12bb0*/  VIADD R8, R19, 0x1 ;  /* 0x0000000113087836 */ /* 0x000fe20000000000 */
[----:B------:R-:W-:Y:S04]  /*12bc0*/  BSSY B1, `(.L_x_256) ;  /* 0x0000095000017945 */ /* 0x000fe80003800000 */
[----:B------:R-:W-:-:S04]  /*12bd0*/  ISETP.NE.AND P0, PT, R8, 0x2, PT ;  /* 0x000000020800780c */ /* 0x000fc80003f05270 */
[----:B------:R-:W-:Y:S02]  /*12be0*/  SEL R11, RZ, 0x1, P0 ;  /* 0x00000001ff0b7807 */ /* 0x000fe40000000000 */
[----:B------:R-:W-:Y:S02]  /*12bf0*/  SEL R8, R8, RZ, P0 ;  /* 0x000000ff08087207 */ /* 0x000fe40000000000 */
[----:B--2---:R-:W-:Y:S02]  /*12c00*/  LOP3.LUT P1, RZ, R4, 0x1, RZ, 0xc0, !PT ;  /* 0x0000000104ff7812 */ /* 0x004fe4000782c0ff */
[----:B---3--:R-:W-:-:S11]  /*12c10*/  LOP3.LUT R11, R3, R11, RZ, 0x3c, !PT ;  /* 0x0000000b030b7212 */ /* 0x008fd600078e3cff */
[----:B------:R-:W-:Y:S05]  /*12c20*/  @!P1 BRA `(.L_x_257) ;  /* 0x0000000800389947 */ /* 0x000fea0003800000 */
[----:B------:R-:W-:Y:S01]  /*12c30*/  ULDC.64 UR4, c[0x0][0x418] ;  /* 0x0001060000047ab9 */ /* 0x000fe20000000a00 */
[----:B------:R-:W-:Y:S01]  /*12c40*/  IMAD.MOV.U32 R4, RZ, RZ, R17 ;  /* 0x000000ffff047224 */ /* 0x000fe200078e0011 */
[----:B------:R-:W-:-:S04]  /*12c50*/  ISETP.NE.U32.AND P0, PT, RZ, UR4, PT ;  /* 0x00000004ff007c0c */ /* 0x000fc8000bf05070 */
[----:B------:R-:W-:-:S13]  /*12c60*/  ISETP.NE.AND.EX P0, PT, RZ, UR5, PT, P0 ;  /* 0x00000005ff007c0c */ /* 0x000fda000bf05300 */
[----:B------:R-:W-:Y:S05]  /*12c70*/  @!P0 BRA `(.L_x_258) ;  /* 0x0000000000508947 */ /* 0x000fea0003800000 */
[----:B------:R-:W2:Y:S01]  /*12c80*/  LDL R12, [R1+0x20] ;  /* 0x00002000010c7983 */ /* 0x000ea20000100800 */
[----:B------:R-:W0:Y:S01]  /*12c90*/  LDC R5, c[0x0][0x43c] ;  /* 0x00010f00ff057b82 */ /* 0x000e220000000800 */
[----:B------:R-:W-:Y:S02]  /*12ca0*/  ULDC.64 UR6, c[0x0][0x428] ;  /* 0x00010a0000067ab9 */ /* 0x000fe40000000a00 */
[----:B------:R-:W3:Y:S01]  /*12cb0*/  LDL R9, [R1+0x10] ;  /* 0x0000100001097983 */ /* 0x000ee20000100800 */
        /* <DEDUP_REMOVED lines=8> */
[----:B------:R-:W-:Y:S01]  /*12d40*/  SHF.R.S32.HI R3, RZ, 0x1f, R2 ;  /* 0x0000001fff037819 */ /* 0x000fe20000011402 */
[----:B--2---:R-:W-:-:S04]  /*12d50*/  IMAD R4, R12, UR6, RZ ;  /* 0x000000060c047c24 */ /* 0x004fc8000f8e02ff */
[C---:B---3--:R-:W-:Y:S02]  /*12d60*/  IMAD R4, R9.reuse, UR7, R4 ;  /* 0x0000000709047c24 */ /* 0x048fe4000f8e0204 */
[----:B------:R-:W-:-:S04]  /*12d70*/  IMAD.WIDE.U32 R2, R9, UR6, R2 ;  /* 0x0000000609027c25 */ /* 0x000fc8000f8e0002 */
[----:B------:R-:W-:Y:S01]  /*12d80*/  IMAD.IADD R3, R4, 0x1, R3 ;  /* 0x0000000104037824 */ /* 0x000fe200078e0203 */
[----:B------:R-:W-:-:S04]  /*12d90*/  LEA R4, P0, R2, UR4, 0x2 ;  /* 0x0000000402047c11 */ /* 0x000fc8000f8010ff */
[----:B------:R-:W-:-:S05]  /*12da0*/  LEA.HI.X R5, R2, UR5, R3, 0x2, P0 ;  /* 0x0000000502057c11 */ /* 0x000fca00080f1403 */
[----:B------:R0:W5:Y:S04]  /*12db0*/  LDG.E R4, desc[UR8][R4.64] ;  /* 0x0000000804047981 */ /* 0x000168000c1e1900 */
.L_x_258:
[----:B------:R-:W-:Y:S01]  /*12dc0*/  IMAD R3, R8, 0x8, R18 ;  /* 0x0000000808037824 */ /* 0x000fe200078e0212 */
[----:B------:R-:W-:Y:S01]  /*12dd0*/  SHF.L.U32 R2, R11, 0x1f, RZ ;  /* 0x0000001f0b027819 */ /* 0x000fe200000006ff */
[----:B------:R-:W-:Y:S03]  /*12de0*/  BSSY B3, `(.L_x_259) ;  /* 0x0000003000037945 */ /* 0x000fe60003800000 */
[----:B------:R-:W1:Y:S02]  /*12df0*/  SYNCS.PHASECHK.TRANS64.TRYWAIT P0, [R3+URZ+0x34840], R2 ;  /* 0x03484002030075a7 */ /* 0x000e64000800017f */
[----:B-1----:R-:W-:Y:S05]  /*12e00*/  @!P0 BRA `(.L_x_260) ;  /* 0x00000040003c8947 */ /* 0x002fea0003800000 */
.L_x_362:
[----:B------:R-:W-:Y:S05]  /*12e10*/  BSYNC B3 ;  /* 0x0000000000037941 */ /* 0x000fea0003800000 */
.L_x_259:
[----:B0-----:R-:W0:Y:S01]  /*12e20*/  S2R R5, SR_TID.X ;  /* 0x0000000000057919 */ /* 0x001e220000002100 */
[----:B------:R-:W-:Y:S01]  /*12e30*/  BSSY B3, `(.L_x_261) ;  /* 0x000000b000037945 */ /* 0x000fe20003800000 */
[----:B0-----:R-:W-:-:S04]  /*12e40*/  LOP3.LUT R5, R5, 0x7f, RZ, 0xc0, !PT ;  /* 0x0000007f05057812 */ /* 0x001fc800078ec0ff */
[----:B------:R-:W-:-:S13]  /*12e50*/  ISETP.NE.AND P1, PT, R5, RZ, PT ;  /* 0x000000ff0500720c */ /* 0x000fda0003f25270 */
[----:B------:R-:W-:Y:S05]  /*12e60*/  @P1 BRA `(.L_x_262) ;  /* 0x00000000001c1947 */ /* 0x000fea0003800000 */
[----:B------:R-:W0:Y:S01]  /*12e70*/  S2R R5, SR_TID.X ;  /* 0x0000000000057919 */ /* 0x000e220000002100 */
[----:B-1----:R-:W-:-:S04]  /*12e80*/  IMAD.MOV.U32 R2, RZ, RZ, 0xb000 ;  /* 0x0000b000ff027424 */ /* 0x002fc800078e00ff */
[----:B------:R2:W-:Y:S01]  /*12e90*/  SYNCS.ARRIVE.TRANS64 RZ, [R3+URZ+0x34830], R2 ;  /* 0x0348300203ff79a7 */ /* 0x0005e2000800003f */
[----:B0-----:R-:W-:-:S04]  /*12ea0*/  LOP3.LUT R5, R5, 0x1f, RZ, 0xc0, !PT ;  /* 0x0000001f05057812 */ /* 0x001fc800078ec0ff */
[----:B------:R-:W-:-:S13]  /*12eb0*/  ISETP.NE.AND P0, PT, R5, RZ, PT ;  /* 0x000000ff0500720c */ /* 0x000fda0003f05270 */
[----:B--2---:R-:W-:Y:S05]  /*12ec0*/  @!P0 BRA `(.L_x_262) ;  /* 0x0000000000048947 */ /* 0x004fea0003800000 */
[----:B------:R-:W-:Y:S01]  /*12ed0*/  BPT.TRAP 0x1 ;  /* 0x000000040000795c */ /* 0x000fe20000300000 */
.L_x_262:
[----:B------:R-:W-:Y:S05]  /*12ee0*/  BSYNC B3 ;  /* 0x0000000000037941 */ /* 0x000fea0003800000 */
.L_x_261:
[----:B-1----:R-:W2:Y:S01]  /*12ef0*/  LDL R2, [R1+0x18] ;  /* 0x0000180001027983 */ /* 0x002ea20000100800 */
[----:B------:R-:W-:Y:S01]  /*12f00*/  IMAD.MOV.U32 R14, RZ, RZ, RZ ;  /* 0x000000ffff0e7224 */ /* 0x000fe200078e00ff */
[----:B------:R-:W-:Y:S01]  /*12f10*/  UIADD3 UR4, UP0, UR36, 0x370, URZ ;  /* 0x0000037024047890 */ /* 0x000fe2000ff1e03f */
[----:B------:R-:W-:Y:S01]  /*12f20*/  IMAD R9, R8, 0xb000, R18 ;  /* 0x0000b00008097824 */ /* 0x000fe200078e0212 */
[----:B------:R-:W-:Y:S01]  /*12f30*/  PLOP3.LUT P0, PT, PT, PT, PT, 0x80, 0x0 ;  /* 0x000000000000781c */ /* 0x000fe20003f0f070 */
[----:B------:R-:W-:Y:S01]  /*12f40*/  VIADD R3, R3, 0x34830 ;  /* 0x0003483003037836 */ /* 0x000fe20000000000 */
[----:B------:R-:W-:Y:S01]  /*12f50*/  R2UR UR10, R14 ;  /* 0x000000000e0a72ca */ /* 0x000fe200000e0000 */
[----:B------:R-:W-:Y:S01]  /*12f60*/  VIADD R5, R9, 0x1e400 ;  /* 0x0001e40009057836 */ /* 0x000fe20000000000 */
[----:B------:R-:W-:Y:S01]  /*12f70*/  UIADD3.X UR5, URZ, UR37, URZ, UP0, !UPT ;  /* 0x000000253f057290 */ /* 0x000fe200087fe43f */
[----:B------:R-:W-:Y:S01]  /*12f80*/  UMOV UR6, 0x0 ;  /* 0x0000000000067882 */ /* 0x000fe20000000000 */
[----:B------:R-:W-:Y:S01]  /*12f90*/  UMOV UR7, 0x14f00000 ;  /* 0x14f0000000077882 */ /* 0x000fe20000000000 */
[----:B--2---:R-:W-:-:S10]  /*12fa0*/  IMAD R2, R0, 0xb0, R2 ;  /* 0x000000b000027824 */ /* 0x004fd400078e0202 */
.L_x_263:
[----:B------:R-:W-:-:S13]  /*12fb0*/  @P0 ELECT P2, URZ, PT ;  /* 0x00000000003f082f */ /* 0x000fda0003840000 */
[----:B-----5:R-:W-:Y:S02]  /*12fc0*/  @P2 R2UR UR13, R4 ;  /* 0x00000000040d22ca */ /* 0x020fe400000e0000 */
[----:B------:R-:W-:Y:S02]  /*12fd0*/  @P2 R2UR UR12, R16 ;  /* 0x00000000100c22ca */ /* 0x000fe400000e0000 */
[----:B------:R-:W-:Y:S02]  /*12fe0*/  @P2 R2UR UR11, R2 ;  /* 0x00000000020b22ca */ /* 0x000fe400000e0000 */
[----:B------:R-:W-:Y:S02]  /*12ff0*/  @P2 R2UR UR9, R3 ;  /* 0x00000000030922ca */ /* 0x000fe400000e0000 */
[----:B------:R-:W-:Y:S02]  /*13000*/  @P2 R2UR UR8, R5 ;  /* 0x00000000050822ca */ /* 0x000fe400000e0000 */
[----:B------:R-:W-:-:S02]  /*13010*/  @P2 PLOP3.LUT P0, PT, P2, PT, PT, 0x8, 0x0 ;  /* 0x000000000000281c */ /* 0x000fc4000170e170 */
[----:B------:R-:W-:-:S09]  /*13020*/  PLOP3.LUT P2, PT, PT, PT, PT, 0x8, 0x0 ;  /* 0x000000000000781c */ /* 0x000fd20003f4e170 */
[----:B------:R0:W-:Y:S02]  /*13030*/  UTMALDG.4D [UR8], [UR4], desc[UR6] ;  /* 0x00000608040075b4 */ /* 0x0001e40008019000 */
[----:B0-----:R-:W-:Y:S05]  /*13040*/  @P0 BRA.U.ANY `(.L_x_263) ;  /* 0xfffffffd00d80947 */ /* 0x001fea000393ffff */
[----:B------:R-:W-:Y:S01]  /*13050*/  IMAD.MOV.U32 R15, RZ, RZ, 0x40 ;  /* 0x00000040ff0f7424 */ /* 0x000fe200078e00ff */
[----:B------:R-:W-:Y:S01]  /*13060*/  PLOP3.LUT P0, PT, PT, PT, PT, 0x80, 0x0 ;  /* 0x000000000000781c */ /* 0x000fe20003f0f070 */
[----:B------:R-:W-:Y:S01]  /*13070*/  VIADD R5, R9, 0x23c00 ;  /* 0x00023c0009057836 */ /* 0x000fe20000000000 */
[----:B------:R-:W-:Y:S01]  /*13080*/  UMOV UR6, 0x0 ;  /* 0x0000000000067882 */ /* 0x000fe20000000000 */
[----:B------:R-:W-:Y:S01]  /*13090*/  UMOV UR7, 0x14f00000 ;  /* 0x14f0000000077882 */ /* 0x000fe20000000000 */
[----:B------:R-:W-:-:S15]  /*130a0*/  R2UR UR10, R15 ;  /* 0x000000000f0a72ca */ /* 0x000fde00000e0000 */
.L_x_264:
[----:B------:R-:W-:-:S13]  /*130b0*/  @P0 ELECT P2, URZ, PT ;  /* 0x00000000003f082f */ /* 0x000fda0003840000 */
[----:B------:R-:W-:Y:S02]  /*130c0*/  @P2 R2UR UR13, R4 ;  /* 0x00000000040d22ca */ /* 0x000fe400000e0000 */
        /* <DEDUP_REMOVED lines=8> */
[----:B------:R-:W2:Y:S01]  /*13150*/  LDL.LU R9, [R1+0x14] ;  /* 0x0000140001097983 */ /* 0x000ea20000300800 */
[----:B------:R-:W-:Y:S01]  /*13160*/  IMAD R3, R19, 0x8, R6 ;  /* 0x0000000813037824 */ /* 0x000fe200078e0206 */
[----:B------:R-:W-:Y:S01]  /*13170*/  BSSY B3, `(.L_x_265) ;  /* 0x0000004000037945 */ /* 0x000fe20003800000 */
[----:B--2---:R-:W-:-:S04]  /*13180*/  SHF.L.U32 R2, R9, 0x1f, RZ ;  /* 0x0000001f09027819 */ /* 0x004fc800000006ff */
[----:B------:R-:W0:Y:S02]  /*13190*/  SYNCS.PHASECHK.TRANS64.TRYWAIT P0, [R3+URZ+0x60], R2 ;  /* 0x00006002030075a7 */ /* 0x000e24000800017f */
[----:B0-----:R-:W-:Y:S05]  /*131a0*/  @!P0 BRA `(.L_x_266) ;  /* 0x0000003c00688947 */ /* 0x001fea0003800000 */
.L_x_363:
[----:B------:R-:W-:Y:S05]  /*131b0*/  BSYNC B3 ;  /* 0x0000000000037941 */ /* 0x000fea0003800000 */
.L_x_265:
[----:B------:R-:W-:Y:S01]  /*131c0*/  BSSY B3, `(.L_x_267) ;  /* 0x000000c000037945 */ /* 0x000fe20003800000 */
[----:B------:R-:W-:Y:S02]  /*131d0*/  IMAD.MOV.U32 R12, RZ, RZ, 0x0 ;  /* 0x00000000ff0c7424 */ /* 0x000fe400078e00ff */
[----:B------:R-:W-:Y:S01]  /*131e0*/  IMAD.MOV.U32 R13, RZ, RZ, 0x14f00000 ;  /* 0x14f00000ff0d7424 */ /* 0x000fe200078e00ff */
[----:B------:R-:W-:Y:S06]  /*131f0*/  @P1 BRA `(.L_x_268) ;  /* 0x0000000000201947 */ /* 0x000fec0003800000 */
[----:B------:R-:W1:Y:S01]  /*13200*/  S2R R5, SR_TID.X ;  /* 0x0000000000057919 */ /* 0x000e620000002100 */
[----:B0-----:R-:W-:Y:S02]  /*13210*/  IMAD R2, R19, 0x8, R18 ;  /* 0x0000000813027824 */ /* 0x001fe400078e0212 */
[----:B------:R-:W-:-:S04]  /*13220*/  IMAD.MOV.U32 R3, RZ, RZ, 0xb000 ;  /* 0x0000b000ff037424 */ /* 0x000fc800078e00ff */
[----:B------:R2:W-:Y:S01]  /*13230*/  SYNCS.ARRIVE.TRANS64 RZ, [R2+URZ+0x34850], R3 ;  /* 0x0348500302ff79a7 */ /* 0x0005e2000800003f */
[----:B-1----:R-:W-:-:S04]  /*13240*/  LOP3.LUT R5, R5, 0x1f, RZ, 0xc0, !PT ;  /* 0x0000001f05057812 */ /* 0x002fc800078ec0ff */
[----:B------:R-:W-:-:S13]  /*13250*/  ISETP.NE.AND P0, PT, R5, RZ, PT ;  /* 0x000000ff0500720c */ /* 0x000fda0003f05270 */
[----:B--2---:R-:W-:Y:S05]  /*13260*/  @!P0 BRA `(.L_x_268) ;  /* 0x0000000000048947 */ /* 0x004fea0003800000 */
[----:B------:R-:W-:Y:S01]  /*13270*/  BPT.TRAP 0x1 ;  /* 0x000000040000795c */ /* 0x000fe20000300000 */
.L_x_268:
[----:B------:R-:W-:Y:S05]  /*13280*/  BSYNC B3 ;  /* 0x0000000000037941 */ /* 0x000fea0003800000 */
.L_x_267:
[----:B------:R-:W2:Y:S04]  /*13290*/  LDL R5, [R1+0x18] ;  /* 0x0000180001057983 */ /* 0x000ea80000100800 */
[----:B0-----:R-:W2:Y:S01]  /*132a0*/  LDL.LU R2, [R1+0x8] ;  /* 0x0000080001027983 */ /* 0x001ea20000300800 */
[----:B------:R-:W-:Y:S01]  /*132b0*/  R2UR UR10, R14 ;  /* 0x000000000e0a72ca */ /* 0x000fe200000e0000 */
[C-C-:B------:R-:W-:Y:S01]  /*132c0*/  IMAD R3, R19.reuse, 0x8, R18.reuse ;  /* 0x0000000813037824 */ /* 0x140fe200078e0212 */
[----:B------:R-:W-:Y:S01]  /*132d0*/  R2UR UR6, R12 ;  /* 0x000000000c0672ca */ /* 0x000fe200000e0000 */
[----:B------:R-:W-:Y:S01]  /*132e0*/  IMAD R9, R19, 0xb000, R18 ;  /* 0x0000b00013097824 */ /* 0x000fe200078e0212 */
[----:B------:R-:W-:Y:S01]  /*132f0*/  R2UR UR7, R13 ;  /* 0x000000000d0772ca */ /* 0x000fe200000e0000 */
[----:B------:R-:W-:Y:S01]  /*13300*/  UIADD3 UR4, UP0, UR36, 0x470, URZ ;  /* 0x0000047024047890 */ /* 0x000fe2000ff1e03f */
[----:B------:R-:W-:Y:S01]  /*13310*/  PLOP3.LUT P0, PT, PT, PT, PT, 0x80, 0x0 ;  /* 0x000000000000781c */ /* 0x000fe20003f0f070 */
[----:B------:R-:W-:-:S02]  /*13320*/  VIADD R3, R3, 0x34850 ;  /* 0x0003485003037836 */ /* 0x000fc40000000000 */
[----:B------:R-:W-:Y:S01]  /*13330*/  UIADD3.X UR5, URZ, UR37, URZ, UP0, !UPT ;  /* 0x000000253f057290 */ /* 0x000fe200087fe43f */
[----:B--2---:R-:W-:Y:S02]  /*13340*/  IMAD R2, R2, 0xb0, R5 ;  /* 0x000000b002027824 */ /* 0x004fe400078e0205 */
[----:B------:R-:W-:-:S09]  /*13350*/  VIADD R5, R9, 0x400 ;  /* 0x0000040009057836 */ /* 0x000fd20000000000 */
.L_x_269:
        /* <DEDUP_REMOVED lines=10> */
[----:B------:R-:W-:Y:S01]  /*13400*/  R2UR UR10, R15 ;  /* 0x000000000f0a72ca */ /* 0x000fe200000e0000 */
[----:B------:R-:W-:Y:S01]  /*13410*/  VIADD R9, R9, 0x5c00 ;  /* 0x00005c0009097836 */ /* 0x000fe20000000000 */
[----:B------:R-:W-:Y:S02]  /*13420*/  R2UR UR6, R12 ;  /* 0x000000000c0672ca */ /* 0x000fe400000e0000 */
[----:B------:R-:W-:Y:S02]  /*13430*/  R2UR UR7, R13 ;  /* 0x000000000d0772ca */ /* 0x000fe400000e0000 */
[----:B------:R-:W-:-:S13]  /*13440*/  PLOP3.LUT P0, PT, PT, PT, PT, 0x80, 0x0 ;  /* 0x000000000000781c */ /* 0x000fda0003f0f070 */
.L_x_270:
        /* <DEDUP_REMOVED lines=10> */
[----:B------:R0:W-:Y:S01]  /*134f0*/  STL [R1+0x8], R0 ;  /* 0x0000080001007387 */ /* 0x0001e20000100800 */
[----:B------:R-:W-:-:S07]  /*13500*/  IMAD.MOV.U32 R17, RZ, RZ, R4 ;  /* 0x000000ffff117224 */ /* 0x000fce00078e0004 */
.L_x_257:
[----:B------:R-:W-:Y:S05]  /*13510*/  BSYNC B1 ;  /* 0x0000000000017941 */ /* 0x000fea0003800000 */
.L_x_256:
[----:B0-----:R-:W2:Y:S01]  /*13520*/  LDL.LU R0, [R1+0x30] ;  /* 0x0000300001007983 */ /* 0x001ea20000300800 */
[----:B------:R-:W-:-:S03]  /*13530*/  IMAD.MOV.U32 R19, RZ, RZ, R8 ;  /* 0x000000ffff137224 */ /* 0x000fc600078e0008 */
[----:B------:R0:W-:Y:S02]  /*13540*/  STL [R1+0x14], R11 ;  /* 0x0000140b01007387 */ /* 0x0001e40000100800 */
[----:B0-2---:R-:W-:-:S07]  /*13550*/  VIADD R0, R0, 0xfffffffd ;  /* 0xfffffffd00007836 */ /* 0x005fce0000000000 */
.L_x_255:
[----:B------:R-:W-:Y:S05]  /*13560*/  BSYNC B2 ;  /* 0x0000000000027941 */ /* 0x000fea0003800000 */
.L_x_254:
[----:B------:R-:W-:Y:S01]  /*13570*/  VIADD R10, R10, 0xfffffffe ;  /* 0xfffffffe0a0a7836 */ /* 0x000fe20000000000 */
[----:B------:R-:W-:-:S04]  /*13580*/  LOP3.LUT R7, RZ, R7, RZ, 0x33, !PT ;  /* 0x00000007ff077212 */ /* 0x000fc800078e33ff */
[----:B------:R-:W-:-:S13]  /*13590*/  ISETP.NE.AND P0, PT, R10, R7, PT ;  /* 0x000000070a00720c */ /* 0x000fda0003f05270 */
[----:B------:R-:W-:Y:S05]  /*135a0*/  @!P0 BRA `(.L_x_253) ;  /* 0x0000001000d48947 */ /* 0x000fea0003800000 */
[----:B------:R-:W-:-:S07]  /*135b0*/  IMAD.MOV.U32 R9, RZ, RZ, R17 ;  /* 0x000000ffff097224 */ /* 0x000fce00078e0011 */
.L_x_301:
[----:B------:R-:W2:Y:S04]  /*135c0*/  LDL R3, [R1+0x1c] ;  /* 0x00001c0001037983 */ /* 0x000ea80000100800 */
[----:B------:R-:W3:Y:S01]  /*135d0*/  LDL R2, [R1+0x14] ;  /* 0x0000140001027983 */ /* 0x000ee20000100800 */
[----:B------:R-:W-:Y:S01]  /*135e0*/  VIADD R4, R19, 0x1 ;  /* 0x0000000113047836 */ /* 0x000fe20000000000 */
[----:B------:R-:W-:Y:S05]  /*135f0*/  YIELD ;  /* 0x0000000000007946 */ /* 0x000fea0003800000 */
[----:B------:R-:W-:Y:S01]  /*13600*/  ISETP.NE.AND P0, PT, R4, 0x2, PT ;  /* 0x000000020400780c */ /* 0x000fe20003f05270 */
[----:B------:R-:W-:Y:S03]  /*13610*/  BSSY B1, `(.L_x_271) ;  /* 0x0000092000017945 */ /* 0x000fe60003800000 */
[----:B------:R-:W-:-:S02]  /*13620*/  SEL R5, RZ, 0x1, P0 ;  /* 0x00000001ff057807 */ /* 0x000fc40000000000 */
[----:B------:R-:W-:Y:S02]  /*13630*/  SEL R4, R4, RZ, P0 ;  /* 0x000000ff04047207 */ /* 0x000fe40000000000 */
[----:B--2---:R-:W-:Y:S02]  /*13640*/  LOP3.LUT P1, RZ, R3, 0x1, RZ, 0xc0, !PT ;  /* 0x0000000103ff7812 */ /* 0x004fe4000782c0ff */
[----:B---3--:R-:W-:-:S11]  /*13650*/  LOP3.LUT R5, R2, R5, RZ, 0x3c, !PT ;  /* 0x0000000502057212 */ /* 0x008fd600078e3cff */
[----:B01----:R-:W-:Y:S05]  /*13660*/  @!P1 BRA `(.L_x_272) ;  /* 0x0000000800309947 */ /* 0x003fea0003800000 */
        /* <DEDUP_REMOVED lines=14> */
[----:B------:R-:W-:-:S04]  /*13750*/  @P0 SHF.R.U32.HI R2, RZ, R3, R7 ;  /* 0x00000003ff020219 */ /* 0x000fc80000011607 */
[--C-:B------:R-:W-:Y:S01]  /*13760*/  SHF.R.S32.HI R3, RZ, 0x1f, R2.reuse ;  /* 0x0000001fff037819 */ /* 0x100fe20000011402 */
[----:B------:R-:W-:-:S04]  /*13770*/  IMAD.MOV R7, RZ, RZ, -R2 ;  /* 0x000000ffff077224 */ /* 0x000fc800078e0a02 */
[----:B------:R-:W-:Y:S02]  /*13780*/  IMAD R7, R8, R7, R0 ;  /* 0x0000000708077224 */ /* 0x000fe400078e0200 */
[----:B--2---:R-:W-:-:S04]  /*13790*/  IMAD R8, R11, UR6, RZ ;  /* 0x000000060b087c24 */ /* 0x004fc8000f8e02ff */
[C---:B---3--:R-:W-:Y:S02]  /*137a0*/  IMAD R8, R10.reuse, UR7, R8 ;  /* 0x000000070a087c24 */ /* 0x048fe4000f8e0208 */
[----:B------:R-:W-:-:S04]  /*137b0*/  IMAD.WIDE.U32 R2, R10, UR6, R2 ;  /* 0x000000060a027c25 */ /* 0x000fc8000f8e0002 */
[----:B------:R-:W-:Y:S01]  /*137c0*/  IMAD.IADD R3, R8, 0x1, R3 ;  /* 0x0000000108037824 */ /* 0x000fe200078e0203 */
[----:B------:R-:W-:-:S04]  /*137d0*/  LEA R8, P0, R2, UR4, 0x2 ;  /* 0x0000000402087c11 */ /* 0x000fc8000f8010ff */
[----:B------:R-:W-:-:S06]  /*137e0*/  LEA.HI.X R9, R2, UR5, R3, 0x2, P0 ;  /* 0x0000000502097c11 */ /* 0x000fcc00080f1403 */
[----:B------:R0:W5:Y:S03]  /*137f0*/  LDG.E R9, desc[UR8][R8.64] ;  /* 0x0000000808097981 */ /* 0x000166000c1e1900 */
.L_x_273:
[----:B------:R-:W-:Y:S01]  /*13800*/  IMAD R3, R4, 0x8, R18 ;  /* 0x0000000804037824 */ /* 0x000fe200078e0212 */
[----:B------:R-:W-:Y:S01]  /*13810*/  SHF.L.U32 R2, R5, 0x1f, RZ ;  /* 0x0000001f05027819 */ /* 0x000fe200000006ff */
[----:B------:R-:W-:Y:S03]  /*13820*/  BSSY B2, `(.L_x_274) ;  /* 0x0000003000027945 */ /* 0x000fe60003800000 */
[----:B------:R-:W1:Y:S02]  /*13830*/  SYNCS.PHASECHK.TRANS64.TRYWAIT P0, [R3+URZ+0x34840], R2 ;  /* 0x03484002030075a7 */ /* 0x000e64000800017f */
[----:B-1----:R-:W-:Y:S05]  /*13840*/  @!P0 BRA `(.L_x_275) ;  /* 0x0000003400d48947 */ /* 0x002fea0003800000 */
.L_x_364:
[----:B------:R-:W-:Y:S05]  /*13850*/  BSYNC B2 ;  /* 0x0000000000027941 */ /* 0x000fea0003800000 */
.L_x_274:
        /* <DEDUP_REMOVED lines=12> */
.L_x_277:
[----:B------:R-:W-:Y:S05]  /*13920*/  BSYNC B2 ;  /* 0x0000000000027941 */ /* 0x000fea0003800000 */
.L_x_276:
[----:B------:R-:W2:Y:S01]  /*13930*/  LDL R8, [R1+0x18] ;  /* 0x0000180001087983 */ /* 0x000ea20000100800 */
[----:B------:R-:W-:Y:S01]  /*13940*/  IMAD.MOV.U32 R12, RZ, RZ, RZ ;  /* 0x000000ffff0c7224 */ /* 0x000fe200078e00ff */
[----:B------:R-:W-:Y:S01]  /*13950*/  UIADD3 UR4, UP0, UR36, 0x370, URZ ;  /* 0x0000037024047890 */ /* 0x000fe2000ff1e03f */
[----:B-1----:R-:W-:Y:S01]  /*13960*/  IMAD R2, R4, 0xb000, R18 ;  /* 0x0000b00004027824 */ /* 0x002fe200078e0212 */
        /* <DEDUP_REMOVED lines=8> */
.L_x_278:
        /* <DEDUP_REMOVED lines=16> */
.L_x_279:
        /* <DEDUP_REMOVED lines=16> */
.L_x_365:
[----:B------:R-:W-:Y:S05]  /*13bf0*/  BSYNC B2 ;  /* 0x0000000000027941 */ /* 0x000fea0003800000 */
.L_x_280:
[----:B------:R-:W-:Y:S01]  /*13c00*/  BSSY B2, `(.L_x_282) ;  /* 0x000000b000027945 */ /* 0x000fe20003800000 */
[----:B------:R-:W-:Y:S02]  /*13c10*/  IMAD.MOV.U32 R10, RZ, RZ, 0x0 ;  /* 0x00000000ff0a7424 */ /* 0x000fe400078e00ff */
[----:B------:R-:W-:Y:S01]  /*13c20*/  IMAD.MOV.U32 R11, RZ, RZ, 0x14f00000 ;  /* 0x14f00000ff0b7424 */ /* 0x000fe200078e00ff */
[----:B------:R-:W-:Y:S06]  /*13c30*/  @P1 BRA `(.L_x_283) ;  /* 0x00000000001c1947 */ /* 0x000fec0003800000 */
[----:B------:R-:W1:Y:S01]  /*13c40*/  S2R R8, SR_TID.X ;  /* 0x0000000000087919 */ /* 0x000e620000002100 */
[----:B0-----:R-:W-:-:S04]  /*13c50*/  IMAD.MOV.U32 R3, RZ, RZ, 0xb000 ;  /* 0x0000b000ff037424 */ /* 0x001fc800078e00ff */
[----:B------:R2:W-:Y:S01]  /*13c60*/  SYNCS.ARRIVE.TRANS64 RZ, [R2+URZ+0x50], R3 ;  /* 0x0000500302ff79a7 */ /* 0x0005e2000800003f */
[----:B-1----:R-:W-:-:S04]  /*13c70*/  LOP3.LUT R8, R8, 0x1f, RZ, 0xc0, !PT ;  /* 0x0000001f08087812 */ /* 0x002fc800078ec0ff */
[----:B------:R-:W-:-:S13]  /*13c80*/  ISETP.NE.AND P0, PT, R8, RZ, PT ;  /* 0x000000ff0800720c */ /* 0x000fda0003f05270 */
[----:B--2---:R-:W-:Y:S05]  /*13c90*/  @!P0 BRA `(.L_x_283) ;  /* 0x0000000000048947 */ /* 0x004fea0003800000 */
[----:B------:R-:W-:Y:S01]  /*13ca0*/  BPT.TRAP 0x1 ;  /* 0x000000040000795c */ /* 0x000fe20000300000 */
.L_x_283:
[----:B------:R-:W-:Y:S05]  /*13cb0*/  BSYNC B2 ;  /* 0x0000000000027941 */ /* 0x000fea0003800000 */
.L_x_282:
[----:B------:R-:W2:Y:S04]  /*13cc0*/  LDL R8, [R1+0x18] ;  /* 0x0000180001087983 */ /* 0x000ea80000100800 */
[----:B0-----:R-:W2:Y:S01]  /*13cd0*/  LDL.LU R3, [R1+0x8] ;  /* 0x0000080001037983 */ /* 0x001ea20000300800 */
[----:B------:R-:W-:Y:S01]  /*13ce0*/  R2UR UR10, R12 ;  /* 0x000000000c0a72ca */ /* 0x000fe200000e0000 */
[----:B------:R-:W-:Y:S01]  /*13cf0*/  IMAD R19, R19, 0xb000, R18 ;  /* 0x0000b00013137824 */ /* 0x000fe200078e0212 */
[----:B------:R-:W-:Y:S01]  /*13d00*/  R2UR UR6, R10 ;  /* 0x000000000a0672ca */ /* 0x000fe200000e0000 */
[----:B------:R-:W-:Y:S01]  /*13d10*/  UIADD3 UR4, UP0, UR36, 0x470, URZ ;  /* 0x0000047024047890 */ /* 0x000fe2000ff1e03f */
[----:B------:R-:W-:Y:S01]  /*13d20*/  R2UR UR7, R11 ;  /* 0x000000000b0772ca */ /* 0x000fe200000e0000 */
[----:B------:R-:W-:Y:S01]  /*13d30*/  VIADD R2, R2, 0x50 ;  /* 0x0000005002027836 */ /* 0x000fe20000000000 */
[----:B------:R-:W-:Y:S01]  /*13d40*/  PLOP3.LUT P0, PT, PT, PT, PT, 0x80, 0x0 ;  /* 0x000000000000781c */ /* 0x000fe20003f0f070 */
[----:B------:R-:W-:Y:S01]  /*13d50*/  UIADD3.X UR5, URZ, UR37, URZ, UP0, !UPT ;  /* 0x000000253f057290 */ /* 0x000fe200087fe43f */
[----:B--2---:R-:W-:-:S02]  /*13d60*/  IMAD R3, R3, 0xb0, R8 ;  /* 0x000000b003037824 */ /* 0x004fc400078e0208 */
[----:B------:R-:W-:-:S09]  /*13d70*/  VIADD R8, R19, 0x400 ;  /* 0x0000040013087836 */ /* 0x000fd20000000000 */
.L_x_284:
        /* <DEDUP_REMOVED lines=15> */
.L_x_285:
        /* <DEDUP_REMOVED lines=12> */
.L_x_272:
[----:B------:R-:W-:Y:S05]  /*13f30*/  BSYNC B1 ;  /* 0x0000000000017941 */ /* 0x000fea0003800000 */
.L_x_271:
[----:B------:R-:W2:Y:S01]  /*13f40*/  LDL R2, [R1+0x1c] ;  /* 0x00001c0001027983 */ /* 0x000ea20000100800 */
[----:B------:R-:W-:Y:S01]  /*13f50*/  VIADD R19, R4, 0x1 ;  /* 0x0000000104137836 */ /* 0x000fe20000000000 */
[----:B------:R-:W-:Y:S01]  /*13f60*/  BSSY B1, `(.L_x_286) ;  /* 0x0000095000017945 */ /* 0x000fe20003800000 */
[----:B0-----:R-:W-:-:S03]  /*13f70*/  VIADD R7, R0, 0xffffffff ;  /* 0xffffffff00077836 */ /* 0x001fc60000000000 */
[----:B------:R-:W-:-:S04]  /*13f80*/  ISETP.NE.AND P0, PT, R19, 0x2, PT ;  /* 0x000000021300780c */ /* 0x000fc80003f05270 */
[----:B------:R-:W-:Y:S02]  /*13f90*/  SEL R19, R19, RZ, P0 ;  /* 0x000000ff13137207 */ /* 0x000fe40000000000 */
[----:B--2---:R-:W-:Y:S02]  /*13fa0*/  LOP3.LUT P1, RZ, R2, 0x1, RZ, 0xc0, !PT ;  /* 0x0000000102ff7812 */ /* 0x004fe4000782c0ff */
[----:B------:R-:W-:-:S04]  /*13fb0*/  SEL R2, RZ, 0x1, P0 ;  /* 0x00000001ff027807 */ /* 0x000fc80000000000 */
[----:B------:R-:W-:-:S05]  /*13fc0*/  LOP3.LUT R12, R5, R2, RZ, 0x3c, !PT ;  /* 0x00000002050c7212 */ /* 0x000fca00078e3cff */
[----:B------:R0:W-:Y:S02]  /*13fd0*/  STL [R1+0x14], R12 ;  /* 0x0000140c01007387 */ /* 0x0001e40000100800 */
[----:B------:R-:W-:Y:S05]  /*13fe0*/  @!P1 BRA `(.L_x_287) ;  /* 0x0000000800309947 */ /* 0x000fea0003800000 */
[----:B------:R-:W-:Y:S01]  /*13ff0*/  ULDC.64 UR4, c[0x0][0x418] ;  /* 0x0001060000047ab9 */ /* 0x000fe20000000a00 */
[----:B------:R-:W-:Y:S01]  /*14000*/  IMAD.MOV.U32 R8, RZ, RZ, R7 ;  /* 0x000000ffff087224 */ /* 0x000fe200078e0007 */
[----:B------:R-:W-:-:S04]  /*14010*/  ISETP.NE.U32.AND P0, PT, RZ, UR4, PT ;  /* 0x00000004ff007c0c */ /* 0x000fc8000bf05070 */
[----:B------:R-:W-:-:S13]  /*14020*/  ISETP.NE.AND.EX P0, PT, RZ, UR5, PT, P0 ;  /* 0x00000005ff007c0c */ /* 0x000fda000bf05300 */
[----:B------:R-:W-:Y:S05]  /*14030*/  @!P0 BRA `(.L_x_288) ;  /* 0x0000000000508947 */ /* 0x000fea0003800000 */
[----:B------:R-:W2:Y:S01]  /*14040*/  LDL R11, [R1+0x20] ;  /* 0x00002000010b7983 */ /* 0x000ea20000100800 */
[----:B------:R-:W1:Y:S01]  /*14050*/  LDC R9, c[0x0][0x43c] ;  /* 0x00010f00ff097b82 */ /* 0x000e620000000800 */
[----:B------:R-:W-:Y:S02]  /*14060*/  ULDC.64 UR6, c[0x0][0x428] ;  /* 0x00010a0000067ab9 */ /* 0x000fe40000000a00 */
[----:B------:R-:W3:Y:S01]  /*14070*/  LDL R10, [R1+0x10] ;  /* 0x00001000010a7983 */ /* 0x000ee20000100800 */
[----:B------:R-:W-:Y:S01]  /*14080*/  ULDC.64 UR8, c[0x0][0x208] ;  /* 0x0000820000087ab9 */ /* 0x000fe20000000a00 */
[----:B-1----:R-:W-:-:S13]  /*14090*/  ISETP.NE.AND P0, PT, R9, 0x1, PT ;  /* 0x000000010900780c */ /* 0x002fda0003f05270 */
[----:B------:R-:W1:Y:S02]  /*140a0*/  @P0 LDC.64 R2, c[0x0][0x440] ;  /* 0x00011000ff020b82 */ /* 0x000e640000000a00 */
[----:B-1----:R-:W-:-:S04]  /*140b0*/  @P0 IMAD.HI.U32 R8, R7, R2, RZ ;  /* 0x0000000207080227 */ /* 0x002fc800078e00ff */
        /* <DEDUP_REMOVED lines=10> */
[----:B------:R-:W-:-:S05]  /*14160*/  LEA.HI.X R11, R2, UR5, R3, 0x2, P0 ;  /* 0x00000005020b7c11 */ /* 0x000fca00080f1403 */
[----:B------:R1:W5:Y:S04]  /*14170*/  LDG.E R9, desc[UR8][R10.64] ;  /* 0x000000080a097981 */ /* 0x000368000c1e1900 */
.L_x_288:
[----:B------:R-:W-:Y:S01]  /*14180*/  IMAD R2, R19, 0x8, R18 ;  /* 0x0000000813027824 */ /* 0x000fe200078e0212 */
[----:B------:R-:W-:Y:S01]  /*14190*/  SHF.L.U32 R3, R12, 0x1f, RZ ;  /* 0x0000001f0c037819 */ /* 0x000fe200000006ff */
[----:B------:R-:W-:Y:S03]  /*141a0*/  BSSY B2, `(.L_x_289) ;  /* 0x0000003000027945 */ /* 0x000fe60003800000 */
[----:B------:R-:W2:Y:S02]  /*141b0*/  SYNCS.PHASECHK.TRANS64.TRYWAIT P0, [R2+URZ+0x34840], R3 ;  /* 0x03484003020075a7 */ /* 0x000ea4000800017f */
[----:B--2---:R-:W-:Y:S05]  /*141c0*/  @!P0 BRA `(.L_x_290) ;  /* 0x0000002c009c8947 */ /* 0x004fea0003800000 */
.L_x_366:
[----:B------:R-:W-:Y:S05]  /*141d0*/  BSYNC B2 ;  /* 0x0000000000027941 */ /* 0x000fea0003800000 */
.L_x_289:
[----:B-1----:R-:W1:Y:S01]  /*141e0*/  S2R R10, SR_TID.X ;  /* 0x00000000000a7919 */ /* 0x002e620000002100 */
[----:B------:R-:W-:Y:S01]  /*141f0*/  BSSY B2, `(.L_x_291) ;  /* 0x000000b000027945 */ /* 0x000fe20003800000 */
[----:B-1----:R-:W-:-:S04]  /*14200*/  LOP3.LUT R10, R10, 0x7f, RZ, 0xc0, !PT ;  /* 0x0000007f0a0a7812 */ /* 0x002fc800078ec0ff */
[----:B------:R-:W-:-:S13]  /*14210*/  ISETP.NE.AND P1, PT, R10, RZ, PT ;  /* 0x000000ff0a00720c */ /* 0x000fda0003f25270 */
[----:B------:R-:W-:Y:S05]  /*14220*/  @P1 BRA `(.L_x_292) ;  /* 0x00000000001c1947 */ /* 0x000fea0003800000 */
[----:B------:R-:W1:Y:S01]  /*14230*/  S2R R10, SR_TID.X ;  /* 0x00000000000a7919 */ /* 0x000e620000002100 */
[----:B--2---:R-:W-:-:S04]  /*14240*/  IMAD.MOV.U32 R3, RZ, RZ, 0xb000 ;  /* 0x0000b000ff037424 */ /* 0x004fc800078e00ff */
[----:B------:R3:W-:Y:S01]  /*14250*/  SYNCS.ARRIVE.TRANS64 RZ, [R2+URZ+0x34830], R3 ;  /* 0x0348300302ff79a7 */ /* 0x0007e2000800003f */
[----:B-1----:R-:W-:-:S04]  /*14260*/  LOP3.LUT R10, R10, 0x1f, RZ, 0xc0, !PT ;  /* 0x0000001f0a0a7812 */ /* 0x002fc800078ec0ff */
[----:B------:R-:W-:-:S13]  /*14270*/  ISETP.NE.AND P0, PT, R10, RZ, PT ;  /* 0x000000ff0a00720c */ /* 0x000fda0003f05270 */
[----:B---3--:R-:W-:Y:S05]  /*14280*/  @!P0 BRA `(.L_x_292) ;  /* 0x0000000000048947 */ /* 0x008fea0003800000 */
[----:B------:R-:W-:Y:S01]  /*14290*/  BPT.TRAP 0x1 ;  /* 0x000000040000795c */ /* 0x000fe20000300000 */
.L_x_292:
[----:B------:R-:W-:Y:S05]  /*142a0*/  BSYNC B2 ;  /* 0x0000000000027941 */ /* 0x000fea0003800000 */
.L_x_291:
[----:B------:R-:W3:Y:S01]  /*142b0*/  LDL R10, [R1+0x18] ;  /* 0x00001800010a7983 */ /* 0x000ee20000100800 */
[----:B0-----:R-:W-:Y:S01]  /*142c0*/  IMAD.MOV.U32 R12, RZ, RZ, RZ ;  /* 0x000000ffff0c7224 */ /* 0x001fe200078e00ff */
[----:B------:R-:W-:Y:S01]  /*142d0*/  UIADD3 UR4, UP0, UR36, 0x370, URZ ;  /* 0x0000037024047890 */ /* 0x000fe2000ff1e03f */
[C---:B--2---:R-:W-:Y:S01]  /*142e0*/  IMAD R3, R19.reuse, 0x8, R6 ;  /* 0x0000000813037824 */ /* 0x044fe200078e0206 */
[----:B------:R-:W-:Y:S01]  /*142f0*/  PLOP3.LUT P0, PT, PT, PT, PT, 0x80, 0x0 ;  /* 0x000000000000781c */ /* 0x000fe20003f0f070 */
[----:B------:R-:W-:Y:S01]  /*14300*/  IMAD R2, R19, 0xb000, R18 ;  /* 0x0000b00013027824 */ /* 0x000fe200078e0212 */
[----:B------:R-:W-:Y:S01]  /*14310*/  R2UR UR10, R12 ;  /* 0x000000000c0a72ca */ /* 0x000fe200000e0000 */
[----:B------:R-:W-:Y:S01]  /*14320*/  VIADD R3, R3, 0x30 ;  /* 0x0000003003037836 */ /* 0x000fe20000000000 */
[----:B------:R-:W-:Y:S01]  /*14330*/  UIADD3.X UR5, URZ, UR37, URZ, UP0, !UPT ;  /* 0x000000253f057290 */ /* 0x000fe200087fe43f */
[----:B------:R-:W-:Y:S01]  /*14340*/  VIADD R11, R2, 0x1e400 ;  /* 0x0001e400020b7836 */ /* 0x000fe20000000000 */
[----:B------:R-:W-:Y:S01]  /*14350*/  UMOV UR6, 0x0 ;  /* 0x0000000000067882 */ /* 0x000fe20000000000 */
[----:B------:R-:W-:Y:S01]  /*14360*/  UMOV UR7, 0x14f00000 ;  /* 0x14f0000000077882 */ /* 0x000fe20000000000 */
[----:B---3--:R-:W-:-:S09]  /*14370*/  IMAD R10, R8, 0xb0, R10 ;  /* 0x000000b0080a7824 */ /* 0x008fd200078e020a */
.L_x_293:
        /* <DEDUP_REMOVED lines=16> */
.L_x_294:
        /* <DEDUP_REMOVED lines=10> */
[----:B------:R-:W-:Y:S01]  /*14520*/  SHF.L.U32 R5, R5, 0x1f, RZ ;  /* 0x0000001f05057819 */ /* 0x000fe200000006ff */
[----:B------:R-:W-:Y:S01]  /*14530*/  IMAD R2, R4, 0x8, R6 ;  /* 0x0000000804027824 */ /* 0x000fe200078e0206 */
[----:B------:R-:W-:Y:S03]  /*14540*/  BSSY B2, `(.L_x_295) ;  /* 0x0000003000027945 */ /* 0x000fe60003800000 */
[----:B------:R-:W0:Y:S02]  /*14550*/  SYNCS.PHASECHK.TRANS64.TRYWAIT P0, [R2+URZ+0x60], R5 ;  /* 0x00006005020075a7 */ /* 0x000e24000800017f */
[----:B0-----:R-:W-:Y:S05]  /*14560*/  @!P0 BRA `(.L_x_296) ;  /* 0x0000002800c88947 */ /* 0x001fea0003800000 */
.L_x_367:
[----:B------:R-:W-:Y:S05]  /*14570*/  BSYNC B2 ;  /* 0x0000000000027941 */ /* 0x000fea0003800000 */
.L_x_295:
[----:B------:R-:W-:Y:S01]  /*14580*/  BSSY B2, `(.L_x_297) ;  /* 0x000000b000027945 */ /* 0x000fe20003800000 */
[----:B------:R-:W-:Y:S02]  /*14590*/  IMAD.MOV.U32 R10, RZ, RZ, 0x0 ;  /* 0x00000000ff0a7424 */ /* 0x000fe400078e00ff */
[----:B------:R-:W-:Y:S01]  /*145a0*/  IMAD.MOV.U32 R11, RZ, RZ, 0x14f00000 ;  /* 0x14f00000ff0b7424 */ /* 0x000fe200078e00ff */
[----:B------:R-:W-:Y:S06]  /*145b0*/  @P1 BRA `(.L_x_298) ;  /* 0x00000000001c1947 */ /* 0x000fec0003800000 */
[----:B------:R-:W1:Y:S02]  /*145c0*/  S2R R3, SR_TID.X ;  /* 0x0000000000037919 */ /* 0x000e640000002100 */
[----:B-1----:R-:W-:Y:S01]  /*145d0*/  LOP3.LUT R14, R3, 0x1f, RZ, 0xc0, !PT ;  /* 0x0000001f030e7812 */ /* 0x002fe200078ec0ff */
[----:B------:R-:W-:-:S03]  /*145e0*/  IMAD.MOV.U32 R3, RZ, RZ, 0xb000 ;  /* 0x0000b000ff037424 */ /* 0x000fc600078e00ff */
[----:B------:R-:W-:Y:S01]  /*145f0*/  ISETP.NE.AND P0, PT, R14, RZ, PT ;  /* 0x000000ff0e00720c */ /* 0x000fe20003f05270 */
[----:B------:R1:W-:-:S12]  /*14600*/  SYNCS.ARRIVE.TRANS64 RZ, [R2+URZ+0x50], R3 ;  /* 0x0000500302ff79a7 */ /* 0x0003d8000800003f */
[----:B-1----:R-:W-:Y:S05]  /*14610*/  @!P0 BRA `(.L_x_298) ;  /* 0x0000000000048947 */ /* 0x002fea0003800000 */
[----:B------:R-:W-:Y:S01]  /*14620*/  BPT.TRAP 0x1 ;  /* 0x000000040000795c */ /* 0x000fe20000300000 */
.L_x_298:
[----:B------:R-:W-:Y:S05]  /*14630*/  BSYNC B2 ;  /* 0x0000000000027941 */ /* 0x000fea0003800000 */
.L_x_297:
[----:B0-----:R-:W2:Y:S04]  /*14640*/  LDL R5, [R1+0x18] ;  /* 0x0000180001057983 */ /* 0x001ea80000100800 */
[----:B------:R-:W2:Y:S01]  /*14650*/  LDL.LU R3, [R1+0x8] ;  /* 0x0000080001037983 */ /* 0x000ea20000300800 */
        /* <DEDUP_REMOVED lines=10> */
.L_x_299:
        /* <DEDUP_REMOVED lines=15> */
.L_x_300:
        /* <DEDUP_REMOVED lines=12> */
.L_x_287:
[----:B------:R-:W-:Y:S05]  /*148b0*/  BSYNC B1 ;  /* 0x0000000000017941 */ /* 0x000fea0003800000 */
.L_x_286:
[----:B------:R-:W2:Y:S01]  /*148c0*/  LDL R2, [R1+0x24] ;  /* 0x0000240001027983 */ /* 0x000ea20000100800 */
[----:B------:R-:W-:Y:S01]  /*148d0*/  VIADD R0, R0, 0xfffffffe ;  /* 0xfffffffe00007836 */ /* 0x000fe20000000000 */
[----:B--2---:R-:W-:-:S13]  /*148e0*/  ISETP.GT.AND P0, PT, R7, R2, PT ;  /* 0x000000020700720c */ /* 0x004fda0003f04270 */
[----:B------:R-:W-:Y:S05]  /*148f0*/  @P0 BRA `(.L_x_301) ;  /* 0xffffffec00300947 */ /* 0x000fea000383ffff */
.L_x_253:
[----:B------:R-:W-:Y:S05]  /*14900*/  BSYNC B0 ;  /* 0x0000000000007941 */ /* 0x000fea0003800000 */
.L_x_252:
[----:B------:R-:W2:Y:S01]  /*14910*/  S2R R2, SR_TID.X ;  /* 0x0000000000027919 */ /* 0x000ea20000002100 */
[----:B------:R-:W-:Y:S01]  /*14920*/  BSSY B0, `(.L_x_302) ;  /* 0x0000012000007945 */ /* 0x000fe20003800000 */
[----:B--2---:R-:W-:-:S04]  /*14930*/  LOP3.LUT R7, R2, 0x7f, RZ, 0xc0, !PT ;  /* 0x0000007f02077812 */ /* 0x004fc800078ec0ff */
[----:B------:R-:W-:-:S13]  /*14940*/  ISETP.NE.AND P0, PT, R7, RZ, PT ;  /* 0x000000ff0700720c */ /* 0x000fda0003f05270 */
[----:B------:R-:W-:Y:S05]  /*14950*/  @P0 BRA `(.L_x_303) ;  /* 0x0000000000380947 */ /* 0x000fea0003800000 */
[----:B------:R-:W2:Y:S01]  /*14960*/  S2R R3, SR_LANEID ;  /* 0x0000000000037919 */ /* 0x000ea20000000000 */
[----:B------:R-:W-:Y:S01]  /*14970*/  VOTEU.ANY UR4, UPT, PT ;  /* 0x0000000000047886 */ /* 0x000fe200038e0100 */
[----:B-1----:R-:W1:Y:S01]  /*14980*/  LDC.64 R4, c[0x0][0xc60] ;  /* 0x00031800ff047b82 */ /* 0x002e620000000a00 */
[----:B------:R-:W2:Y:S01]  /*14990*/  FLO.U32 R0, UR4 ;  /* 0x0000000400007d00 */ /* 0x000ea200080e0000 */
[----:B------:R-:W-:-:S07]  /*149a0*/  ULDC.64 UR6, c[0x0][0x208] ;  /* 0x0000820000067ab9 */ /* 0x000fce0000000a00 */
[----:B------:R-:W1:Y:S01]  /*149b0*/  POPC R2, UR4 ;  /* 0x0000000400027d09 */ /* 0x000e620008000000 */
[----:B--2---:R-:W-:-:S13]  /*149c0*/  ISETP.EQ.U32.AND P0, PT, R0, R3, PT ;  /* 0x000000030000720c */ /* 0x004fda0003f02070 */
[----:B-1----:R-:W2:Y:S01]  /*149d0*/  @P0 ATOMG.E.ADD.STRONG.GPU PT, R5, desc[UR6][R4.64], R2 ;  /* 0x00000002040509a8 */ /* 0x002ea200081ee1c6 */
[----:B------:R-:W1:Y:S02]  /*149e0*/  S2R R3, SR_LTMASK ;  /* 0x0000000000037919 */ /* 0x000e640000003900 */
[----:B-1----:R-:W-:-:S06]  /*149f0*/  LOP3.LUT R3, R3, UR4, RZ, 0xc0, !PT ;  /* 0x0000000403037c12 */ /* 0x002fcc000f8ec0ff */
[----:B------:R-:W1:Y:S01]  /*14a00*/  POPC R3, R3 ;  /* 0x0000000300037309 */ /* 0x000e620000000000 */
[----:B--2---:R-:W1:Y:S02]  /*14a10*/  SHFL.IDX PT, R0, R5, R0, 0x1f ;  /* 0x00001f0005007589 */ /* 0x004e6400000e0000 */
[----:B-1----:R-:W-:-:S05]  /*14a20*/  IADD3 R0, R0, UR38, R3 ;  /* 0x0000002600007c10 */ /* 0x002fca000fffe003 */
[----:B------:R2:W-:Y:S02]  /*14a30*/  STL [R1], R0 ;  /* 0x0000000001007387 */ /* 0x0005e40000100800 */
.L_x_303:
[----:B------:R-:W-:Y:S05]  /*14a40*/  BSYNC B0 ;  /* 0x0000000000007941 */ /* 0x000fea0003800000 */
.L_x_302:
[----:B--2---:R-:W2:Y:S01]  /*14a50*/  LDL R0, [R1+0x1c] ;  /* 0x00001c0001007983 */ /* 0x004ea20000100800 */
[----:B------:R-:W-:Y:S01]  /*14a60*/  BSSY B0, `(.L_x_304) ;  /* 0x000003a000007945 */ /* 0x000fe20003800000 */
[----:B--2---:R-:W-:-:S13]  /*14a70*/  LOP3.LUT P0, RZ, R0, 0x1, RZ, 0xc0, !PT ;  /* 0x0000000100ff7812 */ /* 0x004fda000780c0ff */
[----:B------:R-:W-:Y:S05]  /*14a80*/  @!P0 BRA `(.L_x_305) ;  /* 0x0000000000dc8947 */ /* 0x000fea0003800000 */
[----:B------:R-:W2:Y:S01]  /*14a90*/  LDL R2, [R1+0x14] ;  /* 0x0000140001027983 */ /* 0x000ea20000100800 */
[----:B------:R-:W-:Y:S01]  /*14aa0*/  IMAD R0, R19, 0x8, R18 ;  /* 0x0000000813007824 */ /* 0x000fe200078e0212 */
[----:B------:R-:W-:Y:S01]  /*14ab0*/  BSSY B1, `(.L_x_306) ;  /* 0x0000005000017945 */ /* 0x000fe20003800000 */
[----:B------:R-:W-:Y:S02]  /*14ac0*/  ISETP.NE.AND P1, PT, R7, RZ, PT ;  /* 0x000000ff0700720c */ /* 0x000fe40003f25270 */
[----:B--2---:R-:W-:-:S04]  /*14ad0*/  SHF.L.U32 R2, R2, 0x1f, RZ ;  /* 0x0000001f02027819 */ /* 0x004fc800000006ff */
[----:B------:R-:W2:Y:S02]  /*14ae0*/  SYNCS.PHASECHK.TRANS64.TRYWAIT P0, [R0+URZ+0x34860], R2 ;  /* 0x03486002000075a7 */ /* 0x000ea4000800017f */
[----:B--2---:R-:W-:Y:S05]  /*14af0*/  @!P0 BRA `(.L_x_307) ;  /* 0x0000002400788947 */ /* 0x004fea0003800000 */
.L_x_368:
[----:B------:R-:W-:Y:S05]  /*14b00*/  BSYNC B1 ;  /* 0x0000000000017941 */ /* 0x000fea0003800000 */
.L_x_306:
[----:B------:R-:W-:Y:S04]  /*14b10*/  BSSY B1, `(.L_x_308) ;  /* 0x0000009000017945 */ /* 0x000fe80003800000 */
        /* <DEDUP_REMOVED lines=8> */
.L_x_309:
[----:B------:R-:W-:Y:S05]  /*14ba0*/  BSYNC B1 ;  /* 0x0000000000017941 */ /* 0x000fea0003800000 */
.L_x_308:
[----:B------:R-:W3:Y:S04]  /*14bb0*/  LDL.LU R3, [R1+0x18] ;  /* 0x0000180001037983 */ /* 0x000ee80000300800 */
[----:B--2---:R-:W3:Y:S01]  /*14bc0*/  LDL.LU R2, [R1+0x8] ;  /* 0x0000080001027983 */ /* 0x004ee20000300800 */
[----:B------:R-:W-:Y:S01]  /*14bd0*/  UIADD3 UR4, UP0, UR36, 0x470, URZ ;  /* 0x0000047024047890 */ /* 0x000fe2000ff1e03f */
[----:B------:R-:W-:Y:S01]  /*14be0*/  PLOP3.LUT P0, PT, PT, PT, PT, 0x80, 0x0 ;  /* 0x000000000000781c */ /* 0x000fe20003f0f070 */
[----:B------:R-:W-:Y:S01]  /*14bf0*/  VIADD R0, R0, 0x34850 ;  /* 0x0003485000007836 */ /* 0x000fe20000000000 */
[----:B------:R-:W-:Y:S01]  /*14c00*/  UMOV UR6, 0x0 ;  /* 0x0000000000067882 */ /* 0x000fe20000000000 */
[----:B------:R-:W-:Y:S01]  /*14c10*/  UIADD3.X UR5, URZ, UR37, URZ, UP0, !UPT ;  /* 0x000000253f057290 */ /* 0x000fe200087fe43f */
[----:B------:R-:W-:Y:S01]  /*14c20*/  UMOV UR7, 0x14f00000 ;  /* 0x14f0000000077882 */ /* 0x000fe20000000000 */
[----:B------:R-:W-:Y:S01]  /*14c30*/  UMOV UR10, URZ ;  /* 0x0000003f000a7c82 */ /* 0x000fe20008000000 */
[----:B---3--:R-:W-:-:S02]  /*14c40*/  IMAD R3, R2, 0xb0, R3 ;  /* 0x000000b002037824 */ /* 0x008fc400078e0203 */
[----:B------:R-:W-:-:S04]  /*14c50*/  IMAD R2, R19, 0xb000, R18 ;  /* 0x0000b00013027824 */ /* 0x000fc800078e0212 */
[----:B------:R-:W-:-:S07]  /*14c60*/  VIADD R4, R2, 0x400 ;  /* 0x0000040002047836 */ /* 0x000fce0000000000 */
.L_x_310:
        /* <DEDUP_REMOVED lines=9> */
[----:B--2---:R-:W-:Y:S05]  /*14d00*/  @P0 BRA.U.ANY `(.L_x_310) ;  /* 0xfffffffd00d80947 */ /* 0x004fea000393ffff */
[----:B------:R-:W-:Y:S01]  /*14d10*/  PLOP3.LUT P0, PT, PT, PT, PT, 0x80, 0x0 ;  /* 0x000000000000781c */ /* 0x000fe20003f0f070 */
[----:B------:R-:W-:Y:S01]  /*14d20*/  VIADD R2, R2, 0x5c00 ;  /* 0x00005c0002027836 */ /* 0x000fe20000000000 */
[----:B------:R-:W-:Y:S01]  /*14d30*/  UMOV UR6, 0x0 ;  /* 0x0000000000067882 */ /* 0x000fe20000000000 */
[----:B------:R-:W-:Y:S01]  /*14d40*/  UMOV UR7, 0x14f00000 ;  /* 0x14f0000000077882 */ /* 0x000fe20000000000 */
[----:B------:R-:W-:-:S09]  /*14d50*/  UMOV UR10, 0x40 ;  /* 0x00000040000a7882 */ /* 0x000fd20000000000 */
.L_x_311:
        /* <DEDUP_REMOVED lines=10> */
.L_x_305:
[----:B------:R-:W-:Y:S05]  /*14e00*/  BSYNC B0 ;  /* 0x0000000000007941 */ /* 0x000fea0003800000 */
.L_x_304:
[----:B------:R-:W2:Y:S01]  /*14e10*/  LDL.LU R4, [R1+0x14] ;  /* 0x0000140001047983 */ /* 0x000ea20000300800 */
[----:B------:R-:W-:-:S05]  /*14e20*/  VIADD R19, R19, 0x1 ;  /* 0x0000000113137836 */ /* 0x000fca0000000000 */
[----:B------:R-:W-:-:S04]  /*14e30*/  ISETP.NE.AND P0, PT, R19, 0x2, PT ;  /* 0x000000021300780c */ /* 0x000fc80003f05270 */
[----:B------:R-:W-:Y:S02]  /*14e40*/  SEL R0, RZ, 0x1, P0 ;  /* 0x00000001ff007807 */ /* 0x000fe40000000000 */
[----:B------:R-:W-:Y:S02]  /*14e50*/  SEL R19, R19, RZ, P0 ;  /* 0x000000ff13137207 */ /* 0x000fe40000000000 */
[----:B--2---:R-:W-:-:S05]  /*14e60*/  LOP3.LUT R4, R4, R0, RZ, 0x3c, !PT ;  /* 0x0000000004047212 */ /* 0x004fca00078e3cff */
[----:B------:R2:W-:Y:S02]  /*14e70*/  STL [R1+0x14], R4 ;  /* 0x0000140401007387 */ /* 0x0005e40000100800 */
.L_x_232:
[----:B------:R-:W-:Y:S05]  /*14e80*/  BSYNC B7 ;  /* 0x0000000000077941 */ /* 0x000fea0003800000 */
.L_x_230:
[----:B----4-:R-:W4:Y:S02]  /*14e90*/  LDL R0, [R1+0x1c] ;  /* 0x00001c0001007983 */ /* 0x010f240000100800 */
[----:B----4-:R-:W-:-:S13]  /*14ea0*/  LOP3.LUT P0, RZ, R0, 0x2, RZ, 0xc0, !PT ;  /* 0x0000000200ff7812 */ /* 0x010fda000780c0ff */
[----:B------:R-:W-:Y:S05]  /*14eb0*/  @!P0 BRA `(.L_x_312) ;  /* 0x00000000002c8947 */ /* 0x000fea0003800000 */
[----:B------:R-:W-:Y:S05]  /*14ec0*/  WARPSYNC.ALL ;  /* 0x0000000000007948 */ /* 0x000fea0003800000 */
[----:B------:R-:W4:Y:S08]  /*14ed0*/  S2UR UR5, SR_CgaCtaId ;  /* 0x00000000000579c3 */ /* 0x000f300000008800 */
[----:B------:R-:W-:Y:S06]  /*14ee0*/  BAR.SYNC.DEFER_BLOCKING 0x5, 0x180 ;  /* 0x0146000000007b1d */ /* 0x000fec0000010000 */
[----:B------:R-:W-:-:S02]  /*14ef0*/  UMOV UR4, 0x400 ;  /* 0x0000040000047882 */ /* 0x000fc40000000000 */
[----:B----4-:R-:W-:-:S06]  /*14f00*/  ULEA UR4, UR5, UR4, 0x18 ;  /* 0x0000000405047291 */ /* 0x010fcc000f8ec03f */
[----:B------:R-:W-:-:S05]  /*14f10*/  IMAD.U32 R18, RZ, RZ, UR4 ;  /* 0x00000004ff127e24 */ /* 0x000fca000f8e00ff */
[----:B-123--:R-:W1:Y:S04]  /*14f20*/  LDS.128 R4, [R18+0x348d0] ;  /* 0x0348d00012047984 */ /* 0x00ee680000000c00 */
[----:B-1----:R1:W-:Y:S04]  /*14f30*/  STL.64 [R1], R4 ;  /* 0x0000000401007387 */ /* 0x0023e80000100a00 */
[----:B------:R1:W-:Y:S01]  /*14f40*/  STL.64 [R1+0x8], R6 ;  /* 0x0000080601007387 */ /* 0x0003e20000100a00 */
[----:B------:R-:W-:Y:S06]  /*14f50*/  BAR.ARV 0x4, 0x180 ;  /* 0x0106000000007b1d */ /* 0x000fec0000002000 */
[----:B------:R-:W-:Y:S05]  /*14f60*/  BRA `(.L_x_313) ;  /* 0x0000000c00247947 */ /* 0x000fea0003800000 */
.L_x_312:
[----:B------:R-:W4:Y:S01]  /*14f70*/  S2R R0, SR_TID.X ;  /* 0x0000000000007919 */ /* 0x000f220000002100 */
[----:B------:R-:W-:Y:S01]  /*14f80*/  UMOV UR4, 0xffffffff ;  /* 0xffffffff00047882 */ /* 0x000fe20000000000 */
[----:B----4-:R-:W-:-:S04]  /*14f90*/  LOP3.LUT R16, R0, 0x1f, RZ, 0xc0, !PT ;  /* 0x0000001f00107812 */ /* 0x010fc800078ec0ff */
[----:B------:R-:W-:Y:S01]  /*14fa0*/  ISETP.NE.AND P0, PT, R16, 0x1f, PT ;  /* 0x0000001f1000780c */ /* 0x000fe20003f05270 */
[----:B------:R-:W-:-:S12]  /*14fb0*/  BRA.DIV UR4, `(.L_x_314) ;  /* 0x00000022045c7947 */ /* 0x000fd8000b800000 */
[----:B------:R-:W1:Y:S01]  /*14fc0*/  LDL.LU R3, [R1] ;  /* 0x0000000001037983 */ /* 0x000e620000300800 */
[----:B------:R-:W-:-:S03]  /*14fd0*/  ULDC UR4, c[0x0][0xc3c] ;  /* 0x00030f0000047ab9 */ /* 0x000fc60000000800 */
[----:B--23--:R-:W2:Y:S01]  /*14fe0*/  LDL R4, [R1+0xc] ;  /* 0x00000c0001047983 */ /* 0x00cea20000100800 */
[----:B------:R-:W-:Y:S01]  /*14ff0*/  ULDC.64 UR6, c[0x0][0x208] ;  /* 0x0000820000067ab9 */ /* 0x000fe20000000a00 */
[----:B-1----:R-:W-:Y:S02]  /*15000*/  IMAD.MOV.U32 R10, RZ, RZ, R3 ;  /* 0x000000ffff0a7224 */ /* 0x002fe400078e0003 */
[----:B--2---:R-:W-:-:S05]  /*15010*/  IMAD.IADD R0, R4, 0x1, R16 ;  /* 0x0000000104007824 */ /* 0x004fca00078e0210 */
[----:B------:R-:W-:-:S13]  /*15020*/  ISETP.GE.OR P1, PT, R0, UR4, !P0 ;  /* 0x0000000400007c0c */ /* 0x000fda000c726670 */
[----:B------:R-:W1:Y:S08]  /*15030*/  @!P1 LDC.64 R2, c[0x0][0xc80] ;  /* 0x00032000ff029b82 */ /* 0x000e700000000a00 */
[----:B------:R-:W2:Y:S01]  /*15040*/  @!P1 LDC.64 R4, c[0x0][0xc78] ;  /* 0x00031e00ff049b82 */ /* 0x000ea20000000a00 */
[----:B-1----:R-:W-:-:S05]  /*15050*/  @!P1 IMAD.WIDE R2, R0, 0x4, R2 ;  /* 0x0000000400029825 */ /* 0x002fca00078e0202 */
[----:B------:R2:W3:Y:S02]  /*15060*/  @!P1 LDG.E R6, desc[UR6][R2.64] ;  /* 0x0000000602069981 */ /* 0x0004e4000c1e1900 */
[----:B--2---:R-:W-:-:S06]  /*15070*/  @!P1 IMAD.WIDE R2, R0, 0x4, R4 ;  /* 0x0000000400029825 */ /* 0x004fcc00078e0204 */
[----:B------:R-:W2:Y:S01]  /*15080*/  @!P1 LDG.E R2, desc[UR6][R2.64] ;  /* 0x0000000602029981 */ /* 0x000ea2000c1e1900 */
[----:B------:R-:W-:Y:S01]  /*15090*/  IMAD.MOV.U32 R5, RZ, RZ, RZ ;  /* 0x000000ffff057224 */ /* 0x000fe200078e00ff */
[C---:B------:R-:W-:Y:S02]  /*150a0*/  ISETP.GE.U32.AND P2, PT, R16.reuse, 0x2, PT ;  /* 0x000000021000780c */ /* 0x040fe40003f46070 */
[C---:B------:R-:W-:Y:S01]  /*150b0*/  ISETP.GE.U32.AND P3, PT, R16.reuse, 0x4, PT ;  /* 0x000000041000780c */ /* 0x040fe20003f66070 */
[----:B------:R-:W-:Y:S01]  /*150c0*/  SHFL.IDX PT, R0, R10, RZ, 0x1f ;  /* 0x00001fff0a007589 */ /* 0x000fe200000e0000 */
[C---:B------:R-:W-:Y:S02]  /*150d0*/  ISETP.GE.U32.AND P4, PT, R16.reuse, 0x8, PT ;  /* 0x000000081000780c */ /* 0x040fe40003f86070 */
[----:B------:R-:W-:Y:S01]  /*150e0*/  ISETP.GE.U32.AND P5, PT, R16, 0x10, PT ;  /* 0x000000101000780c */ /* 0x000fe20003fa6070 */
[----:B------:R-:W-:Y:S01]  /*150f0*/  SHFL.IDX PT, R8, R10, 0x1, 0x1f ;  /* 0x00201f000a087f89 */ /* 0x000fe200000e0000 */
[----:B---3--:R-:W-:Y:S01]  /*15100*/  @!P1 IMAD.MOV.U32 R5, RZ, RZ, R6 ;  /* 0x000000ffff059224 */ /* 0x008fe200078e0006 */
[----:B------:R-:W-:-:S02]  /*15110*/  CS2R R6, SRZ ;  /* 0x0000000000067805 */ /* 0x000fc4000001ff00 */
[----:B--2---:R-:W-:Y:S01]  /*15120*/  @!P1 IMAD.MOV.U32 R7, RZ, RZ, R2 ;  /* 0x000000ffff079224 */ /* 0x004fe200078e0002 */
[----:B------:R-:W-:-:S03]  /*15130*/  ISETP.NE.AND P1, PT, R16, RZ, PT ;  /* 0x000000ff1000720c */ /* 0x000fc60003f25270 */
[----:B------:R-:W-:-:S05]  /*15140*/  IMAD R2, R7, R5, RZ ;  /* 0x0000000507027224 */ /* 0x000fca00078e02ff */
        /* <DEDUP_REMOVED lines=15> */
[----:B------:R1:W2:Y:S02]  /*15240*/  SHFL.IDX PT, R9, R2, 0x1f, 0x1f ;  /* 0x03e01f0002097f89 */ /* 0x0002a400000e0000 */
.L_x_378:
[----:B------:R-:W-:Y:S02]  /*15250*/  ULDC UR4, c[0x0][0xc38] ;  /* 0x00030e0000047ab9 */ /* 0x000fe40000000800 */
[----:B------:R-:W-:-:S04]  /*15260*/  IMAD.U32 R3, RZ, RZ, UR4 ;  /* 0x00000004ff037e24 */ /* 0x000fc8000f8e00ff */
[----:B--2---:R-:W-:-:S04]  /*15270*/  IMAD R9, R9, R3, RZ ;  /* 0x0000000309097224 */ /* 0x004fc800078e02ff */
[----:B------:R-:W-:-:S05]  /*15280*/  IMAD.IADD R4, R8, 0x1, R9 ;  /* 0x0000000108047824 */ /* 0x000fca00078e0209 */
[----:B------:R-:W-:-:S13]  /*15290*/  ISETP.GT.AND P6, PT, R4, R0, PT ;  /* 0x000000000400720c */ /* 0x000fda0003fc4270 */
[----:B------:R-:W-:Y:S05]  /*152a0*/  @P6 BRA `(.L_x_315) ;  /* 0x0000000000b06947 */ /* 0x000fea0003800000 */
.L_x_318:
[----:B-1----:R-:W2:Y:S01]  /*152b0*/  LDL.LU R2, [R1+0xc] ;  /* 0x00000c0001027983 */ /* 0x002ea20000300800 */
[----:B------:R-:W1:Y:S01]  /*152c0*/  LDC R3, c[0x0][0xc3c] ;  /* 0x00030f00ff037b82 */ /* 0x000e620000000800 */
[----:B--2---:R-:W-:-:S05]  /*152d0*/  VIADD R2, R2, 0x1f ;  /* 0x0000001f02027836 */ /* 0x004fca0000000000 */
[----:B-1----:R-:W-:-:S13]  /*152e0*/  ISETP.GE.AND P6, PT, R2, R3, PT ;  /* 0x000000030200720c */ /* 0x002fda0003fc6270 */
[----:B------:R-:W-:Y:S05]  /*152f0*/  @P6 BRA `(.L_x_316) ;  /* 0x0000000400d86947 */ /* 0x000fea0003800000 */
[----:B------:R-:W1:Y:S01]  /*15300*/  S2R R5, SR_TID.X ;  /* 0x0000000000057919 */ /* 0x000e620000002100 */
[----:B------:R-:W-:Y:S01]  /*15310*/  ULDC.64 UR4, c[0x0][0x208] ;  /* 0x0000820000047ab9 */ /* 0x000fe20000000a00 */
[----:B------:R2:W-:Y:S01]  /*15320*/  STL [R1+0xc], R2 ;  /* 0x00000c0201007387 */ /* 0x0005e20000100800 */
[----:B-1----:R-:W-:-:S05]  /*15330*/  LOP3.LUT R5, R5, 0x1f, RZ, 0xc0, !PT ;  /* 0x0000001f05057812 */ /* 0x002fca00078ec0ff */
[----:B------:R-:W-:Y:S02]  /*15340*/  IMAD.IADD R7, R2, 0x1, R5 ;  /* 0x0000000102077824 */ /* 0x000fe400078e0205 */
[----:B------:R-:W-:-:S03]  /*15350*/  IMAD.MOV.U32 R5, RZ, RZ, RZ ;  /* 0x000000ffff057224 */ /* 0x000fc600078e00ff */
[----:B------:R-:W-:-:S13]  /*15360*/  ISETP.GE.OR P6, PT, R7, R3, !P0 ;  /* 0x000000030700720c */ /* 0x000fda00047c6670 */
[----:B--2---:R-:W1:Y:S02]  /*15370*/  @!P6 LDC.64 R2, c[0x0][0xc80] ;  /* 0x00032000ff02eb82 */ /* 0x004e640000000a00 */
[----:B-1----:R-:W-:-:S05]  /*15380*/  @!P6 IMAD.WIDE R2, R7, 0x4, R2 ;  /* 0x000000040702e825 */ /* 0x002fca00078e0202 */
[----:B------:R1:W2:Y:S02]  /*15390*/  @!P6 LDG.E R5, desc[UR4][R2.64] ;  /* 0x000000040205e981 */ /* 0x0002a4000c1e1900 */
[----:B-1----:R-:W1:Y:S02]  /*153a0*/  @!P6 LDC.64 R2, c[0x0][0xc78] ;  /* 0x00031e00ff02eb82 */ /* 0x002e640000000a00 */
[----:B-1----:R-:W-:-:S04]  /*153b0*/  @!P6 IMAD.WIDE R2, R7, 0x4, R2 ;  /* 0x000000040702e825 */ /* 0x002fc800078e0202 */
[----:B------:R-:W-:-:S06]  /*153c0*/  IMAD.MOV.U32 R7, RZ, RZ, RZ ;  /* 0x000000ffff077224 */ /* 0x000fcc00078e00ff */
[----:B------:R-:W2:Y:S01]  /*153d0*/  @!P6 LDG.E R7, desc[UR4][R2.64] ;  /* 0x000000040207e981 */ /* 0x000ea2000c1e1900 */
[----:B------:R-:W-:Y:S01]  /*153e0*/  UMOV UR4, 0xffffffff ;  /* 0xffffffff00047882 */ /* 0x000fe20000000000 */
[----:B--2---:R-:W-:Y:S02]  /*153f0*/  IMAD R2, R7, R5, RZ ;  /* 0x0000000507027224 */ /* 0x004fe400078e02ff */
[----:B------:R-:W-:Y:S05]  /*15400*/  BRA.DIV UR4, `(.L_x_317) ;  /* 0x0000002204a87947 */ /* 0x000fea000b800000 */
        /* <DEDUP_REMOVED lines=16> */
.L_x_386:
[----:B------:R-:W-:Y:S02]  /*15510*/  ULDC UR4, c[0x0][0xc38] ;  /* 0x00030e0000047ab9 */ /* 0x000fe40000000800 */
[----:B------:R-:W-:-:S04]  /*15520*/  IMAD.U32 R3, RZ, RZ, UR4 ;  /* 0x00000004ff037e24 */ /* 0x000fc8000f8e00ff */
[----:B--2---:R-:W-:-:S04]  /*15530*/  IMAD R9, R9, R3, RZ ;  /* 0x0000000309097224 */ /* 0x004fc800078e02ff */
[----:B------:R-:W-:-:S05]  /*15540*/  IMAD.IADD R4, R9, 0x1, R4 ;  /* 0x0000000109047824 */ /* 0x000fca00078e0204 */
[----:B------:R-:W-:-:S13]  /*15550*/  ISETP.GT.AND P6, PT, R4, R0, PT ;  /* 0x000000000400720c */ /* 0x000fda0003fc4270 */
[----:B------:R-:W-:Y:S05]  /*15560*/  @!P6 BRA `(.L_x_318) ;  /* 0xfffffffc0050e947 */ /* 0x000fea000383ffff */
.L_x_315:
[----:B------:R-:W-:Y:S01]  /*15570*/  IMAD.IADD R9, R4, 0x1, -R9 ;  /* 0x0000000104097824 */ /* 0x000fe200078e0a09 */
[----:B------:R-:W-:-:S03]  /*15580*/  UMOV UR4, 0xffffffff ;  /* 0xffffffff00047882 */ /* 0x000fc60000000000 */
[----:B------:R-:W-:-:S05]  /*15590*/  IMAD R4, R2, R3, R9 ;  /* 0x0000000302047224 */ /* 0x000fca00078e0209 */
[----:B------:R-:W-:Y:S01]  /*155a0*/  ISETP.GT.AND P6, PT, R4, R0, PT ;  /* 0x000000000400720c */ /* 0x000fe20003fc4270 */
[----:B------:R-:W-:-:S12]  /*155b0*/  BRA.DIV UR4, `(.L_x_319) ;  /* 0x0000002604147947 */ /* 0x000fd8000b800000 */
[----:B------:R-:W-:-:S04]  /*155c0*/  VOTE.ANY R8, PT, !P6 ;  /* 0x0000000000087806 */ /* 0x000fc800070e0100 */
[----:B------:R-:W2:Y:S02]  /*155d0*/  POPC R4, R8 ;  /* 0x0000000800047309 */ /* 0x000ea40000000000 */
[----:B--2---:R2:W3:Y:S04]  /*155e0*/  SHFL.IDX PT, R5, R5, R4, 0x1f ;  /* 0x00001f0405057589 */ /* 0x0044e800000e0000 */
[----:B------:R2:W4:Y:S02]  /*155f0*/  SHFL.IDX PT, R7, R7, R4, 0x1f ;  /* 0x00001f0407077589 */ /* 0x00052400000e0000 */
.L_x_391:
[----:B------:R-:W-:-:S13]  /*15600*/  ISETP.NE.AND P0, PT, R8, RZ, PT ;  /* 0x000000ff0800720c */ /* 0x000fda0003f05270 */
[----:B------:R-:W-:Y:S05]  /*15610*/  @!P0 BRA `(.L_x_320) ;  /* 0x0000000000148947 */ /* 0x000fea0003800000 */
[----:B------:R-:W-:Y:S01]  /*15620*/  UMOV UR4, 0xffffffff ;  /* 0xffffffff00047882 */ /* 0x000fe20000000000 */
[----:B0-----:R-:W-:Y:S02]  /*15630*/  VIADD R12, R4, 0xffffffff ;  /* 0xffffffff040c7836 */ /* 0x001fe40000000000 */
[----:B------:R-:W-:Y:S05]  /*15640*/  BRA.DIV UR4, `(.L_x_321) ;  /* 0x00000026044c7947 */ /* 0x000fea000b800000 */
[----:B-1----:R0:W1:Y:S02]  /*15650*/  SHFL.IDX PT, R2, R2, R12, 0x1f ;  /* 0x00001f0c02027589 */ /* 0x00206400000e0000 */
.L_x_394:
[----:B-1----:R-:W-:-:S07]  /*15660*/  IMAD.MOV.U32 R6, RZ, RZ, R2 ;  /* 0x000000ffff067224 */ /* 0x002fce00078e0002 */
.L_x_320:
[----:B------:R-:W5:Y:S01]  /*15670*/  LDL.LU R10, [R1+0xc] ;  /* 0x00000c00010a7983 */ /* 0x000f620000300800 */
[----:B------:R-:W-:Y:S01]  /*15680*/  IMAD R9, R6, R3, R9 ;  /* 0x0000000306097224 */ /* 0x000fe200078e0209 */
[----:B---3--:R-:W-:-:S03]  /*15690*/  IABS R6, R5 ;  /* 0x0000000500067213 */ /* 0x008fc60000000000 */
[----:B------:R-:W-:Y:S01]  /*156a0*/  IMAD.IADD R0, R0, 0x1, -R9 ;  /* 0x0000000100007824 */ /* 0x000fe200078e0a09 */
[----:B-1----:R-:W1:Y:S01]  /*156b0*/  I2F.RP R2, R6 ;  /* 0x0000000600027306 */ /* 0x002e620000209400 */
[----:B------:R3:W-:Y:S02]  /*156c0*/  STL [R1], R9 ;  /* 0x0000000901007387 */ /* 0x0007e40000100800 */
[----:B---3--:R-:W-:-:S05]  /*156d0*/  IABS R9, R5 ;  /* 0x0000000500097213 */ /* 0x008fca0000000000 */
[----:B-1----:R-:W1:Y:S01]  /*156e0*/  MUFU.RCP R2, R2 ;  /* 0x0000000200027308 */ /* 0x002e620000001000 */
[----:B------:R-:W-:Y:S02]  /*156f0*/  IMAD.MOV R9, RZ, RZ, -R9 ;  /* 0x000000ffff097224 */ /* 0x000fe400078e0a09 */
[----:B-1----:R-:W-:-:S05]  /*15700*/  VIADD R2, R2, 0xffffffe ;  /* 0x0ffffffe02027836 */ /* 0x002fca0000000000 */
[----:B------:R-:W1:Y:S02]  /*15710*/  F2I.FTZ.U32.TRUNC.NTZ R3, R2 ;  /* 0x0000000200037305 */ /* 0x000e64000021f000 */
[----:B-1----:R-:W-:-:S04]  /*15720*/  IMAD.MOV R2, RZ, RZ, -R3 ;  /* 0x000000ffff027224 */ /* 0x002fc800078e0a03 */
[----:B------:R-:W-:Y:S02]  /*15730*/  IMAD R8, R2, R6, RZ ;  /* 0x0000000602087224 */ /* 0x000fe400078e02ff */
[----:B------:R-:W-:-:S04]  /*15740*/  IMAD.MOV.U32 R2, RZ, RZ, RZ ;  /* 0x000000ffff027224 */ /* 0x000fc800078e00ff */
[----:B------:R-:W-:Y:S01]  /*15750*/  IMAD.HI.U32 R2, R3, R8, R2 ;  /* 0x0000000803027227 */ /* 0x000fe200078e0002 */
[----:B------:R-:W-:-:S05]  /*15760*/  IABS R3, R0 ;  /* 0x0000000000037213 */ /* 0x000fca0000000000 */
[----:B------:R-:W-:-:S04]  /*15770*/  IMAD.HI.U32 R8, R2, R3, RZ ;  /* 0x0000000302087227 */ /* 0x000fc800078e00ff */
[----:B------:R-:W-:-:S05]  /*15780*/  IMAD R3, R8, R9, R3 ;  /* 0x0000000908037224 */ /* 0x000fca00078e0203 */
[----:B------:R-:W-:-:S13]  /*15790*/  ISETP.GT.U32.AND P1, PT, R6, R3, PT ;  /* 0x000000030600720c */ /* 0x000fda0003f24070 */
[----:B------:R-:W-:Y:S02]  /*157a0*/  @!P1 IMAD.IADD R3, R3, 0x1, -R6 ;  /* 0x0000000103039824 */ /* 0x000fe400078e0a06 */
[----:B------:R-:W-:Y:S01]  /*157b0*/  @!P1 VIADD R8, R8, 0x1 ;  /* 0x0000000108089836 */ /* 0x000fe20000000000 */
[----:B------:R-:W-:Y:S02]  /*157c0*/  ISETP.NE.AND P1, PT, R5, RZ, PT ;  /* 0x000000ff0500720c */ /* 0x000fe40003f25270 */
[----:B------:R-:W-:Y:S02]  /*157d0*/  ISETP.GE.U32.AND P0, PT, R3, R6, PT ;  /* 0x000000060300720c */ /* 0x000fe40003f06070 */
[----:B----4-:R-:W-:-:S04]  /*157e0*/  IABS R6, R7 ;  /* 0x0000000700067213 */ /* 0x010fc80000000000 */
[----:B------:R-:W1:Y:S07]  /*157f0*/  I2F.RP R2, R6 ;  /* 0x0000000600027306 */ /* 0x000e6e0000209400 */
[----:B------:R-:W-:Y:S01]  /*15800*/  @P0 VIADD R8, R8, 0x1 ;  /* 0x0000000108080836 */ /* 0x000fe20000000000 */
[----:B-1----:R-:W1:Y:S02]  /*15810*/  MUFU.RCP R2, R2 ;  /* 0x0000000200027308 */ /* 0x002e640000001000 */
[----:B-1----:R-:W-:-:S06]  /*15820*/  VIADD R2, R2, 0xffffffe ;  /* 0x0ffffffe02027836 */ /* 0x002fcc0000000000 */
[----:B------:R-:W1:Y:S02]  /*15830*/  F2I.FTZ.U32.TRUNC.NTZ R3, R2 ;  /* 0x0000000200037305 */ /* 0x000e64000021f000 */
[----:B-1----:R-:W-:-:S04]  /*15840*/  IMAD.MOV R2, RZ, RZ, -R3 ;  /* 0x000000ffff027224 */ /* 0x002fc800078e0a03 */
[----:B------:R-:W-:Y:S02]  /*15850*/  IMAD R9, R2, R6, RZ ;  /* 0x0000000602097224 */ /* 0x000fe400078e02ff */
[----:B------:R-:W-:-:S04]  /*15860*/  IMAD.MOV.U32 R2, RZ, RZ, RZ ;  /* 0x000000ffff027224 */ /* 0x000fc800078e00ff */
[----:B------:R-:W-:Y:S01]  /*15870*/  IMAD.HI.U32 R2, R3, R9, R2 ;  /* 0x0000000903027227 */ /* 0x000fe200078e0002 */
[----:B------:R-:W-:Y:S02]  /*15880*/  LOP3.LUT R3, R0, R5, RZ, 0x3c, !PT ;  /* 0x0000000500037212 */ /* 0x000fe400078e3cff */
[----:B------:R-:W-:Y:S02]  /*15890*/  IABS R9, R7 ;  /* 0x0000000700097213 */ /* 0x000fe40000000000 */
[----:B------:R-:W-:-:S03]  /*158a0*/  ISETP.GE.AND P2, PT, R3, RZ, PT ;  /* 0x000000ff0300720c */ /* 0x000fc60003f46270 */
[----:B------:R-:W-:-:S10]  /*158b0*/  IMAD.MOV R9, RZ, RZ, -R9 ;  /* 0x000000ffff097224 */ /* 0x000fd400078e0a09 */
[----:B------:R-:W-:Y:S01]  /*158c0*/  @!P2 IMAD.MOV R8, RZ, RZ, -R8 ;  /* 0x000000ffff08a224 */ /* 0x000fe200078e0a08 */
[----:B------:R-:W-:-:S04]  /*158d0*/  @!P1 LOP3.LUT R8, RZ, R5, RZ, 0x33, !PT ;  /* 0x00000005ff089212 */ /* 0x000fc800078e33ff */
[-C--:B------:R-:W-:Y:S01]  /*158e0*/  IABS R3, R8.reuse ;  /* 0x0000000800037213 */ /* 0x080fe20000000000 */
[----:B------:R-:W-:-:S04]  /*158f0*/  IMAD R5, R5, R8, RZ ;  /* 0x0000000805057224 */ /* 0x000fc800078e02ff */
[----:B------:R-:W-:-:S04]  /*15900*/  IMAD.HI.U32 R2, R2, R3, RZ ;  /* 0x0000000302027227 */ /* 0x000fc800078e00ff */
[----:B------:R-:W-:-:S05]  /*15910*/  IMAD R3, R2, R9, R3 ;  /* 0x0000000902037224 */ /* 0x000fca00078e0203 */
[----:B------:R-:W-:-:S13]  /*15920*/  ISETP.GT.U32.AND P1, PT, R6, R3, PT ;  /* 0x000000030600720c */ /* 0x000fda0003f24070 */
[----:B------:R-:W-:Y:S02]  /*15930*/  @!P1 IMAD.IADD R3, R3, 0x1, -R6 ;  /* 0x0000000103039824 */ /* 0x000fe400078e0a06 */
        /* <DEDUP_REMOVED lines=11> */
[----:B-----5:R-:W-:Y:S02]  /*159f0*/  IMAD.IADD R10, R4, 0x1, R10 ;  /* 0x00000001040a7824 */ /* 0x020fe400078e020a */
[----:B--2---:R-:W-:Y:S02]  /*15a00*/  IMAD.IADD R4, R0, 0x1, -R5 ;  /* 0x0000000100047824 */ /* 0x004fe400078e0a05 */
[----:B------:R-:W-:-:S05]  /*15a10*/  IMAD R0, R3, 0x10000, R2 ;  /* 0x0001000003007824 */ /* 0x000fca00078e0202 */
[----:B------:R1:W-:Y:S04]  /*15a20*/  STL [R1+0x8], R0 ;  /* 0x0000080001007387 */ /* 0x0003e80000100800 */
[----:B------:R1:W-:Y:S04]  /*15a30*/  STL [R1+0xc], R10 ;  /* 0x00000c0a01007387 */ /* 0x0003e80000100800 */
[----:B------:R1:W-:Y:S01]  /*15a40*/  STL [R1+0x4], R4 ;  /* 0x0000040401007387 */ /* 0x0003e20000100800 */
[----:B------:R-:W-:Y:S05]  /*15a50*/  BRA `(.L_x_322) ;  /* 0x0000000000287947 */ /* 0x000fea0003800000 */
.L_x_316:
[----:B------:R-:W-:Y:S01]  /*15a60*/  UMOV UR4, URZ ;  /* 0x0000003f00047c82 */ /* 0x000fe20008000000 */
[----:B------:R-:W-:Y:S01]  /*15a70*/  ULDC UR6, c[0x0][0xc3c] ;  /* 0x00030f0000067ab9 */ /* 0x000fe20000000800 */
[----:B------:R-:W-:Y:S01]  /*15a80*/  UMOV UR5, URZ ;  /* 0x0000003f00057c82 */ /* 0x000fe20008000000 */
[----:B------:R1:W-:Y:S01]  /*15a90*/  STL [R1], R0 ;  /* 0x0000000001007387 */ /* 0x0003e20000100800 */
[----:B------:R-:W-:Y:S02]  /*15aa0*/  IMAD.U32 R3, RZ, RZ, UR4 ;  /* 0x00000004ff037e24 */ /* 0x000fe4000f8e00ff */
[----:B------:R-:W-:-:S03]  /*15ab0*/  IMAD.U32 R2, RZ, RZ, UR5 ;  /* 0x00000005ff027e24 */ /* 0x000fc6000f8e00ff */
[----:B------:R2:W-:Y:S01]  /*15ac0*/  STL [R1+0x4], R3 ;  /* 0x0000040301007387 */ /* 0x0005e20000100800 */
[----:B-1----:R-:W-:-:S05]  /*15ad0*/  IMAD.U32 R0, RZ, RZ, UR6 ;  /* 0x00000006ff007e24 */ /* 0x002fca000f8e00ff */
[----:B------:R2:W-:Y:S04]  /*15ae0*/  STL [R1+0xc], R0 ;  /* 0x00000c0001007387 */ /* 0x0005e80000100800 */
[----:B------:R2:W-:Y:S02]  /*15af0*/  STL [R1+0x8], R2 ;  /* 0x0000080201007387 */ /* 0x0005e40000100800 */
.L_x_322:
[----:B--2---:R-:W2:Y:S04]  /*15b00*/  LDL R3, [R1+0x8] ;  /* 0x0000080001037983 */ /* 0x004ea80000100800 */
[----:B------:R-:W3:Y:S04]  /*15b10*/  LDL R2, [R1+0xc] ;  /* 0x00000c0001027983 */ /* 0x000ee80000100800 */
[----:B-1----:R-:W4:Y:S04]  /*15b20*/  LDL R4, [R1] ;  /* 0x0000000001047983 */ /* 0x002f280000100800 */
[----:B------:R-:W4:Y:S01]  /*15b30*/  LDL R5, [R1+0x4] ;  /* 0x0000040001057983 */ /* 0x000f220000100800 */
[----:B------:R-:W-:Y:S05]  /*15b40*/  WARPSYNC.ALL ;  /* 0x0000000000007948 */ /* 0x000fea0003800000 */
[----:B------:R-:W1:Y:S02]  /*15b50*/  S2R R0, SR_TID.X ;  /* 0x0000000000007919 */ /* 0x000e640000002100 */
[----:B-1----:R-:W-:Y:S01]  /*15b60*/  LOP3.LUT R0, R0, 0x1f, RZ, 0xc0, !PT ;  /* 0x0000001f00007812 */ /* 0x002fe200078ec0ff */
[----:B------:R-:W-:Y:S03]  /*15b70*/  BAR.SYNC.DEFER_BLOCKING 0x4, 0x180 ;  /* 0x0106000000007b1d */ /* 0x000fe60000010000 */
[----:B------:R-:W-:-:S13]  /*15b80*/  ISETP.NE.AND P0, PT, R0, RZ, PT ;  /* 0x000000ff0000720c */ /* 0x000fda0003f05270 */
[----:B------:R-:W-:Y:S01]  /*15b90*/  @!P0 MOV R0, 0x400 ;  /* 0x0000040000008802 */ /* 0x000fe20000000f00 */
[----:B--2---:R-:W-:Y:S02]  /*15ba0*/  IMAD.MOV.U32 R6, RZ, RZ, R3 ;  /* 0x000000ffff067224 */ /* 0x004fe400078e0003 */
[----:B------:R-:W1:Y:S01]  /*15bb0*/  @!P0 S2R R3, SR_CgaCtaId ;  /* 0x0000000000038919 */ /* 0x000e620000008800 */
[----:B---3--:R-:W-:Y:S01]  /*15bc0*/  IMAD.MOV.U32 R7, RZ, RZ, R2 ;  /* 0x000000ffff077224 */ /* 0x008fe200078e0002 */
[----:B-1----:R-:W-:-:S05]  /*15bd0*/  @!P0 LEA R18, R3, R0, 0x18 ;  /* 0x0000000003128211 */ /* 0x002fca00078ec0ff */
[----:B----4-:R2:W-:Y:S01]  /*15be0*/  @!P0 STS.128 [R18+0x348d0], R4 ;  /* 0x0348d00412008388 */ /* 0x0105e20000000c00 */
[----:B------:R-:W-:Y:S06]  /*15bf0*/  BAR.ARV 0x5, 0x180 ;  /* 0x0146000000007b1d */ /* 0x000fec0000002000 */
.L_x_313:
[----:B------:R-:W3:Y:S01]  /*15c00*/  LDL R0, [R1+0xc] ;  /* 0x00000c0001007983 */ /* 0x000ee20000100800 */
[----:B------:R-:W-:Y:S02]  /*15c10*/  ULDC UR4, c[0x0][0xc3c] ;  /* 0x00030f0000047ab9 */ /* 0x000fe40000000800 */
[----:B---3--:R-:W-:-:S13]  /*15c20*/  ISETP.GE.AND P0, PT, R0, UR4, PT ;  /* 0x0000000400007c0c */ /* 0x008fda000bf06270 */
[----:B------:R-:W-:Y:S05]  /*15c30*/  @!P0 BRA `(.L_x_323) ;  /* 0xffffffac002c8947 */ /* 0x000fea000383ffff */
[----:B------:R-:W-:Y:S05]  /*15c40*/  BSYNC B8 ;  /* 0x0000000000087941 */ /* 0x000fea0003800000 */
.L_x_224:
[----:B-1----:R-:W3:Y:S01]  /*15c50*/  LDL.LU R0, [R1+0x48] ;  /* 0x0000480001007983 */ /* 0x002ee20000300800 */
[----:B------:R-:W-:Y:S01]  /*15c60*/  BSSY B0, `(.L_x_324) ;  /* 0x000000b000007945 */ /* 0x000fe20003800000 */
[----:B--2---:R-:W1:Y:S01]  /*15c70*/  S2R R5, SR_CgaCtaId ;  /* 0x0000000000057919 */ /* 0x004e620000008800 */
[----:B---3--:R-:W-:-:S05]  /*15c80*/  VIADD R0, R0, 0x1 ;  /* 0x0000000100007836 */ /* 0x008fca0000000000 */
[----:B0-----:R-:W-:-:S04]  /*15c90*/  LEA.HI R2, R0, R0, RZ, 0x1 ;  /* 0x0000000000027211 */ /* 0x001fc800078f08ff */
[----:B------:R-:W-:-:S05]  /*15ca0*/  LOP3.LUT R3, R2, 0xfffffffe, RZ, 0xc0, !PT ;  /* 0xfffffffe02037812 */ /* 0x000fca00078ec0ff */
[----:B------:R-:W-:Y:S01]  /*15cb0*/  IMAD.IADD R3, R0, 0x1, -R3 ;  /* 0x0000000100037824 */ /* 0x000fe200078e0a03 */
[----:B------:R-:W-:-:S04]  /*15cc0*/  MOV R0, 0x400 ;  /* 0x0000040000007802 */ /* 0x000fc80000000f00 */
[----:B-1----:R-:W-:Y:S02]  /*15cd0*/  LEA R0, R5, R0, 0x18 ;  /* 0x0000000005007211 */ /* 0x002fe400078ec0ff */
[----:B------:R-:W-:-:S04]  /*15ce0*/  SHF.L.U32 R3, R3, 0x1f, RZ ;  /* 0x0000001f03037819 */ /* 0x000fc800000006ff */
[----:B------:R-:W0:Y:S02]  /*15cf0*/  SYNCS.PHASECHK.TRANS64.TRYWAIT P0, [R0+URZ+0x34820], R3 ;  /* 0x03482003000075a7 */ /* 0x000e24000800017f */
[----:B0-----:R-:W-:Y:S05]  /*15d00*/  @!P0 BRA `(.L_x_325) ;  /* 0x0000001c00c48947 */ /* 0x001fea0003800000 */
.L_x_395:
[----:B------:R-:W-:Y:S05]  /*15d10*/  BSYNC B0 ;  /* 0x0000000000007941 */ /* 0x000fea0003800000 */
.L_x_324:
[----:B------:R-:W-:-:S03]  /*15d20*/  UMOV UR4, 0xffffffff ;  /* 0xffffffff00047882 */ /* 0x000fc60000000000 */
[----:B------:R-:W-:Y:S05]  /*15d30*/  BRA.DIV UR4, `(.L_x_326) ;  /* 0x0000001e04cc7947 */ /* 0x000fea000b800000 */
[----:B------:R-:W1:Y:S02]  /*15d40*/  S2R R2, SR_TID.X ;  /* 0x0000000000027919 */ /* 0x000e640000002100 */
[----:B-1----:R-:W-:-:S04]  /*15d50*/  SHF.R.U32.HI R2, RZ, 0x5, R2 ;  /* 0x00000005ff027819 */ /* 0x002fc80000011602 */
[----:B------:R-:W-:-:S05]  /*15d60*/  LOP3.LUT R2, R2, 0x3, RZ, 0xc0, !PT ;  /* 0x0000000302027812 */ /* 0x000fca00078ec0ff */
[----:B------:R1:W2:Y:S02]  /*15d70*/  SHFL.IDX PT, R14, R2, RZ, 0x1f ;  /* 0x00001fff020e7589 */ /* 0x0002a400000e0000 */
.L_x_398:
[----:B--2---:R-:W-:Y:S01]  /*15d80*/  ISETP.NE.AND P0, PT, R14, RZ, PT ;  /* 0x000000ff0e00720c */ /* 0x004fe20003f05270 */
[----:B------:R-:W-:-:S12]  /*15d90*/  BSSY B0, `(.L_x_327) ;  /* 0x0000027000007945 */ /* 0x000fd80003800000 */
[----:B------:R-:W-:Y:S05]  /*15da0*/  @P0 BRA `(.L_x_328) ;  /* 0x0000000000940947 */ /* 0x000fea0003800000 */
[----:B------:R-:W-:-:S03]  /*15db0*/  UMOV UR4, 0xffffffff ;  /* 0xffffffff00047882 */ /* 0x000fc60000000000 */
[----:B------:R-:W-:Y:S05]  /*15dc0*/  BRA.DIV UR4, `(.L_x_329) ;  /* 0x0000001e04dc7947 */ /* 0x000fea000b800000 */
[----:B------:R-:W-:-:S13]  /*15dd0*/  ELECT P6, URZ, PT ;  /* 0x00000000003f782f */ /* 0x000fda00038c0000 */
.L_x_401:
[----:B------:R-:W-:Y:S05]  /*15de0*/  @!P6 BRA `(.L_x_328) ;  /* 0x000000000084e947 */ /* 0x000fea0003800000 */
[----:B-1----:R-:W2:Y:S02]  /*15df0*/  LDL R2, [R1+0x6c] ;  /* 0x00006c0001027983 */ /* 0x002ea40000100800 */
[----:B--2---:R-:W-:-:S13]  /*15e00*/  R2UR UR4, R2 ;  /* 0x00000000020472ca */ /* 0x004fda00000e0000 */
[----:B------:R-:W-:-:S06]  /*15e10*/  ULOP3.LUT UR4, UR4, 0x2, URZ, 0xfc, !UPT ;  /* 0x0000000204047892 */ /* 0x000fcc000f8efc3f */
[----:B------:R-:W-:-:S05]  /*15e20*/  IMAD.U32 R2, RZ, RZ, UR4 ;  /* 0x00000004ff027e24 */ /* 0x000fca000f8e00ff */
[----:B------:R-:W-:-:S13]  /*15e30*/  ISETP.NE.AND P2, PT, R2, 0x3, PT ;  /* 0x000000030200780c */ /* 0x000fda0003f45270 */
[----:B------:R-:W-:Y:S05]  /*15e40*/  @!P2 BRA `(.L_x_330) ;  /* 0x000000000004a947 */ /* 0x000fea0003800000 */
[----:B------:R-:W-:Y:S01]  /*15e50*/  BPT.TRAP 0x1 ;  /* 0x000000040000795c */ /* 0x000fe20000300000 */
.L_x_330:
[----:B------:R-:W2:Y:S01]  /*15e60*/  LDL.LU R7, [R1+0x14] ;  /* 0x0000140001077983 */ /* 0x000ea20000300800 */
[----:B------:R-:W-:Y:S02]  /*15e70*/  VIADD R2, R0, 0x34840 ;  /* 0x0003484000027836 */ /* 0x000fe40000000000 */
[C---:B0-----:R-:W-:Y:S02]  /*15e80*/  VIADD R3, R19.reuse, 0x1 ;  /* 0x0000000113037836 */ /* 0x041fe40000000000 */
[----:B------:R-:W-:-:S03]  /*15e90*/  IMAD R6, R19, 0x8, R2 ;  /* 0x0000000813067824 */ /* 0x000fc600078e0202 */
[----:B------:R-:W-:-:S04]  /*15ea0*/  ISETP.NE.AND P1, PT, R3, 0x2, PT ;  /* 0x000000020300780c */ /* 0x000fc80003f25270 */
[----:B------:R-:W-:Y:S02]  /*15eb0*/  SEL R4, RZ, 0x1, P1 ;  /* 0x00000001ff047807 */ /* 0x000fe40000800000 */
[----:B------:R-:W-:Y:S02]  /*15ec0*/  SEL R3, R3, RZ, P1 ;  /* 0x000000ff03037207 */ /* 0x000fe40000800000 */
[C---:B--2---:R-:W-:Y:S02]  /*15ed0*/  SHF.L.U32 R5, R7.reuse, 0x1f, RZ ;  /* 0x0000001f07057819 */ /* 0x044fe400000006ff */
[----:B------:R-:W-:Y:S01]  /*15ee0*/  LOP3.LUT R4, R7, R4, RZ, 0x3c, !PT ;  /* 0x0000000407047212 */ /* 0x000fe200078e3cff */
[----:B------:R-:W-:Y:S01]  /*15ef0*/  IMAD R7, R3, 0x8, R2 ;  /* 0x0000000803077824 */ /* 0x000fe200078e0202 */
[----:B------:R-:W0:Y:S02]  /*15f00*/  SYNCS.PHASECHK.TRANS64.TRYWAIT P0, [R6+URZ], R5 ;  /* 0x00000005060075a7 */ /* 0x000e24000800017f */
[----:B------:R-:W-:Y:S01]  /*15f10*/  SHF.L.U32 R2, R4, 0x1f, RZ ;  /* 0x0000001f04027819 */ /* 0x000fe200000006ff */
[----:B0-----:R-:W-:Y:S06]  /*15f20*/  @!P0 BRA `(.L_x_331) ;  /* 0x0000001c00a48947 */ /* 0x001fec0003800000 */
.L_x_402:
[----:B------:R-:W1:Y:S02]  /*15f30*/  SYNCS.PHASECHK.TRANS64.TRYWAIT P0, [R7+URZ], R2 ;  /* 0x00000002070075a7 */ /* 0x000e64000800017f */
[----:B-1----:R-:W-:Y:S05]  /*15f40*/  @!P0 BRA `(.L_x_332) ;  /* 0x0000001c00b08947 */ /* 0x002fea0003800000 */
.L_x_403:
[----:B------:R-:W-:Y:S05]  /*15f50*/  @!P2 BRA `(.L_x_333) ;  /* 0x000000000004a947 */ /* 0x000fea0003800000 */
[----:B------:R-:W-:Y:S01]  /*15f60*/  BPT.TRAP 0x1 ;  /* 0x000000040000795c */ /* 0x000fe20000300000 */
.L_x_333:
[----:B------:R-:W-:-:S04]  /*15f70*/  VIADD R0, R0, 0x34860 ;  /* 0x0003486000007836 */ /* 0x000fc80000000000 */
[----:B------:R-:W-:-:S04]  /*15f80*/  IMAD R4, R19, 0x8, R0 ;  /* 0x0000000813047824 */ /* 0x000fc800078e0200 */
[----:B------:R-:W2:Y:S02]  /*15f90*/  SYNCS.PHASECHK.TRANS64.TRYWAIT P0, [R4+URZ], R5 ;  /* 0x00000005040075a7 */ /* 0x000ea4000800017f */
[----:B--2---:R-:W-:Y:S05]  /*15fa0*/  @!P0 BRA `(.L_x_334) ;  /* 0x0000001c00ac8947 */ /* 0x004fea0003800000 */
.L_x_404:
[----:B------:R-:W-:-:S07]  /*15fb0*/  IMAD R3, R3, 0x8, R0 ;  /* 0x0000000803037824 */ /* 0x000fce00078e0200 */
.L_x_335:
[----:B---3--:R3:W4:Y:S02]  /*15fc0*/  SYNCS.PHASECHK.TRANS64.TRYWAIT P0, [R3+URZ], R2 ;  /* 0x00000002030075a7 */ /* 0x008724000800017f */
[----:B----4-:R-:W-:Y:S05]  /*15fd0*/  @!P0 NANOSLEEP.SYNCS 0x989680 ;  /* 0x009896800000895d */ /* 0x010fea0003900000 */
[----:B------:R-:W4:Y:S02]  /*15fe0*/  @!P0 SYNCS.PHASECHK.TRANS64 P0, [R3+URZ], R2 ;  /* 0x00000002030085a7 */ /* 0x000f24000800007f */
[----:B----4-:R-:W-:Y:S05]  /*15ff0*/  @!P0 BRA `(.L_x_335) ;  /* 0xfffffffc00f08947 */ /* 0x010fea000383ffff */
.L_x_328:
[----:B------:R-:W-:Y:S05]  /*16000*/  BSYNC B0 ;  /* 0x0000000000007941 */ /* 0x000fea0003800000 */
.L_x_327:
[----:B------:R-:W-:Y:S05]  /*16010*/  EXIT ;  /* 0x000000000000794d */ /* 0x000fea0003800000 */
.L_x_175:
[----:B0-----:R0:W1:Y:S02]  /*16020*/  SYNCS.PHASECHK.TRANS64.TRYWAIT P1, [R0+URZ+0x34800], R3 ;  /* 0x03480003000075a7 */ /* 0x001064000802017f */
[----:B-1----:R-:W-:Y:S05]  /*16030*/  @!P1 NANOSLEEP.SYNCS 0x989680 ;  /* 0x009896800000995d */ /* 0x002fea0003900000 */
[----:B------:R-:W1:Y:S02]  /*16040*/  @!P1 SYNCS.PHASECHK.TRANS64 P1, [R0+URZ+0x34800], R3 ;  /* 0x03480003000095a7 */ /* 0x000e64000802007f */
[----:B-1----:R-:W-:Y:S05]  /*16050*/  @!P1 BRA `(.L_x_175) ;  /* 0xfffffffc00f09947 */ /* 0x002fea000383ffff */
[----:B------:R-:W-:Y:S05]  /*16060*/  BRA `(.L_x_336) ;  /* 0xfffffebc00507947 */ /* 0x000fea000383ffff */
.L_x_179:
[----:B0-----:R0:W2:Y:S02]  /*16070*/  SYNCS.PHASECHK.TRANS64.TRYWAIT P2, [R11+URZ+0x34830], R4 ;  /* 0x034830040b0075a7 */ /* 0x0010a4000804017f */
[----:B--2---:R-:W-:Y:S05]  /*16080*/  @!P2 NANOSLEEP.SYNCS 0x989680 ;  /* 0x009896800000a95d */ /* 0x004fea0003900000 */
[----:B------:R-:W2:Y:S02]  /*16090*/  @!P2 SYNCS.PHASECHK.TRANS64 P2, [R11+URZ+0x34830], R4 ;  /* 0x034830040b00a5a7 */ /* 0x000ea4000804007f */
[----:B--2---:R-:W-:Y:S05]  /*160a0*/  @!P2 BRA `(.L_x_179) ;  /* 0xfffffffc00f0a947 */ /* 0x004fea000383ffff */
[----:B------:R-:W-:Y:S05]  /*160b0*/  BRA `(.L_x_178) ;  /* 0xfffffebc00747947 */ /* 0x000fea000383ffff */
.L_x_184:
[----:B-1----:R1:W2:Y:S02]  /*160c0*/  SYNCS.PHASECHK.TRANS64.TRYWAIT P2, [R0+URZ+0x34830], R21 ;  /* 0x03483015000075a7 */ /* 0x0022a4000804017f */
[----:B--2---:R-:W-:Y:S05]  /*160d0*/  @!P2 NANOSLEEP.SYNCS 0x989680 ;  /* 0x009896800000a95d */ /* 0x004fea0003900000 */
[----:B------:R-:W2:Y:S02]  /*160e0*/  @!P2 SYNCS.PHASECHK.TRANS64 P2, [R0+URZ+0x34830], R21 ;  /* 0x034830150000a5a7 */ /* 0x000ea4000804007f */
[----:B--2---:R-:W-:Y:S05]  /*160f0*/  @!P2 BRA `(.L_x_184) ;  /* 0xfffffffc00f0a947 */ /* 0x004fea000383ffff */
[----:B------:R-:W-:Y:S05]  /*16100*/  BRA `(.L_x_181) ;  /* 0xffffff0c00ac7947 */ /* 0x000fea000383ffff */
.L_x_188:
[----:B-1----:R-:W-:-:S04]  /*16110*/  IMAD.U32 R10, RZ, RZ, UR6 ;  /* 0x00000006ff0a7e24 */ /* 0x002fc8000f8e00ff */
[----:B------:R1:W2:Y:S03]  /*16120*/  SYNCS.PHASECHK.TRANS64.TRYWAIT P2, [R10+URZ+0x34850], R0 ;  /* 0x034850000a0075a7 */ /* 0x0002a6000804017f */
[----:B--2---:R-:W-:Y:S05]  /*16130*/  @!P2 NANOSLEEP.SYNCS 0x989680 ;  /* 0x009896800000a95d */ /* 0x004fea0003900000 */
[----:B------:R-:W2:Y:S02]  /*16140*/  @!P2 SYNCS.PHASECHK.TRANS64 P2, [R10+URZ+0x34850], R0 ;  /* 0x034850000a00a5a7 */ /* 0x000ea4000804007f */
[----:B--2---:R-:W-:Y:S05]  /*16150*/  @!P2 BRA `(.L_x_188) ;  /* 0xfffffffc00eca947 */ /* 0x004fea000383ffff */
[----:B------:R-:W-:Y:S05]  /*16160*/  BRA `(.L_x_185) ;  /* 0xffffff34005c7947 */ /* 0x000fea000383ffff */
.L_x_193:
[----:B-1----:R1:W2:Y:S02]  /*16170*/  SYNCS.PHASECHK.TRANS64.TRYWAIT P0, [R8+URZ+0x34850], R3 ;  /* 0x03485003080075a7 */ /* 0x0022a4000800017f */
[----:B--2---:R-:W-:Y:S05]  /*16180*/  @!P0 NANOSLEEP.SYNCS 0x989680 ;  /* 0x009896800000895d */ /* 0x004fea0003900000 */
[----:B------:R-:W2:Y:S02]  /*16190*/  @!P0 SYNCS.PHASECHK.TRANS64 P0, [R8+URZ+0x34850], R3 ;  /* 0x03485003080085a7 */ /* 0x000ea4000800007f */
[----:B--2---:R-:W-:Y:S05]  /*161a0*/  @!P0 BRA `(.L_x_193) ;  /* 0xfffffffc00f08947 */ /* 0x004fea000383ffff */
[----:B------:R-:W-:Y:S05]  /*161b0*/  BRA `(.L_x_192) ;  /* 0xffffff5800447947 */ /* 0x000fea000383ffff */
.L_x_238:
[----:B------:R-:W2:Y:S01]  /*161c0*/  S2R R4, SR_TID.X ;  /* 0x0000000000047919 */ /* 0x000ea20000002100 */
[----:B------:R-:W-:Y:S01]  /*161d0*/  BSSY B0, `(.L_x_337) ;  /* 0x000000a000007945 */ /* 0x000fe20003800000 */
[----:B------:R-:W-:Y:S02]  /*161e0*/  IMAD.MOV.U32 R12, RZ, RZ, RZ ;  /* 0x000000ffff0c7224 */ /* 0x000fe400078e00ff */
[----:B0-----:R-:W-:Y:S02]  /*161f0*/  IMAD.MOV.U32 R11, RZ, RZ, 0x1f ;  /* 0x0000001fff0b7424 */ /* 0x001fe400078e00ff */
[----:B------:R-:W-:Y:S01]  /*16200*/  IMAD.MOV.U32 R15, RZ, RZ, -0x1 ;  /* 0xffffffffff0f7424 */ /* 0x000fe200078e00ff */
[----:B--2---:R-:W-:-:S04]  /*16210*/  SHF.R.U32.HI R4, RZ, 0x5, R4 ;  /* 0x00000005ff047819 */ /* 0x004fc80000011604 */
[----:B------:R-:W-:-:S05]  /*16220*/  LOP3.LUT R4, R4, 0x3, RZ, 0xc0, !PT ;  /* 0x0000000304047812 */ /* 0x000fca00078ec0ff */
[----:B------:R-:W-:-:S07]  /*16230*/  IMAD.MOV.U32 R13, RZ, RZ, R4 ;  /* 0x000000ffff0d7224 */ /* 0x000fce00078e0004 */
[----:B-1----:R-:W-:Y:S05]  /*16240*/  WARPSYNC.COLLECTIVE R15, `(.L_x_338) ;  /* 0x000000000f087348 */ /* 0x002fea0003c00000 */
[----:B------:R0:W2:Y:S02]  /*16250*/  SHFL.IDX P6, R14, R13, R12, R11 ;  /* 0x0000000c0d0e7389 */ /* 0x0000a400000c000b */
[----:B012---:R-:W-:Y:S01]  /*16260*/  ENDCOLLECTIVE ;  /* 0x000000000000791b */ /* 0x007fe20003800000 */
.L_x_338:
[----:B------:R-:W-:Y:S05]  /*16270*/  BSYNC B0 ;  /* 0x0000000000007941 */ /* 0x000fea0003800000 */
.L_x_337:
[----:B------:R-:W-:Y:S05]  /*16280*/  BRA `(.L_x_339) ;  /* 0xffffffb400547947 */ /* 0x000fea000383ffff */
.L_x_240:
[----:B------:R-:W-:Y:S01]  /*16290*/  BSSY B0, `(.L_x_340) ;  /* 0x0000006000007945 */ /* 0x000fe20003800000 */
[----:B------:R-:W-:-:S07]  /*162a0*/  IMAD.MOV.U32 R15, RZ, RZ, -0x1 ;  /* 0xffffffffff0f7424 */ /* 0x000fce00078e00ff */
[----:B01-3--:R-:W-:Y:S05]  /*162b0*/  WARPSYNC.COLLECTIVE R15, `(.L_x_341) ;  /* 0x000000000f0c7348 */ /* 0x00bfea0003c00000 */
[----:B------:R-:W-:Y:S02]  /*162c0*/  ELECT P6, UR62, PT ;  /* 0x00000000003e782f */ /* 0x000fe400038c0000 */
[----:B------:R-:W-:Y:S01]  /*162d0*/  MOV R14, UR62 ;  /* 0x0000003e000e7c02 */ /* 0x000fe20008000f00 */
[----:B01-3--:R-:W-:Y:S10]  /*162e0*/  ENDCOLLECTIVE ;  /* 0x000000000000791b */ /* 0x00bff40003800000 */
.L_x_341:
[----:B------:R-:W-:Y:S05]  /*162f0*/  BSYNC B0 ;  /* 0x0000000000007941 */ /* 0x000fea0003800000 */
.L_x_340:
[----:B------:R-:W-:Y:S05]  /*16300*/  BRA `(.L_x_342) ;  /* 0xffffffb400607947 */ /* 0x000fea000383ffff */
.L_x_242:
[----:B--2---:R2:W3:Y:S02]  /*16310*/  SYNCS.PHASECHK.TRANS64.TRYWAIT P0, [R0+URZ+0x34840], R2 ;  /* 0x03484002000075a7 */ /* 0x0044e4000800017f */
[----:B---3--:R-:W-:Y:S05]  /*16320*/  @!P0 NANOSLEEP.SYNCS 0x989680 ;  /* 0x009896800000895d */ /* 0x008fea0003900000 */
[----:B------:R-:W3:Y:S02]  /*16330*/  @!P0 SYNCS.PHASECHK.TRANS64 P0, [R0+URZ+0x34840], R2 ;  /* 0x03484002000085a7 */ /* 0x000ee4000800007f */
[----:B---3--:R-:W-:Y:S05]  /*16340*/  @!P0 BRA `(.L_x_242) ;  /* 0xfffffffc00f08947 */ /* 0x008fea000383ffff */
[----:B------:R-:W-:Y:S05]  /*16350*/  BRA `(.L_x_343) ;  /* 0xffffffb400c47947 */ /* 0x000fea000383ffff */
.L_x_246:
[----:B------:R-:W2:Y:S01]  /*16360*/  LDL.LU R11, [R1+0x44] ;  /* 0x00004400010b7983 */ /* 0x000ea20000300800 */
[----:B------:R-:W-:Y:S01]  /*16370*/  IMAD.MOV.U32 R13, RZ, RZ, R3 ;  /* 0x000000ffff0d7224 */ /* 0x000fe200078e0003 */
[----:B------:R-:W-:Y:S01]  /*16380*/  LOP3.LUT R7, R7, 0x7f, RZ, 0xc0, !PT ;  /* 0x0000007f07077812 */ /* 0x000fe200078ec0ff */
[----:B------:R-:W-:Y:S02]  /*16390*/  IMAD.MOV.U32 R12, RZ, RZ, RZ ;  /* 0x000000ffff0c7224 */ /* 0x000fe400078e00ff */
[----:B------:R-:W-:Y:S01]  /*163a0*/  IMAD.MOV.U32 R15, RZ, RZ, -0x1 ;  /* 0xffffffffff0f7424 */ /* 0x000fe200078e00ff */
[----:B------:R-:W-:-:S05]  /*163b0*/  SHF.R.U32.HI R0, RZ, 0x3, R7 ;  /* 0x00000003ff007819 */ /* 0x000fca0000011607 */
[----:B------:R-:W-:-:S04]  /*163c0*/  IMAD.IADD R0, R0, 0x1, R5 ;  /* 0x0000000100007824 */ /* 0x000fc800078e0205 */
[----:B------:R-:W-:Y:S02]  /*163d0*/  VIADD R5, R0, 0x10 ;  /* 0x0000001000057836 */ /* 0x000fe40000000000 */
[----:B--2---:R-:W-:Y:S02]  /*163e0*/  IMAD R2, R11, R8, RZ ;  /* 0x000000080b027224 */ /* 0x004fe400078e02ff */
[----:B------:R-:W-:-:S03]  /*163f0*/  IMAD.MOV.U32 R11, RZ, RZ, 0x181f ;  /* 0x0000181fff0b7424 */ /* 0x000fc600078e00ff */
[----:B------:R-:W-:-:S13]  /*16400*/  ISETP.GE.AND P2, PT, R0, R2, PT ;  /* 0x000000020000720c */ /* 0x000fda0003f46270 */
[----:B-----5:R-:W-:Y:S05]  /*16410*/  WARPSYNC.COLLECTIVE R15, `(.L_x_344) ;  /* 0x000000000f087348 */ /* 0x020fea0003c00000 */
[----:B------:R0:W1:Y:S02]  /*16420*/  SHFL.IDX P6, R14, R13, R12, R11 ;  /* 0x0000000c0d0e7389 */ /* 0x00006400000c000b */
[----:B01---5:R-:W-:Y:S01]  /*16430*/  ENDCOLLECTIVE ;  /* 0x000000000000791b */ /* 0x023fe20003800000 */
.L_x_344:
[----:B------:R-:W-:Y:S02]  /*16440*/  IMAD.MOV.U32 R13, RZ, RZ, R4 ;  /* 0x000000ffff0d7224 */ /* 0x000fe400078e0004 */
[----:B------:R-:W-:-:S07]  /*16450*/  IMAD.MOV.U32 R6, RZ, RZ, R14 ;  /* 0x000000ffff067224 */ /* 0x000fce00078e000e */
[----:B------:R-:W-:Y:S05]  /*16460*/  WARPSYNC.COLLECTIVE R15, `(.L_x_345) ;  /* 0x000000000f087348 */ /* 0x000fea0003c00000 */
[----:B------:R0:W1:Y:S02]  /*16470*/  SHFL.IDX P6, R14, R13, R12, R11 ;  /* 0x0000000c0d0e7389 */ /* 0x00006400000c000b */
[----:B01----:R-:W-:Y:S01]  /*16480*/  ENDCOLLECTIVE ;  /* 0x000000000000791b */ /* 0x003fe20003800000 */
.L_x_345:
[----:B------:R-:W-:Y:S01]  /*16490*/  ULDC.64 UR4, c[0x0][0x208] ;  /* 0x0000820000047ab9 */ /* 0x000fe20000000a00 */
[----:B------:R-:W-:Y:S02]  /*164a0*/  IMAD.MOV.U32 R13, RZ, RZ, R3 ;  /* 0x000000ffff0d7224 */ /* 0x000fe400078e0003 */
[----:B------:R-:W-:Y:S02]  /*164b0*/  IMAD.MOV.U32 R12, RZ, RZ, 0x1 ;  /* 0x00000001ff0c7424 */ /* 0x000fe400078e00ff */
[----:B------:R-:W-:-:S05]  /*164c0*/  IMAD.MOV.U32 R7, RZ, RZ, R14 ;  /* 0x000000ffff077224 */ /* 0x000fca00078e000e */
[----:B------:R-:W-:-:S05]  /*164d0*/  @!P2 LEA R7, P3, R10, R7, 0x1 ;  /* 0x000000070a07a211 */ /* 0x000fca00078608ff */
[----:B------:R-:W-:-:S05]  /*164e0*/  @!P2 IMAD.X R6, RZ, RZ, R6, P3 ;  /* 0x000000ffff06a224 */ /* 0x000fca00018e0606 */
[----:B------:R-:W-:-:S04]  /*164f0*/  @!P2 LOP3.LUT R7, R7, R6, RZ, 0x3c, !PT ;  /* 0x000000060707a212 */ /* 0x000fc800078e3cff */
[----:B------:R-:W-:-:S04]  /*16500*/  @!P2 LOP3.LUT R6, R7, R6, RZ, 0x3c, !PT ;  /* 0x000000060706a212 */ /* 0x000fc800078e3cff */
[----:B------:R-:W-:-:S05]  /*16510*/  @!P2 LOP3.LUT R7, R7, R6, RZ, 0x3c, !PT ;  /* 0x000000060707a212 */ /* 0x000fca00078e3cff */
        /* <DEDUP_REMOVED lines=9> */
.L_x_346:
[----:B------:R-:W-:Y:S02]  /*165b0*/  IMAD.MOV.U32 R13, RZ, RZ, R4 ;  /* 0x000000ffff0d7224 */ /* 0x000fe400078e0004 */
[----:B------:R-:W-:-:S07]  /*165c0*/  IMAD.MOV.U32 R8, RZ, RZ, R14 ;  /* 0x000000ffff087224 */ /* 0x000fce00078e000e */
[----:B------:R-:W-:Y:S05]  /*165d0*/  WARPSYNC.COLLECTIVE R15, `(.L_x_347) ;  /* 0x000000000f087348 */ /* 0x000fea0003c00000 */
[----:B------:R0:W1:Y:S02]  /*165e0*/  SHFL.IDX P6, R14, R13, R12, R11 ;  /* 0x0000000c0d0e7389 */ /* 0x00006400000c000b */
[----:B01----:R-:W-:Y:S01]  /*165f0*/  ENDCOLLECTIVE ;  /* 0x000000000000791b */ /* 0x003fe20003800000 */
.L_x_347:
[----:B------:R-:W-:Y:S01]  /*16600*/  ULDC.64 UR4, c[0x0][0x208] ;  /* 0x0000820000047ab9 */ /* 0x000fe20000000a00 */
[----:B------:R-:W-:Y:S02]  /*16610*/  IMAD.MOV.U32 R13, RZ, RZ, R3 ;  /* 0x000000ffff0d7224 */ /* 0x000fe400078e0003 */
[----:B------:R-:W-:Y:S02]  /*16620*/  IMAD.MOV.U32 R12, RZ, RZ, 0x2 ;  /* 0x00000002ff0c7424 */ /* 0x000fe400078e00ff */
[----:B------:R-:W-:-:S05]  /*16630*/  IMAD.MOV.U32 R5, RZ, RZ, R14 ;  /* 0x000000ffff057224 */ /* 0x000fca00078e000e */
[----:B------:R-:W-:Y:S01]  /*16640*/  @!P2 LEA R7, P3, R10, R5, 0x1 ;  /* 0x000000050a07a211 */ /* 0x000fe200078608ff */
[----:B------:R-:W-:-:S04]  /*16650*/  VIADD R5, R0, 0x20 ;  /* 0x0000002000057836 */ /* 0x000fc80000000000 */
        /* <DEDUP_REMOVED lines=13> */
.L_x_348:
[----:B------:R-:W-:Y:S02]  /*16730*/  IMAD.MOV.U32 R13, RZ, RZ, R4 ;  /* 0x000000ffff0d7224 */ /* 0x000fe400078e0004 */
[----:B------:R-:W-:-:S07]  /*16740*/  IMAD.MOV.U32 R6, RZ, RZ, R14 ;  /* 0x000000ffff067224 */ /* 0x000fce00078e000e */
[----:B------:R-:W-:Y:S05]  /*16750*/  WARPSYNC.COLLECTIVE R15, `(.L_x_349) ;  /* 0x000000000f087348 */ /* 0x000fea0003c00000 */
[----:B------:R0:W1:Y:S02]  /*16760*/  SHFL.IDX P6, R14, R13, R12, R11 ;  /* 0x0000000c0d0e7389 */ /* 0x00006400000c000b */
[----:B01----:R-:W-:Y:S01]  /*16770*/  ENDCOLLECTIVE ;  /* 0x000000000000791b */ /* 0x003fe20003800000 */
.L_x_349:
[----:B------:R-:W-:Y:S01]  /*16780*/  ULDC.64 UR4, c[0x0][0x208] ;  /* 0x0000820000047ab9 */ /* 0x000fe20000000a00 */
[----:B------:R-:W-:Y:S02]  /*16790*/  IMAD.MOV.U32 R13, RZ, RZ, R3 ;  /* 0x000000ffff0d7224 */ /* 0x000fe400078e0003 */
[----:B------:R-:W-:Y:S02]  /*167a0*/  IMAD.MOV.U32 R12, RZ, RZ, 0x3 ;  /* 0x00000003ff0c7424 */ /* 0x000fe400078e00ff */
[----:B------:R-:W-:-:S05]  /*167b0*/  IMAD.MOV.U32 R5, RZ, RZ, R14 ;  /* 0x000000ffff057224 */ /* 0x000fca00078e000e */
[----:B------:R-:W-:-:S05]  /*167c0*/  @!P2 LEA R5, P3, R10, R5, 0x1 ;  /* 0x000000050a05a211 */ /* 0x000fca00078608ff */
[----:B------:R-:W-:-:S04]  /*167d0*/  @!P2 IMAD.X R6, RZ, RZ, R6, P3 ;  /* 0x000000ffff06a224 */ /* 0x000fc800018e0606 */
[----:B------:R-:W-:Y:S02]  /*167e0*/  @!P2 IMAD.MOV.U32 R7, RZ, RZ, R6 ;  /* 0x000000ffff07a224 */ /* 0x000fe400078e0006 */
[----:B------:R-:W-:Y:S02]  /*167f0*/  @!P2 IMAD.MOV.U32 R6, RZ, RZ, R5 ;  /* 0x000000ffff06a224 */ /* 0x000fe400078e0005 */
[----:B------:R-:W-:-:S03]  /*16800*/  VIADD R5, R0, 0x30 ;  /* 0x0000003000057836 */ /* 0x000fc60000000000 */
        /* <DEDUP_REMOVED lines=9> */
.L_x_350:
[----:B------:R-:W-:Y:S02]  /*168a0*/  IMAD.MOV.U32 R13, RZ, RZ, R4 ;  /* 0x000000ffff0d7224 */ /* 0x000fe400078e0004 */
[----:B------:R-:W-:-:S07]  /*168b0*/  IMAD.MOV.U32 R6, RZ, RZ, R14 ;  /* 0x000000ffff067224 */ /* 0x000fce00078e000e */
[----:B------:R-:W-:Y:S05]  /*168c0*/  WARPSYNC.COLLECTIVE R15, `(.L_x_351) ;  /* 0x000000000f087348 */ /* 0x000fea0003c00000 */
[----:B------:R0:W1:Y:S02]  /*168d0*/  SHFL.IDX P6, R14, R13, R12, R11 ;  /* 0x0000000c0d0e7389 */ /* 0x00006400000c000b */
[----:B01----:R-:W-:Y:S01]  /*168e0*/  ENDCOLLECTIVE ;  /* 0x000000000000791b */ /* 0x003fe20003800000 */
.L_x_351:
        /* <DEDUP_REMOVED lines=18> */
.L_x_352:
[----:B------:R-:W-:Y:S02]  /*16a10*/  IMAD.MOV.U32 R13, RZ, RZ, R4 ;  /* 0x000000ffff0d7224 */ /* 0x000fe400078e0004 */
[----:B------:R-:W-:-:S07]  /*16a20*/  IMAD.MOV.U32 R6, RZ, RZ, R14 ;  /* 0x000000ffff067224 */ /* 0x000fce00078e000e */
[----:B------:R-:W-:Y:S05]  /*16a30*/  WARPSYNC.COLLECTIVE R15, `(.L_x_353) ;  /* 0x000000000f087348 */ /* 0x000fea0003c00000 */
[----:B------:R0:W1:Y:S02]  /*16a40*/  SHFL.IDX P6, R14, R13, R12, R11 ;  /* 0x0000000c0d0e7389 */ /* 0x00006400000c000b */
[----:B01----:R-:W-:Y:S01]  /*16a50*/  ENDCOLLECTIVE ;  /* 0x000000000000791b */ /* 0x003fe20003800000 */
.L_x_353:
        /* <DEDUP_REMOVED lines=18> */
.L_x_354:
[----:B------:R-:W-:Y:S02]  /*16b80*/  IMAD.MOV.U32 R13, RZ, RZ, R4 ;  /* 0x000000ffff0d7224 */ /* 0x000fe400078e0004 */
[----:B------:R-:W-:-:S07]  /*16b90*/  IMAD.MOV.U32 R6, RZ, RZ, R14 ;  /* 0x000000ffff067224 */ /* 0x000fce00078e000e */
[----:B------:R-:W-:Y:S05]  /*16ba0*/  WARPSYNC.COLLECTIVE R15, `(.L_x_355) ;  /* 0x000000000f087348 */ /* 0x000fea0003c00000 */
[----:B------:R0:W1:Y:S02]  /*16bb0*/  SHFL.IDX P6, R14, R13, R12, R11 ;  /* 0x0000000c0d0e7389 */ /* 0x00006400000c000b */
[----:B01----:R-:W-:Y:S01]  /*16bc0*/  ENDCOLLECTIVE ;  /* 0x000000000000791b */ /* 0x003fe20003800000 */
.L_x_355:
[----:B------:R-:W-:Y:S01]  /*16bd0*/  ULDC.64 UR4, c[0x0][0x208] ;  /* 0x0000820000047ab9 */ /* 0x000fe20000000a00 */
[----:B------:R-:W-:Y:S02]  /*16be0*/  IMAD.MOV.U32 R13, RZ, RZ, R3 ;  /* 0x000000ffff0d7224 */ /* 0x000fe400078e0003 */
[----:B------:R-:W-:Y:S02]  /*16bf0*/  IMAD.MOV.U32 R12, RZ, RZ, 0x6 ;  /* 0x00000006ff0c7424 */ /* 0x000fe400078e00ff */
[----:B------:R-:W-:-:S05]  /*16c00*/  IMAD.MOV.U32 R5, RZ, RZ, R14 ;  /* 0x000000ffff057224 */ /* 0x000fca00078e000e */
[----:B------:R-:W-:-:S05]  /*16c10*/  @!P2 LEA R5, P3, R10, R5, 0x1 ;  /* 0x000000050a05a211 */ /* 0x000fca00078608ff */
[----:B------:R-:W-:-:S04]  /*16c20*/  @!P2 IMAD.X R6, RZ, RZ, R6, P3 ;  /* 0x000000ffff06a224 */ /* 0x000fc800018e0606 */
[----:B------:R-:W-:Y:S02]  /*16c30*/  @!P2 IMAD.MOV.U32 R7, RZ, RZ, R6 ;  /* 0x000000ffff07a224 */ /* 0x000fe400078e0006 */
[----:B------:R-:W-:-:S05]  /*16c40*/  @!P2 IMAD.MOV.U32 R6, RZ, RZ, R5 ;  /* 0x000000ffff06a224 */ /* 0x000fca00078e0005 */
        /* <DEDUP_REMOVED lines=8> */
.L_x_356:
[----:B------:R-:W-:-:S05]  /*16cd0*/  VIADD R7, R0, 0x60 ;  /* 0x0000006000077836 */ /* 0x000fca0000000000 */
[----:B------:R-:W-:Y:S01]  /*16ce0*/  ISETP.GE.AND P2, PT, R7, R2, PT ;  /* 0x000000020700720c */ /* 0x000fe20003f46270 */
[----:B------:R-:W-:Y:S02]  /*16cf0*/  IMAD.MOV.U32 R13, RZ, RZ, R4 ;  /* 0x000000ffff0d7224 */ /* 0x000fe400078e0004 */
[----:B------:R-:W-:-:S10]  /*16d00*/  IMAD.MOV.U32 R6, RZ, RZ, R14 ;  /* 0x000000ffff067224 */ /* 0x000fd400078e000e */
[----:B------:R-:W-:Y:S05]  /*16d10*/  WARPSYNC.COLLECTIVE R15, `(.L_x_357) ;  /* 0x000000000f087348 */ /* 0x000fea0003c00000 */
[----:B------:R0:W1:Y:S02]  /*16d20*/  SHFL.IDX P6, R14, R13, R12, R11 ;  /* 0x0000000c0d0e7389 */ /* 0x00006400000c000b */
[----:B01----:R-:W-:Y:S01]  /*16d30*/  ENDCOLLECTIVE ;  /* 0x000000000000791b */ /* 0x003fe20003800000 */
.L_x_357:
        /* <DEDUP_REMOVED lines=16> */
.L_x_358:
[----:B------:R-:W-:Y:S02]  /*16e40*/  IMAD.MOV.U32 R13, RZ, RZ, R4 ;  /* 0x000000ffff0d7224 */ /* 0x000fe400078e0004 */
[----:B------:R-:W-:-:S07]  /*16e50*/  IMAD.MOV.U32 R5, RZ, RZ, R14 ;  /* 0x000000ffff057224 */ /* 0x000fce00078e000e */
[----:B------:R-:W-:Y:S05]  /*16e60*/  WARPSYNC.COLLECTIVE R15, `(.L_x_359) ;  /* 0x000000000f087348 */ /* 0x000fea0003c00000 */
[----:B------:R0:W1:Y:S02]  /*16e70*/  SHFL.IDX P6, R14, R13, R12, R11 ;  /* 0x0000000c0d0e7389 */ /* 0x00006400000c000b */
[----:B01----:R-:W-:Y:S01]  /*16e80*/  ENDCOLLECTIVE ;  /* 0x000000000000791b */ /* 0x003fe20003800000 */
.L_x_359:
[----:B------:R-:W-:Y:S01]  /*16e90*/  IMAD.MOV.U32 R3, RZ, RZ, R14 ;  /* 0x000000ffff037224 */ /* 0x000fe200078e000e */
[----:B------:R-:W-:Y:S06]  /*16ea0*/  BRA `(.L_x_360) ;  /* 0xffffffb8005c7947 */ /* 0x000fec000383ffff */
.L_x_251:
[----:B0-----:R0:W3:Y:S02]  /*16eb0*/  SYNCS.PHASECHK.TRANS64.TRYWAIT P0, [R18+URZ+0x34820], R0 ;  /* 0x03482000120075a7 */ /* 0x0010e4000800017f */
[----:B---3--:R-:W-:Y:S05]  /*16ec0*/  @!P0 NANOSLEEP.SYNCS 0x989680 ;  /* 0x009896800000895d */ /* 0x008fea0003900000 */
[----:B------:R-:W3:Y:S02]  /*16ed0*/  @!P0 SYNCS.PHASECHK.TRANS64 P0, [R18+URZ+0x34820], R0 ;  /* 0x03482000120085a7 */ /* 0x000ee4000800007f */
[----:B---3--:R-:W-:Y:S05]  /*16ee0*/  @!P0 BRA `(.L_x_251) ;  /* 0xfffffffc00f08947 */ /* 0x008fea000383ffff */
[----:B------:R-:W-:Y:S05]  /*16ef0*/  BRA `(.L_x_361) ;  /* 0xffffffb800d07947 */ /* 0x000fea000383ffff */
.L_x_260:
[----:B-1----:R1:W2:Y:S02]  /*16f00*/  SYNCS.PHASECHK.TRANS64.TRYWAIT P0, [R3+URZ+0x34840], R2 ;  /* 0x03484002030075a7 */ /* 0x0022a4000800017f */
[----:B--2---:R-:W-:Y:S05]  /*16f10*/  @!P0 NANOSLEEP.SYNCS 0x989680 ;  /* 0x009896800000895d */ /* 0x004fea0003900000 */
[----:B------:R-:W2:Y:S02]  /*16f20*/  @!P0 SYNCS.PHASECHK.TRANS64 P0, [R3+URZ+0x34840], R2 ;  /* 0x03484002030085a7 */ /* 0x000ea4000800007f */
[----:B--2---:R-:W-:Y:S05]  /*16f30*/  @!P0 BRA `(.L_x_260) ;  /* 0xfffffffc00f08947 */ /* 0x004fea000383ffff */
[----:B------:R-:W-:Y:S05]  /*16f40*/  BRA `(.L_x_362) ;  /* 0xffffffbc00b07947 */ /* 0x000fea000383ffff */
.L_x_266:
[----:B0-----:R0:W1:Y:S02]  /*16f50*/  SYNCS.PHASECHK.TRANS64.TRYWAIT P0, [R3+URZ+0x60], R2 ;  /* 0x00006002030075a7 */ /* 0x001064000800017f */
[----:B-1----:R-:W-:Y:S05]  /*16f60*/  @!P0 NANOSLEEP.SYNCS 0x989680 ;  /* 0x009896800000895d */ /* 0x002fea0003900000 */
[----:B------:R-:W1:Y:S02]  /*16f70*/  @!P0 SYNCS.PHASECHK.TRANS64 P0, [R3+URZ+0x60], R2 ;  /* 0x00006002030085a7 */ /* 0x000e64000800007f */
[----:B-1----:R-:W-:Y:S05]  /*16f80*/  @!P0 BRA `(.L_x_266) ;  /* 0xfffffffc00f08947 */ /* 0x002fea000383ffff */
[----:B------:R-:W-:Y:S05]  /*16f90*/  BRA `(.L_x_363) ;  /* 0xffffffc000847947 */ /* 0x000fea000383ffff */
.L_x_275:
[----:B-1----:R1:W2:Y:S02]  /*16fa0*/  SYNCS.PHASECHK.TRANS64.TRYWAIT P0, [R3+URZ+0x34840], R2 ;  /* 0x03484002030075a7 */ /* 0x0022a4000800017f */
[----:B--2---:R-:W-:Y:S05]  /*16fb0*/  @!P0 NANOSLEEP.SYNCS 0x989680 ;  /* 0x009896800000895d */ /* 0x004fea0003900000 */
[----:B------:R-:W2:Y:S02]  /*16fc0*/  @!P0 SYNCS.PHASECHK.TRANS64 P0, [R3+URZ+0x34840], R2 ;  /* 0x03484002030085a7 */ /* 0x000ea4000800007f */
[----:B--2---:R-:W-:Y:S05]  /*16fd0*/  @!P0 BRA `(.L_x_275) ;  /* 0xfffffffc00f08947 */ /* 0x004fea000383ffff */
[----:B------:R-:W-:Y:S05]  /*16fe0*/  BRA `(.L_x_364) ;  /* 0xffffffc800187947 */ /* 0x000fea000383ffff */
.L_x_281:
[----:B0-----:R0:W1:Y:S02]  /*16ff0*/  SYNCS.PHASECHK.TRANS64.TRYWAIT P0, [R2+URZ+0x60], R3 ;  /* 0x00006003020075a7 */ /* 0x001064000800017f */
[----:B-1----:R-:W-:Y:S05]  /*17000*/  @!P0 NANOSLEEP.SYNCS 0x989680 ;  /* 0x009896800000895d */ /* 0x002fea0003900000 */
[----:B------:R-:W1:Y:S02]  /*17010*/  @!P0 SYNCS.PHASECHK.TRANS64 P0, [R2+URZ+0x60], R3 ;  /* 0x00006003020085a7 */ /* 0x000e64000800007f */
[----:B-1----:R-:W-:Y:S05]  /*17020*/  @!P0 BRA `(.L_x_281) ;  /* 0xfffffffc00f08947 */ /* 0x002fea000383ffff */
[----:B------:R-:W-:Y:S05]  /*17030*/  BRA `(.L_x_365) ;  /* 0xffffffc800ec7947 */ /* 0x000fea000383ffff */
.L_x_290:
[----:B--2---:R2:W3:Y:S02]  /*17040*/  SYNCS.PHASECHK.TRANS64.TRYWAIT P0, [R2+URZ+0x34840], R3 ;  /* 0x03484003020075a7 */ /* 0x0044e4000800017f */
[----:B---3--:R-:W-:Y:S05]  /*17050*/  @!P0 NANOSLEEP.SYNCS 0x989680 ;  /* 0x009896800000895d */ /* 0x008fea0003900000 */
[----:B------:R-:W3:Y:S02]  /*17060*/  @!P0 SYNCS.PHASECHK.TRANS64 P0, [R2+URZ+0x34840], R3 ;  /* 0x03484003020085a7 */ /* 0x000ee4000800007f */
[----:B---3--:R-:W-:Y:S05]  /*17070*/  @!P0 BRA `(.L_x_290) ;  /* 0xfffffffc00f08947 */ /* 0x008fea000383ffff */
[----:B------:R-:W-:Y:S05]  /*17080*/  BRA `(.L_x_366) ;  /* 0xffffffd000507947 */ /* 0x000fea000383ffff */
.L_x_296:
[----:B0-----:R0:W1:Y:S02]  /*17090*/  SYNCS.PHASECHK.TRANS64.TRYWAIT P0, [R2+URZ+0x60], R5 ;  /* 0x00006005020075a7 */ /* 0x001064000800017f */
[----:B-1----:R-:W-:Y:S05]  /*170a0*/  @!P0 NANOSLEEP.SYNCS 0x989680 ;  /* 0x009896800000895d */ /* 0x002fea0003900000 */
[----:B------:R-:W1:Y:S02]  /*170b0*/  @!P0 SYNCS.PHASECHK.TRANS64 P0, [R2+URZ+0x60], R5 ;  /* 0x00006005020085a7 */ /* 0x000e64000800007f */
[----:B-1----:R-:W-:Y:S05]  /*170c0*/  @!P0 BRA `(.L_x_296) ;  /* 0xfffffffc00f08947 */ /* 0x002fea000383ffff */
[----:B------:R-:W-:Y:S05]  /*170d0*/  BRA `(.L_x_367) ;  /* 0xffffffd400247947 */ /* 0x000fea000383ffff */
.L_x_307:
[----:B--2---:R2:W3:Y:S02]  /*170e0*/  SYNCS.PHASECHK.TRANS64.TRYWAIT P0, [R0+URZ+0x34860], R2 ;  /* 0x03486002000075a7 */ /* 0x0044e4000800017f */
[----:B---3--:R-:W-:Y:S05]  /*170f0*/  @!P0 NANOSLEEP.SYNCS 0x989680 ;  /* 0x009896800000895d */ /* 0x008fea0003900000 */
[----:B------:R-:W3:Y:S02]  /*17100*/  @!P0 SYNCS.PHASECHK.TRANS64 P0, [R0+URZ+0x34860], R2 ;  /* 0x03486002000085a7 */ /* 0x000ee4000800007f */
[----:B---3--:R-:W-:Y:S05]  /*17110*/  @!P0 BRA `(.L_x_307) ;  /* 0xfffffffc00f08947 */ /* 0x008fea000383ffff */
[----:B------:R-:W-:Y:S05]  /*17120*/  BRA `(.L_x_368) ;  /* 0xffffffd800747947 */ /* 0x000fea000383ffff */
.L_x_314:
[----:B------:R-:W4:Y:S01]  /*17130*/  LDL R3, [R1] ;  /* 0x0000000001037983 */ /* 0x000f220000100800 */
[----:B------:R-:W-:Y:S01]  /*17140*/  BSSY B0, `(.L_x_369) ;  /* 0x0000008000007945 */ /* 0x000fe20003800000 */
[----:B0-----:R-:W-:Y:S02]  /*17150*/  IMAD.MOV.U32 R12, RZ, RZ, RZ ;  /* 0x000000ffff0c7224 */ /* 0x001fe400078e00ff */
[----:B------:R-:W-:Y:S02]  /*17160*/  IMAD.MOV.U32 R11, RZ, RZ, 0x1f ;  /* 0x0000001fff0b7424 */ /* 0x000fe400078e00ff */
[----:B------:R-:W-:Y:S02]  /*17170*/  IMAD.MOV.U32 R15, RZ, RZ, -0x1 ;  /* 0xffffffffff0f7424 */ /* 0x000fe400078e00ff */
[----:B----4-:R-:W-:-:S07]  /*17180*/  IMAD.MOV.U32 R13, RZ, RZ, R3 ;  /* 0x000000ffff0d7224 */ /* 0x010fce00078e0003 */
[----:B-123--:R-:W-:Y:S05]  /*17190*/  WARPSYNC.COLLECTIVE R15, `(.L_x_370) ;  /* 0x000000000f087348 */ /* 0x00efea0003c00000 */
[----:B------:R0:W4:Y:S02]  /*171a0*/  SHFL.IDX P6, R14, R13, R12, R11 ;  /* 0x0000000c0d0e7389 */ /* 0x00012400000c000b */
[----:B01234-:R-:W-:Y:S01]  /*171b0*/  ENDCOLLECTIVE ;  /* 0x000000000000791b */ /* 0x01ffe20003800000 */
.L_x_370:
[----:B------:R-:W-:Y:S05]  /*171c0*/  BSYNC B0 ;  /* 0x0000000000007941 */ /* 0x000fea0003800000 */
.L_x_369:
[----:B------:R0:W5:Y:S01]  /*171d0*/  LDL R2, [R1+0xc] ;  /* 0x00000c0001027983 */ /* 0x0001620000100800 */
[----:B------:R-:W-:Y:S02]  /*171e0*/  IMAD.MOV.U32 R13, RZ, RZ, R3 ;  /* 0x000000ffff0d7224 */ /* 0x000fe400078e0003 */
[----:B------:R-:W-:Y:S02]  /*171f0*/  IMAD.MOV.U32 R12, RZ, RZ, 0x1 ;  /* 0x00000001ff0c7424 */ /* 0x000fe400078e00ff */
[----:B------:R-:W-:Y:S02]  /*17200*/  IMAD.MOV.U32 R11, RZ, RZ, 0x1f ;  /* 0x0000001fff0b7424 */ /* 0x000fe400078e00ff */
[----:B------:R-:W-:Y:S02]  /*17210*/  IMAD.MOV.U32 R15, RZ, RZ, -0x1 ;  /* 0xffffffffff0f7424 */ /* 0x000fe400078e00ff */
[----:B0-----:R-:W-:-:S07]  /*17220*/  IMAD.MOV.U32 R0, RZ, RZ, R14 ;  /* 0x000000ffff007224 */ /* 0x001fce00078e000e */
[----:B-----5:R-:W-:Y:S05]  /*17230*/  WARPSYNC.COLLECTIVE R15, `(.L_x_371) ;  /* 0x000000000f087348 */ /* 0x020fea0003c00000 */
[----:B------:R0:W1:Y:S02]  /*17240*/  SHFL.IDX P6, R14, R13, R12, R11 ;  /* 0x0000000c0d0e7389 */ /* 0x00006400000c000b */
[----:B01---5:R-:W-:Y:S01]  /*17250*/  ENDCOLLECTIVE ;  /* 0x000000000000791b */ /* 0x023fe20003800000 */
.L_x_371:
[----:B------:R-:W-:Y:S01]  /*17260*/  ULDC UR4, c[0x0][0xc3c] ;  /* 0x00030f0000047ab9 */ /* 0x000fe20000000800 */
[----:B------:R-:W-:Y:S01]  /*17270*/  ULDC.64 UR6, c[0x0][0x208] ;  /* 0x0000820000067ab9 */ /* 0x000fe20000000a00 */
[----:B------:R-:W-:Y:S02]  /*17280*/  IMAD.IADD R7, R2, 0x1, R16 ;  /* 0x0000000102077824 */ /* 0x000fe400078e0210 */
[----:B------:R-:W-:Y:S02]  /*17290*/  IMAD.MOV.U32 R11, RZ, RZ, RZ ;  /* 0x000000ffff0b7224 */ /* 0x000fe400078e00ff */
[----:B------:R-:W-:Y:S01]  /*172a0*/  IMAD.MOV.U32 R8, RZ, RZ, R14 ;  /* 0x000000ffff087224 */ /* 0x000fe200078e000e */
[----:B------:R-:W-:-:S13]  /*172b0*/  ISETP.GE.OR P1, PT, R7, UR4, !P0 ;  /* 0x0000000407007c0c */ /* 0x000fda000c726670 */
[----:B------:R-:W0:Y:S08]  /*172c0*/  @!P1 LDC.64 R2, c[0x0][0xc80] ;  /* 0x00032000ff029b82 */ /* 0x000e300000000a00 */
[----:B------:R-:W1:Y:S01]  /*172d0*/  @!P1 LDC.64 R4, c[0x0][0xc78] ;  /* 0x00031e00ff049b82 */ /* 0x000e620000000a00 */
[----:B0-----:R-:W-:-:S05]  /*172e0*/  @!P1 IMAD.WIDE R2, R7, 0x4, R2 ;  /* 0x0000000407029825 */ /* 0x001fca00078e0202 */
[----:B------:R1:W2:Y:S02]  /*172f0*/  @!P1 LDG.E R6, desc[UR6][R2.64] ;  /* 0x0000000602069981 */ /* 0x0002a4000c1e1900 */
[----:B-1----:R-:W-:-:S06]  /*17300*/  @!P1 IMAD.WIDE R2, R7, 0x4, R4 ;  /* 0x0000000407029825 */ /* 0x002fcc00078e0204 */
[----:B------:R-:W3:Y:S01]  /*17310*/  @!P1 LDG.E R2, desc[UR6][R2.64] ;  /* 0x0000000602029981 */ /* 0x000ee2000c1e1900 */
[----:B------:R-:W-:Y:S01]  /*17320*/  IMAD.MOV.U32 R5, RZ, RZ, RZ ;  /* 0x000000ffff057224 */ /* 0x000fe200078e00ff */
[C---:B------:R-:W-:Y:S02]  /*17330*/  ISETP.GE.U32.AND P2, PT, R16.reuse, 0x2, PT ;  /* 0x000000021000780c */ /* 0x040fe40003f46070 */
[C---:B------:R-:W-:Y:S02]  /*17340*/  ISETP.GE.U32.AND P3, PT, R16.reuse, 0x4, PT ;  /* 0x000000041000780c */ /* 0x040fe40003f66070 */
[C---:B------:R-:W-:Y:S02]  /*17350*/  ISETP.GE.U32.AND P4, PT, R16.reuse, 0x8, PT ;  /* 0x000000081000780c */ /* 0x040fe40003f86070 */
[----:B------:R-:W-:Y:S01]  /*17360*/  ISETP.GE.U32.AND P5, PT, R16, 0x10, PT ;  /* 0x000000101000780c */ /* 0x000fe20003fa6070 */
[----:B--2---:R-:W-:Y:S01]  /*17370*/  @!P1 IMAD.MOV.U32 R5, RZ, RZ, R6 ;  /* 0x000000ffff059224 */ /* 0x004fe200078e0006 */
[----:B------:R-:W-:-:S02]  /*17380*/  CS2R R6, SRZ ;  /* 0x0000000000067805 */ /* 0x000fc4000001ff00 */
[----:B---3--:R-:W-:Y:S01]  /*17390*/  @!P1 IMAD.MOV.U32 R7, RZ, RZ, R2 ;  /* 0x000000ffff079224 */ /* 0x008fe200078e0002 */
[----:B------:R-:W-:-:S03]  /*173a0*/  ISETP.NE.AND P1, PT, R16, RZ, PT ;  /* 0x000000ff1000720c */ /* 0x000fc60003f25270 */
[----:B------:R-:W-:-:S04]  /*173b0*/  IMAD R2, R7, R5, RZ ;  /* 0x0000000507027224 */ /* 0x000fc800078e02ff */
[----:B------:R-:W-:-:S07]  /*173c0*/  IMAD.MOV.U32 R13, RZ, RZ, R2 ;  /* 0x000000ffff0d7224 */ /* 0x000fce00078e0002 */
[----:B------:R-:W-:Y:S05]  /*173d0*/  WARPSYNC.COLLECTIVE R15, `(.L_x_372) ;  /* 0x000000000f087348 */ /* 0x000fea0003c00000 */
[----:B------:R0:W1:Y:S02]  /*173e0*/  SHFL.UP P6, R14, R13, R12, R11 ;  /* 0x0400000c0d0e7389 */ /* 0x00006400000c000b */
[----:B01----:R-:W-:Y:S01]  /*173f0*/  ENDCOLLECTIVE ;  /* 0x000000000000791b */ /* 0x003fe20003800000 */
.L_x_372:
[----:B------:R-:W-:Y:S02]  /*17400*/  IMAD.MOV.U32 R12, RZ, RZ, 0x2 ;  /* 0x00000002ff0c7424 */ /* 0x000fe400078e00ff */
[----:B------:R-:W-:-:S05]  /*17410*/  IMAD.MOV.U32 R3, RZ, RZ, R14 ;  /* 0x000000ffff037224 */ /* 0x000fca00078e000e */
[----:B------:R-:W-:-:S05]  /*17420*/  SEL R3, R3, RZ, P1 ;  /* 0x000000ff03037207 */ /* 0x000fca0000800000 */
[----:B------:R-:W-:-:S04]  /*17430*/  IMAD.IADD R2, R2, 0x1, R3 ;  /* 0x0000000102027824 */ /* 0x000fc800078e0203 */
[----:B------:R-:W-:-:S07]  /*17440*/  IMAD.MOV.U32 R13, RZ, RZ, R2 ;  /* 0x000000ffff0d7224 */ /* 0x000fce00078e0002 */
[----:B------:R-:W-:Y:S05]  /*17450*/  WARPSYNC.COLLECTIVE R15, `(.L_x_373) ;  /* 0x000000000f087348 */ /* 0x000fea0003c00000 */
[----:B------:R0:W1:Y:S02]  /*17460*/  SHFL.UP P6, R14, R13, R12, R11 ;  /* 0x0400000c0d0e7389 */ /* 0x00006400000c000b */
[----:B01----:R-:W-:Y:S01]  /*17470*/  ENDCOLLECTIVE ;  /* 0x000000000000791b */ /* 0x003fe20003800000 */
.L_x_373:
        /* <DEDUP_REMOVED lines=8> */
.L_x_374:
        /* <DEDUP_REMOVED lines=8> */
.L_x_375:
        /* <DEDUP_REMOVED lines=8> */
.L_x_376:
[----:B------:R-:W-:Y:S02]  /*17600*/  IMAD.MOV.U32 R12, RZ, RZ, 0x1f ;  /* 0x0000001fff0c7424 */ /* 0x000fe400078e00ff */
[----:B------:R-:W-:Y:S02]  /*17610*/  IMAD.MOV.U32 R11, RZ, RZ, 0x1f ;  /* 0x0000001fff0b7424 */ /* 0x000fe400078e00ff */
[----:B------:R-:W-:-:S05]  /*17620*/  IMAD.MOV.U32 R3, RZ, RZ, R14 ;  /* 0x000000ffff037224 */ /* 0x000fca00078e000e */
[----:B------:R-:W-:-:S05]  /*17630*/  SEL R3, R3, RZ, P5 ;  /* 0x000000ff03037207 */ /* 0x000fca0002800000 */
[----:B------:R-:W-:-:S04]  /*17640*/  IMAD.IADD R2, R2, 0x1, R3 ;  /* 0x0000000102027824 */ /* 0x000fc800078e0203 */
[----:B------:R-:W-:-:S07]  /*17650*/  IMAD.MOV.U32 R13, RZ, RZ, R2 ;  /* 0x000000ffff0d7224 */ /* 0x000fce00078e0002 */
[----:B------:R-:W-:Y:S05]  /*17660*/  WARPSYNC.COLLECTIVE R15, `(.L_x_377) ;  /* 0x000000000f087348 */ /* 0x000fea0003c00000 */
[----:B------:R0:W1:Y:S02]  /*17670*/  SHFL.IDX P6, R14, R13, R12, R11 ;  /* 0x0000000c0d0e7389 */ /* 0x00006400000c000b */
[----:B01----:R-:W-:Y:S01]  /*17680*/  ENDCOLLECTIVE ;  /* 0x000000000000791b */ /* 0x003fe20003800000 */
.L_x_377:
[----:B------:R-:W-:Y:S01]  /*17690*/  IMAD.MOV.U32 R9, RZ, RZ, R14 ;  /* 0x000000ffff097224 */ /* 0x000fe200078e000e */
[----:B------:R-:W-:Y:S06]  /*176a0*/  BRA `(.L_x_378) ;  /* 0xffffffd800e87947 */ /* 0x000fec000383ffff */
.L_x_317:
[----:B------:R-:W-:Y:S01]  /*176b0*/  BSSY B0, `(.L_x_379) ;  /* 0x0000008000007945 */ /* 0x000fe20003800000 */
[----:B------:R-:W-:Y:S02]  /*176c0*/  IMAD.MOV.U32 R13, RZ, RZ, R2 ;  /* 0x000000ffff0d7224 */ /* 0x000fe400078e0002 */
[----:B0-----:R-:W-:Y:S02]  /*176d0*/  IMAD.MOV.U32 R12, RZ, RZ, 0x1 ;  /* 0x00000001ff0c7424 */ /* 0x001fe400078e00ff */
[----:B------:R-:W-:Y:S02]  /*176e0*/  IMAD.MOV.U32 R11, RZ, RZ, RZ ;  /* 0x000000ffff0b7224 */ /* 0x000fe400078e00ff */
[----:B------:R-:W-:-:S07]  /*176f0*/  IMAD.MOV.U32 R15, RZ, RZ, -0x1 ;  /* 0xffffffffff0f7424 */ /* 0x000fce00078e00ff */
[----:B------:R-:W-:Y:S05]  /*17700*/  WARPSYNC.COLLECTIVE R15, `(.L_x_380) ;  /* 0x000000000f087348 */ /* 0x000fea0003c00000 */
[----:B------:R0:W1:Y:S02]  /*17710*/  SHFL.UP P6, R14, R13, R12, R11 ;  /* 0x0400000c0d0e7389 */ /* 0x00006400000c000b */
[----:B01----:R-:W-:Y:S01]  /*17720*/  ENDCOLLECTIVE ;  /* 0x000000000000791b */ /* 0x003fe20003800000 */
.L_x_380:
[----:B------:R-:W-:Y:S05]  /*17730*/  BSYNC B0 ;  /* 0x0000000000007941 */ /* 0x000fea0003800000 */
.L_x_379:
[----:B------:R-:W-:Y:S02]  /*17740*/  IMAD.MOV.U32 R3, RZ, RZ, R14 ;  /* 0x000000ffff037224 */ /* 0x000fe400078e000e */
[----:B------:R-:W-:Y:S02]  /*17750*/  IMAD.MOV.U32 R12, RZ, RZ, 0x2 ;  /* 0x00000002ff0c7424 */ /* 0x000fe400078e00ff */
[----:B------:R-:W-:Y:S01]  /*17760*/  IMAD.MOV.U32 R11, RZ, RZ, RZ ;  /* 0x000000ffff0b7224 */ /* 0x000fe200078e00ff */
[----:B------:R-:W-:Y:S01]  /*17770*/  SEL R3, R3, RZ, P1 ;  /* 0x000000ff03037207 */ /* 0x000fe20000800000 */
[----:B------:R-:W-:-:S04]  /*17780*/  IMAD.MOV.U32 R15, RZ, RZ, -0x1 ;  /* 0xffffffffff0f7424 */ /* 0x000fc800078e00ff */
[----:B------:R-:W-:-:S04]  /*17790*/  IMAD.IADD R2, R2, 0x1, R3 ;  /* 0x0000000102027824 */ /* 0x000fc800078e0203 */
[----:B------:R-:W-:-:S07]  /*177a0*/  IMAD.MOV.U32 R13, RZ, RZ, R2 ;  /* 0x000000ffff0d7224 */ /* 0x000fce00078e0002 */
[----:B------:R-:W-:Y:S05]  /*177b0*/  WARPSYNC.COLLECTIVE R15, `(.L_x_381) ;  /* 0x000000000f087348 */ /* 0x000fea0003c00000 */
[----:B------:R0:W1:Y:S02]  /*177c0*/  SHFL.UP P6, R14, R13, R12, R11 ;  /* 0x0400000c0d0e7389 */ /* 0x00006400000c000b */
[----:B01----:R-:W-:Y:S01]  /*177d0*/  ENDCOLLECTIVE ;  /* 0x000000000000791b */ /* 0x003fe20003800000 */
.L_x_381:
        /* <DEDUP_REMOVED lines=8> */
.L_x_382:
        /* <DEDUP_REMOVED lines=8> */
.L_x_383:
        /* <DEDUP_REMOVED lines=8> */
.L_x_384:
        /* <DEDUP_REMOVED lines=9> */
.L_x_385:
[----:B------:R-:W-:Y:S01]  /*179f0*/  IMAD.MOV.U32 R9, RZ, RZ, R14 ;  /* 0x000000ffff097224 */ /* 0x000fe200078e000e */
[----:B------:R-:W-:Y:S06]  /*17a00*/  BRA `(.L_x_386) ;  /* 0xffffffd800c07947 */ /* 0x000fec000383ffff */
.L_x_319:
[----:B------:R-:W-:Y:S01]  /*17a10*/  BSSY B0, `(.L_x_387) ;  /* 0x0000006000007945 */ /* 0x000fe20003800000 */
[----:B------:R-:W-:Y:S01]  /*17a20*/  PLOP3.LUT P6, PT, P6, PT, PT, 0x8, 0x0 ;  /* 0x000000000000781c */ /* 0x000fe200037ce170 */
[----:B------:R-:W-:-:S12]  /*17a30*/  IMAD.MOV.U32 R15, RZ, RZ, -0x1 ;  /* 0xffffffffff0f7424 */ /* 0x000fd800078e00ff */
[----:B01----:R-:W-:Y:S05]  /*17a40*/  WARPSYNC.COLLECTIVE R15, `(.L_x_388) ;  /* 0x000000000f087348 */ /* 0x003fea0003c00000 */
[----:B------:R-:W-:Y:S01]  /*17a50*/  VOTE.ANY R14, PT, P6 ;  /* 0x00000000000e7806 */ /* 0x000fe200030e0100 */
[----:B01----:R-:W-:Y:S06]  /*17a60*/  ENDCOLLECTIVE ;  /* 0x000000000000791b */ /* 0x003fec0003800000 */
.L_x_388:
[----:B------:R-:W-:Y:S05]  /*17a70*/  BSYNC B0 ;  /* 0x0000000000007941 */ /* 0x000fea0003800000 */
.L_x_387:
[----:B------:R-:W-:Y:S02]  /*17a80*/  IMAD.MOV.U32 R8, RZ, RZ, R14 ;  /* 0x000000ffff087224 */ /* 0x000fe400078e000e */
[----:B------:R-:W-:Y:S02]  /*17a90*/  IMAD.MOV.U32 R13, RZ, RZ, R5 ;  /* 0x000000ffff0d7224 */ /* 0x000fe400078e0005 */
[----:B------:R-:W0:Y:S01]  /*17aa0*/  POPC R4, R8 ;  /* 0x0000000800047309 */ /* 0x000e220000000000 */
[----:B------:R-:W-:Y:S02]  /*17ab0*/  IMAD.MOV.U32 R11, RZ, RZ, 0x1f ;  /* 0x0000001fff0b7424 */ /* 0x000fe400078e00ff */
[----:B------:R-:W-:Y:S02]  /*17ac0*/  IMAD.MOV.U32 R15, RZ, RZ, -0x1 ;  /* 0xffffffffff0f7424 */ /* 0x000fe400078e00ff */
[----:B0-----:R-:W-:-:S07]  /*17ad0*/  IMAD.MOV.U32 R12, RZ, RZ, R4 ;  /* 0x000000ffff0c7224 */ /* 0x001fce00078e0004 */
[----:B------:R-:W-:Y:S05]  /*17ae0*/  WARPSYNC.COLLECTIVE R15, `(.L_x_389) ;  /* 0x000000000f087348 */ /* 0x000fea0003c00000 */
[----:B------:R0:W1:Y:S02]  /*17af0*/  SHFL.IDX P6, R14, R13, R12, R11 ;  /* 0x0000000c0d0e7389 */ /* 0x00006400000c000b */
[----:B01----:R-:W-:Y:S01]  /*17b00*/  ENDCOLLECTIVE ;  /* 0x000000000000791b */ /* 0x003fe20003800000 */
.L_x_389:
[----:B------:R-:W-:Y:S02]  /*17b10*/  IMAD.MOV.U32 R13, RZ, RZ, R7 ;  /* 0x000000ffff0d7224 */ /* 0x000fe400078e0007 */
[----:B------:R-:W-:-:S07]  /*17b20*/  IMAD.MOV.U32 R5, RZ, RZ, R14 ;  /* 0x000000ffff057224 */ /* 0x000fce00078e000e */
[----:B------:R-:W-:Y:S05]  /*17b30*/  WARPSYNC.COLLECTIVE R15, `(.L_x_390) ;  /* 0x000000000f087348 */ /* 0x000fea0003c00000 */
[----:B------:R0:W1:Y:S02]  /*17b40*/  SHFL.IDX P6, R14, R13, R12, R11 ;  /* 0x0000000c0d0e7389 */ /* 0x00006400000c000b */
[----:B01----:R-:W-:Y:S01]  /*17b50*/  ENDCOLLECTIVE ;  /* 0x000000000000791b */ /* 0x003fe20003800000 */
.L_x_390:
[----:B------:R-:W-:Y:S01]  /*17b60*/  IMAD.MOV.U32 R7, RZ, RZ, R14 ;  /* 0x000000ffff077224 */ /* 0x000fe200078e000e */
[----:B------:R-:W-:Y:S06]  /*17b70*/  BRA `(.L_x_391) ;  /* 0xffffffd800a07947 */ /* 0x000fec000383ffff */
.L_x_321:
[----:B------:R-:W-:Y:S01]  /*17b80*/  BSSY B0, `(.L_x_392) ;  /* 0x0000007000007945 */ /* 0x000fe20003800000 */
[----:B------:R-:W-:Y:S02]  /*17b90*/  IMAD.MOV.U32 R13, RZ, RZ, R2 ;  /* 0x000000ffff0d7224 */ /* 0x000fe400078e0002 */
[----:B------:R-:W-:Y:S02]  /*17ba0*/  IMAD.MOV.U32 R11, RZ, RZ, 0x1f ;  /* 0x0000001fff0b7424 */ /* 0x000fe400078e00ff */
[----:B------:R-:W-:-:S07]  /*17bb0*/  IMAD.MOV.U32 R15, RZ, RZ, -0x1 ;  /* 0xffffffffff0f7424 */ /* 0x000fce00078e00ff */
[----:B-1234-:R-:W-:Y:S05]  /*17bc0*/  WARPSYNC.COLLECTIVE R15, `(.L_x_393) ;  /* 0x000000000f087348 */ /* 0x01efea0003c00000 */
[----:B------:R0:W0:Y:S02]  /*17bd0*/  SHFL.IDX P6, R14, R13, R12, R11 ;  /* 0x0000000c0d0e7389 */ /* 0x00002400000c000b */
[----:B01234-:R-:W-:Y:S01]  /*17be0*/  ENDCOLLECTIVE ;  /* 0x000000000000791b */ /* 0x01ffe20003800000 */
.L_x_393:
[----:B------:R-:W-:Y:S05]  /*17bf0*/  BSYNC B0 ;  /* 0x0000000000007941 */ /* 0x000fea0003800000 */
.L_x_392:
[----:B------:R-:W-:Y:S01]  /*17c00*/  IMAD.MOV.U32 R2, RZ, RZ, R14 ;  /* 0x000000ffff027224 */ /* 0x000fe200078e000e */
[----:B------:R-:W-:Y:S06]  /*17c10*/  BRA `(.L_x_394) ;  /* 0xffffffd800907947 */ /* 0x000fec000383ffff */
.L_x_325:
[----:B0-----:R0:W1:Y:S02]  /*17c20*/  SYNCS.PHASECHK.TRANS64.TRYWAIT P0, [R0+URZ+0x34820], R3 ;  /* 0x03482003000075a7 */ /* 0x001064000800017f */
[----:B-1----:R-:W-:Y:S05]  /*17c30*/  @!P0 NANOSLEEP.SYNCS 0x989680 ;  /* 0x009896800000895d */ /* 0x002fea0003900000 */
[----:B------:R-:W1:Y:S02]  /*17c40*/  @!P0 SYNCS.PHASECHK.TRANS64 P0, [R0+URZ+0x34820], R3 ;  /* 0x03482003000085a7 */ /* 0x000e64000800007f */
[----:B-1----:R-:W-:Y:S05]  /*17c50*/  @!P0 BRA `(.L_x_325) ;  /* 0xfffffffc00f08947 */ /* 0x002fea000383ffff */
[----:B------:R-:W-:Y:S05]  /*17c60*/  BRA `(.L_x_395) ;  /* 0xffffffe000287947 */ /* 0x000fea000383ffff */
.L_x_326:
        /* <DEDUP_REMOVED lines=11> */
.L_x_397:
[----:B------:R-:W-:Y:S05]  /*17d20*/  BSYNC B0 ;  /* 0x0000000000007941 */ /* 0x000fea0003800000 */
.L_x_396:
[----:B------:R-:W-:Y:S05]  /*17d30*/  BRA `(.L_x_398) ;  /* 0xffffffe000107947 */ /* 0x000fea000383ffff */
.L_x_329:
[----:B------:R-:W-:Y:S01]  /*17d40*/  BSSY B1, `(.L_x_399) ;  /* 0x0000006000017945 */ /* 0x000fe20003800000 */
[----:B------:R-:W-:-:S07]  /*17d50*/  IMAD.MOV.U32 R15, RZ, RZ, -0x1 ;  /* 0xffffffffff0f7424 */ /* 0x000fce00078e00ff */
[----:B01----:R-:W-:Y:S05]  /*17d60*/  WARPSYNC.COLLECTIVE R15, `(.L_x_400) ;  /* 0x000000000f0c7348 */ /* 0x003fea0003c00000 */
[----:B------:R-:W-:Y:S02]  /*17d70*/  ELECT P6, UR62, PT ;  /* 0x00000000003e782f */ /* 0x000fe400038c0000 */
[----:B------:R-:W-:Y:S01]  /*17d80*/  MOV R14, UR62 ;  /* 0x0000003e000e7c02 */ /* 0x000fe20008000f00 */
[----:B01----:R-:W-:Y:S10]  /*17d90*/  ENDCOLLECTIVE ;  /* 0x000000000000791b */ /* 0x003ff40003800000 */
.L_x_400:
[----:B------:R-:W-:Y:S05]  /*17da0*/  BSYNC B1 ;  /* 0x0000000000017941 */ /* 0x000fea0003800000 */
.L_x_399:
[----:B------:R-:W-:Y:S05]  /*17db0*/  BRA `(.L_x_401) ;  /* 0xffffffe000087947 */ /* 0x000fea000383ffff */
.L_x_331:
[----:B0-----:R0:W1:Y:S02]  /*17dc0*/  SYNCS.PHASECHK.TRANS64.TRYWAIT P0, [R6+URZ], R5 ;  /* 0x00000005060075a7 */ /* 0x001064000800017f */
[----:B-1----:R-:W-:Y:S05]  /*17dd0*/  @!P0 NANOSLEEP.SYNCS 0x989680 ;  /* 0x009896800000895d */ /* 0x002fea0003900000 */
[----:B------:R-:W1:Y:S02]  /*17de0*/  @!P0 SYNCS.PHASECHK.TRANS64 P0, [R6+URZ], R5 ;  /* 0x00000005060085a7 */ /* 0x000e64000800007f */
[----:B-1----:R-:W-:Y:S05]  /*17df0*/  @!P0 BRA `(.L_x_331) ;  /* 0xfffffffc00f08947 */ /* 0x002fea000383ffff */
[----:B------:R-:W-:Y:S05]  /*17e00*/  BRA `(.L_x_402) ;  /* 0xffffffe000487947 */ /* 0x000fea000383ffff */
.L_x_332:
[----:B-1----:R1:W2:Y:S02]  /*17e10*/  SYNCS.PHASECHK.TRANS64.TRYWAIT P0, [R7+URZ], R2 ;  /* 0x00000002070075a7 */ /* 0x0022a4000800017f */
[----:B--2---:R-:W-:Y:S05]  /*17e20*/  @!P0 NANOSLEEP.SYNCS 0x989680 ;  /* 0x009896800000895d */ /* 0x004fea0003900000 */
[----:B------:R-:W2:Y:S02]  /*17e30*/  @!P0 SYNCS.PHASECHK.TRANS64 P0, [R7+URZ], R2 ;  /* 0x00000002070085a7 */ /* 0x000ea4000800007f */
[----:B--2---:R-:W-:Y:S05]  /*17e40*/  @!P0 BRA `(.L_x_332) ;  /* 0xfffffffc00f08947 */ /* 0x004fea000383ffff */
[----:B------:R-:W-:Y:S05]  /*17e50*/  BRA `(.L_x_403) ;  /* 0xffffffe0003c7947 */ /* 0x000fea000383ffff */
.L_x_334:
[----:B--2---:R2:W3:Y:S02]  /*17e60*/  SYNCS.PHASECHK.TRANS64.TRYWAIT P0, [R4+URZ], R5 ;  /* 0x00000005040075a7 */ /* 0x0044e4000800017f */
[----:B---3--:R-:W-:Y:S05]  /*17e70*/  @!P0 NANOSLEEP.SYNCS 0x989680 ;  /* 0x009896800000895d */ /* 0x008fea0003900000 */
[----:B------:R-:W3:Y:S02]  /*17e80*/  @!P0 SYNCS.PHASECHK.TRANS64 P0, [R4+URZ], R5 ;  /* 0x00000005040085a7 */ /* 0x000ee4000800007f */
[----:B---3--:R-:W-:Y:S05]  /*17e90*/  @!P0 BRA `(.L_x_334) ;  /* 0xfffffffc00f08947 */ /* 0x008fea000383ffff */
[----:B------:R-:W-:Y:S05]  /*17ea0*/  BRA `(.L_x_404) ;  /* 0xffffffe000407947 */ /* 0x000fea000383ffff */
.L_x_405:
        /* <DEDUP_REMOVED lines=13> */
.L_x_3092:


//--------------------- .text._ZN7cutlass13device_kernelIN5flash11enable_sm90INS1_16FlashAttnFwdSm90INS1_25CollectiveMainloopFwdSm90ILi2EN4cute5tupleIJNS5_1CILi1EEES8_S8_EEENS6_IJNS7_ILi128EEENS7_ILi176EEESA_EEELi128ENS_6half_tEfNS_4arch4Sm90ELb0ELb0ELb0ELb1ELb0ELb1ELb0ELb1ELb1ELb1ELb1ELb0EEENS1_21CollectiveEpilogueFwdINS6_IJSA_SA_SB_EEES9_SD_SF_Li256ELb1ELb1ELb1ELb0EEENS1_36VarlenDynamicPersistentTileSchedulerILi128ELi176ELi256ELi128ELb1ELb1ELb1ELb0ELb1ELb1EEEEEEEEEvNT_6ParamsE --------------------------
	.section	.text._ZN7cutlass13device_kernelIN5flash11enable_sm90INS1_16FlashAttnFwdSm90INS1_25CollectiveMainloopFwdSm90ILi2EN4cute5tupleIJNS5_1CILi1EEES8_S8_EEENS6_IJNS7_ILi128EEENS7_ILi176EEESA_EEELi128ENS_6half_tEfNS_4arch4Sm90ELb0ELb0ELb0ELb1ELb0ELb1ELb0ELb1ELb1ELb1ELb1ELb0EEENS1_21CollectiveEpilogueFwdINS6_IJSA_SA_SB_EEES9_SD_SF_Li256ELb1ELb1ELb1ELb0EEENS1_36VarlenDynamicPersistentTileSchedulerILi128ELi176ELi256ELi128ELb1ELb1ELb1ELb0ELb1ELb1EEEEEEEEEvNT_6ParamsE,"ax",@progbits
	.align	128
.text._ZN7cutlass13device_kernelIN5flash11enable_sm90INS1_16FlashAttnFwdSm90INS1_25CollectiveMainloopFwdSm90ILi2EN4cute5tupleIJNS5_1CILi1EEES8_S8_EEENS6_IJNS7_ILi128EEENS7_ILi176EEESA_EEELi128ENS_6half_tEfNS_4arch4Sm90ELb0ELb0ELb0ELb1ELb0ELb1ELb0ELb1ELb1ELb1ELb1ELb0EEENS1_21CollectiveEpilogueFwdINS6_IJSA_SA_SB_EEES9_SD_SF_Li256ELb1ELb1ELb1ELb0EEENS1_36VarlenDynamicPersistentTileSchedulerILi128ELi176ELi256ELi128ELb1ELb1ELb1ELb0ELb1ELb1EEEEEEEEEvNT_6ParamsE:
        .type           _ZN7cutlass13device_kernelIN5flash11enable_sm90INS1_16FlashAttnFwdSm90INS1_25CollectiveMainloopFwdSm90ILi2EN4cute5tupleIJNS5_1CILi1EEES8_S8_EEENS6_IJNS7_ILi128EEENS7_ILi176EEESA_EEELi128ENS_6half_tEfNS_4arch4Sm90ELb0ELb0ELb0ELb1ELb0ELb1ELb0ELb1ELb1ELb1ELb1ELb0EEENS1_21CollectiveEpilogueFwdINS6_IJSA_SA_SB_EEES9_SD_SF_Li256ELb1ELb1ELb1ELb0EEENS1_36VarlenDynamicPersistentTileSchedulerILi128ELi176ELi256ELi128ELb1ELb1ELb1ELb0ELb1ELb1EEEEEEEEEvNT_6ParamsE,@function
        .size           _ZN7cutlass13device_kernelIN5flash11enable_sm90INS1_16FlashAttnFwdSm90INS1_25CollectiveMainloopFwdSm90ILi2EN4cute5tupleIJNS5_1CILi1EEES8_S8_EEENS6_IJNS7_ILi128EEENS7_ILi176EEESA_EEELi128ENS_6half_tEfNS_4arch4Sm90ELb0ELb0ELb0ELb1ELb0ELb1ELb0ELb1ELb1ELb1ELb1ELb0EEENS1_21CollectiveEpilogueFwdINS6_IJSA_SA_SB_EEES9_SD_SF_Li256ELb1ELb1ELb1ELb0EEENS1_36VarlenDynamicPersistentTileSchedulerILi128ELi176ELi256ELi128ELb1ELb1ELb1ELb0ELb1ELb1EEEEEEEEEvNT_6ParamsE,(.L_x_3093 - _ZN7cutlass13device_kernelIN5flash11enable_sm90INS1_16FlashAttnFwdSm90INS1_25CollectiveMainloopFwdSm90ILi2EN4cute5tupleIJNS5_1CILi1EEES8_S8_EEENS6_IJNS7_ILi128EEENS7_ILi176EEESA_EEELi128ENS_6half_tEfNS_4arch4Sm90ELb0ELb0ELb0ELb1ELb0ELb1ELb0ELb1ELb1ELb1ELb1ELb0EEENS1_21CollectiveEpilogueFwdINS6_IJSA_SA_SB_EEES9_SD_SF_Li256ELb1ELb1ELb1ELb0EEENS1_36VarlenDynamicPersistentTileSchedulerILi128ELi176ELi256ELi128ELb1ELb1ELb1ELb0ELb1ELb1EEEEEEEEEvNT_6ParamsE)
        .other          _ZN7cutlass13device_kernelIN5flash11enable_sm90INS1_16FlashAttnFwdSm90INS1_25CollectiveMainloopFwdSm90ILi2EN4cute5tupleIJNS5_1CILi1EEES8_S8_EEENS6_IJNS7_ILi128EEENS7_ILi176EEESA_EEELi128ENS_6half_tEfNS_4arch4Sm90ELb0ELb0ELb0ELb1ELb0ELb1ELb0ELb1ELb1ELb1ELb1ELb0EEENS1_21CollectiveEpilogueFwdINS6_IJSA_SA_SB_EEES9_SD_SF_Li256ELb1ELb1ELb1ELb0EEENS1_36VarlenDynamicPersistentTileSchedulerILi128ELi176ELi256ELi128ELb1ELb1ELb1ELb0ELb1ELb1EEEEEEEEEvNT_6ParamsE,@"STO_CUDA_ENTRY STV_DEFAULT"
_ZN7cutlass13device_kernelIN5flash11enable_sm90INS1_16FlashAttnFwdSm90INS1_25CollectiveMainloopFwdSm90ILi2EN4cute5tupleIJNS5_1CILi1EEES8_S8_EEENS6_IJNS7_ILi128EEENS7_ILi176EEESA_EEELi128ENS_6half_tEfNS_4arch4Sm90ELb0ELb0ELb0ELb1ELb0ELb1ELb0ELb1ELb1ELb1ELb1ELb0EEENS1_21CollectiveEpilogueFwdINS6_IJSA_SA_SB_EEES9_SD_SF_Li256ELb1ELb1ELb1ELb0EEENS1_36VarlenDynamicPersistentTileSchedulerILi128ELi176ELi256ELi128ELb1ELb1ELb1ELb0ELb1ELb1EEEEEEEEEvNT_6ParamsE:
[----:B------:R-:W0:Y:S02]  /*0000*/  LDC R1, c[0x0][0x28] ;  /* 0x00000a00ff017b82 */ /* 0x000e240000000800 */
[----:B0-----:R-:W-:Y:S01]  /*0010*/  VIADD R1, R1, 0xffffff58 ;  /* 0xffffff5801017836 */ /* 0x001fe20000000000 */
[----:B------:R-:W0:Y:S01]  /*0020*/  S2R R6, SR_TID.X ;  /* 0x0000000000067919 */ /* 0x000e220000002100 */
[----:B------:R-:W-:Y:S01]  /*0030*/  ELECT P0, URZ, PT ;  /* 0x00000000003f782f */ /* 0x000fe20003800000 */
[----:B------:R-:W-:Y:S01]  /*0040*/  BSSY B0, `(.L_x_406) ;  /* 0x0000013000007945 */ /* 0x000fe20003800000 */
[----:B0-----:R-:W-:-:S05]  /*0050*/  SHF.R.U32.HI R0, RZ, 0x5, R6 ;  /* 0x00000005ff007819 */ /* 0x001fca0000011606 */
[----:B------:R-:W0:Y:S02]  /*0060*/  SHFL.IDX PT, R2, R0, RZ, 0x1f ;  /* 0x00001fff00027589 */ /* 0x000e2400000e0000 */
[----:B0-----:R-:W-:-:S13]  /*0070*/  ISETP.EQ.AND P0, PT, R2, RZ, P0 ;  /* 0x000000ff0200720c */ /* 0x001fda0000702270 */
[----:B------:R-:W-:Y:S05]  /*0080*/  @!P0 BRA `(.L_x_407) ;  /* 0x0000000000388947 */ /* 0x000fea0003800000 */
[----:B------:R-:W-:Y:S02]  /*0090*/  ULDC.64 UR4, c[0x0][0x198] ;  /* 0x0000660000047ab9 */ /* 0x000fe40000000a00 */
[----:B------:R-:W-:Y:S02]  /*00a0*/  UIADD3 UR6, UP0, UR4, 0x370, URZ ;  /* 0x0000037004067890 */ /* 0x000fe4000ff1e03f */
[----:B------:R-:W-:Y:S02]  /*00b0*/  UIADD3 UR8, UP1, UR4, 0x470, URZ ;  /* 0x0000047004087890 */ /* 0x000fe4000ff3e03f */
[----:B------:R-:W-:Y:S02]  /*00c0*/  UIADD3 UR10, UP2, UR4, 0x570, URZ ;  /* 0x00000570040a7890 */ /* 0x000fe4000ff5e03f */
[----:B------:R-:W-:Y:S02]  /*00d0*/  UIADD3 UR4, UP3, UR4, 0x670, URZ ;  /* 0x0000067004047890 */ /* 0x000fe4000ff7e03f */
[----:B------:R-:W-:-:S02]  /*00e0*/  UIADD3.X UR7, URZ, UR5, URZ, UP0, !UPT ;  /* 0x000000053f077290 */ /* 0x000fc400087fe43f */
[----:B------:R-:W-:Y:S02]  /*00f0*/  UIADD3.X UR9, URZ, UR5, URZ, UP1, !UPT ;  /* 0x000000053f097290 */ /* 0x000fe40008ffe43f */
[----:B------:R-:W-:Y:S02]  /*0100*/  UIADD3.X UR11, URZ, UR5, URZ, UP2, !UPT ;  /* 0x000000053f0b7290 */ /* 0x000fe400097fe43f */
[----:B------:R-:W-:-:S03]  /*0110*/  UIADD3.X UR5, URZ, UR5, URZ, UP3, !UPT ;  /* 0x000000053f057290 */ /* 0x000fc60009ffe43f */
[----:B------:R0:W-:Y:S02]  /*0120*/  UTMACCTL.PF [UR6] ;  /* 0x00000000060079b9 */ /* 0x0001e40008040000 */
[----:B------:R0:W-:Y:S02]  /*0130*/  UTMACCTL.PF [UR8] ;  /* 0x00000000080079b9 */ /* 0x0001e40008040000 */
[----:B------:R0:W-:Y:S02]  /*0140*/  UTMACCTL.PF [UR10] ;  /* 0x000000000a0079b9 */ /* 0x0001e40008040000 */
[----:B------:R0:W-:Y:S02]  /*0150*/  UTMACCTL.PF [UR4] ;  /* 0x00000000040079b9 */ /* 0x0001e40008040000 */
[----:B0-----:R-:W-:Y:S01]  /*0160*/  NOP ;  /* 0x0000000000007918 */ /* 0x001fe20000000000 */
.L_x_407:
[----:B------:R-:W-:Y:S05]  /*0170*/  BSYNC B0 ;  /* 0x0000000000007941 */ /* 0x000fea0003800000 */
.L_x_406:
[----:B------:R-:W-:Y:S01]  /*0180*/  VOTEU.ANY UP0, P0 ;  /* 0x00000000003f7886 */ /* 0x000fe20000000100 */
[----:B------:R-:W0:Y:S01]  /*0190*/  SHFL.IDX PT, R2, R0, RZ, 0x1f ;  /* 0x00001fff00027589 */ /* 0x000e2200000e0000 */
[----:B------:R-:W-:Y:S01]  /*01a0*/  UMOV UR4, 0x80 ;  /* 0x0000008000047882 */ /* 0x000fe20000000000 */
[----:B------:R-:W-:Y:S01]  /*01b0*/  UMOV UR7, 0x100 ;  /* 0x0000010000077882 */ /* 0x000fe20000000000 */
[----:B------:R-:W-:Y:S01]  /*01c0*/  SHF.R.U32.HI R3, RZ, 0x7, R6 ;  /* 0x00000007ff037819 */ /* 0x000fe20000011606 */
[----:B------:R-:W1:Y:S01]  /*01d0*/  @UP0 S2UR UR8, SR_CgaCtaId ;  /* 0x00000000000809c3 */ /* 0x000e620000008800 */
[----:B------:R-:W-:Y:S01]  /*01e0*/  @UP0 UMOV UR6, 0x400 ;  /* 0x0000040000060882 */ /* 0x000fe20000000000 */
[----:B------:R-:W-:-:S04]  /*01f0*/  @UP0 UIADD3 UR4, -UR4, 0x100000, URZ ;  /* 0x0010000004040890 */ /* 0x000fc8000fffe13f */
[----:B------:R-:W-:Y:S02]  /*0200*/  @UP0 USHF.L.U32 UR5, UR4, 0xb, URZ ;  /* 0x0000000b04050899 */ /* 0x000fe4000800063f */
[----:B------:R-:W-:Y:S01]  /*0210*/  @UP0 USHF.L.U32 UR4, UR4, 0x1, URZ ;  /* 0x0000000104040899 */ /* 0x000fe2000800063f */
[----:B------:R-:W-:Y:S01]  /*0220*/  VOTEU.ANY UP1, P0 ;  /* 0x00000000003f7886 */ /* 0x000fe20000020100 */
[----:B0-----:R-:W-:Y:S02]  /*0230*/  ISETP.NE.AND P1, PT, R2, RZ, PT ;  /* 0x000000ff0200720c */ /* 0x001fe40003f25270 */
[----:B------:R0:W2:Y:S01]  /*0240*/  SHFL.IDX PT, R2, R3, RZ, 0x1f ;  /* 0x00001fff03027589 */ /* 0x0000a200000e0000 */
[----:B-1----:R-:W-:Y:S02]  /*0250*/  @UP0 ULEA UR8, UR8, UR6, 0x18 ;  /* 0x0000000608080291 */ /* 0x002fe4000f8ec03f */
[----:B------:R-:W-:-:S04]  /*0260*/  @UP0 UIADD3 UR6, -UR7, 0x100000, URZ ;  /* 0x0010000007060890 */ /* 0x000fc8000fffe13f */
[----:B------:R-:W-:Y:S02]  /*0270*/  @UP0 USHF.L.U32 UR7, UR6, 0xb, URZ ;  /* 0x0000000b06070899 */ /* 0x000fe4000800063f */
[----:B------:R-:W-:Y:S01]  /*0280*/  @UP0 USHF.L.U32 UR6, UR6, 0x1, URZ ;  /* 0x0000000106060899 */ /* 0x000fe2000800063f */
[----:B------:R-:W-:Y:S01]  /*0290*/  VOTEU.ANY UP0, P0 ;  /* 0x00000000003f7886 */ /* 0x000fe20000000100 */
[----:B------:R-:W1:Y:S04]  /*02a0*/  FENCE.VIEW.ASYNC.S ;  /* 0x00000000000073c6 */ /* 0x000e680000000000 */
[----:B-1----:R0:W1:Y:S06]  /*02b0*/  @UP0 SYNCS.EXCH.64 URZ, [UR8+0x34800], UR4 ;  /* 0x03480004083f05b2 */ /* 0x00206c0008000100 */
[----:B------:R0:W3:Y:S02]  /*02c0*/  @UP1 SYNCS.EXCH.64 URZ, [UR8+0x34820], UR6 ;  /* 0x03482006083f15b2 */ /* 0x0000e40008000100 */
[----:B0-----:R-:W-:Y:S05]  /*02d0*/  @P1 BRA `(.L_x_408) ;  /* 0x0000000000481947 */ /* 0x001fea0003800000 */
[----:B------:R-:W0:Y:S01]  /*02e0*/  S2UR UR5, SR_CgaCtaId ;  /* 0x00000000000579c3 */ /* 0x000e220000008800 */
        /* <DEDUP_REMOVED lines=15> */
[----:B------:R0:W0:Y:S01]  /*03e0*/  SYNCS.EXCH.64 URZ, [UR8+0x34848], UR6 ;  /* 0x03484806083f75b2 */ /* 0x0000220008000100 */
[----:B------:R-:W-:Y:S01]  /*03f0*/  NOP ;  /* 0x0000000000007918 */ /* 0x000fe20000000000 */
.L_x_408:
[----:B------:R-:W5:Y:S01]  /*0400*/  SHFL.IDX PT, R3, R0, RZ, 0x1f ;  /* 0x00001fff00037589 */ /* 0x000f6200000e0000 */
[----:B------:R-:W-:Y:S01]  /*0410*/  NOP ;  /* 0x0000000000007918 */ /* 0x000fe20000000000 */
[----:B-----5:R-:W-:-:S13]  /*0420*/  ISETP.NE.AND P0, PT, R3, RZ, PT ;  /* 0x000000ff0300720c */ /* 0x020fda0003f05270 */
        /* <DEDUP_REMOVED lines=17> */
[----:B------:R0:W0:Y:S01]  /*0540*/  SYNCS.EXCH.64 URZ, [UR8+0x34868], UR6 ;  /* 0x03486806083f75b2 */ /* 0x0000220008000100 */
[----:B------:R-:W-:Y:S01]  /*0550*/  NOP ;  /* 0x0000000000007918 */ /* 0x000fe20000000000 */
.L_x_409:
[----:B------:R-:W5:Y:S01]  /*0560*/  SHFL.IDX PT, R3, R0, RZ, 0x1f ;  /* 0x00001fff00037589 */ /* 0x000f6200000e0000 */
[----:B------:R-:W-:Y:S01]  /*0570*/  NOP ;  /* 0x0000000000007918 */ /* 0x000fe20000000000 */
[----:B-----5:R-:W-:-:S13]  /*0580*/  ISETP.NE.AND P0, PT, R3, RZ, PT ;  /* 0x000000ff0300720c */ /* 0x020fda0003f05270 */
        /* <DEDUP_REMOVED lines=13> */
[----:B------:R0:W0:Y:S01]  /*0660*/  SYNCS.EXCH.64 URZ, [UR6+0x34888], UR4 ;  /* 0x03488804063f75b2 */ /* 0x0000220008000100 */
[----:B------:R-:W-:Y:S01]  /*0670*/  NOP ;  /* 0x0000000000007918 */ /* 0x000fe20000000000 */
.L_x_410:
        /* <DEDUP_REMOVED lines=22> */
.L_x_411:
        /* <DEDUP_REMOVED lines=22> */
.L_x_412:
[----:B--2---:R-:W-:Y:S01]  /*0940*/  ISETP.NE.AND P0, PT, R2, RZ, PT ;  /* 0x000000ff0200720c */ /* 0x004fe20003f05270 */
[----:B------:R-:W-:Y:S01]  /*0950*/  IMAD.MOV.U32 R2, RZ, RZ, 0x1 ;  /* 0x00000001ff027424 */ /* 0x000fe200078e00ff */
[----:B------:R-:W-:Y:S01]  /*0960*/  NOP ;  /* 0x0000000000007918 */ /* 0x000fe20000000000 */
[----:B------:R-:W-:Y:S03]  /*0970*/  BSSY B9, `(.L_x_413) ;  /* 0x0002746000097945 */ /* 0x000fe60003800000 */
[----:B------:R-:W-:-:S05]  /*0980*/  SEL R2, R2, 0x2, !P0 ;  /* 0x0000000202027807 */ /* 0x000fca0004000000 */
[----:B------:R2:W-:Y:S01]  /*0990*/  STL [R1+0x74], R2 ;  /* 0x0000740201007387 */ /* 0x0005e20000100800 */
[----:B01-34-:R-:W-:Y:S06]  /*09a0*/  BAR.SYNC.DEFER_BLOCKING 0x0 ;  /* 0x0000000000007b1d */ /* 0x01bfec0000010000 */
[----:B------:R-:W-:Y:S05]  /*09b0*/  @!P0 BRA `(.L_x_414) ;  /* 0x000001f800748947 */ /* 0x000fea0003800000 */
.L_x_415:
[----:B------:R-:W-:-:S08]  /*09c0*/  NOP ;  /* 0x0000000000007918 */ /* 0x000fd00000000000 */
[----:B------:R-:W0:Y:S02]  /*09d0*/  USETMAXREG.TRY_ALLOC.CTAPOOL UP0, 0xf0 ;  /* 0x000000f0000079c8 */ /* 0x000e240008000600 */
[----:B0-----:R-:W-:-:S13]  /*09e0*/  PLOP3.LUT P0, PT, PT, PT, UP0, 0x80, 0x0 ;  /* 0x000000000000781c */ /* 0x001fda0003f0f008 */
[----:B------:R-:W-:Y:S05]  /*09f0*/  @!P0 BRA `(.L_x_415) ;  /* 0xfffffffc00f08947 */ /* 0x000fea000383ffff */
[----:B------:R-:W3:Y:S01]  /*0a00*/  LDL.LU R0, [R1] ;  /* 0x0000000001007983 */ /* 0x000ee20000300800 */
[----:B--2---:R-:W-:Y:S01]  /*0a10*/  SHF.R.U32.HI R2, RZ, 0x7, R6 ;  /* 0x00000007ff027819 */ /* 0x004fe20000011606 */
[----:B------:R-:W0:Y:S01]  /*0a20*/  S2UR UR5, SR_CgaCtaId ;  /* 0x00000000000579c3 */ /* 0x000e220000008800 */
[----:B------:R-:W-:-:S07]  /*0a30*/  UMOV UR4, 0x400 ;  /* 0x0000040000047882 */ /* 0x000fce0000000000 */
[----:B------:R-:W-:Y:S06]  /*0a40*/  BAR.ARV 0x8, 0x180 ;  /* 0x0206000000007b1d */ /* 0x000fec0000002000 */
[----:B------:R-:W-:-:S13]  /*0a50*/  ISETP.NE.AND P0, PT, R2, 0x1, PT ;  /* 0x000000010200780c */ /* 0x000fda0003f05270 */
[----:B------:R-:W-:Y:S06]  /*0a60*/  @!P0 BAR.ARV 0x9, 0x100 ;  /* 0x0244000000008b1d */ /* 0x000fec0000002000 */
[----:B0-----:R-:W-:Y:S02]  /*0a70*/  ULEA UR4, UR5, UR4, 0x18 ;  /* 0x0000000405047291 */ /* 0x001fe4000f8ec03f */
[----:B------:R-:W-:Y:S04]  /*0a80*/  BAR.SYNC.DEFER_BLOCKING 0x5, 0x180 ;  /* 0x0146000000007b1d */ /* 0x000fe80000010000 */
[----:B------:R-:W-:-:S02]  /*0a90*/  IMAD.U32 R2, RZ, RZ, UR4 ;  /* 0x00000004ff027e24 */ /* 0x000fc4000f8e00ff */
[----:B------:R-:W-:-:S03]  /*0aa0*/  ULDC UR4, c[0x0][0xc3c] ;  /* 0x00030f0000047ab9 */ /* 0x000fc60000000800 */
[----:B------:R-:W0:Y:S01]  /*0ab0*/  LDS.128 R148, [R2+0x348d0] ;  /* 0x0348d00002947984 */ /* 0x000e220000000c00 */
[----:B------:R-:W-:Y:S06]  /*0ac0*/  BAR.ARV 0x4, 0x180 ;  /* 0x0106000000007b1d */ /* 0x000fec0000002000 */
[----:B---3--:R-:W-:-:S04]  /*0ad0*/  LOP3.LUT R0, R0, 0xffffffdf, RZ, 0xc0, !PT ;  /* 0xffffffdf00007812 */ /* 0x008fc800078ec0ff */
[----:B------:R-:W-:Y:S02]  /*0ae0*/  @P0 LOP3.LUT R0, R0, 0x20, RZ, 0xfc, !PT ;  /* 0x0000002000000812 */ /* 0x000fe400078efcff */
[----:B0-----:R-:W-:-:S03]  /*0af0*/  ISETP.GE.AND P0, PT, R151, UR4, PT ;  /* 0x0000000497007c0c */ /* 0x001fc6000bf06270 */
[----:B------:R0:W-:Y:S10]  /*0b00*/  STL [R1], R0 ;  /* 0x0000000001007387 */ /* 0x0001f40000100800 */
[----:B0-----:R-:W-:Y:S05]  /*0b10*/  @P0 BRA `(.L_x_416) ;  /* 0x0000027000ac0947 */ /* 0x001fea0003800000 */
[----:B------:R-:W2:Y:S01]  /*0b20*/  LDL R16, [R1+0x74] ;  /* 0x0000740001107983 */ /* 0x000ea20000100800 */
[----:B------:R-:W-:Y:S01]  /*0b30*/  VIADD R14, R6, 0xffffff80 ;  /* 0xffffff80060e7836 */ /* 0x000fe20000000000 */
[----:B------:R-:W-:Y:S01]  /*0b40*/  MOV R23, RZ ;  /* 0x000000ff00177202 */ /* 0x000fe20000000f00 */
[----:B------:R-:W-:Y:S01]  /*0b50*/  VIADD R20, R2, 0x16400 ;  /* 0x0001640002147836 */ /* 0x000fe20000000000 */
[----:B------:R-:W-:Y:S01]  /*0b60*/  CS2R R222, SRZ ;  /* 0x0000000000de7805 */ /* 0x000fe2000001ff00 */
[----:B------:R-:W-:Y:S01]  /*0b70*/  IMAD.MOV.U32 R233, RZ, RZ, RZ ;  /* 0x000000ffffe97224 */ /* 0x000fe200078e00ff */
[----:B------:R-:W-:-:S04]  /*0b80*/  SHF.R.S32.HI R0, RZ, 0x1f, R14 ;  /* 0x0000001fff007819 */ /* 0x000fc8000001140e */
[CC--:B------:R-:W-:Y:S02]  /*0b90*/  LEA.HI R3, R0.reuse, R14.reuse, RZ, 0x7 ;  /* 0x0000000e00037211 */ /* 0x0c0fe400078f38ff */
[CC--:B------:R-:W-:Y:S02]  /*0ba0*/  LEA.HI R5, R0.reuse, R14.reuse, RZ, 0x4 ;  /* 0x0000000e00057211 */ /* 0x0c0fe400078f20ff */
[----:B------:R-:W-:Y:S02]  /*0bb0*/  LOP3.LUT R4, R3, 0xffffff80, RZ, 0xc0, !PT ;  /* 0xffffff8003047812 */ /* 0x000fe400078ec0ff */
[CC--:B------:R-:W-:Y:S02]  /*0bc0*/  LEA.HI R13, R0.reuse, R14.reuse, RZ, 0x2 ;  /* 0x0000000e000d7211 */ /* 0x0c0fe400078f10ff */
[-C--:B------:R-:W-:Y:S01]  /*0bd0*/  LEA.HI R22, R0, R14.reuse, RZ, 0x3 ;  /* 0x0000000e00167211 */ /* 0x080fe200078f18ff */
[----:B------:R-:W-:Y:S01]  /*0be0*/  IMAD.IADD R21, R14, 0x1, -R4 ;  /* 0x000000010e157824 */ /* 0x000fe200078e0a04 */
[----:B------:R-:W-:-:S02]  /*0bf0*/  LEA.HI R4, R0, R14, RZ, 0x5 ;  /* 0x0000000e00047211 */ /* 0x000fc400078f28ff */
[----:B------:R-:W-:Y:S02]  /*0c00*/  LOP3.LUT R13, R13, 0xfffffffc, RZ, 0xc0, !PT ;  /* 0xfffffffc0d0d7812 */ /* 0x000fe400078ec0ff */
[----:B------:R-:W-:Y:S02]  /*0c10*/  SHF.R.S32.HI R9, RZ, 0x1f, R21 ;  /* 0x0000001fff097819 */ /* 0x000fe40000011415 */
[----:B------:R-:W-:Y:S01]  /*0c20*/  SHF.L.U32 R6, R4, 0x5, RZ ;  /* 0x0000000504067819 */ /* 0x000fe200000006ff */
[----:B------:R-:W-:Y:S01]  /*0c30*/  IMAD.IADD R13, R14, 0x1, -R13 ;  /* 0x000000010e0d7824 */ /* 0x000fe200078e0a0d */
[----:B------:R-:W-:Y:S02]  /*0c40*/  LEA.HI R10, R9, R21, RZ, 0x2 ;  /* 0x00000015090a7211 */ /* 0x000fe400078f10ff */
[----:B------:R-:W-:Y:S02]  /*0c50*/  LOP3.LUT R4, R5, 0x3fffff0, RZ, 0xc0, !PT ;  /* 0x03fffff005047812 */ /* 0x000fe400078ec0ff */
[----:B------:R-:W-:-:S02]  /*0c60*/  SHF.R.S32.HI R11, RZ, 0x2, R10 ;  /* 0x00000002ff0b7819 */ /* 0x000fc4000001140a */
[----:B------:R-:W-:Y:S01]  /*0c70*/  SHF.R.S32.HI R8, RZ, 0x1f, R10 ;  /* 0x0000001fff087819 */ /* 0x000fe2000001140a */
[----:B------:R-:W-:Y:S01]  /*0c80*/  IMAD.IADD R4, R14, 0x1, -R4 ;  /* 0x000000010e047824 */ /* 0x000fe200078e0a04 */
[----:B------:R-:W-:Y:S02]  /*0c90*/  LOP3.LUT R7, R6, 0xfffffc00, RZ, 0xc0, !PT ;  /* 0xfffffc0006077812 */ /* 0x000fe400078ec0ff */
[----:B------:R-:W-:Y:S02]  /*0ca0*/  LEA.HI R6, R8, R11, RZ, 0x3 ;  /* 0x0000000b08067211 */ /* 0x000fe400078f18ff */
[----:B------:R-:W-:Y:S01]  /*0cb0*/  LEA.HI R9, R9, R21, RZ, 0x5 ;  /* 0x0000001509097211 */ /* 0x000fe200078f28ff */
[----:B------:R-:W-:Y:S01]  /*0cc0*/  IMAD R8, R4, 0x40, R7 ;  /* 0x0000004004087824 */ /* 0x000fe200078e0207 */
[----:B------:R-:W-:Y:S02]  /*0cd0*/  SHF.R.S32.HI R4, RZ, 0x7, R3 ;  /* 0x00000007ff047819 */ /* 0x000fe40000011403 */
[----:B------:R-:W-:-:S02]  /*0ce0*/  LOP3.LUT R12, R6, 0xfffffff8, RZ, 0xc0, !PT ;  /* 0xfffffff8060c7812 */ /* 0x000fc400078ec0ff */
[----:B------:R-:W-:Y:S02]  /*0cf0*/  SHF.R.S32.HI R6, RZ, 0x4, R5 ;  /* 0x00000004ff067819 */ /* 0x000fe40000011405 */
[----:B------:R-:W-:Y:S01]  /*0d00*/  LEA.HI R3, R3, R4, RZ, 0x1 ;  /* 0x0000000403037211 */ /* 0x000fe200078f08ff */
[----:B------:R-:W-:Y:S01]  /*0d10*/  IMAD.IADD R12, R11, 0x1, -R12 ;  /* 0x000000010b0c7824 */ /* 0x000fe200078e0a0c */
[----:B------:R-:W-:Y:S02]  /*0d20*/  LEA.HI R5, R5, R6, RZ, 0x1 ;  /* 0x0000000605057211 */ /* 0x000fe400078f08ff */
[----:B------:R-:W-:Y:S02]  /*0d30*/  LOP3.LUT R3, R3, 0x3fffffe, RZ, 0xc0, !PT ;  /* 0x03fffffe03037812 */ /* 0x000fe400078ec0ff */
[----:B------:R-:W-:Y:S02]  /*0d40*/  SHF.R.S32.HI R9, RZ, 0x5, R9 ;  /* 0x00000005ff097819 */ /* 0x000fe40000011409 */
[----:B------:R-:W-:-:S02]  /*0d50*/  LOP3.LUT R5, R5, 0x1ffffffe, RZ, 0xc0, !PT ;  /* 0x1ffffffe05057812 */ /* 0x000fc400078ec0ff */
[----:B------:R-:W-:Y:S01]  /*0d60*/  IADD3 R3, R4, -R3, RZ ;  /* 0x8000000304037210 */ /* 0x000fe20007ffe0ff */
[----:B------:R-:W-:Y:S01]  /*0d70*/  IMAD R12, R9, 0x10, R12 ;  /* 0x00000010090c7824 */ /* 0x000fe200078e020c */
[----:B------:R-:W-:Y:S01]  /*0d80*/  LEA.HI R7, R13, R13, RZ, 0x1 ;  /* 0x0000000d0d077211 */ /* 0x000fe200078f08ff */
[----:B------:R-:W-:Y:S01]  /*0d90*/  IMAD.IADD R5, R6, 0x1, -R5 ;  /* 0x0000000106057824 */ /* 0x000fe200078e0a05 */
[----:B------:R-:W-:Y:S01]  /*0da0*/  LOP3.LUT R10, R10, 0x7ffffffc, RZ, 0xc0, !PT ;  /* 0x7ffffffc0a0a7812 */ /* 0x000fe200078ec0ff */
[----:B------:R-:W-:Y:S01]  /*0db0*/  IMAD R15, R3, 0x40, R12 ;  /* 0x00000040030f7824 */ /* 0x000fe200078e020c */
[----:B------:R-:W-:Y:S01]  /*0dc0*/  LEA.HI R3, R0, R14, RZ, 0x6 ;  /* 0x0000000e00037211 */ /* 0x000fe200078f30ff */
[----:B------:R-:W-:Y:S01]  /*0dd0*/  IMAD R5, R5, 0x8, R8 ;  /* 0x0000000805057824 */ /* 0x000fe200078e0208 */
[----:B------:R-:W-:Y:S02]  /*0de0*/  LOP3.LUT R0, R22, 0xfffffff8, RZ, 0xc0, !PT ;  /* 0xfffffff816007812 */ /* 0x000fe400078ec0ff */
[----:B------:R-:W-:Y:S01]  /*0df0*/  SHF.R.S32.HI R22, RZ, 0x3, R22 ;  /* 0x00000003ff167819 */ /* 0x000fe20000011416 */
[----:B------:R-:W-:Y:S01]  /*0e00*/  IMAD.SHL.U32 R3, R3, 0x8, RZ ;  /* 0x0000000803037824 */ /* 0x000fe200078e00ff */
[----:B------:R0:W-:Y:S01]  /*0e10*/  STL [R1+0x98], R5 ;  /* 0x0000980501007387 */ /* 0x0001e20000100800 */
[----:B------:R-:W-:Y:S01]  /*0e20*/  IMAD.IADD R18, R14, 0x1, -R0 ;  /* 0x000000010e127824 */ /* 0x000fe200078e0a00 */
[----:B------:R-:W-:Y:S01]  /*0e30*/  LOP3.LUT R4, R7, 0x1ffffffe, RZ, 0xc0, !PT ;  /* 0x1ffffffe07047812 */ /* 0x000fe200078ec0ff */
[C---:B------:R-:W-:Y:S01]  /*0e40*/  VIADD R24, R22.reuse, 0xa0 ;  /* 0x000000a016187836 */ /* 0x040fe20000000000 */
[----:B------:R-:W-:Y:S01]  /*0e50*/  LOP3.LUT R26, R3, 0xfffffe00, RZ, 0xc0, !PT ;  /* 0xfffffe00031a7812 */ /* 0x000fe200078ec0ff */
[C---:B------:R-:W-:Y:S01]  /*0e60*/  VIADD R30, R22.reuse, 0x20 ;  /* 0x00000020161e7836 */ /* 0x040fe20000000000 */
[C---:B------:R-:W-:Y:S01]  /*0e70*/  IADD3 R29, R22.reuse, 0x40, RZ ;  /* 0x00000040161d7810 */ /* 0x040fe20007ffe0ff */
[C---:B------:R-:W-:Y:S01]  /*0e80*/  VIADD R28, R22.reuse, 0x60 ;  /* 0x00000060161c7836 */ /* 0x040fe20000000000 */
[----:B------:R-:W-:Y:S01]  /*0e90*/  SHF.R.S32.HI R0, RZ, 0x1f, R22 ;  /* 0x0000001fff007819 */ /* 0x000fe20000011416 */
[C---:B------:R-:W-:Y:S01]  /*0ea0*/  VIADD R25, R22.reuse, 0x80 ;  /* 0x0000008016197836 */ /* 0x040fe20000000000 */
[----:B------:R-:W-:Y:S01]  /*0eb0*/  SHF.R.S32.HI R14, RZ, 0x1f, R24 ;  /* 0x0000001fff0e7819 */ /* 0x000fe20000011418 */
[----:B0-----:R-:W-:Y:S01]  /*0ec0*/  IMAD.SHL.U32 R5, R22, 0x40, RZ ;  /* 0x0000004016057824 */ /* 0x001fe200078e00ff */
[----:B------:R-:W-:Y:S01]  /*0ed0*/  SHF.R.S32.HI R7, RZ, 0x1f, R29 ;  /* 0x0000001fff077819 */ /* 0x000fe2000001141d */
[----:B------:R-:W-:Y:S01]  /*0ee0*/  IMAD.IADD R4, R13, 0x1, -R4 ;  /* 0x000000010d047824 */ /* 0x000fe200078e0a04 */
[----:B------:R-:W-:Y:S01]  /*0ef0*/  SHF.R.S32.HI R9, RZ, 0x1f, R28 ;  /* 0x0000001fff097819 */ /* 0x000fe2000001141c */
[----:B------:R-:W-:Y:S01]  /*0f00*/  IMAD.SHL.U32 R0, R30, 0x40, RZ ;  /* 0x000000401e007824 */ /* 0x000fe200078e00ff */
[----:B------:R-:W-:Y:S01]  /*0f10*/  LOP3.LUT R3, R5, 0x1c0, RZ, 0xc0, !PT ;  /* 0x000001c005037812 */ /* 0x000fe200078ec0ff */
[----:B------:R-:W-:Y:S01]  /*0f20*/  IMAD.SHL.U32 R13, R24, 0x40, RZ ;  /* 0x00000040180d7824 */ /* 0x000fe200078e00ff */
[----:B------:R-:W-:Y:S01]  /*0f30*/  SHF.R.S32.HI R5, RZ, 0x1f, R30 ;  /* 0x0000001fff057819 */ /* 0x000fe2000001141e */
[----:B------:R-:W-:Y:S01]  /*0f40*/  IMAD.SHL.U32 R6, R29, 0x40, RZ ;  /* 0x000000401d067824 */ /* 0x000fe200078e00ff */
[----:B------:R-:W-:Y:S01]  /*0f50*/  SHF.R.U32.HI R27, RZ, 0x3, R3 ;  /* 0x00000003ff1b7819 */ /* 0x000fe20000011603 */
[----:B------:R-:W-:Y:S01]  /*0f60*/  IMAD.SHL.U32 R11, R25, 0x40, RZ ;  /* 0x00000040190b7824 */ /* 0x000fe200078e00ff */
[----:B------:R-:W-:Y:S01]  /*0f70*/  SHF.R.S32.HI R12, RZ, 0x1f, R25 ;  /* 0x0000001fff0c7819 */ /* 0x000fe20000011419 */
[----:B------:R-:W-:Y:S01]  /*0f80*/  STL [R1+0x90], R15 ;  /* 0x0000900f01007387 */ /* 0x000fe20000100800 */
[----:B------:R-:W-:-:S02]  /*0f90*/  LEA.HI R14, R14, R24, RZ, 0x3 ;  /* 0x000000180e0e7211 */ /* 0x000fc400078f18ff */
[----:B------:R-:W-:Y:S01]  /*0fa0*/  LEA.HI R7, R7, R29, RZ, 0x3 ;  /* 0x0000001d07077211 */ /* 0x000fe200078f18ff */
[----:B------:R-:W-:Y:S01]  /*0fb0*/  STL [R1+0x78], RZ ;  /* 0x000078ff01007387 */ /* 0x000fe20000100800 */
[----:B------:R-:W-:Y:S01]  /*0fc0*/  LEA.HI R9, R9, R28, RZ, 0x3 ;  /* 0x0000001c09097211 */ /* 0x000fe200078f18ff */
[----:B------:R-:W-:Y:S01]  /*0fd0*/  IMAD.SHL.U32 R14, R14, 0x40, RZ ;  /* 0x000000400e0e7824 */ /* 0x000fe200078e00ff */
[----:B------:R-:W-:Y:S01]  /*0fe0*/  LOP3.LUT R24, R0, 0x1c0, RZ, 0xc0, !PT ;  /* 0x000001c000187812 */ /* 0x000fe200078ec0ff */
[----:B------:R-:W-:Y:S01]  /*0ff0*/  IMAD.SHL.U32 R7, R7, 0x40, RZ ;  /* 0x0000004007077824 */ /* 0x000fe200078e00ff */
[----:B------:R-:W-:Y:S01]  /*1000*/  LEA.HI R5, R5, R30, RZ, 0x3 ;  /* 0x0000001e05057211 */ /* 0x000fe200078f18ff */
[----:B------:R-:W-:Y:S01]  /*1010*/  IMAD.SHL.U32 R9, R9, 0x40, RZ ;  /* 0x0000004009097824 */ /* 0x000fe200078e00ff */
[----:B------:R-:W-:Y:S01]  /*1020*/  LOP3.LUT R0, R13, 0x1c0, RZ, 0xc0, !PT ;  /* 0x000001c00d007812 */ /* 0x000fe200078ec0ff */
[----:B------:R-:W-:Y:S01]  /*1030*/  STL [R1+0x84], R20 ;  /* 0x0000841401007387 */ /* 0x000fe20000100800 */
[----:B------:R-:W-:Y:S01]  /*1040*/  SHF.L.U32 R8, R28, 0x6, RZ ;  /* 0x000000061c087819 */ /* 0x000fe200000006ff */
[----:B------:R-:W-:Y:S01]  /*1050*/  IMAD.SHL.U32 R5, R5, 0x40, RZ ;  /* 0x0000004005057824 */ /* 0x000fe200078e00ff */
[----:B------:R-:W-:-:S02]  /*1060*/  LEA.HI R12, R12, R25, RZ, 0x3 ;  /* 0x000000190c0c7211 */ /* 0x000fc400078f18ff */
[----:B------:R-:W-:Y:S02]  /*1070*/  LOP3.LUT R6, R6, 0x1c0, RZ, 0xc0, !PT ;  /* 0x000001c006067812 */ /* 0x000fe400078ec0ff */
[----:B------:R-:W-:Y:S01]  /*1080*/  LOP3.LUT R25, R8, 0x1c0, RZ, 0xc0, !PT ;  /* 0x000001c008197812 */ /* 0x000fe200078ec0ff */
[----:B------:R-:W-:Y:S01]  /*1090*/  IMAD.SHL.U32 R12, R12, 0x40, RZ ;  /* 0x000000400c0c7824 */ /* 0x000fe200078e00ff */
[----:B------:R-:W-:Y:S02]  /*10a0*/  LOP3.LUT R8, R11, 0x1c0, RZ, 0xc0, !PT ;  /* 0x000001c00b087812 */ /* 0x000fe400078ec0ff */
[----:B------:R-:W-:Y:S02]  /*10b0*/  SHF.R.U32.HI R11, RZ, 0x3, R6 ;  /* 0x00000003ff0b7819 */ /* 0x000fe40000011606 */
[----:B------:R-:W-:Y:S02]  /*10c0*/  LOP3.LUT R7, R7, 0xfffffe00, RZ, 0xc0, !PT ;  /* 0xfffffe0007077812 */ /* 0x000fe400078ec0ff */
[----:B------:R-:W-:-:S02]  /*10d0*/  SHF.R.U32.HI R8, RZ, 0x3, R25 ;  /* 0x00000003ff087819 */ /* 0x000fc40000011619 */
[----:B------:R-:W-:Y:S02]  /*10e0*/  IADD3 R10, R21, -R10, RZ ;  /* 0x8000000a150a7210 */ /* 0x000fe40007ffe0ff */
[----:B--2---:R-:W-:Y:S01]  /*10f0*/  LOP3.LUT R224, R16, 0x1, RZ, 0xfc, !PT ;  /* 0x0000000110e07812 */ /* 0x004fe200078efcff */
[C---:B------:R-:W-:Y:S02]  /*1100*/  IMAD.SHL.U32 R16, R18.reuse, 0x8, RZ ;  /* 0x0000000812107824 */ /* 0x040fe400078e00ff */
[----:B------:R-:W-:-:S03]  /*1110*/  IMAD.SHL.U32 R18, R18, 0x4, RZ ;  /* 0x0000000412127824 */ /* 0x000fc600078e00ff */
[--C-:B------:R-:W-:Y:S01]  /*1120*/  LOP3.LUT R3, R3, 0x38, R16.reuse, 0xf8, !PT ;  /* 0x0000003803037812 */ /* 0x100fe200078ef810 */
[----:B------:R-:W-:Y:S01]  /*1130*/  VIADD R220, R18, 0x20 ;  /* 0x0000002012dc7836 */ /* 0x000fe20000000000 */
[--C-:B------:R-:W-:Y:S02]  /*1140*/  SHF.R.S32.HI R17, RZ, 0x1f, R16.reuse ;  /* 0x0000001fff117819 */ /* 0x100fe40000011410 */
[----:B------:R-:W-:Y:S02]  /*1150*/  LOP3.LUT R0, R26, R3, R27, 0xf6, !PT ;  /* 0x000000031a007212 */ /* 0x000fe400078ef61b */
[--C-:B------:R-:W-:Y:S02]  /*1160*/  LOP3.LUT R3, R25, 0x38, R16.reuse, 0xf8, !PT ;  /* 0x0000003819037812 */ /* 0x100fe400078ef810 */
[----:B------:R-:W-:Y:S01]  /*1170*/  IADD3 R221, R16, 0x40, RZ ;  /* 0x0000004010dd7810 */ /* 0x000fe20007ffe0ff */
[----:B------:R0:W-:Y:S04]  /*1180*/  STL [R1+0x4c], R0 ;  /* 0x00004c0001007387 */ /* 0x0001e80000100800 */
[----:B------:R1:W-:Y:S01]  /*1190*/  STL [R1+0x54], R7 ;  /* 0x0000540701007387 */ /* 0x0003e20000100800 */
[----:B0-----:R-:W-:-:S02]  /*11a0*/  LOP3.LUT R0, R6, 0x38, R16, 0xf8, !PT ;  /* 0x0000003806007812 */ /* 0x001fc400078ef810 */
[----:B------:R-:W-:Y:S02]  /*11b0*/  SHF.R.U32.HI R6, RZ, 0x3, R24 ;  /* 0x00000003ff067819 */ /* 0x000fe40000011618 */
[----:B------:R-:W-:Y:S02]  /*11c0*/  LOP3.LUT R6, R9, 0xfffffe00, RZ, 0xc0, !PT ;  /* 0xfffffe0009067812 */ /* 0x000fe400078ec0ff */
[----:B------:R-:W-:Y:S02]  /*11d0*/  LOP3.LUT R9, R5, 0xfffffe00, RZ, 0xc0, !PT ;  /* 0xfffffe0005097812 */ /* 0x000fe400078ec0ff */
[----:B------:R-:W-:Y:S02]  /*11e0*/  LOP3.LUT R5, R12, 0xfffffe00, RZ, 0xc0, !PT ;  /* 0xfffffe000c057812 */ /* 0x000fe400078ec0ff */
[----:B------:R-:W-:Y:S01]  /*11f0*/  LOP3.LUT R0, R7, R0, R11, 0xf6, !PT ;  /* 0x0000000007007212 */ /* 0x000fe200078ef60b */
[----:B------:R-:W-:Y:S01]  /*1200*/  STL [R1+0x48], R9 ;  /* 0x0000480901007387 */ /* 0x000fe20000100800 */
[----:B------:R-:W-:-:S02]  /*1210*/  LOP3.LUT R3, R6, R3, R8, 0xf6, !PT ;  /* 0x0000000306037212 */ /* 0x000fc400078ef608 */
[----:B-1----:R-:W-:Y:S01]  /*1220*/  LOP3.LUT R7, R14, 0xfffffe00, RZ, 0xc0, !PT ;  /* 0xfffffe000e077812 */ /* 0x002fe200078ec0ff */
[----:B------:R0:W-:Y:S02]  /*1230*/  STL [R1+0x68], R5 ;  /* 0x0000680501007387 */ /* 0x0001e40000100800 */
[--C-:B------:R-:W-:Y:S02]  /*1240*/  IMAD R3, R3, 0x2, R20.reuse ;  /* 0x0000000203037824 */ /* 0x100fe400078e0214 */
[----:B------:R1:W-:Y:S04]  /*1250*/  STL [R1+0x50], R6 ;  /* 0x0000500601007387 */ /* 0x0003e80000100800 */
[----:B------:R2:W-:Y:S01]  /*1260*/  STL [R1+0x64], R7 ;  /* 0x0000640701007387 */ /* 0x0005e20000100800 */
[----:B0-----:R-:W-:-:S02]  /*1270*/  IMAD R5, R0, 0x2, R20 ;  /* 0x0000000200057824 */ /* 0x001fc400078e0214 */
[----:B------:R-:W-:Y:S02]  /*1280*/  IMAD R0, R4, 0x8, R15 ;  /* 0x0000000804007824 */ /* 0x000fe400078e020f */
[----:B-1----:R-:W-:-:S05]  /*1290*/  IMAD.SHL.U32 R6, R10, 0x2, RZ ;  /* 0x000000020a067824 */ /* 0x002fca00078e00ff */
[----:B------:R2:W-:Y:S04]  /*12a0*/  STL [R1+0x40], R6 ;  /* 0x0000400601007387 */ /* 0x0005e80000100800 */
[----:B------:R2:W-:Y:S04]  /*12b0*/  STL [R1+0x8c], R5 ;  /* 0x00008c0501007387 */ /* 0x0005e80000100800 */
[----:B------:R2:W-:Y:S04]  /*12c0*/  STL [R1+0x94], R0 ;  /* 0x0000940001007387 */ /* 0x0005e80000100800 */
[----:B------:R2:W-:Y:S02]  /*12d0*/  STL [R1+0x88], R3 ;  /* 0x0000880301007387 */ /* 0x0005e40000100800 */
.L_x_647:
[----:B0-234-:R-:W0:Y:S01]  /*12e0*/  LDC.64 R4, c[0x0][0xc88] ;  /* 0x00032200ff047b82 */ /* 0x01de220000000a00 */
[----:B------:R-:W-:Y:S01]  /*12f0*/  ULDC.64 UR4, c[0x0][0x208] ;  /* 0x0000820000047ab9 */ /* 0x000fe20000000a00 */
[----:B0-----:R-:W-:-:S05]  /*1300*/  IMAD.WIDE R4, R151, 0x4, R4 ;  /* 0x0000000497047825 */ /* 0x001fca00078e0204 */
[----:B------:R-:W2:Y:S01]  /*1310*/  LDG.E R32, desc[UR4][R4.64] ;  /* 0x0000000404207981 */ /* 0x000ea2000c1e1900 */
[----:B------:R-:W-:Y:S05]  /*1320*/  YIELD ;  /* 0x0000000000007946 */ /* 0x000fea0003800000 */
[----:B------:R-:W-:Y:S01]  /*1330*/  ULDC.64 UR4, c[0x0][0xa28] ;  /* 0x00028a0000047ab9 */ /* 0x000fe20000000a00 */
[----:B------:R-:W-:Y:S01]  /*1340*/  ULDC.64 UR8, c[0x0][0xa18] ;  /* 0x0002860000087ab9 */ /* 0x000fe20000000a00 */
[----:B------:R-:W-:Y:S01]  /*1350*/  ISETP.NE.U32.AND P1, PT, RZ, UR4, PT ;  /* 0x00000004ff007c0c */ /* 0x000fe2000bf25070 */
[----:B------:R-:W-:Y:S01]  /*1360*/  ULDC.64 UR6, c[0x0][0xa08] ;  /* 0x0002820000067ab9 */ /* 0x000fe20000000a00 */
[----:B------:R-:W-:Y:S01]  /*1370*/  MOV R11, RZ ;  /* 0x000000ff000b7202 */ /* 0x000fe20000000f00 */
[----:B------:R-:W-:Y:S01]  /*1380*/  ULDC.64 UR10, c[0x0][0x208] ;  /* 0x00008200000a7ab9 */ /* 0x000fe20000000a00 */
[----:B------:R-:W-:Y:S01]  /*1390*/  ISETP.NE.AND.EX P1, PT, RZ, UR5, PT, P1 ;  /* 0x00000005ff007c0c */ /* 0x000fe2000bf25310 */
[----:B------:R-:W-:Y:S01]  /*13a0*/  IMAD.MOV.U32 R27, RZ, RZ, RZ ;  /* 0x000000ffff1b7224 */ /* 0x000fe200078e00ff */
[----:B------:R-:W-:-:S04]  /*13b0*/  ISETP.NE.U32.AND P0, PT, RZ, UR6, PT ;  /* 0x00000006ff007c0c */ /* 0x000fc8000bf05070 */
[----:B------:R-:W-:Y:S02]  /*13c0*/  ISETP.NE.AND.EX P0, PT, RZ, UR7, PT, P0 ;  /* 0x00000007ff007c0c */ /* 0x000fe4000bf05300 */
[----:B--2---:R-:W-:Y:S01]  /*13d0*/  SHF.R.S32.HI R0, RZ, 0x1f, R32 ;  /* 0x0000001fff007819 */ /* 0x004fe20000011420 */
[----:B------:R0:W-:Y:S04]  /*13e0*/  STL [R1+0x60], R32 ;  /* 0x0000602001007387 */ /* 0x0001e80000100800 */
[C---:B------:R-:W-:Y:S01]  /*13f0*/  @P1 LEA R6, P2, R32.reuse, UR4, 0x2 ;  /* 0x0000000420061c11 */ /* 0x040fe2000f8410ff */
[C---:B------:R-:W-:Y:S01]  /*1400*/  IMAD.SHL.U32 R28, R32.reuse, 0x4, RZ ;  /* 0x00000004201c7824 */ /* 0x040fe200078e00ff */
[C-C-:B------:R-:W-:Y:S02]  /*1410*/  SHF.L.U64.HI R29, R32.reuse, 0x2, R0.reuse ;  /* 0x00000002201d7819 */ /* 0x140fe40000010200 */
[----:B------:R-:W-:-:S02]  /*1420*/  @P1 LEA.HI.X R7, R32, UR5, R0, 0x2, P2 ;  /* 0x0000000520071c11 */ /* 0x000fc400090f1400 */
[----:B------:R-:W-:Y:S01]  /*1430*/  ISETP.NE.U32.AND P2, PT, RZ, UR8, PT ;  /* 0x00000008ff007c0c */ /* 0x000fe2000bf45070 */
[----:B------:R-:W-:Y:S01]  /*1440*/  ULDC UR4, c[0x0][0x288] ;  /* 0x0000a20000047ab9 */ /* 0x000fe20000000800 */
[----:B------:R-:W-:Y:S01]  /*1450*/  IADD3 R8, P3, R28, UR6, RZ ;  /* 0x000000061c087c10 */ /* 0x000fe2000ff7e0ff */
[----:B------:R-:W-:Y:S01]  /*1460*/  IMAD.U32 R161, RZ, RZ, UR4 ;  /* 0x00000004ffa17e24 */ /* 0x000fe2000f8e00ff */
[----:B------:R-:W-:Y:S01]  /*1470*/  ISETP.NE.AND.EX P2, PT, RZ, UR9, PT, P2 ;  /* 0x00000009ff007c0c */ /* 0x000fe2000bf45320 */
[----:B------:R-:W-:Y:S01]  /*1480*/  ULDC.64 UR4, c[0x0][0x418] ;  /* 0x0001060000047ab9 */ /* 0x000fe20000000a00 */
[----:B------:R0:W5:Y:S01]  /*1490*/  @P1 LDG.E R11, desc[UR10][R6.64] ;  /* 0x0000000a060b1981 */ /* 0x000162000c1e1900 */
[----:B------:R-:W-:Y:S01]  /*14a0*/  UISETP.NE.U32.AND UP0, UPT, UR4, URZ, UPT ;  /* 0x0000003f0400728c */ /* 0x000fe2000bf05070 */
[----:B------:R-:W-:Y:S02]  /*14b0*/  IADD3.X R9, R29, UR7, RZ, P3, !PT ;  /* 0x000000071d097c10 */ /* 0x000fe40009ffe4ff */
[----:B------:R-:W-:Y:S01]  /*14c0*/  ULDC UR4, c[0x0][0x424] ;  /* 0x0001090000047ab9 */ /* 0x000fe20000000800 */
[----:B------:R-:W-:-:S02]  /*14d0*/  UISETP.NE.AND.EX UP0, UPT, UR5, URZ, UPT, UP0 ;  /* 0x0000003f0500728c */ /* 0x000fc4000bf05300 */
[----:B------:R0:W5:Y:S01]  /*14e0*/  @P0 LDG.E R27, desc[UR10][R8.64] ;  /* 0x0000000a081b0981 */ /* 0x000162000c1e1900 */
[----:B------:R-:W-:Y:S01]  /*14f0*/  ULDC UR5, c[0x0][0x2f0] ;  /* 0x0000bc0000057ab9 */ /* 0x000fe20000000800 */
[----:B------:R-:W-:Y:S02]  /*1500*/  USEL UR4, UR4, 0x1, UP0 ;  /* 0x0000000104047887 */ /* 0x000fe40008000000 */
[----:B------:R-:W-:Y:S02]  /*1510*/  @P2 IADD3 R4, P1, R28, UR8, RZ ;  /* 0x000000081c042c10 */ /* 0x000fe4000ff3e0ff */
[----:B------:R-:W-:Y:S02]  /*1520*/  UIMAD UR4, UR4, UR5, URZ ;  /* 0x00000005040472a4 */ /* 0x000fe4000f8e023f */
[----:B------:R-:W-:Y:S01]  /*1530*/  @P2 IADD3.X R5, R29, UR9, RZ, P1, !PT ;  /* 0x000000091d052c10 */ /* 0x000fe20008ffe4ff */
[----:B------:R-:W-:Y:S02]  /*1540*/  ULDC UR5, c[0x0][0x348] ;  /* 0x0000d20000057ab9 */ /* 0x000fe40000000800 */
[----:B------:R-:W-:-:S02]  /*1550*/  IMAD.U32 R25, RZ, RZ, UR5 ;  /* 0x00000005ff197e24 */ /* 0x000fc4000f8e00ff */
[----:B------:R0:W5:Y:S01]  /*1560*/  @P2 LDG.E R161, desc[UR10][R4.64] ;  /* 0x0000000a04a12981 */ /* 0x000162000c1e1900 */
[----:B------:R-:W-:Y:S01]  /*1570*/  IMAD.U32 R26, RZ, RZ, UR4 ;  /* 0x00000004ff1a7e24 */ /* 0x000fe2000f8e00ff */
[----:B------:R-:W-:Y:S06]  /*1580*/  @P2 BRA `(.L_x_417) ;  /* 0x0000000000282947 */ /* 0x000fec0003800000 */
[----:B------:R-:W-:Y:S02]  /*1590*/  ULDC.64 UR4, c[0x0][0xa00] ;  /* 0x0002800000047ab9 */ /* 0x000fe40000000a00 */
[----:B------:R-:W-:-:S04]  /*15a0*/  ISETP.NE.U32.AND P1, PT, RZ, UR4, PT ;  /* 0x00000004ff007c0c */ /* 0x000fc8000bf25070 */
[----:B------:R-:W-:-:S13]  /*15b0*/  ISETP.NE.AND.EX P1, PT, RZ, UR5, PT, P1 ;  /* 0x00000005ff007c0c */ /* 0x000fda000bf25310 */
[----:B------:R-:W-:Y:S05]  /*15c0*/  @!P1 BRA `(.L_x_417) ;  /* 0x0000000000189947 */ /* 0x000fea0003800000 */
[----:B0-----:R-:W0:Y:S01]  /*15d0*/  LDC.64 R4, c[0x0][0xa00] ;  /* 0x00028000ff047b82 */ /* 0x001e220000000a00 */
[----:B------:R-:W-:Y:S01]  /*15e0*/  ULDC.64 UR4, c[0x0][0x208] ;  /* 0x0000820000047ab9 */ /* 0x000fe20000000a00 */
[----:B0-----:R-:W-:-:S05]  /*15f0*/  IMAD.WIDE R4, R32, 0x4, R4 ;  /* 0x0000000420047825 */ /* 0x001fca00078e0204 */
[----:B-----5:R-:W2:Y:S04]  /*1600*/  LDG.E R161, desc[UR4][R4.64] ;  /* 0x0000000404a17981 */ /* 0x020ea8000c1e1900 */
[----:B------:R-:W2:Y:S02]  /*1610*/  LDG.E R0, desc[UR4][R4.64+0x4] ;  /* 0x0000040404007981 */ /* 0x000ea4000c1e1900 */
[----:B--2---:R-:W-:-:S07]  /*1620*/  IMAD.IADD R161, R0, 0x1, -R161 ;  /* 0x0000000100a17824 */ /* 0x004fce00078e0aa1 */
.L_x_417:
[C---:B------:R-:W-:Y:S01]  /*1630*/  LOP3.LUT R31, R150.reuse, 0xffff, RZ, 0xc0, !PT ;  /* 0x0000ffff961f7812 */ /* 0x040fe200078ec0ff */
[----:B------:R-:W-:Y:S01]  /*1640*/  ULDC.64 UR4, c[0x0][0xa20] ;  /* 0x0002880000047ab9 */ /* 0x000fe20000000a00 */
[----:B------:R1:W-:Y:S01]  /*1650*/  STL [R1+0x7c], R149 ;  /* 0x00007c9501007387 */ /* 0x0003e20000100800 */
[----:B------:R-:W-:Y:S02]  /*1660*/  ISETP.NE.U32.AND P1, PT, RZ, UR4, PT ;  /* 0x00000004ff007c0c */ /* 0x000fe4000bf25070 */
[C---:B------:R-:W-:Y:S01]  /*1670*/  LOP3.LUT R3, R150.reuse, 0xff000000, RZ, 0xc0, !PT ;  /* 0xff00000096037812 */ /* 0x040fe200078ec0ff */
[----:B------:R1:W-:Y:S01]  /*1680*/  STL [R1+0x6c], R31 ;  /* 0x00006c1f01007387 */ /* 0x0003e20000100800 */
[----:B------:R-:W-:Y:S02]  /*1690*/  ISETP.NE.AND.EX P1, PT, RZ, UR5, PT, P1 ;  /* 0x00000005ff007c0c */ /* 0x000fe4000bf25310 */
[----:B------:R-:W-:Y:S02]  /*16a0*/  LOP3.LUT R0, R150, 0xff0000, RZ, 0xc0, !PT ;  /* 0x00ff000096007812 */ /* 0x000fe400078ec0ff */
[----:B------:R-:W-:-:S04]  /*16b0*/  SHF.R.U32.HI R3, RZ, 0x8, R3 ;  /* 0x00000008ff037819 */ /* 0x000fc80000011603 */
[----:B------:R-:W-:-:S05]  /*16c0*/  LEA.HI R10, R0, R3, RZ, 0x10 ;  /* 0x00000003000a7211 */ /* 0x000fca00078f80ff */
[----:B-1----:R-:W-:Y:S05]  /*16d0*/  @!P1 BRA `(.L_x_418) ;  /* 0x0000000000149947 */ /* 0x002fea0003800000 */
[----:B0-----:R-:W-:Y:S01]  /*16e0*/  IADD3 R4, P0, R28, UR4, RZ ;  /* 0x000000041c047c10 */ /* 0x001fe2000ff1e0ff */
[----:B------:R-:W-:-:S03]  /*16f0*/  ULDC.64 UR6, c[0x0][0x208] ;  /* 0x0000820000067ab9 */ /* 0x000fc60000000a00 */
[----:B------:R-:W-:-:S05]  /*1700*/  IADD3.X R5, R29, UR5, RZ, P0, !PT ;  /* 0x000000051d057c10 */ /* 0x000fca00087fe4ff */
[----:B------:R1:W5:Y:S01]  /*1710*/  LDG.E R26, desc[UR6][R4.64] ;  /* 0x00000006041a7981 */ /* 0x000362000c1e1900 */
[----:B------:R-:W-:Y:S05]  /*1720*/  BRA `(.L_x_419) ;  /* 0x0000000000147947 */ /* 0x000fea0003800000 */
.L_x_418:
[----:B------:R-:W-:Y:S05]  /*1730*/  @!P0 BRA `(.L_x_419) ;  /* 0x0000000000108947 */ /* 0x000fea0003800000 */
[----:B------:R-:W-:Y:S02]  /*1740*/  ULDC.64 UR4, c[0x0][0x208] ;  /* 0x0000820000047ab9 */ /* 0x000fe40000000a00 */
[----:B------:R-:W2:Y:S04]  /*1750*/  LDG.E R3, desc[UR4][R8.64] ;  /* 0x0000000408037981 */ /* 0x000ea8000c1e1900 */
[----:B------:R-:W2:Y:S02]  /*1760*/  LDG.E R26, desc[UR4][R8.64+0x4] ;  /* 0x00000404081a7981 */ /* 0x000ea4000c1e1900 */
[----:B--2---:R-:W-:-:S07]  /*1770*/  IADD3 R26, -R3, R26, RZ ;  /* 0x0000001a031a7210 */ /* 0x004fce0007ffe1ff */
.L_x_419:
[----:B------:R-:W-:Y:S01]  /*1780*/  ULDC.64 UR4, c[0x0][0xa10] ;  /* 0x0002840000047ab9 */ /* 0x000fe20000000a00 */
[----:B------:R-:W2:Y:S01]  /*1790*/  LDL.LU R30, [R1] ;  /* 0x00000000011e7983 */ /* 0x000ea20000300800 */
[----:B------:R-:W-:Y:S01]  /*17a0*/  ISETP.NE.U32.AND P0, PT, RZ, UR4, PT ;  /* 0x00000004ff007c0c */ /* 0x000fe2000bf05070 */
[----:B------:R-:W-:-:S03]  /*17b0*/  ULDC.64 UR6, c[0x0][0x208] ;  /* 0x0000820000067ab9 */ /* 0x000fc60000000a00 */
[----:B------:R-:W-:Y:S01]  /*17c0*/  ISETP.NE.AND.EX P0, PT, RZ, UR5, PT, P0 ;  /* 0x00000005ff007c0c */ /* 0x000fe2000bf05300 */
[----:B-----5:R-:W-:Y:S01]  /*17d0*/  IMAD.IADD R12, R26, 0x1, -R11 ;  /* 0x000000011a0c7824 */ /* 0x020fe200078e0a0b */
[----:B------:R-:W-:-:S11]  /*17e0*/  ULDC.64 UR4, c[0x0][0xa30] ;  /* 0x00028c0000047ab9 */ /* 0x000fd60000000a00 */
[----:B01----:R-:W0:Y:S02]  /*17f0*/  @P0 LDC.64 R4, c[0x0][0xa10] ;  /* 0x00028400ff040b82 */ /* 0x003e240000000a00 */
[----:B0-----:R-:W-:-:S05]  /*1800*/  @P0 IMAD.WIDE R4, R32, 0x4, R4 ;  /* 0x0000000420040825 */ /* 0x001fca00078e0204 */
[----:B------:R-:W3:Y:S04]  /*1810*/  @P0 LDG.E R0, desc[UR6][R4.64] ;  /* 0x0000000604000981 */ /* 0x000ee8000c1e1900 */
[----:B------:R-:W3:Y:S01]  /*1820*/  @P0 LDG.E R3, desc[UR6][R4.64+0x4] ;  /* 0x0000040604030981 */ /* 0x000ee2000c1e1900 */
[----:B------:R-:W-:Y:S01]  /*1830*/  ISETP.NE.U32.AND P1, PT, RZ, UR4, PT ;  /* 0x00000004ff007c0c */ /* 0x000fe2000bf25070 */
[----:B------:R-:W-:Y:S01]  /*1840*/  IMAD.MOV.U32 R147, RZ, RZ, R26 ;  /* 0x000000ffff937224 */ /* 0x000fe200078e001a */
[----:B------:R-:W-:Y:S02]  /*1850*/  LOP3.LUT R13, R10, 0xff, RZ, 0xc0, !PT ;  /* 0x000000ff0a0d7812 */ /* 0x000fe400078ec0ff */
[----:B------:R-:W-:Y:S02]  /*1860*/  ISETP.NE.AND.EX P1, PT, RZ, UR5, PT, P1 ;  /* 0x00000005ff007c0c */ /* 0x000fe4000bf25310 */
[----:B------:R-:W-:Y:S01]  /*1870*/  SHF.R.U32.HI R8, RZ, 0x10, R10 ;  /* 0x00000010ff087819 */ /* 0x000fe2000001160a */
[----:B------:R0:W-:Y:S01]  /*1880*/  STL [R1+0x80], R13 ;  /* 0x0000800d01007387 */ /* 0x0001e20000100800 */
[----:B------:R-:W-:Y:S09]  /*1890*/  BSSY B0, `(.L_x_420) ;  /* 0x000002e000007945 */ /* 0x000ff20003800000 */
[----:B------:R-:W-:-:S04]  /*18a0*/  @P1 IADD3 R6, P2, R28, UR4, RZ ;  /* 0x000000041c061c10 */ /* 0x000fc8000ff5e0ff */
[----:B------:R-:W-:-:S05]  /*18b0*/  @P1 IADD3.X R7, R29, UR5, RZ, P2, !PT ;  /* 0x000000051d071c10 */ /* 0x000fca00097fe4ff */
[----:B------:R0:W5:Y:S01]  /*18c0*/  @P1 LDG.E R147, desc[UR6][R6.64] ;  /* 0x0000000606931981 */ /* 0x000162000c1e1900 */
[----:B--2---:R-:W-:Y:S01]  /*18d0*/  LOP3.LUT R30, R30, 0xffffffbf, RZ, 0xc0, !PT ;  /* 0xffffffbf1e1e7812 */ /* 0x004fe200078ec0ff */
[----:B---3--:R-:W-:-:S04]  /*18e0*/  @P0 IMAD.IADD R25, R3, 0x1, -R0 ;  /* 0x0000000103190824 */ /* 0x008fc800078e0a00 */
[----:B------:R-:W-:-:S04]  /*18f0*/  IMAD.IADD R162, R12, 0x1, R25 ;  /* 0x000000010ca27824 */ /* 0x000fc800078e0219 */
[C---:B------:R-:W-:Y:S01]  /*1900*/  VIADD R0, R162.reuse, 0xaf ;  /* 0x000000afa2007836 */ /* 0x040fe20000000000 */
[----:B------:R-:W-:-:S03]  /*1910*/  ISETP.GE.AND P3, PT, R162, 0x1, PT ;  /* 0x00000001a200780c */ /* 0x000fc60003f66270 */
[----:B------:R-:W-:-:S05]  /*1920*/  IMAD.HI R0, R0, 0x2e8ba2e9, RZ ;  /* 0x2e8ba2e900007827 */ /* 0x000fca00078e02ff */
[----:B------:R-:W-:-:S04]  /*1930*/  SHF.R.U32.HI R3, RZ, 0x1f, R0 ;  /* 0x0000001fff037819 */ /* 0x000fc80000011600 */
[----:B------:R-:W-:Y:S02]  /*1940*/  LEA.HI.SX32 R160, R0, R3, 0x1b ;  /* 0x0000000300a07211 */ /* 0x000fe400078fdaff */
[----:B------:R-:W-:Y:S02]  /*1950*/  @P3 LOP3.LUT R30, R30, 0x40, RZ, 0xfc, !PT ;  /* 0x000000401e1e3812 */ /* 0x000fe400078efcff */
[----:B------:R-:W-:-:S03]  /*1960*/  MOV R3, RZ ;  /* 0x000000ff00037202 */ /* 0x000fc60000000f00 */
[----:B------:R0:W-:Y:S04]  /*1970*/  STL [R1], R30 ;  /* 0x0000001e01007387 */ /* 0x0001e80000100800 */
[----:B------:R0:W-:Y:S01]  /*1980*/  STL [R1+0x70], R8 ;  /* 0x0000700801007387 */ /* 0x0001e20000100800 */
[----:B------:R-:W-:Y:S05]  /*1990*/  @!P3 BRA `(.L_x_421) ;  /* 0x000000000074b947 */ /* 0x000fea0003800000 */
[----:B------:R-:W-:Y:S01]  /*19a0*/  ISETP.NE.AND P0, PT, R8, RZ, PT ;  /* 0x000000ff0800720c */ /* 0x000fe20003f05270 */
[----:B------:R-:W-:-:S03]  /*19b0*/  ULDC UR4, c[0x0][0x9f0] ;  /* 0x00027c0000047ab9 */ /* 0x000fc60000000800 */
[----:B------:R-:W-:-:S04]  /*19c0*/  SEL R9, R8, UR4, P0 ;  /* 0x0000000408097c07 */ /* 0x000fc80008000000 */
[-C--:B0-----:R-:W-:Y:S02]  /*19d0*/  IABS R6, R9.reuse ;  /* 0x0000000900067213 */ /* 0x081fe40000000000 */
[----:B------:R-:W-:Y:S02]  /*19e0*/  IADD3 R0, R160, -0x1, R9 ;  /* 0xffffffffa0007810 */ /* 0x000fe40007ffe009 */
[----:B------:R-:W0:Y:S01]  /*19f0*/  I2F.RP R3, R6 ;  /* 0x0000000600037306 */ /* 0x000e220000209400 */
[-C--:B------:R-:W-:Y:S02]  /*1a00*/  IABS R10, R9.reuse ;  /* 0x00000009000a7213 */ /* 0x080fe40000000000 */
[----:B------:R-:W-:Y:S02]  /*1a10*/  IABS R8, R0 ;  /* 0x0000000000087213 */ /* 0x000fe40000000000 */
[----:B------:R-:W-:-:S04]  /*1a20*/  LOP3.LUT R0, R0, R9, RZ, 0x3c, !PT ;  /* 0x0000000900007212 */ /* 0x000fc800078e3cff */
[----:B------:R-:W-:Y:S01]  /*1a30*/  ISETP.GE.AND P2, PT, R0, RZ, PT ;  /* 0x000000ff0000720c */ /* 0x000fe20003f46270 */
[----:B0-----:R-:W0:Y:S02]  /*1a40*/  MUFU.RCP R3, R3 ;  /* 0x0000000300037308 */ /* 0x001e240000001000 */
[----:B0-----:R-:W-:Y:S02]  /*1a50*/  VIADD R4, R3, 0xffffffe ;  /* 0x0ffffffe03047836 */ /* 0x001fe40000000000 */
[----:B------:R-:W-:-:S04]  /*1a60*/  IMAD.MOV R3, RZ, RZ, -R10 ;  /* 0x000000ffff037224 */ /* 0x000fc800078e0a0a */
[----:B------:R0:W1:Y:S02]  /*1a70*/  F2I.FTZ.U32.TRUNC.NTZ R5, R4 ;  /* 0x0000000400057305 */ /* 0x000064000021f000 */
[----:B0-----:R-:W-:Y:S02]  /*1a80*/  IMAD.MOV.U32 R4, RZ, RZ, RZ ;  /* 0x000000ffff047224 */ /* 0x001fe400078e00ff */
[----:B-1----:R-:W-:-:S04]  /*1a90*/  IMAD.MOV R7, RZ, RZ, -R5 ;  /* 0x000000ffff077224 */ /* 0x002fc800078e0a05 */
[----:B------:R-:W-:-:S04]  /*1aa0*/  IMAD R7, R7, R6, RZ ;  /* 0x0000000607077224 */ /* 0x000fc800078e02ff */
[----:B------:R-:W-:-:S06]  /*1ab0*/  IMAD.HI.U32 R5, R5, R7, R4 ;  /* 0x0000000705057227 */ /* 0x000fcc00078e0004 */
[----:B------:R-:W-:-:S04]  /*1ac0*/  IMAD.HI.U32 R5, R5, R8, RZ ;  /* 0x0000000805057227 */ /* 0x000fc800078e00ff */
[----:B------:R-:W-:-:S05]  /*1ad0*/  IMAD R3, R5, R3, R8 ;  /* 0x0000000305037224 */ /* 0x000fca00078e0208 */
[----:B------:R-:W-:-:S13]  /*1ae0*/  ISETP.GT.U32.AND P1, PT, R6, R3, PT ;  /* 0x000000030600720c */ /* 0x000fda0003f24070 */
[----:B------:R-:W-:Y:S01]  /*1af0*/  @!P1 IMAD.IADD R3, R3, 0x1, -R6 ;  /* 0x0000000103039824 */ /* 0x000fe200078e0a06 */
[----:B------:R-:W-:Y:S02]  /*1b00*/  @!P1 IADD3 R5, R5, 0x1, RZ ;  /* 0x0000000105059810 */ /* 0x000fe40007ffe0ff */
[----:B------:R-:W-:Y:S02]  /*1b10*/  ISETP.NE.AND P1, PT, R9, RZ, PT ;  /* 0x000000ff0900720c */ /* 0x000fe40003f25270 */
[----:B------:R-:W-:-:S13]  /*1b20*/  ISETP.GE.U32.AND P0, PT, R3, R6, PT ;  /* 0x000000060300720c */ /* 0x000fda0003f06070 */
[----:B------:R-:W-:-:S04]  /*1b30*/  @P0 VIADD R5, R5, 0x1 ;  /* 0x0000000105050836 */ /* 0x000fc80000000000 */
[----:B------:R-:W-:-:S04]  /*1b40*/  IMAD.MOV.U32 R3, RZ, RZ, R5 ;  /* 0x000000ffff037224 */ /* 0x000fc800078e0005 */
[----:B------:R-:W-:Y:S01]  /*1b50*/  @!P2 IMAD.MOV R3, RZ, RZ, -R3 ;  /* 0x000000ffff03a224 */ /* 0x000fe200078e0a03 */
[----:B------:R-:W-:-:S07]  /*1b60*/  @!P1 LOP3.LUT R3, RZ, R9, RZ, 0x33, !PT ;  /* 0x00000009ff039212 */ /* 0x000fce00078e33ff */
.L_x_421:
[----:B------:R-:W-:Y:S05]  /*1b70*/  BSYNC B0 ;  /* 0x0000000000007941 */ /* 0x000fea0003800000 */
.L_x_420:
[----:B------:R-:W-:-:S05]  /*1b80*/  IMAD R0, R13, R3, RZ ;  /* 0x000000030d007224 */ /* 0x000fca00078e02ff */
[C---:B------:R-:W-:Y:S01]  /*1b90*/  VIADDMNMX R3, R0.reuse, R3, R160, PT ;  /* 0x0000000300037246 */ /* 0x040fe200038001a0 */
[----:B------:R-:W-:-:S04]  /*1ba0*/  IMAD R0, R0, 0xb0, -R12 ;  /* 0x000000b000007824 */ /* 0x000fc800078e0a0c */
[----:B------:R-:W-:Y:S01]  /*1bb0*/  IMAD R4, R3, 0xb0, -R12 ;  /* 0x000000b003047824 */ /* 0x000fe200078e0a0c */
[----:B------:R-:W-:-:S04]  /*1bc0*/  VIMNMX R0, RZ, R0, !PT ;  /* 0x00000000ff007248 */ /* 0x000fc80007fe0100 */
[----:B------:R-:W-:Y:S01]  /*1bd0*/  VIMNMX R3, R4, R25, PT ;  /* 0x0000001904037248 */ /* 0x000fe20003fe0100 */
[----:B------:R-:W-:-:S03]  /*1be0*/  IMAD.WIDE.U32 R130, R0, -0x45d1745d, RZ ;  /* 0xba2e8ba300827825 */ /* 0x000fc600078e00ff */
[----:B------:R-:W-:Y:S02]  /*1bf0*/  ISETP.GT.AND P0, PT, R3, R0, PT ;  /* 0x000000000300720c */ /* 0x000fe40003f04270 */
[----:B------:R-:W-:-:S05]  /*1c00*/  SHF.R.U32.HI R130, RZ, 0x7, R131 ;  /* 0x00000007ff827819 */ /* 0x000fca0000011683 */
[----:B------:R-:W-:-:S06]  /*1c10*/  IMAD.MOV.U32 R24, RZ, RZ, R130 ;  /* 0x000000ffff187224 */ /* 0x000fcc00078e0082 */
[----:B------:R-:W-:-:S04]  /*1c20*/  @P0 VIADD R0, R3, 0xaf ;  /* 0x000000af03000836 */ /* 0x000fc80000000000 */
[----:B------:R-:W-:-:S05]  /*1c30*/  @P0 IMAD.HI R0, R0, 0x2e8ba2e9, RZ ;  /* 0x2e8ba2e900000827 */ /* 0x000fca00078e02ff */
[----:B------:R-:W-:-:S04]  /*1c40*/  @P0 SHF.R.U32.HI R3, RZ, 0x1f, R0 ;  /* 0x0000001fff030819 */ /* 0x000fc80000011600 */
[----:B------:R-:W-:Y:S02]  /*1c50*/  @P0 LEA.HI.SX32 R24, R0, R3, 0x1b ;  /* 0x0000000300180211 */ /* 0x000fe400078fdaff */
[----:B------:R-:W-:Y:S02]  /*1c60*/  PLOP3.LUT P0, PT, PT, PT, PT, 0x80, 0x0 ;  /* 0x000000000000781c */ /* 0x000fe40003f0f070 */
[----:B------:R-:W-:-:S13]  /*1c70*/  ISETP.GT.AND P1, PT, R24, R130, PT ;  /* 0x000000821800720c */ /* 0x000fda0003f24270 */
[----:B------:R-:W-:Y:S05]  /*1c80*/  @!P1 BRA `(.L_x_422) ;  /* 0x000000a400f09947 */ /* 0x000fea0003800000 */
[----:B------:R-:W-:Y:S01]  /*1c90*/  IADD3 R0, R2, 0x1e400, RZ ;  /* 0x0001e40002007810 */ /* 0x000fe20007ffe0ff */
[----:B------:R-:W-:Y:S03]  /*1ca0*/  BSSY B6, `(.L_x_423) ;  /* 0x0000013000067945 */ /* 0x000fe60003800000 */
[----:B------:R-:W-:-:S13]  /*1cb0*/  LOP3.LUT P0, RZ, R0, 0x3ff, RZ, 0xc0, !PT ;  /* 0x000003ff00ff7812 */ /* 0x000fda000780c0ff */
[----:B------:R-:W-:Y:S05]  /*1cc0*/  @!P0 BRA `(.L_x_424) ;  /* 0x0000000000408947 */ /* 0x000fea0003800000 */
[----:B------:R-:W-:Y:S01]  /*1cd0*/  MOV R0, 0x0 ;  /* 0x0000000000007802 */ /* 0x000fe20000000f00 */
[----:B------:R-:W-:Y:S01]  /*1ce0*/  ULDC.64 UR4, c[0x4][0xa0] ;  /* 0x0100280000047ab9 */ /* 0x000fe20000000a00 */
[----:B------:R-:W-:Y:S01]  /*1cf0*/  ULDC.64 UR6, c[0x4][0x38] ;  /* 0x01000e0000067ab9 */ /* 0x000fe20000000a00 */
[----:B------:R-:W-:Y:S01]  /*1d00*/  IMAD.U32 R4, RZ, RZ, UR4 ;  /* 0x00000004ff047e24 */ /* 0x000fe2000f8e00ff */
[----:B------:R1:W2:Y:S01]  /*1d10*/  LDC.64 R14, c[0x4][R0] ;  /* 0x01000000000e7b82 */ /* 0x0002a20000000a00 */
[----:B------:R-:W-:Y:S01]  /*1d20*/  IMAD.U32 R5, RZ, RZ, UR5 ;  /* 0x00000005ff057e24 */ /* 0x000fe2000f8e00ff */
[----:B------:R-:W-:Y:S01]  /*1d30*/  ULDC.64 UR4, c[0x4][0xa8] ;  /* 0x01002a0000047ab9 */ /* 0x000fe20000000a00 */
[----:B------:R-:W-:Y:S01]  /*1d40*/  IMAD.U32 R10, RZ, RZ, UR6 ;  /* 0x00000006ff0a7e24 */ /* 0x000fe2000f8e00ff */
[----:B------:R-:W-:Y:S01]  /*1d50*/  MOV R11, UR7 ;  /* 0x00000007000b7c02 */ /* 0x000fe20008000f00 */
[----:B0-----:R-:W-:Y:S02]  /*1d60*/  IMAD.U32 R6, RZ, RZ, UR4 ;  /* 0x00000004ff067e24 */ /* 0x001fe4000f8e00ff */
[----:B------:R-:W-:-:S02]  /*1d70*/  IMAD.U32 R7, RZ, RZ, UR5 ;  /* 0x00000005ff077e24 */ /* 0x000fc4000f8e00ff */
[----:B------:R-:W-:Y:S02]  /*1d80*/  IMAD.MOV.U32 R8, RZ, RZ, 0x70 ;  /* 0x00000070ff087424 */ /* 0x000fe400078e00ff */
[----:B------:R-:W-:Y:S02]  /*1d90*/  IMAD.MOV.U32 R12, RZ, RZ, 0x1 ;  /* 0x00000001ff0c7424 */ /* 0x000fe400078e00ff */
[----:B-1----:R-:W-:-:S07]  /*1da0*/  IMAD.MOV.U32 R13, RZ, RZ, RZ ;  /* 0x000000ffff0d7224 */ /* 0x002fce00078e00ff */
[----:B------:R-:W-:-:S07]  /*1db0*/  LEPC R20, `(.L_x_424) ;  /* 0x000000001014794e */ /* 0x000fce0000000000 */
[----:B--2--5:R-:W-:Y:S05]  /*1dc0*/  CALL.ABS.NOINC R14 ;  /* 0x000000000e007343 */ /* 0x024fea0003c00000 */
.L_x_424:
[----:B------:R-:W-:Y:S05]  /*1dd0*/  BSYNC B6 ;  /* 0x0000000000067941 */ /* 0x000fea0003800000 */
.L_x_423:
[----:B------:R-:W-:Y:S01]  /*1de0*/  VIADD R0, R2, 0x400 ;  /* 0x0000040002007836 */ /* 0x000fe20000000000 */
[----:B------:R-:W-:Y:S04]  /*1df0*/  BSSY B6, `(.L_x_425) ;  /* 0x0000013000067945 */ /* 0x000fe80003800000 */
[----:B------:R-:W-:-:S13]  /*1e00*/  LOP3.LUT P0, RZ, R0, 0x3ff, RZ, 0xc0, !PT ;  /* 0x000003ff00ff7812 */ /* 0x000fda000780c0ff */
[----:B------:R-:W-:Y:S05]  /*1e10*/  @!P0 BRA `(.L_x_426) ;  /* 0x0000000000408947 */ /* 0x000fea0003800000 */
[----:B------:R-:W-:Y:S01]  /*1e20*/  MOV R0, 0x0 ;  /* 0x0000000000007802 */ /* 0x000fe20000000f00 */
[----:B------:R-:W-:Y:S01]  /*1e30*/  ULDC.64 UR4, c[0x4][0xa0] ;  /* 0x0100280000047ab9 */ /* 0x000fe20000000a00 */
[----:B------:R-:W-:Y:S01]  /*1e40*/  ULDC.64 UR6, c[0x4][0x38] ;  /* 0x01000e0000067ab9 */ /* 0x000fe20000000a00 */
[----:B------:R-:W-:Y:S01]  /*1e50*/  IMAD.U32 R4, RZ, RZ, UR4 ;  /* 0x00000004ff047e24 */ /* 0x000fe2000f8e00ff */
[----:B------:R1:W2:Y:S01]  /*1e60*/  LDC.64 R14, c[0x4][R0] ;  /* 0x01000000000e7b82 */ /* 0x0002a20000000a00 */
[----:B------:R-:W-:Y:S01]  /*1e70*/  MOV R5, UR5 ;  /* 0x0000000500057c02 */ /* 0x000fe20008000f00 */
[----:B------:R-:W-:Y:S01]  /*1e80*/  ULDC.64 UR4, c[0x4][0xa8] ;  /* 0x01002a0000047ab9 */ /* 0x000fe20000000a00 */
[----:B------:R-:W-:Y:S01]  /*1e90*/  IMAD.U32 R10, RZ, RZ, UR6 ;  /* 0x00000006ff0a7e24 */ /* 0x000fe2000f8e00ff */
[----:B------:R-:W-:Y:S01]  /*1ea0*/  MOV R12, 0x1 ;  /* 0x00000001000c7802 */ /* 0x000fe20000000f00 */
[----:B0-----:R-:W-:Y:S02]  /*1eb0*/  IMAD.U32 R6, RZ, RZ, UR4 ;  /* 0x00000004ff067e24 */ /* 0x001fe4000f8e00ff */
[----:B------:R-:W-:-:S02]  /*1ec0*/  IMAD.U32 R7, RZ, RZ, UR5 ;  /* 0x00000005ff077e24 */ /* 0x000fc4000f8e00ff */
[----:B------:R-:W-:Y:S02]  /*1ed0*/  IMAD.U32 R11, RZ, RZ, UR7 ;  /* 0x00000007ff0b7e24 */ /* 0x000fe4000f8e00ff */
[----:B------:R-:W-:Y:S02]  /*1ee0*/  IMAD.MOV.U32 R8, RZ, RZ, 0x70 ;  /* 0x00000070ff087424 */ /* 0x000fe400078e00ff */
[----:B-1----:R-:W-:-:S07]  /*1ef0*/  IMAD.MOV.U32 R13, RZ, RZ, RZ ;  /* 0x000000ffff0d7224 */ /* 0x002fce00078e00ff */
[----:B------:R-:W-:-:S07]  /*1f00*/  LEPC R20, `(.L_x_426) ;  /* 0x000000001014794e */ /* 0x000fce0000000000 */
[----:B--2--5:R-:W-:Y:S05]  /*1f10*/  CALL.ABS.NOINC R14 ;  /* 0x000000000e007343 */ /* 0x024fea0003c00000 */
.L_x_426:
[----:B------:R-:W-:Y:S05]  /*1f20*/  BSYNC B6 ;  /* 0x0000000000067941 */ /* 0x000fea0003800000 */
.L_x_425:
[----:B------:R-:W-:Y:S01]  /*1f30*/  ULDC.64 UR4, c[0x0][0x9f8] ;  /* 0x00027e0000047ab9 */ /* 0x000fe20000000a00 */
[----:B------:R-:W-:Y:S01]  /*1f40*/  IMAD.MOV.U32 R0, RZ, RZ, R32 ;  /* 0x000000ffff007224 */ /* 0x000fe200078e0020 */
[----:B------:R-:W-:Y:S01]  /*1f50*/  ISETP.NE.U32.AND P0, PT, RZ, UR4, PT ;  /* 0x00000004ff007c0c */ /* 0x000fe2000bf05070 */
[----:B------:R-:W-:Y:S01]  /*1f60*/  ULDC.64 UR6, c[0x0][0x208] ;  /* 0x0000820000067ab9 */ /* 0x000fe20000000a00 */
[----:B0-----:R-:W0:Y:S08]  /*1f70*/  LDC R13, c[0x0][0x3f4] ;  /* 0x0000fd00ff0d7b82 */ /* 0x001e300000000800 */
[----:B------:R-:W1:Y:S01]  /*1f80*/  LDC.64 R42, c[0x0][0x300] ;  /* 0x0000c000ff2a7b82 */ /* 0x000e620000000a00 */
[----:B------:R-:W-:Y:S01]  /*1f90*/  ISETP.NE.AND.EX P0, PT, RZ, UR5, PT, P0 ;  /* 0x00000005ff007c0c */ /* 0x000fe2000bf05300 */
[----:B------:R-:W-:Y:S01]  /*1fa0*/  IMAD.IADD R119, R27, 0x1, R26 ;  /* 0x000000011b777824 */ /* 0x000fe200078e021a */
[----:B------:R-:W-:Y:S01]  /*1fb0*/  LOP3.LUT R30, R30, 0xfffffffe, RZ, 0xc0, !PT ;  /* 0xfffffffe1e1e7812 */ /* 0x000fe200078ec0ff */
[----:B------:R-:W2:Y:S04]  /*1fc0*/  LDL R26, [R1+0x54] ;  /* 0x00005400011a7983 */ /* 0x000ea80000100800 */
[----:B------:R-:W3:Y:S01]  /*1fd0*/  LDL R27, [R1+0x48] ;  /* 0x00004800011b7983 */ /* 0x000ee20000100800 */
[----:B------:R-:W4:Y:S03]  /*1fe0*/  LDC.64 R108, c[0x0][0x3f8] ;  /* 0x0000fe00ff6c7b82 */ /* 0x000f260000000a00 */
[----:B------:R-:W3:Y:S02]  /*1ff0*/  LDL R14, [R1+0x50] ;  /* 0x00005000010e7983 */ /* 0x000ee40000100800 */
[----:B------:R-:W-:Y:S01]  /*2000*/  @P0 IADD3 R4, P1, R28, UR4, RZ ;  /* 0x000000041c040c10 */ /* 0x000fe2000ff3e0ff */
[----:B------:R-:W4:Y:S02]  /*2010*/  S2R R20, SR_TID.X ;  /* 0x0000000000147919 */ /* 0x000f240000002100 */
[----:B------:R-:W4:Y:S01]  /*2020*/  LDC.64 R114, c[0x0][0x408] ;  /* 0x00010200ff727b82 */ /* 0x000f220000000a00 */
[----:B------:R-:W-:Y:S01]  /*2030*/  @P0 IADD3.X R5, R29, UR5, RZ, P1, !PT ;  /* 0x000000051d050c10 */ /* 0x000fe20008ffe4ff */
[----:B------:R-:W-:-:S04]  /*2040*/  ULDC.64 UR4, c[0x0][0xa08] ;  /* 0x0002820000047ab9 */ /* 0x000fc80000000a00 */
[----:B------:R4:W2:Y:S01]  /*2050*/  @P0 LDG.E R0, desc[UR6][R4.64] ;  /* 0x0000000604000981 */ /* 0x0008a2000c1e1900 */
[----:B0-----:R-:W-:Y:S01]  /*2060*/  ISETP.GE.AND P2, PT, R16, R13, PT ;  /* 0x0000000d1000720c */ /* 0x001fe20003f46270 */
[-C--:B-1----:R-:W-:Y:S01]  /*2070*/  IMAD.WIDE.U32 R6, R119, R42.reuse, RZ ;  /* 0x0000002a77067225 */ /* 0x082fe200078e00ff */
[----:B------:R-:W-:Y:S02]  /*2080*/  SHF.R.S32.HI R21, RZ, 0x1f, R119 ;  /* 0x0000001fff157819 */ /* 0x000fe40000011477 */
[----:B------:R-:W-:Y:S02]  /*2090*/  ISETP.NE.U32.AND P0, PT, RZ, UR4, PT ;  /* 0x00000004ff007c0c */ /* 0x000fe4000bf05070 */
[----:B------:R-:W-:Y:S01]  /*20a0*/  SHF.R.S32.HI R10, RZ, 0x1f, R22 ;  /* 0x0000001fff0a7819 */ /* 0x000fe20000011416 */
[----:B------:R-:W-:Y:S01]  /*20b0*/  IMAD R8, R21, R42, RZ ;  /* 0x0000002a15087224 */ /* 0x000fe200078e02ff */
[----:B------:R-:W-:Y:S01]  /*20c0*/  ISETP.NE.AND.EX P0, PT, RZ, UR5, PT, P0 ;  /* 0x00000005ff007c0c */ /* 0x000fe2000bf05300 */
[----:B------:R-:W-:Y:S01]  /*20d0*/  ULDC.64 UR4, c[0x0][0x308] ;  /* 0x0000c20000047ab9 */ /* 0x000fe20000000a00 */
[----:B------:R-:W-:Y:S01]  /*20e0*/  SHF.R.S32.HI R19, RZ, 0x1f, R18 ;  /* 0x0000001fff137819 */ /* 0x000fe20000011412 */
[----:B------:R-:W-:-:S02]  /*20f0*/  IMAD R3, R119, R43, R8 ;  /* 0x0000002b77037224 */ /* 0x000fc400078e0208 */
[----:B------:R-:W-:Y:S02]  /*2100*/  @P2 LOP3.LUT R30, R30, 0x1, RZ, 0xfc, !PT ;  /* 0x000000011e1e2812 */ /* 0x000fe400078efcff */
[----:B------:R-:W-:Y:S01]  /*2110*/  IMAD.IADD R7, R7, 0x1, R3 ;  /* 0x0000000107077824 */ /* 0x000fe200078e0203 */
[----:B----4-:R-:W-:Y:S02]  /*2120*/  SHF.R.U32.HI R20, RZ, 0x7, R20 ;  /* 0x00000007ff147819 */ /* 0x010fe40000011614 */
[----:B------:R0:W-:Y:S01]  /*2130*/  STL [R1], R30 ;  /* 0x0000001e01007387 */ /* 0x0001e20000100800 */
[C---:B------:R-:W-:Y:S01]  /*2140*/  IMAD.WIDE.U32 R4, R31.reuse, UR4, R6 ;  /* 0x000000041f047c25 */ /* 0x040fe2000f8e0006 */
[----:B------:R-:W-:Y:S02]  /*2150*/  ISETP.NE.AND P6, PT, R20, 0x1, PT ;  /* 0x000000011400780c */ /* 0x000fe40003fc5270 */
[----:B------:R-:W4:Y:S01]  /*2160*/  LDL R8, [R1+0x68] ;  /* 0x0000680001087983 */ /* 0x000f220000100800 */
[----:B------:R-:W-:Y:S01]  /*2170*/  IMAD R5, R31, UR5, R5 ;  /* 0x000000051f057c24 */ /* 0x000fe2000f8e0205 */
[----:B------:R-:W-:Y:S01]  /*2180*/  ULDC.64 UR4, c[0x0][0x310] ;  /* 0x0000c40000047ab9 */ /* 0x000fe20000000a00 */
[C---:B------:R-:W-:Y:S01]  /*2190*/  VIADD R11, R22.reuse, 0x40 ;  /* 0x00000040160b7836 */ /* 0x040fe20000000000 */
[----:B------:R-:W4:Y:S01]  /*21a0*/  LDL R12, [R1+0x64] ;  /* 0x00006400010c7983 */ /* 0x000f220000100800 */
[----:B------:R-:W-:-:S02]  /*21b0*/  VIADD R28, R22, 0x20 ;  /* 0x00000020161c7836 */ /* 0x000fc40000000000 */
[-C--:B------:R-:W-:Y:S01]  /*21c0*/  IMAD.WIDE.U32 R110, R22, R114.reuse, R18 ;  /* 0x00000072166e7225 */ /* 0x080fe200078e0012 */
[----:B0-----:R-:W0:Y:S03]  /*21d0*/  S2R R30, SR_TID.X ;  /* 0x00000000001e7919 */ /* 0x001e260000002100 */
[----:B------:R-:W-:Y:S02]  /*21e0*/  IMAD.SHL.U32 R11, R11, 0x40, RZ ;  /* 0x000000400b0b7824 */ /* 0x000fe400078e00ff */
[----:B------:R-:W-:Y:S02]  /*21f0*/  IMAD.SHL.U32 R28, R28, 0x40, RZ ;  /* 0x000000401c1c7824 */ /* 0x000fe400078e00ff */
[----:B------:R-:W-:Y:S01]  /*2200*/  IMAD.WIDE.U32 R112, R22, R114, R16 ;  /* 0x0000007216707225 */ /* 0x000fe200078e0010 */
[----:B------:R-:W-:Y:S02]  /*2210*/  LOP3.LUT R11, R11, 0x1c0, RZ, 0xc0, !PT ;  /* 0x000001c00b0b7812 */ /* 0x000fe400078ec0ff */
[----:B------:R-:W-:Y:S01]  /*2220*/  LOP3.LUT R28, R28, 0x1c0, RZ, 0xc0, !PT ;  /* 0x000001c01c1c7812 */ /* 0x000fe200078ec0ff */
[C---:B------:R-:W-:Y:S01]  /*2230*/  IMAD.SHL.U32 R116, R42.reuse, 0x20, RZ ;  /* 0x000000202a747824 */ /* 0x040fe200078e00ff */
[----:B------:R-:W-:Y:S01]  /*2240*/  SHF.L.U64.HI R117, R42, 0x5, R43 ;  /* 0x000000052a757819 */ /* 0x000fe2000001022b */
[----:B------:R-:W-:-:S04]  /*2250*/  IMAD.WIDE.U32 R104, R22, R108, R18 ;  /* 0x0000006c16687225 */ /* 0x000fc800078e0012 */
[----:B0-----:R-:W-:Y:S01]  /*2260*/  VIADD R30, R30, 0xffffff80 ;  /* 0xffffff801e1e7836 */ /* 0x001fe20000000000 */
[C---:B------:R-:W-:Y:S01]  /*2270*/  IADD3 R29, R22.reuse, 0xa0, RZ ;  /* 0x000000a0161d7810 */ /* 0x040fe20007ffe0ff */
[----:B------:R-:W-:-:S04]  /*2280*/  IMAD.WIDE.U32 R158, R22, R42, R116 ;  /* 0x0000002a169e7225 */ /* 0x000fc800078e0074 */
[----:B------:R-:W-:Y:S01]  /*2290*/  IMAD.SHL.U32 R29, R29, 0x40, RZ ;  /* 0x000000401d1d7824 */ /* 0x000fe200078e00ff */
[----:B------:R-:W-:Y:S01]  /*22a0*/  IADD3 R125, P1, R116, R158, RZ ;  /* 0x0000009e747d7210 */ /* 0x000fe20007f3e0ff */
[----:B------:R-:W-:-:S03]  /*22b0*/  IMAD.WIDE.U32 R106, R22, R108, R16 ;  /* 0x0000006c166a7225 */ /* 0x000fc600078e0010 */
[----:B------:R-:W-:Y:S01]  /*22c0*/  LOP3.LUT R29, R29, 0x1c0, RZ, 0xc0, !PT ;  /* 0x000001c01d1d7812 */ /* 0x000fe200078ec0ff */
[----:B------:R-:W-:Y:S01]  /*22d0*/  IMAD.WIDE.U32 R120, R22, R42, R16 ;  /* 0x0000002a16787225 */ /* 0x000fe200078e0010 */
[----:B------:R-:W-:Y:S02]  /*22e0*/  IADD3 R163, R20, 0x8, RZ ;  /* 0x0000000814a37810 */ /* 0x000fe40007ffe0ff */
[----:B------:R-:W-:Y:S01]  /*22f0*/  SHF.R.U32.HI R164, RZ, 0x3, R29 ;  /* 0x00000003ffa47819 */ /* 0x000fe2000001161d */
[----:B------:R-:W-:Y:S01]  /*2300*/  IMAD R135, R109, 0xb0, RZ ;  /* 0x000000b06d877824 */ /* 0x000fe200078e02ff */
[C-C-:B------:R-:W-:Y:S01]  /*2310*/  SHF.L.U64.HI R40, R108.reuse, 0x5, R109.reuse ;  /* 0x000000056c287819 */ /* 0x140fe2000001026d */
[C---:B------:R-:W-:Y:S01]  /*2320*/  IMAD.SHL.U32 R36, R108.reuse, 0x40, RZ ;  /* 0x000000406c247824 */ /* 0x040fe200078e00ff */
[C-C-:B------:R-:W-:Y:S01]  /*2330*/  SHF.L.U64.HI R39, R108.reuse, 0x6, R109.reuse ;  /* 0x000000066c277819 */ /* 0x140fe2000001026d */
[C---:B------:R-:W-:Y:S01]  /*2340*/  IMAD.SHL.U32 R35, R108.reuse, 0x80, RZ ;  /* 0x000000806c237824 */ /* 0x040fe200078e00ff */
[C---:B------:R-:W-:Y:S01]  /*2350*/  SHF.L.U64.HI R38, R108.reuse, 0x7, R109 ;  /* 0x000000076c267819 */ /* 0x040fe2000001026d */
[----:B------:R-:W-:Y:S01]  /*2360*/  IMAD R41, R43, 0xb0, RZ ;  /* 0x000000b02b297824 */ /* 0x000fe200078e02ff */
[----:B------:R-:W-:-:S02]  /*2370*/  SHF.L.U32 R37, R108, 0x5, RZ ;  /* 0x000000056c257819 */ /* 0x000fc400000006ff */
[C-C-:B------:R-:W-:Y:S02]  /*2380*/  SHF.L.U64.HI R34, R114.reuse, 0x5, R115.reuse ;  /* 0x0000000572227819 */ /* 0x140fe40000010273 */
[C-C-:B------:R-:W-:Y:S02]  /*2390*/  SHF.L.U64.HI R33, R114.reuse, 0x6, R115.reuse ;  /* 0x0000000672217819 */ /* 0x140fe40000010273 */
[----:B------:R-:W-:Y:S02]  /*23a0*/  SHF.L.U64.HI R32, R114, 0x7, R115 ;  /* 0x0000000772207819 */ /* 0x000fe40000010273 */
[C-C-:B------:R-:W-:Y:S02]  /*23b0*/  SHF.L.U64.HI R140, R42.reuse, 0x6, R43.reuse ;  /* 0x000000062a8c7819 */ /* 0x140fe4000001022b */
[C---:B------:R-:W-:Y:S01]  /*23c0*/  SHF.L.U64.HI R131, R42.reuse, 0x7, R43 ;  /* 0x000000072a837819 */ /* 0x040fe2000001022b */
[----:B------:R-:W-:-:S04]  /*23d0*/  IMAD.WIDE.U32 R156, R42, 0xb0, RZ ;  /* 0x000000b02a9c7825 */ /* 0x000fc800078e00ff */
[----:B------:R-:W-:Y:S01]  /*23e0*/  IMAD.IADD R41, R157, 0x1, R41 ;  /* 0x000000019d297824 */ /* 0x000fe200078e0229 */
[----:B--2---:R-:W-:Y:S02]  /*23f0*/  SHF.R.S32.HI R3, RZ, 0x1f, R0 ;  /* 0x0000001fff037819 */ /* 0x004fe40000011400 */
[----:B------:R-:W-:Y:S02]  /*2400*/  SEL R103, R0, RZ, !P0 ;  /* 0x000000ff00677207 */ /* 0x000fe40004000000 */
[----:B------:R-:W-:-:S03]  /*2410*/  SEL R6, R3, RZ, !P0 ;  /* 0x000000ff03067207 */ /* 0x000fc60004000000 */
[----:B------:R-:W-:-:S04]  /*2420*/  IMAD.WIDE.U32 R100, R103, UR4, R4 ;  /* 0x0000000467647c25 */ /* 0x000fc8000f8e0004 */
[----:B------:R-:W-:-:S04]  /*2430*/  IMAD R0, R6, UR4, RZ ;  /* 0x0000000406007c24 */ /* 0x000fc8000f8e02ff */
[----:B------:R-:W-:Y:S01]  /*2440*/  IMAD R15, R103, UR5, R0 ;  /* 0x00000005670f7c24 */ /* 0x000fe2000f8e0200 */
[----:B------:R-:W-:Y:S05]  /*2450*/  @!P6 WARPSYNC.ALL ;  /* 0x000000000000e948 */ /* 0x000fea0003800000 */
[----:B------:R-:W-:Y:S01]  /*2460*/  ULDC.64 UR4, c[0x0][0x330] ;  /* 0x0000cc0000047ab9 */ /* 0x000fe20000000a00 */
[----:B------:R-:W-:Y:S02]  /*2470*/  IMAD R0, R10, R108, RZ ;  /* 0x0000006c0a007224 */ /* 0x000fe400078e02ff */
[----:B------:R-:W-:Y:S01]  /*2480*/  IMAD.WIDE.U32 R4, R31, UR4, R16 ;  /* 0x000000041f047c25 */ /* 0x000fe2000f8e0010 */
[----:B------:R-:W-:-:S03]  /*2490*/  SEL R3, R13, RZ, P2 ;  /* 0x000000ff0d037207 */ /* 0x000fc60001000000 */
[----:B------:R-:W-:Y:S01]  /*24a0*/  IMAD R5, R31, UR5, R5 ;  /* 0x000000051f057c24 */ /* 0x000fe2000f8e0205 */
[----:B------:R-:W-:Y:S01]  /*24b0*/  ULDC.64 UR4, c[0x0][0x338] ;  /* 0x0000ce0000047ab9 */ /* 0x000fe20000000a00 */
[----:B------:R-:W-:Y:S01]  /*24c0*/  IMAD R7, R22, R109, R0 ;  /* 0x0000006d16077224 */ /* 0x000fe200078e0200 */
[----:B------:R-:W-:Y:S01]  /*24d0*/  IADD3 R3, R16, R3, RZ ;  /* 0x0000000310037210 */ /* 0x000fe20007ffe0ff */
[----:B------:R-:W-:-:S04]  /*24e0*/  IMAD R0, R6, UR4, RZ ;  /* 0x0000000406007c24 */ /* 0x000fc8000f8e02ff */
[----:B------:R-:W-:Y:S01]  /*24f0*/  IMAD R45, R103, UR5, R0 ;  /* 0x00000005672d7c24 */ /* 0x000fe2000f8e0200 */
[----:B------:R-:W-:-:S04]  /*2500*/  SHF.R.S32.HI R0, RZ, 0x1f, R3 ;  /* 0x0000001fff007819 */ /* 0x000fc80000011403 */
[CC--:B------:R-:W-:Y:S02]  /*2510*/  LEA.HI R9, R0.reuse, R3.reuse, RZ, 0x3 ;  /* 0x0000000300097211 */ /* 0x0c0fe400078f18ff */
[----:B------:R-:W-:Y:S01]  /*2520*/  LEA.HI R0, R0, R3, RZ, 0x6 ;  /* 0x0000000300007211 */ /* 0x000fe200078f30ff */
[----:B------:R-:W-:Y:S01]  /*2530*/  IMAD.WIDE.U32 R102, R103, UR4, R4 ;  /* 0x0000000467667c25 */ /* 0x000fe2000f8e0004 */
[----:B------:R-:W-:Y:S01]  /*2540*/  IADD3 R118, P0, R22, R119, RZ ;  /* 0x0000007716767210 */ /* 0x000fe20007f1e0ff */
[----:B------:R-:W-:Y:S01]  /*2550*/  ULDC UR4, c[0x0][0x2f4] ;  /* 0x0000bd0000047ab9 */ /* 0x000fe20000000800 */
[----:B------:R-:W-:Y:S01]  /*2560*/  SHF.R.S32.HI R3, RZ, 0x6, R0 ;  /* 0x00000006ff037819 */ /* 0x000fe20000011400 */
[----:B------:R-:W-:Y:S01]  /*2570*/  IMAD R4, R10, R114, RZ ;  /* 0x000000720a047224 */ /* 0x000fe200078e02ff */
[----:B------:R-:W-:-:S03]  /*2580*/  LOP3.LUT R0, R28, 0x38, R9, 0xf8, !PT ;  /* 0x000000381c007812 */ /* 0x000fc600078ef809 */
[----:B------:R-:W-:Y:S02]  /*2590*/  IMAD R144, R3, 0x2c00, R26 ;  /* 0x00002c0003907824 */ /* 0x000fe400078e021a */
[C---:B------:R-:W-:Y:S01]  /*25a0*/  IMAD R5, R22.reuse, R115, R4 ;  /* 0x0000007316057224 */ /* 0x040fe200078e0204 */
[----:B------:R-:W-:Y:S01]  /*25b0*/  LOP3.LUT R4, R11, 0x38, R9, 0xf8, !PT ;  /* 0x000000380b047812 */ /* 0x000fe200078ef809 */
[C---:B------:R-:W-:Y:S02]  /*25c0*/  VIADD R26, R22.reuse, 0x80 ;  /* 0x00000080161a7836 */ /* 0x040fe40000000000 */
[C---:B------:R-:W-:Y:S02]  /*25d0*/  VIADD R11, R22.reuse, 0x40 ;  /* 0x00000040160b7836 */ /* 0x040fe40000000000 */
[----:B------:R-:W-:Y:S02]  /*25e0*/  VIADD R28, R22, 0x20 ;  /* 0x00000020161c7836 */ /* 0x000fe40000000000 */
[----:B------:R-:W-:-:S02]  /*25f0*/  IMAD.SHL.U32 R26, R26, 0x40, RZ ;  /* 0x000000401a1a7824 */ /* 0x000fc400078e00ff */
[----:B---3--:R-:W-:Y:S01]  /*2600*/  IMAD R145, R3, 0x2c00, R27 ;  /* 0x00002c0003917824 */ /* 0x008fe200078e021b */
[----:B------:R-:W-:Y:S01]  /*2610*/  IADD3 R27, R22, 0x60, RZ ;  /* 0x00000060161b7810 */ /* 0x000fe20007ffe0ff */
[----:B------:R-:W-:Y:S02]  /*2620*/  IMAD.SHL.U32 R11, R11, 0x40, RZ ;  /* 0x000000400b0b7824 */ /* 0x000fe400078e00ff */
[----:B------:R-:W-:Y:S01]  /*2630*/  IMAD.SHL.U32 R28, R28, 0x40, RZ ;  /* 0x000000401c1c7824 */ /* 0x000fe200078e00ff */
[----:B------:R-:W-:Y:S01]  /*2640*/  LOP3.LUT R26, R26, 0x1c0, RZ, 0xc0, !PT ;  /* 0x000001c01a1a7812 */ /* 0x000fe200078ec0ff */
[----:B------:R-:W-:Y:S01]  /*2650*/  IMAD.SHL.U32 R27, R27, 0x40, RZ ;  /* 0x000000401b1b7824 */ /* 0x000fe200078e00ff */
[----:B------:R-:W-:Y:S02]  /*2660*/  LOP3.LUT R11, R11, 0x1c0, RZ, 0xc0, !PT ;  /* 0x000001c00b0b7812 */ /* 0x000fe400078ec0ff */
[----:B------:R-:W-:Y:S02]  /*2670*/  LOP3.LUT R28, R28, 0x1c0, RZ, 0xc0, !PT ;  /* 0x000001c01c1c7812 */ /* 0x000fe400078ec0ff */
[----:B------:R-:W-:-:S02]  /*2680*/  SHF.R.U32.HI R165, RZ, 0x3, R26 ;  /* 0x00000003ffa57819 */ /* 0x000fc4000001161a */
[----:B------:R-:W-:Y:S02]  /*2690*/  LOP3.LUT R6, R26, 0x38, R9, 0xf8, !PT ;  /* 0x000000381a067812 */ /* 0x000fe400078ef809 */
[----:B------:R-:W-:Y:S02]  /*26a0*/  SHF.R.S32.HI R26, RZ, 0x1f, R30 ;  /* 0x0000001fff1a7819 */ /* 0x000fe4000001141e */
[----:B------:R-:W-:Y:S02]  /*26b0*/  SHF.R.U32.HI R11, RZ, 0x3, R11 ;  /* 0x00000003ff0b7819 */ /* 0x000fe4000001160b */
[----:B------:R-:W-:Y:S02]  /*26c0*/  SHF.R.U32.HI R28, RZ, 0x3, R28 ;  /* 0x00000003ff1c7819 */ /* 0x000fe4000001161c */
[----:B------:R-:W-:Y:S01]  /*26d0*/  LOP3.LUT R27, R27, 0x1c0, RZ, 0xc0, !PT ;  /* 0x000001c01b1b7812 */ /* 0x000fe200078ec0ff */
[----:B------:R-:W-:Y:S01]  /*26e0*/  IMAD.IADD R113, R5, 0x1, R113 ;  /* 0x0000000105717824 */ /* 0x000fe200078e0271 */
[----:B------:R-:W-:-:S02]  /*26f0*/  IADD3 R111, R111, R5, RZ ;  /* 0x000000056f6f7210 */ /* 0x000fc40007ffe0ff */
[----:B------:R-:W-:Y:S01]  /*2700*/  LEA.HI R26, R26, R30, RZ, 0x6 ;  /* 0x0000001e1a1a7211 */ /* 0x000fe200078f30ff */
[----:B----4-:R-:W-:Y:S01]  /*2710*/  IMAD R142, R3, 0x2c00, R8 ;  /* 0x00002c00038e7824 */ /* 0x010fe200078e0208 */
[----:B------:R-:W-:Y:S01]  /*2720*/  LOP3.LUT R5, R4, R11, RZ, 0x3c, !PT ;  /* 0x0000000b04057212 */ /* 0x000fe200078e3cff */
[----:B------:R-:W-:Y:S01]  /*2730*/  IMAD.SHL.U32 R8, R22, 0x40, RZ ;  /* 0x0000004016087824 */ /* 0x000fe200078e00ff */
[----:B------:R-:W-:Y:S02]  /*2740*/  LOP3.LUT R0, R0, R28, RZ, 0x3c, !PT ;  /* 0x0000001c00007212 */ /* 0x000fe400078e3cff */
[----:B------:R-:W-:Y:S01]  /*2750*/  LOP3.LUT R4, R27, 0x38, R9, 0xf8, !PT ;  /* 0x000000381b047812 */ /* 0x000fe200078ef809 */
[----:B------:R-:W-:Y:S02]  /*2760*/  VIADD R27, R22, 0x60 ;  /* 0x00000060161b7836 */ /* 0x000fe40000000000 */
[----:B------:R-:W-:Y:S01]  /*2770*/  IMAD.SHL.U32 R26, R26, 0x8, RZ ;  /* 0x000000081a1a7824 */ /* 0x000fe200078e00ff */
[----:B------:R-:W-:Y:S01]  /*2780*/  SHF.L.U32 R28, R22, 0x6, RZ ;  /* 0x00000006161c7819 */ /* 0x000fe200000006ff */
[----:B------:R-:W-:Y:S01]  /*2790*/  IMAD.IADD R145, R145, 0x1, R0 ;  /* 0x0000000191917824 */ /* 0x000fe200078e0200 */
[----:B------:R-:W-:Y:S01]  /*27a0*/  LOP3.LUT R0, R9, 0x38, RZ, 0xc0, !PT ;  /* 0x0000003809007812 */ /* 0x000fe200078ec0ff */
[----:B------:R-:W-:Y:S01]  /*27b0*/  IMAD.SHL.U32 R27, R27, 0x40, RZ ;  /* 0x000000401b1b7824 */ /* 0x000fe200078e00ff */
[----:B------:R-:W-:-:S02]  /*27c0*/  LOP3.LUT R8, R8, 0x1c0, RZ, 0xc0, !PT ;  /* 0x000001c008087812 */ /* 0x000fc400078ec0ff */
[----:B------:R-:W-:Y:S02]  /*27d0*/  LOP3.LUT R26, R26, 0xfffffe00, RZ, 0xc0, !PT ;  /* 0xfffffe001a1a7812 */ /* 0x000fe400078ec0ff */
[----:B-----5:R-:W-:Y:S02]  /*27e0*/  SHF.R.S32.HI R11, RZ, 0x1f, R147 ;  /* 0x0000001fff0b7819 */ /* 0x020fe40000011493 */
[----:B------:R-:W-:Y:S02]  /*27f0*/  LOP3.LUT R27, R27, 0x1c0, RZ, 0xc0, !PT ;  /* 0x000001c01b1b7812 */ /* 0x000fe400078ec0ff */
[----:B------:R-:W-:Y:S02]  /*2800*/  LOP3.LUT R0, R0, 0x1c0, R28, 0xf8, !PT ;  /* 0x000001c000007812 */ /* 0x000fe400078ef81c */
[----:B------:R-:W-:Y:S01]  /*2810*/  SHF.R.U32.HI R8, RZ, 0x3, R8 ;  /* 0x00000003ff087819 */ /* 0x000fe20000011608 */
[C---:B------:R-:W-:Y:S01]  /*2820*/  IMAD R146, R3.reuse, 0x2c00, R26 ;  /* 0x00002c0003927824 */ /* 0x040fe200078e021a */
[----:B------:R-:W-:Y:S01]  /*2830*/  SHF.R.U32.HI R27, RZ, 0x3, R27 ;  /* 0x00000003ff1b7819 */ /* 0x000fe2000001161b */
[----:B------:R-:W-:-:S02]  /*2840*/  IMAD R143, R3, 0x2c00, R14 ;  /* 0x00002c00038f7824 */ /* 0x000fc400078e020e */
[----:B------:R-:W-:Y:S01]  /*2850*/  IMAD R141, R3, 0x2c00, R12 ;  /* 0x00002c00038d7824 */ /* 0x000fe200078e020c */
[----:B------:R-:W-:Y:S01]  /*2860*/  LOP3.LUT R3, R0, R8, RZ, 0x3c, !PT ;  /* 0x0000000800037212 */ /* 0x000fe200078e3cff */
[----:B------:R-:W-:Y:S01]  /*2870*/  IMAD R0, R11, R108, RZ ;  /* 0x0000006c0b007224 */ /* 0x000fe200078e02ff */
[----:B------:R-:W-:-:S03]  /*2880*/  LOP3.LUT R4, R4, R27, RZ, 0x3c, !PT ;  /* 0x0000001b04047212 */ /* 0x000fc600078e3cff */
[----:B------:R-:W-:Y:S02]  /*2890*/  IMAD R27, R147, R109, R0 ;  /* 0x0000006d931b7224 */ /* 0x000fe400078e0200 */
[----:B------:R-:W-:Y:S02]  /*28a0*/  IMAD R0, R11, R114, RZ ;  /* 0x000000720b007224 */ /* 0x000fe400078e02ff */
[----:B------:R-:W-:Y:S01]  /*28b0*/  IMAD.IADD R144, R144, 0x1, R5 ;  /* 0x0000000190907824 */ /* 0x000fe200078e0205 */
[----:B------:R-:W-:Y:S01]  /*28c0*/  LOP3.LUT R5, R6, R165, RZ, 0x3c, !PT ;  /* 0x000000a506057212 */ /* 0x000fe200078e3cff */
[----:B------:R-:W-:Y:S02]  /*28d0*/  IMAD.IADD R146, R146, 0x1, R3 ;  /* 0x0000000192927824 */ /* 0x000fe400078e0203 */
[----:B------:R-:W-:Y:S02]  /*28e0*/  IMAD R3, R147, R115, R0 ;  /* 0x0000007393037224 */ /* 0x000fe400078e0200 */
[----:B------:R-:W-:-:S02]  /*28f0*/  IMAD R0, R10, R42, RZ ;  /* 0x0000002a0a007224 */ /* 0x000fc400078e02ff */
[----:B------:R-:W-:Y:S02]  /*2900*/  IMAD.IADD R142, R142, 0x1, R5 ;  /* 0x000000018e8e7824 */ /* 0x000fe400078e0205 */
[----:B------:R-:W-:Y:S02]  /*2910*/  IMAD R5, R22, R43, R0 ;  /* 0x0000002b16057224 */ /* 0x000fe400078e0200 */
[----:B------:R-:W-:Y:S02]  /*2920*/  IMAD.X R119, R10, 0x1, R21, P0 ;  /* 0x000000010a777824 */ /* 0x000fe400000e0615 */
[----:B------:R-:W-:Y:S01]  /*2930*/  IMAD.IADD R123, R5, 0x1, R159 ;  /* 0x00000001057b7824 */ /* 0x000fe200078e029f */
[----:B------:R-:W-:-:S03]  /*2940*/  IADD3 R127, P0, R125, R116, RZ ;  /* 0x000000747d7f7210 */ /* 0x000fc60007f1e0ff */
[----:B------:R-:W-:Y:S01]  /*2950*/  IMAD.X R124, R123, 0x1, R117, P1 ;  /* 0x000000017b7c7824 */ /* 0x000fe200008e0675 */
[----:B------:R-:W-:Y:S01]  /*2960*/  IADD3 R129, P1, R127, R116, RZ ;  /* 0x000000747f817210 */ /* 0x000fe20007f3e0ff */
[----:B------:R-:W-:Y:S01]  /*2970*/  IMAD.IADD R105, R105, 0x1, R7 ;  /* 0x0000000169697824 */ /* 0x000fe200078e0207 */
[C---:B------:R-:W-:Y:S01]  /*2980*/  IADD3 R8, R22.reuse, 0x20, RZ ;  /* 0x0000002016087810 */ /* 0x040fe20007ffe0ff */
[----:B------:R-:W-:Y:S01]  /*2990*/  IMAD.IADD R107, R7, 0x1, R107 ;  /* 0x00000001076b7824 */ /* 0x000fe200078e026b */
[----:B------:R-:W-:Y:S01]  /*29a0*/  LOP3.LUT R7, R29, 0x38, R9, 0xf8, !PT ;  /* 0x000000381d077812 */ /* 0x000fe200078ef809 */
[C---:B------:R-:W-:Y:S02]  /*29b0*/  VIADD R14, R22.reuse, 0x60 ;  /* 0x00000060160e7836 */ /* 0x040fe40000000000 */
[----:B------:R-:W-:Y:S02]  /*29c0*/  VIADD R12, R22, 0x80 ;  /* 0x00000080160c7836 */ /* 0x000fe40000000000 */
[----:B------:R-:W-:Y:S01]  /*29d0*/  IMAD.X R126, R124, 0x1, R117, P0 ;  /* 0x000000017c7e7824 */ /* 0x000fe200000e0675 */
[----:B------:R-:W-:Y:S01]  /*29e0*/  IADD3 R20, P0, R100, R120, RZ ;  /* 0x0000007864147210 */ /* 0x000fe20007f1e0ff */
[----:B------:R-:W-:Y:S01]  /*29f0*/  IMAD.IADD R122, R121, 0x1, R5 ;  /* 0x00000001797a7824 */ /* 0x000fe200078e0205 */
[----:B------:R-:W-:Y:S01]  /*2a00*/  LOP3.LUT R6, R7, R164, RZ, 0x3c, !PT ;  /* 0x000000a407067212 */ /* 0x000fe200078e3cff */
[----:B------:R-:W-:Y:S01]  /*2a10*/  IMAD.IADD R15, R101, 0x1, R15 ;  /* 0x00000001650f7824 */ /* 0x000fe200078e020f */
[----:B------:R-:W-:Y:S01]  /*2a20*/  SHF.R.S32.HI R154, RZ, 0x1f, R8 ;  /* 0x0000001fff9a7819 */ /* 0x000fe20000011408 */
[----:B------:R-:W-:Y:S01]  /*2a30*/  IMAD.X R128, R126, 0x1, R117, P1 ;  /* 0x000000017e807824 */ /* 0x000fe200008e0675 */
[----:B------:R-:W-:Y:S01]  /*2a40*/  SHF.R.S32.HI R151, RZ, 0x1f, R14 ;  /* 0x0000001fff977819 */ /* 0x000fe2000001140e */
[----:B------:R-:W-:Y:S01]  /*2a50*/  IMAD.WIDE.U32 R104, R147, R108, R104 ;  /* 0x0000006c93687225 */ /* 0x000fe200078e0068 */
[----:B------:R-:W-:-:S02]  /*2a60*/  SHF.R.S32.HI R150, RZ, 0x1f, R12 ;  /* 0x0000001fff967819 */ /* 0x000fc4000001140c */
[----:B------:R-:W-:Y:S01]  /*2a70*/  IADD3 R14, P1, R100, 0x40, RZ ;  /* 0x00000040640e7810 */ /* 0x000fe20007f3e0ff */
[----:B------:R-:W-:Y:S01]  /*2a80*/  IMAD.WIDE.U32 R106, R147, R108, R106 ;  /* 0x0000006c936a7225 */ /* 0x000fe200078e006a */
[----:B------:R-:W-:-:S03]  /*2a90*/  IADD3 R12, P3, R20, 0x40, RZ ;  /* 0x00000040140c7810 */ /* 0x000fc60007f7e0ff */
[----:B------:R-:W-:Y:S02]  /*2aa0*/  IMAD R7, R115, 0xb0, RZ ;  /* 0x000000b073077824 */ /* 0x000fe400078e02ff */
[C---:B------:R-:W-:Y:S02]  /*2ab0*/  IMAD.SHL.U32 R31, R114.reuse, 0x20, RZ ;  /* 0x00000020721f7824 */ /* 0x040fe400078e00ff */
[C---:B------:R-:W-:Y:S02]  /*2ac0*/  IMAD.SHL.U32 R30, R114.reuse, 0x40, RZ ;  /* 0x00000040721e7824 */ /* 0x040fe400078e00ff */
[----:B------:R-:W-:Y:S02]  /*2ad0*/  IMAD.SHL.U32 R29, R114, 0x80, RZ ;  /* 0x00000080721d7824 */ /* 0x000fe400078e00ff */
[----:B------:R-:W-:Y:S01]  /*2ae0*/  IMAD.WIDE.U32 R110, R147, R114, R110 ;  /* 0x00000072936e7225 */ /* 0x000fe200078e006e */
[----:B------:R-:W-:-:S03]  /*2af0*/  LOP3.LUT R21, R9, 0xfffffff8, RZ, 0xc0, !PT ;  /* 0xfffffff809157812 */ /* 0x000fc600078ec0ff */
[----:B------:R-:W-:Y:S01]  /*2b00*/  IMAD.WIDE.U32 R112, R147, R114, R112 ;  /* 0x0000007293707225 */ /* 0x000fe200078e0070 */
[----:B------:R-:W-:-:S03]  /*2b10*/  IADD3 R133, P2, R129, R116, RZ ;  /* 0x0000007481857210 */ /* 0x000fc60007f5e0ff */
[C---:B------:R-:W-:Y:S02]  /*2b20*/  VIADD R26, R22.reuse, 0x40 ;  /* 0x00000040161a7836 */ /* 0x040fe40000000000 */
[----:B------:R-:W-:Y:S02]  /*2b30*/  VIADD R8, R22, 0xa0 ;  /* 0x000000a016087836 */ /* 0x000fe40000000000 */
[----:B------:R-:W-:-:S04]  /*2b40*/  IMAD.WIDE.U32 R108, R108, 0xb0, RZ ;  /* 0x000000b06c6c7825 */ /* 0x000fc800078e00ff */
[----:B------:R-:W-:-:S04]  /*2b50*/  IMAD.WIDE.U32 R114, R114, 0xb0, RZ ;  /* 0x000000b072727825 */ /* 0x000fc800078e00ff */
[----:B------:R-:W-:Y:S02]  /*2b60*/  IMAD.SHL.U32 R43, R13, 0x2, RZ ;  /* 0x000000020d2b7824 */ /* 0x000fe400078e00ff */
[----:B------:R-:W-:Y:S01]  /*2b70*/  IMAD.X R13, R122, 0x1, R15, P0 ;  /* 0x000000017a0d7824 */ /* 0x000fe200000e060f */
[----:B------:R-:W-:Y:S01]  /*2b80*/  SHF.R.S32.HI R152, RZ, 0x1f, R26 ;  /* 0x0000001fff987819 */ /* 0x000fe2000001141a */
[----:B------:R-:W-:Y:S01]  /*2b90*/  IMAD.IADD R141, R141, 0x1, R6 ;  /* 0x000000018d8d7824 */ /* 0x000fe200078e0206 */
[----:B------:R-:W-:Y:S01]  /*2ba0*/  SHF.R.S32.HI R148, RZ, 0x1f, R8 ;  /* 0x0000001fff947819 */ /* 0x000fe20000011408 */
[----:B------:R-:W-:Y:S01]  /*2bb0*/  IMAD.IADD R134, R115, 0x1, R7 ;  /* 0x0000000173867824 */ /* 0x000fe200078e0207 */
[----:B------:R-:W-:Y:S01]  /*2bc0*/  IADD3 R135, R109, R135, RZ ;  /* 0x000000876d877210 */ /* 0x000fe20007ffe0ff */
[----:B------:R-:W-:Y:S01]  /*2bd0*/  IMAD.IADD R28, R105, 0x1, R27 ;  /* 0x00000001691c7824 */ /* 0x000fe200078e021b */
[----:B------:R-:W-:Y:S01]  /*2be0*/  IADD3 R26, R111, R3, RZ ;  /* 0x000000036f1a7210 */ /* 0x000fe20007ffe0ff */
[----:B------:R-:W-:Y:S01]  /*2bf0*/  IMAD.X R11, RZ, RZ, R15, P1 ;  /* 0x000000ffff0b7224 */ /* 0x000fe200008e060f */
[----:B------:R-:W-:Y:S01]  /*2c00*/  ISETP.GE.AND P0, PT, R16, UR4, PT ;  /* 0x0000000410007c0c */ /* 0x000fe2000bf06270 */
[----:B------:R-:W-:Y:S01]  /*2c10*/  IMAD.IADD R143, R143, 0x1, R4 ;  /* 0x000000018f8f7824 */ /* 0x000fe200078e0204 */
[----:B------:R-:W-:Y:S01]  /*2c20*/  ISETP.GE.AND P1, PT, R221, UR4, PT ;  /* 0x00000004dd007c0c */ /* 0x000fe2000bf26270 */
[----:B------:R-:W-:Y:S01]  /*2c30*/  IMAD.IADD R27, R27, 0x1, R107 ;  /* 0x000000011b1b7824 */ /* 0x000fe200078e026b */
[----:B------:R-:W-:Y:S01]  /*2c40*/  SHF.R.S32.HI R9, RZ, 0x3, R9 ;  /* 0x00000003ff097819 */ /* 0x000fe20000011409 */
[----:B------:R-:W-:Y:S01]  /*2c50*/  IMAD.IADD R10, R3, 0x1, R113 ;  /* 0x00000001030a7824 */ /* 0x000fe200078e0271 */
[----:B------:R-:W-:Y:S01]  /*2c60*/  SHF.R.S32.HI R8, RZ, 0x1f, R21 ;  /* 0x0000001fff087819 */ /* 0x000fe20000011415 */
[----:B------:R-:W-:Y:S01]  /*2c70*/  IMAD.X R7, RZ, RZ, R13, P3 ;  /* 0x000000ffff077224 */ /* 0x000fe200018e060d */
[----:B------:R-:W-:Y:S01]  /*2c80*/  IADD3.X R132, R128, R117, RZ, P2, !PT ;  /* 0x0000007580847210 */ /* 0x000fe200017fe4ff */
[----:B------:R-:W-:Y:S01]  /*2c90*/  IMAD.IADD R6, R103, 0x1, R45 ;  /* 0x0000000167067824 */ /* 0x000fe200078e022d */
[----:B------:R-:W-:Y:S06]  /*2ca0*/  @!P6 BAR.SYNC.DEFER_BLOCKING 0x9, 0x100 ;  /* 0x024400000000eb1d */ /* 0x000fec0000010000 */
.L_x_550:
[----:B--2---:R-:W2:Y:S01]  /*2cb0*/  LDL R0, [R1+0x4c] ;  /* 0x00004c0001007983 */ /* 0x004ea20000100800 */
[----:B0-----:R-:W0:Y:S03]  /*2cc0*/  LDC R92, c[0x0][0x3f4] ;  /* 0x0000fd00ff5c7b82 */ /* 0x001e260000000800 */
[----:B---34-:R-:W3:Y:S01]  /*2cd0*/  LDL.LU R51, [R1] ;  /* 0x0000000001337983 */ /* 0x018ee20000300800 */
[----:B------:R-:W-:Y:S01]  /*2ce0*/  VIADD R24, R24, 0xffffffff ;  /* 0xffffffff18187836 */ /* 0x000fe20000000000 */
[----:B------:R-:W-:Y:S05]  /*2cf0*/  YIELD ;  /* 0x0000000000007946 */ /* 0x000fea0003800000 */
[----:B------:R-:W-:Y:S01]  /*2d00*/  ISETP.GT.AND P3, PT, R24, R130, PT ;  /* 0x000000821800720c */ /* 0x000fe20003f64270 */
[----:B------:R-:W-:Y:S01]  /*2d10*/  BSSY B0, `(.L_x_427) ;  /* 0x00008c1000007945 */ /* 0x000fe20003800000 */
[----:B0-----:R-:W-:Y:S01]  /*2d20*/  ISETP.GE.AND P2, PT, R92, 0x1, PT ;  /* 0x000000015c00780c */ /* 0x001fe20003f46270 */
[----:B--2---:R-:W-:Y:S01]  /*2d30*/  IMAD R5, R23, 0x5800, R0 ;  /* 0x0000580017057824 */ /* 0x004fe200078e0200 */
[----:B---3--:R-:W-:-:S03]  /*2d40*/  LOP3.LUT R51, R51, 0xffffffef, RZ, 0xc0, !PT ;  /* 0xffffffef33337812 */ /* 0x008fc600078ec0ff */
[----:B------:R-:W-:-:S06]  /*2d50*/  IMAD R5, R5, 0x2, R2 ;  /* 0x0000000205057824 */ /* 0x000fcc00078e0202 */
[----:B------:R-:W-:-:S05]  /*2d60*/  @P3 LOP3.LUT R51, R51, 0x10, RZ, 0xfc, !PT ;  /* 0x0000001033333812 */ /* 0x000fca00078efcff */
[----:B------:R0:W-:Y:S01]  /*2d70*/  STL [R1], R51 ;  /* 0x0000003301007387 */ /* 0x0001e20000100800 */
[----:B------:R-:W-:Y:S05]  /*2d80*/  @!P2 BRA `(.L_x_428) ;  /* 0x00000080008ca947 */ /* 0x000fea0003800000 */
[----:B------:R-:W-:Y:S01]  /*2d90*/  ULDC.U8 UR4, c[0x0][0x410] ;  /* 0x0001040000047ab9 */ /* 0x000fe20000000000 */
[----:B------:R-:W-:Y:S01]  /*2da0*/  SHF.R.S32.HI R3, RZ, 0x1f, R24 ;  /* 0x0000001fff037819 */ /* 0x000fe20000011418 */
[-C--:B------:R-:W-:Y:S01]  /*2db0*/  IMAD R4, R135, R24.reuse, RZ ;  /* 0x0000001887047224 */ /* 0x080fe200078e02ff */
[----:B------:R-:W-:Y:S01]  /*2dc0*/  ISETP.NE.AND P2, PT, RZ, UR4, PT ;  /* 0x00000004ff007c0c */ /* 0x000fe2000bf45270 */
[-C--:B------:R-:W-:Y:S02]  /*2dd0*/  IMAD R0, R41, R24.reuse, RZ ;  /* 0x0000001829007224 */ /* 0x080fe400078e02ff */
[----:B------:R-:W-:Y:S02]  /*2de0*/  IMAD R44, R134, R24, RZ ;  /* 0x00000018862c7224 */ /* 0x000fe400078e02ff */
[----:B------:R-:W-:Y:S02]  /*2df0*/  IMAD R45, R3, R108, R4 ;  /* 0x0000006c032d7224 */ /* 0x000fe400078e0204 */
[----:B------:R-:W-:-:S02]  /*2e00*/  IMAD R4, R24, -0xb0, R25 ;  /* 0xffffff5018047824 */ /* 0x000fc400078e0219 */
[----:B------:R-:W-:-:S03]  /*2e10*/  IMAD.WIDE.U32 R96, R108, R24, RZ ;  /* 0x000000186c607225 */ /* 0x000fc600078e00ff */
[----:B------:R-:W-:Y:S01]  /*2e20*/  VIMNMX R4, R4, 0xb0, PT ;  /* 0x000000b004047848 */ /* 0x000fe20003fe0100 */
[C---:B------:R-:W-:Y:S02]  /*2e30*/  IMAD R93, R3.reuse, R156, R0 ;  /* 0x0000009c035d7224 */ /* 0x040fe400078e0200 */
[----:B------:R-:W-:Y:S01]  /*2e40*/  IMAD R47, R3, R114, R44 ;  /* 0x00000072032f7224 */ /* 0x000fe200078e022c */
[----:B------:R-:W-:Y:S01]  /*2e50*/  IADD3 R3, R97, R45, RZ ;  /* 0x0000002d61037210 */ /* 0x000fe20007ffe0ff */
[----:B------:R-:W-:-:S04]  /*2e60*/  IMAD.WIDE.U32 R136, R156, R24, RZ ;  /* 0x000000189c887225 */ /* 0x000fc800078e00ff */
[----:B------:R-:W-:-:S04]  /*2e70*/  IMAD.WIDE.U32 R94, R114, R24, RZ ;  /* 0x00000018725e7225 */ /* 0x000fc800078e00ff */
[----:B------:R-:W-:Y:S02]  /*2e80*/  IMAD.IADD R93, R137, 0x1, R93 ;  /* 0x00000001895d7824 */ /* 0x000fe400078e025d */
[----:B------:R-:W-:Y:S01]  /*2e90*/  IMAD.IADD R0, R95, 0x1, R47 ;  /* 0x000000015f007824 */ /* 0x000fe200078e022f */
[----:B------:R-:W-:Y:S06]  /*2ea0*/  @!P2 BRA `(.L_x_429) ;  /* 0x0000003c0094a947 */ /* 0x000fec0003800000 */
[----:B------:R-:W-:Y:S01]  /*2eb0*/  ISETP.GE.AND P3, PT, R22, R4, PT ;  /* 0x000000041600720c */ /* 0x000fe20003f66270 */
[----:B------:R-:W-:Y:S01]  /*2ec0*/  BSSY B1, `(.L_x_430) ;  /* 0x000001c000017945 */ /* 0x000fe20003800000 */
[----:B------:R-:W-:Y:S02]  /*2ed0*/  CS2R R80, SRZ ;  /* 0x0000000000507805 */ /* 0x000fe4000001ff00 */
[----:B------:R-:W-:Y:S02]  /*2ee0*/  CS2R R88, SRZ ;  /* 0x0000000000587805 */ /* 0x000fe4000001ff00 */
[----:B------:R-:W-:Y:S02]  /*2ef0*/  CS2R R98, SRZ ;  /* 0x0000000000627805 */ /* 0x000fe4000001ff00 */
[----:B------:R-:W-:Y:S02]  /*2f00*/  CS2R R90, SRZ ;  /* 0x00000000005a7805 */ /* 0x000fe4000001ff00 */
[----:B------:R-:W-:-:S03]  /*2f10*/  CS2R R138, SRZ ;  /* 0x00000000008a7805 */ /* 0x000fc6000001ff00 */
[----:B------:R-:W-:Y:S05]  /*2f20*/  @P3 BRA `(.L_x_431) ;  /* 0x0000000000543947 */ /* 0x000fea0003800000 */
[----:B------:R-:W-:Y:S01]  /*2f30*/  IADD3 R45, P2, R104, R96, RZ ;  /* 0x00000060682d7210 */ /* 0x000fe20007f5e0ff */
[----:B------:R-:W-:Y:S01]  /*2f40*/  ULDC.64 UR4, c[0x0][0x3e8] ;  /* 0x0000fa0000047ab9 */ /* 0x000fe20000000a00 */
[----:B------:R-:W-:Y:S02]  /*2f50*/  CS2R R98, SRZ ;  /* 0x0000000000627805 */ /* 0x000fe4000001ff00 */
[----:B------:R-:W-:Y:S01]  /*2f60*/  CS2R R138, SRZ ;  /* 0x00000000008a7805 */ /* 0x000fe2000001ff00 */
[----:B------:R-:W-:Y:S01]  /*2f70*/  ULDC.64 UR6, c[0x0][0x208] ;  /* 0x0000820000067ab9 */ /* 0x000fe20000000a00 */
[----:B------:R-:W-:Y:S01]  /*2f80*/  IMAD.X R46, R3, 0x1, R28, P2 ;  /* 0x00000001032e7824 */ /* 0x000fe200010e061c */
[----:B------:R-:W-:-:S05]  /*2f90*/  IADD3 R47, P2, R110, R94, RZ ;  /* 0x0000005e6e2f7210 */ /* 0x000fca0007f5e0ff */
[----:B------:R-:W-:Y:S01]  /*2fa0*/  IMAD.X R48, R0, 0x1, R26, P2 ;  /* 0x0000000100307824 */ /* 0x000fe200010e061a */
[----:B------:R-:W-:-:S04]  /*2fb0*/  LEA R44, P2, R45, UR4, 0x1 ;  /* 0x000000042d2c7c11 */ /* 0x000fc8000f8408ff */
[----:B------:R-:W-:Y:S01]  /*2fc0*/  LEA.HI.X R45, R45, UR5, R46, 0x1, P2 ;  /* 0x000000052d2d7c11 */ /* 0x000fe200090f0c2e */
[----:B------:R-:W-:Y:S02]  /*2fd0*/  ULDC.64 UR4, c[0x0][0x400] ;  /* 0x0001000000047ab9 */ /* 0x000fe40000000a00 */
[----:B------:R-:W-:-:S04]  /*2fe0*/  LEA R46, P2, R47, UR4, 0x1 ;  /* 0x000000042f2e7c11 */ /* 0x000fc8000f8408ff */
[----:B------:R-:W-:Y:S02]  /*2ff0*/  LEA.HI.X R47, R47, UR5, R48, 0x1, P2 ;  /* 0x000000052f2f7c11 */ /* 0x000fe400090f0c30 */
[----:B------:R-:W-:Y:S02]  /*3000*/  ISETP.GE.AND P2, PT, R18, R92, PT ;  /* 0x0000005c1200720c */ /* 0x000fe40003f46270 */
[----:B------:R-:W-:Y:S02]  /*3010*/  CS2R R88, SRZ ;  /* 0x0000000000587805 */ /* 0x000fe4000001ff00 */
[----:B------:R-:W-:-:S09]  /*3020*/  CS2R R90, SRZ ;  /* 0x00000000005a7805 */ /* 0x000fd2000001ff00 */
[----:B------:R1:W5:Y:S04]  /*3030*/  @!P2 LDG.E.64 R98, desc[UR6][R44.64] ;  /* 0x000000062c62a981 */ /* 0x000368000c1e1b00 */
[----:B------:R1:W5:Y:S01]  /*3040*/  @!P2 LDG.E.64 R138, desc[UR6][R46.64] ;  /* 0x000000062e8aa981 */ /* 0x000362000c1e1b00 */
[----:B------:R-:W-:-:S13]  /*3050*/  ISETP.GE.AND P2, PT, R220, R92, PT ;  /* 0x0000005cdc00720c */ /* 0x000fda0003f46270 */
[----:B------:R1:W5:Y:S04]  /*3060*/  @!P2 LDG.E.64 R88, desc[UR6][R44.64+0x40] ;  /* 0x000040062c58a981 */ /* 0x000368000c1e1b00 */
[----:B------:R1:W5:Y:S02]  /*3070*/  @!P2 LDG.E.64 R90, desc[UR6][R46.64+0x40] ;  /* 0x000040062e5aa981 */ /* 0x000364000c1e1b00 */
.L_x_431:
[----:B------:R-:W-:Y:S05]  /*3080*/  BSYNC B1 ;  /* 0x0000000000017941 */ /* 0x000fea0003800000 */
.L_x_430:
[----:B------:R-:W-:Y:S01]  /*3090*/  VIADD R48, R22, 0x20 ;  /* 0x0000002016307836 */ /* 0x000fe20000000000 */
[----:B-1---5:R-:W-:Y:S01]  /*30a0*/  MOV R46, R98 ;  /* 0x00000062002e7202 */ /* 0x022fe20000000f00 */
[----:B------:R-:W-:Y:S01]  /*30b0*/  IMAD.MOV.U32 R44, RZ, RZ, R88 ;  /* 0x000000ffff2c7224 */ /* 0x000fe200078e0058 */
[----:B------:R-:W-:Y:S01]  /*30c0*/  BSSY B1, `(.L_x_432) ;  /* 0x0000025000017945 */ /* 0x000fe20003800000 */
[----:B------:R-:W-:Y:S01]  /*30d0*/  IMAD.MOV.U32 R45, RZ, RZ, R89 ;  /* 0x000000ffff2d7224 */ /* 0x000fe200078e0059 */
[----:B------:R-:W-:Y:S01]  /*30e0*/  ISETP.GE.AND P4, PT, R48, R4, PT ;  /* 0x000000043000720c */ /* 0x000fe20003f86270 */
[----:B------:R-:W-:Y:S01]  /*30f0*/  IMAD.MOV.U32 R47, RZ, RZ, R91 ;  /* 0x000000ffff2f7224 */ /* 0x000fe200078e005b */
[----:B------:R-:W-:Y:S02]  /*3100*/  PRMT R179, R46, 0x7610, R179 ;  /* 0x000076102eb37816 */ /* 0x000fe400000000b3 */
[----:B------:R-:W-:Y:S02]  /*3110*/  CS2R R84, SRZ ;  /* 0x0000000000547805 */ /* 0x000fe4000001ff00 */
[----:B------:R-:W-:Y:S01]  /*3120*/  PRMT R187, R44, 0x5410, R45 ;  /* 0x000054102cbb7816 */ /* 0x000fe2000000002d */
[----:B------:R-:W-:Y:S01]  /*3130*/  IMAD.MOV.U32 R44, RZ, RZ, R99 ;  /* 0x000000ffff2c7224 */ /* 0x000fe200078e0063 */
[----:B------:R-:W-:Y:S01]  /*3140*/  PRMT R189, R47, 0x7610, R189 ;  /* 0x000076102fbd7816 */ /* 0x000fe200000000bd */
[----:B------:R-:W-:Y:S01]  /*3150*/  IMAD.MOV.U32 R45, RZ, RZ, R90 ;  /* 0x000000ffff2d7224 */ /* 0x000fe200078e005a */
[----:B------:R-:W-:-:S02]  /*3160*/  CS2R R82, SRZ ;  /* 0x0000000000527805 */ /* 0x000fc4000001ff00 */
[----:B------:R-:W-:Y:S01]  /*3170*/  CS2R R86, SRZ ;  /* 0x0000000000567805 */ /* 0x000fe2000001ff00 */
[----:B------:R-:W-:Y:S01]  /*3180*/  IMAD.MOV.U32 R49, RZ, RZ, R138 ;  /* 0x000000ffff317224 */ /* 0x000fe200078e008a */
[----:B------:R-:W-:Y:S02]  /*3190*/  MOV R50, R139 ;  /* 0x0000008b00327202 */ /* 0x000fe40000000f00 */
[----:B------:R-:W-:Y:S01]  /*31a0*/  PRMT R188, R44, 0x5410, R45 ;  /* 0x000054102cbc7816 */ /* 0x000fe2000000002d */
[----:B------:R-:W-:Y:S06]  /*31b0*/  @P4 BRA `(.L_x_433) ;  /* 0x0000000000544947 */ /* 0x000fec0003800000 */
[----:B------:R-:W-:Y:S01]  /*31c0*/  IADD3 R45, P2, P5, R104, R96, R37 ;  /* 0x00000060682d7210 */ /* 0x000fe20007d5e025 */
[----:B------:R-:W-:Y:S01]  /*31d0*/  ULDC.64 UR4, c[0x0][0x3e8] ;  /* 0x0000fa0000047ab9 */ /* 0x000fe20000000a00 */
[----:B------:R-:W-:Y:S02]  /*31e0*/  CS2R R84, SRZ ;  /* 0x0000000000547805 */ /* 0x000fe4000001ff00 */
[----:B------:R-:W-:Y:S02]  /*31f0*/  CS2R R86, SRZ ;  /* 0x0000000000567805 */ /* 0x000fe4000001ff00 */
[----:B------:R-:W-:Y:S01]  /*3200*/  IADD3.X R46, R28, R3, R40, P2, P5 ;  /* 0x000000031c2e7210 */ /* 0x000fe200017ea428 */
[----:B------:R-:W-:Y:S01]  /*3210*/  ULDC.64 UR6, c[0x0][0x208] ;  /* 0x0000820000067ab9 */ /* 0x000fe20000000a00 */
[----:B------:R-:W-:-:S04]  /*3220*/  IADD3 R47, P2, P5, R110, R94, R31 ;  /* 0x0000005e6e2f7210 */ /* 0x000fc80007d5e01f */
[----:B------:R-:W-:Y:S02]  /*3230*/  IADD3.X R48, R26, R0, R34, P2, P5 ;  /* 0x000000001a307210 */ /* 0x000fe400017ea422 */
        /* <DEDUP_REMOVED lines=13> */
.L_x_433:
[----:B------:R-:W-:Y:S05]  /*3310*/  BSYNC B1 ;  /* 0x0000000000017941 */ /* 0x000fea0003800000 */
.L_x_432:
[----:B------:R-:W-:Y:S01]  /*3320*/  VIADD R48, R22, 0x40 ;  /* 0x0000004016307836 */ /* 0x000fe20000000000 */
[----:B0-----:R-:W-:Y:S01]  /*3330*/  LOP3.LUT R51, R51, 0xfffffffb, RZ, 0xc0, !PT ;  /* 0xfffffffb33337812 */ /* 0x001fe200078ec0ff */
[----:B-1---5:R-:W-:Y:S01]  /*3340*/  IMAD.MOV.U32 R44, RZ, RZ, R80 ;  /* 0x000000ffff2c7224 */ /* 0x022fe200078e0050 */
[----:B------:R-:W-:Y:S01]  /*3350*/  MOV R47, R83 ;  /* 0x00000053002f7202 */ /* 0x000fe20000000f00 */
[----:B------:R-:W-:Y:S01]  /*3360*/  IMAD.MOV.U32 R45, RZ, RZ, R81 ;  /* 0x000000ffff2d7224 */ /* 0x000fe200078e0051 */
[----:B------:R-:W-:Y:S01]  /*3370*/  ISETP.GE.AND P2, PT, R48, R4, PT ;  /* 0x000000043000720c */ /* 0x000fe20003f46270 */
[----:B------:R-:W-:Y:S01]  /*3380*/  IMAD.MOV.U32 R46, RZ, RZ, R82 ;  /* 0x000000ffff2e7224 */ /* 0x000fe200078e0052 */
[----:B------:R-:W-:Y:S01]  /*3390*/  BSSY B1, `(.L_x_434) ;  /* 0x0000027000017945 */ /* 0x000fe20003800000 */
[----:B------:R-:W-:Y:S02]  /*33a0*/  PRMT R179, R179, 0x5410, R49 ;  /* 0x00005410b3b37816 */ /* 0x000fe40000000031 */
[----:B------:R-:W-:-:S02]  /*33b0*/  CS2R R64, SRZ ;  /* 0x0000000000407805 */ /* 0x000fc4000001ff00 */
[----:B------:R-:W-:Y:S01]  /*33c0*/  PRMT R169, R45, 0x5410, R44 ;  /* 0x000054102da97816 */ /* 0x000fe2000000002c */
[----:B------:R-:W-:Y:S01]  /*33d0*/  IMAD.MOV.U32 R44, RZ, RZ, R84 ;  /* 0x000000ffff2c7224 */ /* 0x000fe200078e0054 */
[----:B------:R-:W-:Y:S01]  /*33e0*/  PRMT R189, R189, 0x5410, R50 ;  /* 0x00005410bdbd7816 */ /* 0x000fe20000000032 */
[----:B------:R-:W-:Y:S01]  /*33f0*/  IMAD.MOV.U32 R45, RZ, RZ, R85 ;  /* 0x000000ffff2d7224 */ /* 0x000fe200078e0055 */
[----:B------:R-:W-:Y:S02]  /*3400*/  PRMT R168, R47, 0x5410, R46 ;  /* 0x000054102fa87816 */ /* 0x000fe4000000002e */
[----:B------:R-:W-:Y:S02]  /*3410*/  CS2R R72, SRZ ;  /* 0x0000000000487805 */ /* 0x000fe4000001ff00 */
[----:B------:R-:W-:Y:S02]  /*3420*/  CS2R R76, SRZ ;  /* 0x00000000004c7805 */ /* 0x000fe4000001ff00 */
[----:B------:R-:W-:-:S02]  /*3430*/  CS2R R74, SRZ ;  /* 0x00000000004a7805 */ /* 0x000fc4000001ff00 */
[----:B------:R-:W-:Y:S02]  /*3440*/  @P2 LOP3.LUT R51, R51, 0x4, RZ, 0xfc, !PT ;  /* 0x0000000433332812 */ /* 0x000fe400078efcff */
[----:B------:R-:W-:Y:S02]  /*3450*/  CS2R R78, SRZ ;  /* 0x00000000004e7805 */ /* 0x000fe4000001ff00 */
[----:B------:R-:W-:Y:S01]  /*3460*/  PRMT R185, R45, 0x5410, R44 ;  /* 0x000054102db97816 */ /* 0x000fe2000000002c */
[----:B------:R-:W-:Y:S01]  /*3470*/  IMAD.MOV.U32 R49, RZ, RZ, R86 ;  /* 0x000000ffff317224 */ /* 0x000fe200078e0056 */
[----:B------:R0:W-:Y:S01]  /*3480*/  STL [R1], R51 ;  /* 0x0000003301007387 */ /* 0x0001e20000100800 */
[----:B------:R-:W-:Y:S01]  /*3490*/  IMAD.MOV.U32 R50, RZ, RZ, R87 ;  /* 0x000000ffff327224 */ /* 0x000fe200078e0057 */
        /* <DEDUP_REMOVED lines=22> */
.L_x_435:
[----:B------:R-:W-:Y:S05]  /*3600*/  BSYNC B1 ;  /* 0x0000000000017941 */ /* 0x000fea0003800000 */
.L_x_434:
[----:B------:R-:W-:Y:S01]  /*3610*/  IMAD.MOV.U32 R53, RZ, RZ, R51 ;  /* 0x000000ffff357224 */ /* 0x000fe200078e0033 */
[----:B-1---5:R-:W-:Y:S01]  /*3620*/  MOV R45, R73 ;  /* 0x00000049002d7202 */ /* 0x022fe20000000f00 */
[----:B0-----:R-:W-:Y:S01]  /*3630*/  VIADD R51, R22, 0x60 ;  /* 0x0000006016337836 */ /* 0x001fe20000000000 */
[----:B------:R-:W-:Y:S01]  /*3640*/  BSSY B1, `(.L_x_436) ;  /* 0x0000033000017945 */ /* 0x000fe20003800000 */
[----:B------:R-:W-:Y:S01]  /*3650*/  IMAD.MOV.U32 R44, RZ, RZ, R72 ;  /* 0x000000ffff2c7224 */ /* 0x000fe200078e0048 */
[----:B------:R-:W-:Y:S01]  /*3660*/  LOP3.LUT R53, R53, 0xfffffff7, RZ, 0xc0, !PT ;  /* 0xfffffff735357812 */ /* 0x000fe200078ec0ff */
[----:B------:R-:W-:Y:S01]  /*3670*/  IMAD.MOV.U32 R46, RZ, RZ, R74 ;  /* 0x000000ffff2e7224 */ /* 0x000fe200078e004a */
[----:B------:R-:W-:Y:S01]  /*3680*/  ISETP.GE.AND P2, PT, R51, R4, PT ;  /* 0x000000043300720c */ /* 0x000fe20003f46270 */
[----:B------:R-:W-:Y:S01]  /*3690*/  IMAD.MOV.U32 R47, RZ, RZ, R75 ;  /* 0x000000ffff2f7224 */ /* 0x000fe200078e004b */
[----:B------:R-:W-:Y:S01]  /*36a0*/  PRMT R153, R44, 0x5410, R45 ;  /* 0x000054102c997816 */ /* 0x000fe2000000002d */
[----:B------:R-:W-:Y:S01]  /*36b0*/  IMAD.MOV.U32 R44, RZ, RZ, R76 ;  /* 0x000000ffff2c7224 */ /* 0x000fe200078e004c */
[----:B------:R-:W-:Y:S01]  /*36c0*/  PRMT R186, R50, 0x5410, R49 ;  /* 0x0000541032ba7816 */ /* 0x000fe20000000031 */
[----:B------:R-:W-:Y:S01]  /*36d0*/  IMAD.MOV.U32 R45, RZ, RZ, R77 ;  /* 0x000000ffff2d7224 */ /* 0x000fe200078e004d */
[----:B------:R-:W-:-:S02]  /*36e0*/  PRMT R155, R46, 0x5410, R47 ;  /* 0x000054102e9b7816 */ /* 0x000fc4000000002f */
[----:B------:R-:W-:Y:S02]  /*36f0*/  CS2R R68, SRZ ;  /* 0x0000000000447805 */ /* 0x000fe4000001ff00 */
[----:B------:R-:W-:Y:S02]  /*3700*/  CS2R R66, SRZ ;  /* 0x0000000000427805 */ /* 0x000fe4000001ff00 */
[----:B------:R-:W-:Y:S02]  /*3710*/  CS2R R70, SRZ ;  /* 0x0000000000467805 */ /* 0x000fe4000001ff00 */
[----:B------:R-:W-:Y:S01]  /*3720*/  PRMT R167, R45, 0x5410, R44 ;  /* 0x000054102da77816 */ /* 0x000fe2000000002c */
[----:B------:R-:W-:Y:S01]  /*3730*/  IMAD.MOV.U32 R48, RZ, RZ, R79 ;  /* 0x000000ffff307224 */ /* 0x000fe200078e004f */
[----:B------:R-:W-:Y:S02]  /*3740*/  MOV R49, R78 ;  /* 0x0000004e00317202 */ /* 0x000fe40000000f00 */
[----:B------:R-:W-:-:S05]  /*3750*/  @P2 LOP3.LUT R53, R53, 0x8, RZ, 0xfc, !PT ;  /* 0x0000000835352812 */ /* 0x000fca00078efcff */
[----:B------:R0:W-:Y:S01]  /*3760*/  STL [R1], R53 ;  /* 0x0000003501007387 */ /* 0x0001e20000100800 */
[----:B------:R-:W-:Y:S05]  /*3770*/  @P2 BRA `(.L_x_437) ;  /* 0x00000000007c2947 */ /* 0x000fea0003800000 */
[----:B------:R-:W1:Y:S01]  /*3780*/  LDC.64 R44, c[0x0][0x3f8] ;  /* 0x0000fe00ff2c7b82 */ /* 0x000e620000000a00 */
[----:B------:R-:W-:Y:S01]  /*3790*/  IMAD.MOV.U32 R46, RZ, RZ, R96 ;  /* 0x000000ffff2e7224 */ /* 0x000fe200078e0060 */
[----:B------:R-:W-:Y:S01]  /*37a0*/  ULDC.64 UR4, c[0x0][0x3e8] ;  /* 0x0000fa0000047ab9 */ /* 0x000fe20000000a00 */
[----:B------:R-:W-:Y:S01]  /*37b0*/  IMAD.MOV.U32 R47, RZ, RZ, R3 ;  /* 0x000000ffff2f7224 */ /* 0x000fe200078e0003 */
[----:B------:R-:W-:Y:S02]  /*37c0*/  CS2R R68, SRZ ;  /* 0x0000000000447805 */ /* 0x000fe4000001ff00 */
[----:B------:R-:W-:Y:S01]  /*37d0*/  CS2R R70, SRZ ;  /* 0x0000000000467805 */ /* 0x000fe2000001ff00 */
[----:B------:R-:W-:Y:S01]  /*37e0*/  ULDC.64 UR6, c[0x0][0x208] ;  /* 0x0000820000067ab9 */ /* 0x000fe20000000a00 */
[----:B-1----:R-:W-:-:S04]  /*37f0*/  IMAD.WIDE.U32 R46, R44, 0x60, R46 ;  /* 0x000000602c2e7825 */ /* 0x002fc800078e002e */
[----:B------:R-:W-:Y:S01]  /*3800*/  IMAD R45, R45, 0x60, RZ ;  /* 0x000000602d2d7824 */ /* 0x000fe200078e02ff */
[----:B------:R-:W-:Y:S01]  /*3810*/  IADD3 R51, P2, R104, R46, RZ ;  /* 0x0000002e68337210 */ /* 0x000fe20007f5e0ff */
[----:B------:R-:W-:-:S03]  /*3820*/  IMAD.MOV.U32 R46, RZ, RZ, R94 ;  /* 0x000000ffff2e7224 */ /* 0x000fc600078e005e */
[----:B------:R-:W-:Y:S01]  /*3830*/  IADD3.X R52, R28, R47, R45, P2, !PT ;  /* 0x0000002f1c347210 */ /* 0x000fe200017fe42d */
[----:B------:R-:W-:Y:S01]  /*3840*/  IMAD.MOV.U32 R47, RZ, RZ, R0 ;  /* 0x000000ffff2f7224 */ /* 0x000fe200078e0000 */
[----:B------:R-:W1:Y:S02]  /*3850*/  LDC.64 R44, c[0x0][0x408] ;  /* 0x00010200ff2c7b82 */ /* 0x000e640000000a00 */
[----:B-1----:R-:W-:-:S04]  /*3860*/  IMAD.WIDE.U32 R46, R44, 0x60, R46 ;  /* 0x000000602c2e7825 */ /* 0x002fc800078e002e */
[----:B------:R-:W-:Y:S01]  /*3870*/  IMAD R45, R45, 0x60, RZ ;  /* 0x000000602d2d7824 */ /* 0x000fe200078e02ff */
[----:B------:R-:W-:-:S04]  /*3880*/  IADD3 R50, P2, R110, R46, RZ ;  /* 0x0000002e6e327210 */ /* 0x000fc80007f5e0ff */
[----:B------:R-:W-:Y:S02]  /*3890*/  IADD3.X R47, R26, R47, R45, P2, !PT ;  /* 0x0000002f1a2f7210 */ /* 0x000fe400017fe42d */
        /* <DEDUP_REMOVED lines=13> */
.L_x_437:
[----:B------:R-:W-:Y:S05]  /*3970*/  BSYNC B1 ;  /* 0x0000000000017941 */ /* 0x000fea0003800000 */
.L_x_436:
[----:B-1----:R-:W-:Y:S01]  /*3980*/  VIADD R47, R22, 0x80 ;  /* 0x00000080162f7836 */ /* 0x002fe20000000000 */
[----:B------:R-:W-:Y:S01]  /*3990*/  MOV R46, R53 ;  /* 0x00000035002e7202 */ /* 0x000fe20000000f00 */
[----:B-----5:R-:W-:Y:S01]  /*39a0*/  IMAD.MOV.U32 R44, RZ, RZ, R64 ;  /* 0x000000ffff2c7224 */ /* 0x020fe200078e0040 */
[----:B------:R-:W-:Y:S01]  /*39b0*/  BSSY B1, `(.L_x_438) ;  /* 0x0000026000017945 */ /* 0x000fe20003800000 */
[----:B------:R-:W-:Y:S01]  /*39c0*/  IMAD.MOV.U32 R45, RZ, RZ, R65 ;  /* 0x000000ffff2d7224 */ /* 0x000fe200078e0041 */
[----:B------:R-:W-:Y:S02]  /*39d0*/  ISETP.GE.AND P2, PT, R47, R4, PT ;  /* 0x000000042f00720c */ /* 0x000fe40003f46270 */
[----:B------:R-:W-:Y:S02]  /*39e0*/  CS2R R56, SRZ ;  /* 0x0000000000387805 */ /* 0x000fe4000001ff00 */
[----:B------:R-:W-:Y:S02]  /*39f0*/  LOP3.LUT R46, R46, 0xfffffffd, RZ, 0xc0, !PT ;  /* 0xfffffffd2e2e7812 */ /* 0x000fe400078ec0ff */
[----:B------:R-:W-:-:S02]  /*3a00*/  CS2R R60, SRZ ;  /* 0x00000000003c7805 */ /* 0x000fc4000001ff00 */
[----:B------:R-:W-:Y:S02]  /*3a10*/  PRMT R175, R48, 0x5410, R49 ;  /* 0x0000541030af7816 */ /* 0x000fe40000000031 */
[----:B------:R-:W-:Y:S02]  /*3a20*/  CS2R R48, SRZ ;  /* 0x0000000000307805 */ /* 0x000fe4000001ff00 */
[----:B------:R-:W-:Y:S02]  /*3a30*/  PRMT R166, R45, 0x5410, R44 ;  /* 0x000054102da67816 */ /* 0x000fe4000000002c */
[----:B------:R-:W-:Y:S02]  /*3a40*/  CS2R R58, SRZ ;  /* 0x00000000003a7805 */ /* 0x000fe4000001ff00 */
[----:B------:R-:W-:Y:S02]  /*3a50*/  CS2R R62, SRZ ;  /* 0x00000000003e7805 */ /* 0x000fe4000001ff00 */
[----:B0-----:R-:W-:-:S02]  /*3a60*/  CS2R R52, SRZ ;  /* 0x0000000000347805 */ /* 0x001fc4000001ff00 */
[----:B------:R-:W-:Y:S02]  /*3a70*/  CS2R R50, SRZ ;  /* 0x0000000000327805 */ /* 0x000fe4000001ff00 */
[----:B------:R-:W-:Y:S02]  /*3a80*/  CS2R R54, SRZ ;  /* 0x0000000000367805 */ /* 0x000fe4000001ff00 */
[----:B------:R-:W-:-:S05]  /*3a90*/  @P2 LOP3.LUT R46, R46, 0x2, RZ, 0xfc, !PT ;  /* 0x000000022e2e2812 */ /* 0x000fca00078efcff */
[----:B------:R0:W-:Y:S01]  /*3aa0*/  STL [R1], R46 ;  /* 0x0000002e01007387 */ /* 0x0001e20000100800 */
[----:B------:R-:W-:Y:S05]  /*3ab0*/  @P2 BRA `(.L_x_439) ;  /* 0x0000000000542947 */ /* 0x000fea0003800000 */
        /* <DEDUP_REMOVED lines=8> */
[----:B0-----:R-:W-:-:S04]  /*3b40*/  LEA R46, P2, R44, UR4, 0x1 ;  /* 0x000000042c2e7c11 */ /* 0x001fc8000f8408ff */
        /* <DEDUP_REMOVED lines=12> */
.L_x_439:
[----:B------:R-:W-:Y:S05]  /*3c10*/  BSYNC B1 ;  /* 0x0000000000017941 */ /* 0x000fea0003800000 */
.L_x_438:
[----:B-1----:R-:W-:Y:S01]  /*3c20*/  VIADD R44, R22, 0xa0 ;  /* 0x000000a0162c7836 */ /* 0x002fe20000000000 */
[----:B------:R-:W-:Y:S04]  /*3c30*/  BSSY B1, `(.L_x_440) ;  /* 0x0000020000017945 */ /* 0x000fe80003800000 */
[----:B------:R-:W-:-:S13]  /*3c40*/  ISETP.GE.AND P5, PT, R44, R4, PT ;  /* 0x000000042c00720c */ /* 0x000fda0003fa6270 */
[----:B------:R-:W-:Y:S05]  /*3c50*/  @P5 BRA `(.L_x_441) ;  /* 0x0000000000745947 */ /* 0x000fea0003800000 */
[----:B------:R-:W1:Y:S01]  /*3c60*/  LDC.64 R44, c[0x0][0x3f8] ;  /* 0x0000fe00ff2c7b82 */ /* 0x000e620000000a00 */
[----:B------:R-:W-:Y:S01]  /*3c70*/  IMAD.MOV.U32 R97, RZ, RZ, R3 ;  /* 0x000000ffff617224 */ /* 0x000fe200078e0003 */
[----:B------:R-:W-:Y:S01]  /*3c80*/  MOV R95, R0 ;  /* 0x00000000005f7202 */ /* 0x000fe20000000f00 */
[----:B------:R-:W-:Y:S01]  /*3c90*/  ULDC.64 UR4, c[0x0][0x3e8] ;  /* 0x0000fa0000047ab9 */ /* 0x000fe20000000a00 */
[----:B------:R-:W-:Y:S02]  /*3ca0*/  CS2R R52, SRZ ;  /* 0x0000000000347805 */ /* 0x000fe4000001ff00 */
[----:B------:R-:W-:Y:S01]  /*3cb0*/  CS2R R54, SRZ ;  /* 0x0000000000367805 */ /* 0x000fe2000001ff00 */
[----:B------:R-:W-:Y:S01]  /*3cc0*/  ULDC.64 UR6, c[0x0][0x208] ;  /* 0x0000820000067ab9 */ /* 0x000fe20000000a00 */
[----:B-1----:R-:W-:-:S04]  /*3cd0*/  IMAD.WIDE.U32 R96, R44, 0xa0, R96 ;  /* 0x000000a02c607825 */ /* 0x002fc800078e0060 */
[----:B------:R-:W-:Y:S01]  /*3ce0*/  IMAD R45, R45, 0xa0, RZ ;  /* 0x000000a02d2d7824 */ /* 0x000fe200078e02ff */
[----:B------:R-:W-:-:S04]  /*3cf0*/  IADD3 R3, P2, R104, R96, RZ ;  /* 0x0000006068037210 */ /* 0x000fc80007f5e0ff */
[----:B------:R-:W-:Y:S02]  /*3d00*/  IADD3.X R96, R28, R97, R45, P2, !PT ;  /* 0x000000611c607210 */ /* 0x000fe400017fe42d */
        /* <DEDUP_REMOVED lines=8> */
[----:B0-----:R-:W-:-:S04]  /*3d90*/  LEA R46, P2, R0, UR4, 0x1 ;  /* 0x00000004002e7c11 */ /* 0x001fc8000f8408ff */
        /* <DEDUP_REMOVED lines=9> */
.L_x_441:
[----:B------:R-:W-:Y:S05]  /*3e30*/  BSYNC B1 ;  /* 0x0000000000017941 */ /* 0x000fea0003800000 */
.L_x_440:
[----:B------:R-:W-:Y:S01]  /*3e40*/  IMAD.MOV.U32 R0, RZ, RZ, R68 ;  /* 0x000000ffff007224 */ /* 0x000fe200078e0044 */
[----:B------:R-:W-:Y:S01]  /*3e50*/  ISETP.NE.AND P2, PT, R224, 0x3, PT ;  /* 0x00000003e000780c */ /* 0x000fe20003f45270 */
[----:B------:R-:W-:Y:S02]  /*3e60*/  IMAD.MOV.U32 R3, RZ, RZ, R69 ;  /* 0x000000ffff037224 */ /* 0x000fe400078e0045 */
[----:B-1----:R-:W-:Y:S02]  /*3e70*/  IMAD.MOV.U32 R44, RZ, RZ, R66 ;  /* 0x000000ffff2c7224 */ /* 0x002fe400078e0042 */
[----:B------:R-:W-:Y:S01]  /*3e80*/  IMAD.MOV.U32 R45, RZ, RZ, R67 ;  /* 0x000000ffff2d7224 */ /* 0x000fe200078e0043 */
[----:B------:R-:W-:Y:S01]  /*3e90*/  PRMT R184, R3, 0x5410, R0 ;  /* 0x0000541003b87816 */ /* 0x000fe20000000000 */
[----:B------:R-:W-:Y:S01]  /*3ea0*/  IMAD.MOV.U32 R3, RZ, RZ, R70 ;  /* 0x000000ffff037224 */ /* 0x000fe200078e0046 */
[----:B------:R-:W-:Y:S01]  /*3eb0*/  PRMT R181, R181, 0x5410, R44 ;  /* 0x00005410b5b57816 */ /* 0x000fe2000000002c */
[----:B-----5:R-:W-:Y:S01]  /*3ec0*/  IMAD.MOV.U32 R0, RZ, RZ, R57 ;  /* 0x000000ffff007224 */ /* 0x020fe200078e0039 */
[----:B------:R-:W-:Y:S01]  /*3ed0*/  PRMT R182, R45, 0x7610, R182 ;  /* 0x000076102db67816 */ /* 0x000fe200000000b6 */
[----:B------:R-:W-:Y:S01]  /*3ee0*/  IMAD.MOV.U32 R45, RZ, RZ, R56 ;  /* 0x000000ffff2d7224 */ /* 0x000fe200078e0038 */
[----:B------:R-:W-:-:S04]  /*3ef0*/  MOV R44, R71 ;  /* 0x00000047002c7202 */ /* 0x000fc80000000f00 */
[----:B------:R-:W-:Y:S01]  /*3f00*/  PRMT R183, R44, 0x5410, R3 ;  /* 0x000054102cb77816 */ /* 0x000fe20000000003 */
[----:B------:R-:W-:Y:S01]  /*3f10*/  IMAD.MOV.U32 R3, RZ, RZ, R58 ;  /* 0x000000ffff037224 */ /* 0x000fe200078e003a */
[----:B------:R-:W-:Y:S01]  /*3f20*/  PRMT R173, R45, 0x5410, R0 ;  /* 0x000054102dad7816 */ /* 0x000fe20000000000 */
[----:B------:R-:W-:Y:S01]  /*3f30*/  IMAD.MOV.U32 R45, RZ, RZ, R60 ;  /* 0x000000ffff2d7224 */ /* 0x000fe200078e003c */
[----:B------:R-:W-:Y:S01]  /*3f40*/  MOV R0, R59 ;  /* 0x0000003b00007202 */ /* 0x000fe20000000f00 */
[----:B------:R-:W-:-:S03]  /*3f50*/  IMAD.MOV.U32 R44, RZ, RZ, R61 ;  /* 0x000000ffff2c7224 */ /* 0x000fc600078e003d */
[----:B------:R-:W-:Y:S01]  /*3f60*/  PRMT R174, R3, 0x5410, R0 ;  /* 0x0000541003ae7816 */ /* 0x000fe20000000000 */
[----:B------:R-:W-:Y:S01]  /*3f70*/  IMAD.MOV.U32 R3, RZ, RZ, R62 ;  /* 0x000000ffff037224 */ /* 0x000fe200078e003e */
[----:B------:R-:W-:Y:S01]  /*3f80*/  PRMT R177, R45, 0x7610, R177 ;  /* 0x000076102db17816 */ /* 0x000fe200000000b1 */
[----:B------:R-:W-:Y:S01]  /*3f90*/  IMAD.MOV.U32 R0, RZ, RZ, R63 ;  /* 0x000000ffff007224 */ /* 0x000fe200078e003f */
[----:B------:R-:W-:Y:S02]  /*3fa0*/  PRMT R180, R44, 0x7610, R180 ;  /* 0x000076102cb47816 */ /* 0x000fe400000000b4 */
[----:B------:R-:W-:Y:S01]  /*3fb0*/  PRMT R181, R3, 0x7610, R181 ;  /* 0x0000761003b57816 */ /* 0x000fe200000000b5 */
[----:B------:R-:W-:Y:S01]  /*3fc0*/  IMAD.MOV.U32 R3, RZ, RZ, R48 ;  /* 0x000000ffff037224 */ /* 0x000fe200078e0030 */
[----:B------:R-:W-:Y:S01]  /*3fd0*/  PRMT R182, R182, 0x5410, R0 ;  /* 0x00005410b6b67816 */ /* 0x000fe20000000000 */
[----:B------:R-:W-:-:S05]  /*3fe0*/  IMAD.MOV.U32 R0, RZ, RZ, R49 ;  /* 0x000000ffff007224 */ /* 0x000fca00078e0031 */
[----:B------:R-:W-:Y:S01]  /*3ff0*/  PRMT R97, R0, 0x5410, R3 ;  /* 0x0000541000617816 */ /* 0x000fe20000000003 */
[----:B------:R-:W-:Y:S01]  /*4000*/  IMAD.MOV.U32 R3, RZ, RZ, R52 ;  /* 0x000000ffff037224 */ /* 0x000fe200078e0034 */
[----:B------:R-:W-:-:S04]  /*4010*/  MOV R0, R53 ;  /* 0x0000003500007202 */ /* 0x000fc80000000f00 */
[----:B------:R-:W-:Y:S01]  /*4020*/  PRMT R170, R3, 0x5410, R0 ;  /* 0x0000541003aa7816 */ /* 0x000fe20000000000 */
[----:B------:R-:W-:Y:S02]  /*4030*/  IMAD.MOV.U32 R3, RZ, RZ, R50 ;  /* 0x000000ffff037224 */ /* 0x000fe400078e0032 */
[----:B------:R-:W-:-:S05]  /*4040*/  IMAD.MOV.U32 R0, RZ, RZ, R51 ;  /* 0x000000ffff007224 */ /* 0x000fca00078e0033 */
[----:B------:R-:W-:Y:S01]  /*4050*/  PRMT R96, R0, 0x5410, R3 ;  /* 0x0000541000607816 */ /* 0x000fe20000000003 */
[----:B------:R-:W-:Y:S02]  /*4060*/  IMAD.MOV.U32 R3, RZ, RZ, R54 ;  /* 0x000000ffff037224 */ /* 0x000fe400078e0036 */
[----:B------:R-:W-:-:S03]  /*4070*/  IMAD.MOV.U32 R0, RZ, RZ, R55 ;  /* 0x000000ffff007224 */ /* 0x000fc600078e0037 */
[----:B------:R-:W-:Y:S02]  /*4080*/  PRMT R177, R177, 0x5410, R3 ;  /* 0x00005410b1b17816 */ /* 0x000fe40000000003 */
[----:B------:R-:W-:Y:S01]  /*4090*/  PRMT R180, R180, 0x5410, R0 ;  /* 0x00005410b4b47816 */ /* 0x000fe20000000000 */
[----:B------:R-:W-:Y:S06]  /*40a0*/  @!P2 BRA `(.L_x_442) ;  /* 0x000000000004a947 */ /* 0x000fec0003800000 */
[----:B------:R-:W-:Y:S01]  /*40b0*/  BPT.TRAP 0x1 ;  /* 0x000000040000795c */ /* 0x000fe20000300000 */
.L_x_442:
[----:B------:R-:W-:Y:S01]  /*40c0*/  IMAD R3, R23, 0x8, R2 ;  /* 0x0000000817037824 */ /* 0x000fe200078e0202 */
[----:B------:R-:W-:Y:S01]  /*40d0*/  SHF.L.U32 R0, R223, 0x1f, RZ ;  /* 0x0000001fdf007819 */ /* 0x000fe200000006ff */
[----:B------:R-:W-:Y:S03]  /*40e0*/  BSSY B1, `(.L_x_443) ;  /* 0x0000003000017945 */ /* 0x000fe60003800000 */
[----:B------:R-:W1:Y:S02]  /*40f0*/  SYNCS.PHASECHK.TRANS64.TRYWAIT P6, [R3+URZ+0x34890], R0 ;  /* 0x03489000030075a7 */ /* 0x000e6400080c017f */
[----:B-1----:R-:W-:Y:S05]  /*4100*/  @!P6 BRA `(.L_x_444) ;  /* 0x0000023c0038e947 */ /* 0x002fea0003800000 */
.L_x_803:
[----:B------:R-:W-:Y:S05]  /*4110*/  BSYNC B1 ;  /* 0x0000000000017941 */ /* 0x000fea0003800000 */
.L_x_443:
[----:B------:R-:W-:Y:S04]  /*4120*/  BSSY B1, `(.L_x_445) ;  /* 0x0000077000017945 */ /* 0x000fe80003800000 */
[----:B------:R-:W-:Y:S05]  /*4130*/  @P3 BRA `(.L_x_446) ;  /* 0x0000000400d43947 */ /* 0x000fea0003800000 */
[----:B------:R-:W-:Y:S01]  /*4140*/  IADD3 R171, P3, R120, R136, RZ ;  /* 0x0000008878ab7210 */ /* 0x000fe20007f7e0ff */
[----:B------:R-:W-:Y:S03]  /*4150*/  BSSY B2, `(.L_x_447) ;  /* 0x000003a000027945 */ /* 0x000fe60003800000 */
[----:B------:R-:W-:Y:S01]  /*4160*/  IADD3.X R172, R93, R122, RZ, P3, !PT ;  /* 0x0000007a5dac7210 */ /* 0x000fe20001ffe4ff */
[----:B------:R-:W-:Y:S08]  /*4170*/  @P0 BRA `(.L_x_448) ;  /* 0x0000000000dc0947 */ /* 0x000ff00003800000 */
[----:B0-----:R0:W2:Y:S01]  /*4180*/  LDS.128 R44, [R5+0x1e400] ;  /* 0x01e40000052c7984 */ /* 0x0010a20000000c00 */
[----:B------:R-:W-:Y:S01]  /*4190*/  ISETP.GE.AND P3, PT, R18, R92, PT ;  /* 0x0000005c1200720c */ /* 0x000fe20003f66270 */
[----:B------:R-:W-:-:S12]  /*41a0*/  BSSY B3, `(.L_x_449) ;  /* 0x000002d000037945 */ /* 0x000fd80003800000 */
[----:B0-----:R-:W-:Y:S05]  /*41b0*/  @P3 BRA `(.L_x_450) ;  /* 0x0000000000ac3947 */ /* 0x001fea0003800000 */
[--C-:B------:R-:W-:Y:S02]  /*41c0*/  SHF.R.U64 R94, R98, 0x10, R99.reuse ;  /* 0x00000010625e7819 */ /* 0x100fe40000001263 */
[----:B------:R-:W-:Y:S01]  /*41d0*/  SHF.R.U32.HI R98, RZ, 0x10, R99 ;  /* 0x00000010ff627819 */ /* 0x000fe20000011663 */
[----:B--2---:R-:W-:Y:S01]  /*41e0*/  IMAD.MOV.U32 R99, RZ, RZ, R45 ;  /* 0x000000ffff637224 */ /* 0x004fe200078e002d */
[--C-:B------:R-:W-:Y:S02]  /*41f0*/  SHF.R.U64 R95, R138, 0x10, R139.reuse ;  /* 0x000000108a5f7819 */ /* 0x100fe4000000128b */
[----:B------:R-:W-:Y:S02]  /*4200*/  SHF.R.U32.HI R138, RZ, 0x10, R139 ;  /* 0x00000010ff8a7819 */ /* 0x000fe4000001168b */
[----:B------:R-:W-:Y:S02]  /*4210*/  HADD2.F32 R176, -RZ, R99.H1_H1 ;  /* 0x30000063ffb07230 */ /* 0x000fe40000004100 */
[----:B------:R-:W-:-:S02]  /*4220*/  HADD2.F32 R45, -RZ, R95.H0_H0 ;  /* 0x2000005fff2d7230 */ /* 0x000fc40000004100 */
[----:B------:R-:W-:Y:S02]  /*4230*/  HADD2.F32 R178, -RZ, R99.H0_H0 ;  /* 0x20000063ffb27230 */ /* 0x000fe40000004100 */
[----:B------:R-:W-:Y:S02]  /*4240*/  HADD2.F32 R95, -RZ, R94.H0_H0 ;  /* 0x2000005eff5f7230 */ /* 0x000fe40000004100 */
[-C--:B------:R-:W-:Y:S01]  /*4250*/  FMUL.FTZ R99, R176, R45.reuse ;  /* 0x0000002db0637220 */ /* 0x080fe20000410000 */
[----:B------:R-:W-:Y:S02]  /*4260*/  HADD2.F32 R94, -RZ, R47.H1_H1 ;  /* 0x3000002fff5e7230 */ /* 0x000fe40000004100 */
[C---:B------:R-:W-:Y:S01]  /*4270*/  FMUL.FTZ R45, R178.reuse, R45 ;  /* 0x0000002db22d7220 */ /* 0x040fe20000410000 */
[----:B------:R-:W-:-:S03]  /*4280*/  FFMA.FTZ R99, R178, R95, -R99 ;  /* 0x0000005fb2637223 */ /* 0x000fc60000010863 */
[----:B------:R-:W-:Y:S01]  /*4290*/  FFMA.FTZ R176, R176, R95, R45 ;  /* 0x0000005fb0b07223 */ /* 0x000fe2000001002d */
[----:B------:R-:W-:Y:S02]  /*42a0*/  HADD2.F32 R45, -RZ, R138.H0_H0 ;  /* 0x2000008aff2d7230 */ /* 0x000fe40000004100 */
[----:B------:R-:W-:Y:S02]  /*42b0*/  HADD2.F32 R138, -RZ, R47.H0_H0 ;  /* 0x2000002fff8a7230 */ /* 0x000fe40000004100 */
[----:B------:R-:W-:Y:S02]  /*42c0*/  HADD2.F32 R47, -RZ, R98.H0_H0 ;  /* 0x20000062ff2f7230 */ /* 0x000fe40000004100 */
[-C--:B------:R-:W-:Y:S01]  /*42d0*/  FMUL.FTZ R95, R94, R45.reuse ;  /* 0x0000002d5e5f7220 */ /* 0x080fe20000410000 */
[--C-:B------:R-:W-:Y:S02]  /*42e0*/  HADD2.F32 R98, -RZ, R44.reuse.H0_H0 ;  /* 0x2000002cff627230 */ /* 0x100fe40000004100 */
[----:B------:R-:W-:Y:S01]  /*42f0*/  FMUL.FTZ R139, R138, R45 ;  /* 0x0000002d8a8b7220 */ /* 0x000fe20000410000 */
[----:B------:R-:W-:-:S02]  /*4300*/  HADD2.F32 R44, -RZ, R44.H1_H1 ;  /* 0x3000002cff2c7230 */ /* 0x000fc40000004100 */
[-C--:B------:R-:W-:Y:S01]  /*4310*/  FFMA.FTZ R45, R138, R47.reuse, -R95 ;  /* 0x0000002f8a2d7223 */ /* 0x080fe2000001085f */
[--C-:B------:R-:W-:Y:S02]  /*4320*/  HADD2.F32 R95, -RZ, R179.reuse.H0_H0 ;  /* 0x200000b3ff5f7230 */ /* 0x100fe40000004100 */
[----:B------:R-:W-:Y:S01]  /*4330*/  FFMA.FTZ R94, R94, R47, R139 ;  /* 0x0000002f5e5e7223 */ /* 0x000fe2000001008b */
[----:B------:R-:W-:Y:S01]  /*4340*/  HADD2.F32 R139, -RZ, R179.H1_H1 ;  /* 0x300000b3ff8b7230 */ /* 0x000fe20000004100 */
[----:B------:R-:W-:Y:S01]  /*4350*/  F2FP.F16.F32.PACK_AB R99, R176, R99 ;  /* 0x00000063b063723e */ /* 0x000fe200000000ff */
[----:B------:R-:W-:Y:S02]  /*4360*/  HADD2.F32 R179, -RZ, R189.H1_H1 ;  /* 0x300000bdffb37230 */ /* 0x000fe40000004100 */
[----:B------:R-:W-:Y:S01]  /*4370*/  F2FP.F16.F32.PACK_AB R94, R94, R45 ;  /* 0x0000002d5e5e723e */ /* 0x000fe200000000ff */
[-C--:B------:R-:W-:Y:S01]  /*4380*/  FMUL.FTZ R47, R44, R139.reuse ;  /* 0x0000008b2c2f7220 */ /* 0x080fe20000410000 */
[----:B------:R-:W-:Y:S01]  /*4390*/  FMUL.FTZ R139, R98, R139 ;  /* 0x0000008b628b7220 */ /* 0x000fe20000410000 */
[----:B------:R-:W-:-:S02]  /*43a0*/  IMAD.MOV.U32 R45, RZ, RZ, R99 ;  /* 0x000000ffff2d7224 */ /* 0x000fc400078e0063 */
[-C--:B------:R-:W-:Y:S01]  /*43b0*/  FFMA.FTZ R47, R98, R95.reuse, -R47 ;  /* 0x0000005f622f7223 */ /* 0x080fe2000001082f */
[--C-:B------:R-:W-:Y:S02]  /*43c0*/  HADD2.F32 R98, -RZ, R46.reuse.H0_H0 ;  /* 0x2000002eff627230 */ /* 0x100fe40000004100 */
[----:B------:R-:W-:Y:S01]  /*43d0*/  FFMA.FTZ R44, R44, R95, R139 ;  /* 0x0000005f2c2c7223 */ /* 0x000fe2000001008b */
[----:B------:R-:W-:Y:S02]  /*43e0*/  HADD2.F32 R46, -RZ, R46.H1_H1 ;  /* 0x3000002eff2e7230 */ /* 0x000fe40000004100 */
[----:B------:R-:W-:Y:S02]  /*43f0*/  HADD2.F32 R95, -RZ, R188.H0_H0 ;  /* 0x200000bcff5f7230 */ /* 0x000fe40000004100 */
[----:B------:R-:W-:Y:S01]  /*4400*/  F2FP.F16.F32.PACK_AB R44, R44, R47 ;  /* 0x0000002f2c2c723e */ /* 0x000fe200000000ff */
[-C--:B------:R-:W-:Y:S01]  /*4410*/  FMUL.FTZ R139, R46, R179.reuse ;  /* 0x000000b32e8b7220 */ /* 0x080fe20000410000 */
[----:B------:R-:W-:Y:S01]  /*4420*/  FMUL.FTZ R179, R98, R179 ;  /* 0x000000b362b37220 */ /* 0x000fe20000410000 */
[----:B------:R-:W-:-:S02]  /*4430*/  IMAD.MOV.U32 R47, RZ, RZ, R94 ;  /* 0x000000ffff2f7224 */ /* 0x000fc400078e005e */
[-C--:B------:R-:W-:Y:S01]  /*4440*/  FFMA.FTZ R139, R98, R95.reuse, -R139 ;  /* 0x0000005f628b7223 */ /* 0x080fe2000001088b */
[----:B------:R-:W-:-:S05]  /*4450*/  FFMA.FTZ R46, R46, R95, R179 ;  /* 0x0000005f2e2e7223 */ /* 0x000fca00000100b3 */
[----:B------:R-:W-:-:S07]  /*4460*/  F2FP.F16.F32.PACK_AB R46, R46, R139 ;  /* 0x0000008b2e2e723e */ /* 0x000fce00000000ff */
.L_x_450:
[----:B------:R-:W-:Y:S05]  /*4470*/  BSYNC B3 ;  /* 0x0000000000037941 */ /* 0x000fea0003800000 */
.L_x_449:
[----:B------:R-:W-:Y:S01]  /*4480*/  IADD3 R95, P3, R171, R100, RZ ;  /* 0x00000064ab5f7210 */ /* 0x000fe20007f7e0ff */
[----:B------:R-:W-:Y:S01]  /*4490*/  ULDC.64 UR4, c[0x0][0x2e8] ;  /* 0x0000ba0000047ab9 */ /* 0x000fe20000000a00 */
[----:B------:R-:W-:-:S03]  /*44a0*/  ULDC.64 UR6, c[0x0][0x208] ;  /* 0x0000820000067ab9 */ /* 0x000fc60000000a00 */
[----:B------:R-:W-:Y:S01]  /*44b0*/  IMAD.X R98, R172, 0x1, R15, P3 ;  /* 0x00000001ac627824 */ /* 0x000fe200018e060f */
[----:B------:R-:W-:-:S04]  /*44c0*/  LEA R94, P3, R95, UR4, 0x1 ;  /* 0x000000045f5e7c11 */ /* 0x000fc8000f8608ff */
[----:B------:R-:W-:-:S05]  /*44d0*/  LEA.HI.X R95, R95, UR5, R98, 0x1, P3 ;  /* 0x000000055f5f7c11 */ /* 0x000fca00098f0c62 */
[----:B--2---:R2:W-:Y:S04]  /*44e0*/  STG.E.128 desc[UR6][R94.64], R44 ;  /* 0x0000002c5e007986 */ /* 0x0045e8000c101d06 */
.L_x_448:
[----:B------:R-:W-:Y:S05]  /*44f0*/  BSYNC B2 ;  /* 0x0000000000027941 */ /* 0x000fea0003800000 */
.L_x_447:
[----:B------:R-:W-:Y:S05]  /*4500*/  @P1 BRA `(.L_x_446) ;  /* 0x0000000000e01947 */ /* 0x000fea0003800000 */
[----:B0-2---:R0:W2:Y:S01]  /*4510*/  LDS.128 R44, [R5+0x23c00] ;  /* 0x023c0000052c7984 */ /* 0x0050a20000000c00 */
[----:B------:R-:W-:Y:S01]  /*4520*/  IADD3 R171, P3, R171, R14, RZ ;  /* 0x0000000eabab7210 */ /* 0x000fe20007f7e0ff */
[----:B------:R-:W-:Y:S04]  /*4530*/  BSSY B2, `(.L_x_451) ;  /* 0x0000030000027945 */ /* 0x000fe80003800000 */
[----:B------:R-:W-:Y:S01]  /*4540*/  IMAD.X R172, R172, 0x1, R11, P3 ;  /* 0x00000001acac7824 */ /* 0x000fe200018e060b */
[----:B------:R-:W-:-:S13]  /*4550*/  ISETP.GE.AND P3, PT, R220, R92, PT ;  /* 0x0000005cdc00720c */ /* 0x000fda0003f66270 */
[----:B0-----:R-:W-:Y:S05]  /*4560*/  @P3 BRA `(.L_x_452) ;  /* 0x0000000000b03947 */ /* 0x001fea0003800000 */
[----:B------:R-:W-:Y:S01]  /*4570*/  SHF.R.U64 R94, R90, 0x10, R91 ;  /* 0x000000105a5e7819 */ /* 0x000fe2000000125b */
[----:B------:R-:W-:Y:S01]  /*4580*/  HADD2.F32 R99, -RZ, R189.H0_H0 ;  /* 0x200000bdff637230 */ /* 0x000fe20000004100 */
[----:B--2---:R-:W-:Y:S02]  /*4590*/  MOV R90, R45 ;  /* 0x0000002d005a7202 */ /* 0x004fe40000000f00 */
[----:B------:R-:W-:Y:S01]  /*45a0*/  SHF.R.U64 R88, R88, 0x10, R89 ;  /* 0x0000001058587819 */ /* 0x000fe20000001259 */
[----:B------:R-:W-:Y:S01]  /*45b0*/  HADD2.F32 R94, -RZ, R94.H0_H0 ;  /* 0x2000005eff5e7230 */ /* 0x000fe20000004100 */
[----:B------:R-:W-:Y:S01]  /*45c0*/  SHF.R.U32.HI R91, RZ, 0x10, R91 ;  /* 0x00000010ff5b7819 */ /* 0x000fe2000001165b */
[--C-:B------:R-:W-:Y:S02]  /*45d0*/  HADD2.F32 R45, -RZ, R90.reuse.H1_H1 ;  /* 0x3000005aff2d7230 */ /* 0x100fe40000004100 */
[----:B------:R-:W-:Y:S02]  /*45e0*/  HADD2.F32 R95, -RZ, R90.H0_H0 ;  /* 0x2000005aff5f7230 */ /* 0x000fe40000004100 */
[----:B------:R-:W-:-:S02]  /*45f0*/  HADD2.F32 R88, -RZ, R88.H0_H0 ;  /* 0x20000058ff587230 */ /* 0x000fc40000004100 */
[-C--:B------:R-:W-:Y:S01]  /*4600*/  FMUL.FTZ R90, R45, R94.reuse ;  /* 0x0000005e2d5a7220 */ /* 0x080fe20000410000 */
[----:B------:R-:W-:-:S03]  /*4610*/  FMUL.FTZ R94, R95, R94 ;  /* 0x0000005e5f5e7220 */ /* 0x000fc60000410000 */
[-C--:B------:R-:W-:Y:S01]  /*4620*/  FFMA.FTZ R90, R95, R88.reuse, -R90 ;  /* 0x000000585f5a7223 */ /* 0x080fe2000001085a */
[----:B------:R-:W-:Y:S02]  /*4630*/  HADD2.F32 R95, -RZ, R188.H1_H1 ;  /* 0x300000bcff5f7230 */ /* 0x000fe40000004100 */
[----:B------:R-:W-:Y:S01]  /*4640*/  FFMA.FTZ R45, R45, R88, R94 ;  /* 0x000000582d2d7223 */ /* 0x000fe2000001005e */
[----:B------:R-:W-:Y:S01]  /*4650*/  IMAD.MOV.U32 R94, RZ, RZ, R47 ;  /* 0x000000ffff5e7224 */ /* 0x000fe200078e002f */
[----:B------:R-:W-:Y:S01]  /*4660*/  SHF.R.U32.HI R88, RZ, 0x10, R89 ;  /* 0x00000010ff587819 */ /* 0x000fe20000011659 */
[----:B------:R-:W-:Y:S02]  /*4670*/  IMAD.MOV.U32 R89, RZ, RZ, R44 ;  /* 0x000000ffff597224 */ /* 0x000fe400078e002c */
[----:B------:R-:W-:Y:S01]  /*4680*/  HADD2.F32 R44, -RZ, R91.H0_H0 ;  /* 0x2000005bff2c7230 */ /* 0x000fe20000004100 */
[----:B------:R-:W-:Y:S01]  /*4690*/  F2FP.F16.F32.PACK_AB R45, R45, R90 ;  /* 0x0000005a2d2d723e */ /* 0x000fe200000000ff */
[----:B------:R-:W-:-:S02]  /*46a0*/  HADD2.F32 R47, -RZ, R94.H1_H1 ;  /* 0x3000005eff2f7230 */ /* 0x000fc40000004100 */
[----:B------:R-:W-:Y:S02]  /*46b0*/  HADD2.F32 R91, -RZ, R94.H0_H0 ;  /* 0x2000005eff5b7230 */ /* 0x000fe40000004100 */
[----:B------:R-:W-:Y:S02]  /*46c0*/  HADD2.F32 R88, -RZ, R88.H0_H0 ;  /* 0x20000058ff587230 */ /* 0x000fe40000004100 */
[-C--:B------:R-:W-:Y:S01]  /*46d0*/  FMUL.FTZ R94, R47, R44.reuse ;  /* 0x0000002c2f5e7220 */ /* 0x080fe20000410000 */
[----:B------:R-:W-:-:S03]  /*46e0*/  FMUL.FTZ R98, R91, R44 ;  /* 0x0000002c5b627220 */ /* 0x000fc60000410000 */
[-C--:B------:R-:W-:Y:S01]  /*46f0*/  FFMA.FTZ R44, R91, R88.reuse, -R94 ;  /* 0x000000585b2c7223 */ /* 0x080fe2000001085e */
[--C-:B------:R-:W-:Y:S02]  /*4700*/  HADD2.F32 R94, -RZ, R89.reuse.H0_H0 ;  /* 0x20000059ff5e7230 */ /* 0x100fe40000004100 */
[----:B------:R-:W-:Y:S01]  /*4710*/  FFMA.FTZ R47, R47, R88, R98 ;  /* 0x000000582f2f7223 */ /* 0x000fe20000010062 */
[----:B------:R-:W-:Y:S02]  /*4720*/  IMAD.MOV.U32 R88, RZ, RZ, R46 ;  /* 0x000000ffff587224 */ /* 0x000fe400078e002e */
[----:B------:R-:W-:Y:S02]  /*4730*/  HADD2.F32 R46, -RZ, R89.H1_H1 ;  /* 0x30000059ff2e7230 */ /* 0x000fe40000004100 */
[----:B------:R-:W-:Y:S01]  /*4740*/  HADD2.F32 R91, -RZ, R187.H0_H0 ;  /* 0x200000bbff5b7230 */ /* 0x000fe20000004100 */
[----:B------:R-:W-:Y:S02]  /*4750*/  F2FP.F16.F32.PACK_AB R47, R47, R44 ;  /* 0x0000002c2f2f723e */ /* 0x000fe400000000ff */
[-C--:B------:R-:W-:Y:S01]  /*4760*/  FMUL.FTZ R89, R46, R95.reuse ;  /* 0x0000005f2e597220 */ /* 0x080fe20000410000 */
[----:B------:R-:W-:-:S03]  /*4770*/  FMUL.FTZ R95, R94, R95 ;  /* 0x0000005f5e5f7220 */ /* 0x000fc60000410000 */
[-C--:B------:R-:W-:Y:S01]  /*4780*/  FFMA.FTZ R89, R94, R91.reuse, -R89 ;  /* 0x0000005b5e597223 */ /* 0x080fe20000010859 */
[--C-:B------:R-:W-:Y:S02]  /*4790*/  HADD2.F32 R94, -RZ, R88.reuse.H0_H0 ;  /* 0x20000058ff5e7230 */ /* 0x100fe40000004100 */
[----:B------:R-:W-:Y:S01]  /*47a0*/  FFMA.FTZ R46, R46, R91, R95 ;  /* 0x0000005b2e2e7223 */ /* 0x000fe2000001005f */
[----:B------:R-:W-:Y:S02]  /*47b0*/  HADD2.F32 R88, -RZ, R88.H1_H1 ;  /* 0x30000058ff587230 */ /* 0x000fe40000004100 */
[----:B------:R-:W-:Y:S02]  /*47c0*/  HADD2.F32 R91, -RZ, R187.H1_H1 ;  /* 0x300000bbff5b7230 */ /* 0x000fe40000004100 */
[----:B------:R-:W-:Y:S01]  /*47d0*/  F2FP.F16.F32.PACK_AB R44, R46, R89 ;  /* 0x000000592e2c723e */ /* 0x000fe200000000ff */
[-C--:B------:R-:W-:Y:S01]  /*47e0*/  FMUL.FTZ R95, R88, R99.reuse ;  /* 0x00000063585f7220 */ /* 0x080fe20000410000 */
[----:B------:R-:W-:-:S03]  /*47f0*/  FMUL.FTZ R99, R94, R99 ;  /* 0x000000635e637220 */ /* 0x000fc60000410000 */
[-C--:B------:R-:W-:Y:S01]  /*4800*/  FFMA.FTZ R95, R94, R91.reuse, -R95 ;  /* 0x0000005b5e5f7223 */ /* 0x080fe2000001085f */
[----:B------:R-:W-:-:S05]  /*4810*/  FFMA.FTZ R88, R88, R91, R99 ;  /* 0x0000005b58587223 */ /* 0x000fca0000010063 */
[----:B------:R-:W-:-:S07]  /*4820*/  F2FP.F16.F32.PACK_AB R46, R88, R95 ;  /* 0x0000005f582e723e */ /* 0x000fce00000000ff */
.L_x_452:
[----:B------:R-:W-:Y:S05]  /*4830*/  BSYNC B2 ;  /* 0x0000000000027941 */ /* 0x000fea0003800000 */
.L_x_451:
[----:B------:R-:W-:Y:S01]  /*4840*/  ULDC.64 UR4, c[0x0][0x2e8] ;  /* 0x0000ba0000047ab9 */ /* 0x000fe20000000a00 */
[----:B------:R-:W-:Y:S01]  /*4850*/  ULDC.64 UR6, c[0x0][0x208] ;  /* 0x0000820000067ab9 */ /* 0x000fe20000000a00 */
[----:B------:R-:W-:-:S04]  /*4860*/  LEA R88, P3, R171, UR4, 0x1 ;  /* 0x00000004ab587c11 */ /* 0x000fc8000f8608ff */
[----:B------:R-:W-:-:S05]  /*4870*/  LEA.HI.X R89, R171, UR5, R172, 0x1, P3 ;  /* 0x00000005ab597c11 */ /* 0x000fca00098f0cac */
[----:B--2---:R3:W-:Y:S04]  /*4880*/  STG.E.128 desc[UR6][R88.64], R44 ;  /* 0x0000002c58007986 */ /* 0x0047e8000c101d06 */
.L_x_446:
[----:B------:R-:W-:Y:S05]  /*4890*/  BSYNC B1 ;  /* 0x0000000000017941 */ /* 0x000fea0003800000 */
.L_x_445:
[----:B------:R-:W-:Y:S04]  /*48a0*/  BSSY B1, `(.L_x_453) ;  /* 0x0000075000017945 */ /* 0x000fe80003800000 */
[----:B------:R-:W-:Y:S05]  /*48b0*/  @P4 BRA `(.L_x_454) ;  /* 0x0000000400cc4947 */ /* 0x000fea0003800000 */
[----:B---3--:R-:W-:Y:S01]  /*48c0*/  IADD3 R89, P3, P4, R158, R136, R16 ;  /* 0x000000889e597210 */ /* 0x008fe20007c7e010 */
[----:B------:R-:W-:Y:S03]  /*48d0*/  BSSY B2, `(.L_x_455) ;  /* 0x000003b000027945 */ /* 0x000fe60003800000 */
[----:B------:R-:W-:Y:S01]  /*48e0*/  IADD3.X R88, R123, R93, R17, P3, P4 ;  /* 0x0000005d7b587210 */ /* 0x000fe20001fe8411 */
[----:B------:R-:W-:Y:S08]  /*48f0*/  @P0 BRA `(.L_x_456) ;  /* 0x0000000000e00947 */ /* 0x000ff00003800000 */
[----:B0-2---:R0:W2:Y:S01]  /*4900*/  LDS.128 R44, [R5+0x1f400] ;  /* 0x01f40000052c7984 */ /* 0x0050a20000000c00 */
[----:B------:R-:W-:Y:S01]  /*4910*/  IADD3 R90, P3, R89, R100, RZ ;  /* 0x00000064595a7210 */ /* 0x000fe20007f7e0ff */
[----:B------:R-:W-:Y:S04]  /*4920*/  BSSY B3, `(.L_x_457) ;  /* 0x0000030000037945 */ /* 0x000fe80003800000 */
[----:B------:R-:W-:Y:S01]  /*4930*/  IMAD.X R91, R88, 0x1, R15, P3 ;  /* 0x00000001585b7824 */ /* 0x000fe200018e060f */
[----:B------:R-:W-:-:S13]  /*4940*/  ISETP.GE.AND P3, PT, R18, R92, PT ;  /* 0x0000005c1200720c */ /* 0x000fda0003f66270 */
[----:B0-----:R-:W-:Y:S05]  /*4950*/  @P3 BRA `(.L_x_458) ;  /* 0x0000000000b03947 */ /* 0x001fea0003800000 */
[----:B------:R-:W-:Y:S01]  /*4960*/  SHF.R.U64 R94, R86, 0x10, R87 ;  /* 0x00000010565e7819 */ /* 0x000fe20000001257 */
[----:B--2---:R-:W-:Y:S01]  /*4970*/  IMAD.MOV.U32 R86, RZ, RZ, R45 ;  /* 0x000000ffff567224 */ /* 0x004fe200078e002d */
[----:B------:R-:W-:Y:S01]  /*4980*/  SHF.R.U64 R84, R84, 0x10, R85 ;  /* 0x0000001054547819 */ /* 0x000fe20000001255 */
[----:B------:R-:W-:Y:S01]  /*4990*/  HADD2.F32 R99, -RZ, R186.H0_H0 ;  /* 0x200000baff637230 */ /* 0x000fe20000004100 */
[----:B------:R-:W-:Y:S01]  /*49a0*/  SHF.R.U32.HI R87, RZ, 0x10, R87 ;  /* 0x00000010ff577819 */ /* 0x000fe20000011657 */
[----:B------:R-:W-:Y:S02]  /*49b0*/  HADD2.F32 R94, -RZ, R94.H0_H0 ;  /* 0x2000005eff5e7230 */ /* 0x000fe40000004100 */
        /* <DEDUP_REMOVED lines=9> */
[----:B------:R-:W-:Y:S02]  /*4a50*/  SHF.R.U32.HI R84, RZ, 0x10, R85 ;  /* 0x00000010ff547819 */ /* 0x000fe40000011655 */
[----:B------:R-:W-:Y:S01]  /*4a60*/  MOV R85, R44 ;  /* 0x0000002c00557202 */ /* 0x000fe20000000f00 */
        /* <DEDUP_REMOVED lines=12> */
[----:B------:R-:W-:Y:S01]  /*4b30*/  HADD2.F32 R87, -RZ, R185.H1_H1 ;  /* 0x300000b9ff577230 */ /* 0x000fe20000004100 */
[----:B------:R-:W-:Y:S02]  /*4b40*/  F2FP.F16.F32.PACK_AB R47, R47, R44 ;  /* 0x0000002c2f2f723e */ /* 0x000fe400000000ff */
[-C--:B------:R-:W-:Y:S01]  /*4b50*/  FMUL.FTZ R85, R46, R95.reuse ;  /* 0x0000005f2e557220 */ /* 0x080fe20000410000 */
[----:B------:R-:W-:-:S03]  /*4b60*/  FMUL.FTZ R95, R94, R95 ;  /* 0x0000005f5e5f7220 */ /* 0x000fc60000410000 */
[-C--:B------:R-:W-:Y:S01]  /*4b70*/  FFMA.FTZ R85, R94, R87.reuse, -R85 ;  /* 0x000000575e557223 */ /* 0x080fe20000010855 */
[--C-:B------:R-:W-:Y:S02]  /*4b80*/  HADD2.F32 R94, -RZ, R84.reuse.H0_H0 ;  /* 0x20000054ff5e7230 */ /* 0x100fe40000004100 */
[----:B------:R-:W-:Y:S01]  /*4b90*/  FFMA.FTZ R46, R46, R87, R95 ;  /* 0x000000572e2e7223 */ /* 0x000fe2000001005f */
[----:B------:R-:W-:Y:S02]  /*4ba0*/  HADD2.F32 R84, -RZ, R84.H1_H1 ;  /* 0x30000054ff547230 */ /* 0x000fe40000004100 */
[----:B------:R-:W-:Y:S02]  /*4bb0*/  HADD2.F32 R87, -RZ, R185.H0_H0 ;  /* 0x200000b9ff577230 */ /* 0x000fe40000004100 */
[----:B------:R-:W-:Y:S01]  /*4bc0*/  F2FP.F16.F32.PACK_AB R44, R46, R85 ;  /* 0x000000552e2c723e */ /* 0x000fe200000000ff */
[-C--:B------:R-:W-:Y:S01]  /*4bd0*/  FMUL.FTZ R95, R84, R99.reuse ;  /* 0x00000063545f7220 */ /* 0x080fe20000410000 */
[----:B------:R-:W-:-:S03]  /*4be0*/  FMUL.FTZ R99, R94, R99 ;  /* 0x000000635e637220 */ /* 0x000fc60000410000 */
[-C--:B------:R-:W-:Y:S01]  /*4bf0*/  FFMA.FTZ R95, R94, R87.reuse, -R95 ;  /* 0x000000575e5f7223 */ /* 0x080fe2000001085f */
[----:B------:R-:W-:-:S05]  /*4c00*/  FFMA.FTZ R84, R84, R87, R99 ;  /* 0x0000005754547223 */ /* 0x000fca0000010063 */
[----:B------:R-:W-:-:S07]  /*4c10*/  F2FP.F16.F32.PACK_AB R46, R84, R95 ;  /* 0x0000005f542e723e */ /* 0x000fce00000000ff */
.L_x_458:
[----:B------:R-:W-:Y:S05]  /*4c20*/  BSYNC B3 ;  /* 0x0000000000037941 */ /* 0x000fea0003800000 */
.L_x_457:
[----:B------:R-:W-:Y:S01]  /*4c30*/  ULDC.64 UR4, c[0x0][0x2e8] ;  /* 0x0000ba0000047ab9 */ /* 0x000fe20000000a00 */
[----:B------:R-:W-:Y:S01]  /*4c40*/  ULDC.64 UR6, c[0x0][0x208] ;  /* 0x0000820000067ab9 */ /* 0x000fe20000000a00 */
[----:B------:R-:W-:-:S04]  /*4c50*/  LEA R84, P3, R90, UR4, 0x1 ;  /* 0x000000045a547c11 */ /* 0x000fc8000f8608ff */
[----:B------:R-:W-:-:S05]  /*4c60*/  LEA.HI.X R85, R90, UR5, R91, 0x1, P3 ;  /* 0x000000055a557c11 */ /* 0x000fca00098f0c5b */
[----:B--2---:R3:W-:Y:S04]  /*4c70*/  STG.E.128 desc[UR6][R84.64], R44 ;  /* 0x0000002c54007986 */ /* 0x0047e8000c101d06 */
.L_x_456:
[----:B------:R-:W-:Y:S05]  /*4c80*/  BSYNC B2 ;  /* 0x0000000000027941 */ /* 0x000fea0003800000 */
.L_x_455:
[----:B------:R-:W-:Y:S05]  /*4c90*/  @P1 BRA `(.L_x_454) ;  /* 0x0000000000d41947 */ /* 0x000fea0003800000 */
[----:B0-23--:R0:W2:Y:S01]  /*4ca0*/  LDS.128 R44, [R5+0x24c00] ;  /* 0x024c0000052c7984 */ /* 0x00d0a20000000c00 */
[----:B------:R-:W-:Y:S01]  /*4cb0*/  IADD3 R89, P3, R89, R14, RZ ;  /* 0x0000000e59597210 */ /* 0x000fe20007f7e0ff */
[----:B------:R-:W-:Y:S04]  /*4cc0*/  BSSY B2, `(.L_x_459) ;  /* 0x000002d000027945 */ /* 0x000fe80003800000 */
[----:B------:R-:W-:Y:S01]  /*4cd0*/  IMAD.X R88, R88, 0x1, R11, P3 ;  /* 0x0000000158587824 */ /* 0x000fe200018e060b */
[----:B------:R-:W-:-:S13]  /*4ce0*/  ISETP.GE.AND P3, PT, R220, R92, PT ;  /* 0x0000005cdc00720c */ /* 0x000fda0003f66270 */
[----:B0-----:R-:W-:Y:S05]  /*4cf0*/  @P3 BRA `(.L_x_460) ;  /* 0x0000000000a43947 */ /* 0x001fea0003800000 */
[--C-:B------:R-:W-:Y:S01]  /*4d00*/  SHF.R.U64 R82, R82, 0x10, R83.reuse ;  /* 0x0000001052527819 */ /* 0x100fe20000001253 */
[----:B--2---:R-:W-:Y:S01]  /*4d10*/  HADD2.F32 R85, -RZ, R45.H1_H1 ;  /* 0x3000002dff557230 */ /* 0x004fe20000004100 */
[----:B------:R-:W-:Y:S01]  /*4d20*/  SHF.R.U32.HI R83, RZ, 0x10, R83 ;  /* 0x00000010ff537819 */ /* 0x000fe20000011653 */
[----:B------:R-:W-:Y:S01]  /*4d30*/  HADD2.F32 R84, -RZ, R47.H1_H1 ;  /* 0x3000002fff547230 */ /* 0x000fe20000004100 */
[--C-:B------:R-:W-:Y:S01]  /*4d40*/  SHF.R.U64 R80, R80, 0x10, R81.reuse ;  /* 0x0000001050507819 */ /* 0x100fe20000001251 */
[----:B------:R-:W-:Y:S01]  /*4d50*/  HADD2.F32 R82, -RZ, R82.H0_H0 ;  /* 0x20000052ff527230 */ /* 0x000fe20000004100 */
[----:B------:R-:W-:Y:S01]  /*4d60*/  SHF.R.U32.HI R81, RZ, 0x10, R81 ;  /* 0x00000010ff517819 */ /* 0x000fe20000011651 */
[----:B------:R-:W-:Y:S02]  /*4d70*/  HADD2.F32 R83, -RZ, R83.H0_H0 ;  /* 0x20000053ff537230 */ /* 0x000fe40000004100 */
[----:B------:R-:W-:Y:S02]  /*4d80*/  HADD2.F32 R45, -RZ, R45.H0_H0 ;  /* 0x2000002dff2d7230 */ /* 0x000fe40000004100 */
[----:B------:R-:W-:Y:S01]  /*4d90*/  FMUL.FTZ R90, R85, R82 ;  /* 0x00000052555a7220 */ /* 0x000fe20000410000 */
[----:B------:R-:W-:-:S02]  /*4da0*/  HADD2.F32 R86, -RZ, R47.H0_H0 ;  /* 0x2000002fff567230 */ /* 0x000fc40000004100 */
[-C--:B------:R-:W-:Y:S01]  /*4db0*/  FMUL.FTZ R47, R84, R83.reuse ;  /* 0x00000053542f7220 */ /* 0x080fe20000410000 */
[----:B------:R-:W-:Y:S02]  /*4dc0*/  HADD2.F32 R80, -RZ, R80.H0_H0 ;  /* 0x20000050ff507230 */ /* 0x000fe40000004100 */
[C---:B------:R-:W-:Y:S01]  /*4dd0*/  FMUL.FTZ R82, R45.reuse, R82 ;  /* 0x000000522d527220 */ /* 0x040fe20000410000 */
[----:B------:R-:W-:Y:S02]  /*4de0*/  HADD2.F32 R81, -RZ, R81.H0_H0 ;  /* 0x20000051ff517230 */ /* 0x000fe40000004100 */
[----:B------:R-:W-:Y:S01]  /*4df0*/  FMUL.FTZ R83, R86, R83 ;  /* 0x0000005356537220 */ /* 0x000fe20000410000 */
[-C--:B------:R-:W-:Y:S01]  /*4e00*/  FFMA.FTZ R90, R45, R80.reuse, -R90 ;  /* 0x000000502d5a7223 */ /* 0x080fe2000001085a */
[----:B------:R-:W-:Y:S02]  /*4e10*/  FFMA.FTZ R85, R85, R80, R82 ;  /* 0x0000005055557223 */ /* 0x000fe40000010052 */
[----:B------:R-:W-:Y:S01]  /*4e20*/  FFMA.FTZ R84, R84, R81, R83 ;  /* 0x0000005154547223 */ /* 0x000fe20000010053 */
[----:B------:R-:W-:-:S02]  /*4e30*/  HADD2.F32 R83, -RZ, R168.H1_H1 ;  /* 0x300000a8ff537230 */ /* 0x000fc40000004100 */
[----:B------:R-:W-:Y:S01]  /*4e40*/  FFMA.FTZ R47, R86, R81, -R47 ;  /* 0x00000051562f7223 */ /* 0x000fe2000001082f */
[--C-:B------:R-:W-:Y:S02]  /*4e50*/  HADD2.F32 R80, -RZ, R44.reuse.H1_H1 ;  /* 0x3000002cff507230 */ /* 0x100fe40000004100 */
[----:B------:R-:W-:Y:S02]  /*4e60*/  HADD2.F32 R82, -RZ, R44.H0_H0 ;  /* 0x2000002cff527230 */ /* 0x000fe40000004100 */
[----:B------:R-:W-:Y:S02]  /*4e70*/  HADD2.F32 R81, -RZ, R168.H0_H0 ;  /* 0x200000a8ff517230 */ /* 0x000fe40000004100 */
[-C--:B------:R-:W-:Y:S01]  /*4e80*/  FMUL.FTZ R87, R80, R83.reuse ;  /* 0x0000005350577220 */ /* 0x080fe20000410000 */
[--C-:B------:R-:W-:Y:S02]  /*4e90*/  HADD2.F32 R44, -RZ, R46.reuse.H1_H1 ;  /* 0x3000002eff2c7230 */ /* 0x100fe40000004100 */
[----:B------:R-:W-:Y:S01]  /*4ea0*/  FMUL.FTZ R91, R82, R83 ;  /* 0x00000053525b7220 */ /* 0x000fe20000410000 */
[----:B------:R-:W-:Y:S01]  /*4eb0*/  HADD2.F32 R45, -RZ, R169.H1_H1 ;  /* 0x300000a9ff2d7230 */ /* 0x000fe20000004100 */
[----:B------:R-:W-:Y:S01]  /*4ec0*/  F2FP.F16.F32.PACK_AB R47, R84, R47 ;  /* 0x0000002f542f723e */ /* 0x000fe200000000ff */
[----:B------:R-:W-:-:S02]  /*4ed0*/  HADD2.F32 R46, -RZ, R46.H0_H0 ;  /* 0x2000002eff2e7230 */ /* 0x000fc40000004100 */
[----:B------:R-:W-:Y:S01]  /*4ee0*/  FMUL.FTZ R83, R44, R81 ;  /* 0x000000512c537220 */ /* 0x000fe20000410000 */
[----:B------:R-:W-:Y:S02]  /*4ef0*/  HADD2.F32 R169, -RZ, R169.H0_H0 ;  /* 0x200000a9ffa97230 */ /* 0x000fe40000004100 */
[-C--:B------:R-:W-:Y:S01]  /*4f00*/  FFMA.FTZ R82, R82, R45.reuse, -R87 ;  /* 0x0000002d52527223 */ /* 0x080fe20000010857 */
[----:B------:R-:W-:Y:S01]  /*4f10*/  FFMA.FTZ R91, R80, R45, R91 ;  /* 0x0000002d505b7223 */ /* 0x000fe2000001005b */
[C---:B------:R-:W-:Y:S01]  /*4f20*/  FMUL.FTZ R81, R46.reuse, R81 ;  /* 0x000000512e517220 */ /* 0x040fe20000410000 */
[----:B------:R-:W-:Y:S01]  /*4f30*/  F2FP.F16.F32.PACK_AB R45, R85, R90 ;  /* 0x0000005a552d723e */ /* 0x000fe200000000ff */
[-C--:B------:R-:W-:Y:S02]  /*4f40*/  FFMA.FTZ R83, R46, R169.reuse, -R83 ;  /* 0x000000a92e537223 */ /* 0x080fe40000010853 */
[----:B------:R-:W-:Y:S01]  /*4f50*/  FFMA.FTZ R44, R44, R169, R81 ;  /* 0x000000a92c2c7223 */ /* 0x000fe20000010051 */
[----:B------:R-:W-:-:S04]  /*4f60*/  F2FP.F16.F32.PACK_AB R82, R91, R82 ;  /* 0x000000525b52723e */ /* 0x000fc800000000ff */
[----:B------:R-:W-:Y:S01]  /*4f70*/  F2FP.F16.F32.PACK_AB R46, R44, R83 ;  /* 0x000000532c2e723e */ /* 0x000fe200000000ff */
[----:B------:R-:W-:-:S07]  /*4f80*/  IMAD.MOV.U32 R44, RZ, RZ, R82 ;  /* 0x000000ffff2c7224 */ /* 0x000fce00078e0052 */
.L_x_460:
[----:B------:R-:W-:Y:S05]  /*4f90*/  BSYNC B2 ;  /* 0x0000000000027941 */ /* 0x000fea0003800000 */
.L_x_459:
[----:B------:R-:W-:Y:S01]  /*4fa0*/  ULDC.64 UR4, c[0x0][0x2e8] ;  /* 0x0000ba0000047ab9 */ /* 0x000fe20000000a00 */
[----:B------:R-:W-:Y:S01]  /*4fb0*/  ULDC.64 UR6, c[0x0][0x208] ;  /* 0x0000820000067ab9 */ /* 0x000fe20000000a00 */
[----:B------:R-:W-:-:S04]  /*4fc0*/  LEA R80, P3, R89, UR4, 0x1 ;  /* 0x0000000459507c11 */ /* 0x000fc8000f8608ff */
[----:B------:R-:W-:-:S05]  /*4fd0*/  LEA.HI.X R81, R89, UR5, R88, 0x1, P3 ;  /* 0x0000000559517c11 */ /* 0x000fca00098f0c58 */
[----:B--2---:R4:W-:Y:S04]  /*4fe0*/  STG.E.128 desc[UR6][R80.64], R44 ;  /* 0x0000002c50007986 */ /* 0x0049e8000c101d06 */
.L_x_454:
[----:B------:R-:W-:Y:S05]  /*4ff0*/  BSYNC B1 ;  /* 0x0000000000017941 */ /* 0x000fea0003800000 */
.L_x_453:
[----:B---3--:R-:W3:Y:S01]  /*5000*/  LDL R89, [R1] ;  /* 0x0000000001597983 */ /* 0x008ee20000100800 */
[----:B------:R-:W-:Y:S01]  /*5010*/  BSSY B1, `(.L_x_461) ;  /* 0x0000074000017945 */ /* 0x000fe20003800000 */
[----:B---3--:R-:W-:-:S13]  /*5020*/  LOP3.LUT P3, RZ, R89, 0x4, RZ, 0xc0, !PT ;  /* 0x0000000459ff7812 */ /* 0x008fda000786c0ff */
[----:B------:R-:W-:Y:S05]  /*5030*/  @P3 BRA `(.L_x_462) ;  /* 0x0000000400c43947 */ /* 0x000fea0003800000 */
[----:B----4-:R-:W-:Y:S01]  /*5040*/  IADD3 R81, P3, P4, R125, R136, R16 ;  /* 0x000000887d517210 */ /* 0x010fe20007c7e010 */
        /* <DEDUP_REMOVED lines=10> */
[----:B--2---:R-:W-:Y:S01]  /*50f0*/  HADD2.F32 R86, -RZ, R45.H1_H1 ;  /* 0x3000002dff567230 */ /* 0x004fe20000004100 */
[----:B------:R-:W-:Y:S02]  /*5100*/  SHF.R.U64 R85, R78, 0x10, R79 ;  /* 0x000000104e557819 */ /* 0x000fe4000000124f */
[----:B------:R-:W-:Y:S02]  /*5110*/  SHF.R.U32.HI R76, RZ, 0x10, R77 ;  /* 0x00000010ff4c7819 */ /* 0x000fe4000001164d */
[----:B------:R-:W-:Y:S01]  /*5120*/  SHF.R.U32.HI R87, RZ, 0x10, R79 ;  /* 0x00000010ff577819 */ /* 0x000fe2000001164f */
[----:B------:R-:W-:Y:S01]  /*5130*/  HADD2.F32 R85, -RZ, R85.H0_H0 ;  /* 0x20000055ff557230 */ /* 0x000fe20000004100 */
[----:B------:R-:W-:Y:S01]  /*5140*/  MOV R77, R47 ;  /* 0x0000002f004d7202 */ /* 0x000fe20000000f00 */
[----:B------:R-:W-:Y:S02]  /*5150*/  HADD2.F32 R47, -RZ, R84.H0_H0 ;  /* 0x20000054ff2f7230 */ /* 0x000fe40000004100 */
[----:B------:R-:W-:-:S02]  /*5160*/  HADD2.F32 R84, -RZ, R45.H0_H0 ;  /* 0x2000002dff547230 */ /* 0x000fc40000004100 */
[-C--:B------:R-:W-:Y:S01]  /*5170*/  FMUL.FTZ R45, R86, R85.reuse ;  /* 0x00000055562d7220 */ /* 0x080fe20000410000 */
[----:B------:R-:W-:Y:S02]  /*5180*/  HADD2.F32 R87, -RZ, R87.H0_H0 ;  /* 0x20000057ff577230 */ /* 0x000fe40000004100 */
[--C-:B------:R-:W-:Y:S02]  /*5190*/  HADD2.F32 R78, -RZ, R77.reuse.H1_H1 ;  /* 0x3000004dff4e7230 */ /* 0x100fe40000004100 */
[C---:B------:R-:W-:Y:S01]  /*51a0*/  FMUL.FTZ R85, R84.reuse, R85 ;  /* 0x0000005554557220 */ /* 0x040fe20000410000 */
[----:B------:R-:W-:Y:S02]  /*51b0*/  HADD2.F32 R77, -RZ, R77.H0_H0 ;  /* 0x2000004dff4d7230 */ /* 0x000fe40000004100 */
[----:B------:R-:W-:Y:S01]  /*51c0*/  FFMA.FTZ R45, R84, R47, -R45 ;  /* 0x0000002f542d7223 */ /* 0x000fe2000001082d */
[----:B------:R-:W-:Y:S02]  /*51d0*/  HADD2.F32 R79, -RZ, R76.H0_H0 ;  /* 0x2000004cff4f7230 */ /* 0x000fe40000004100 */
[----:B------:R-:W-:Y:S01]  /*51e0*/  FMUL.FTZ R88, R78, R87 ;  /* 0x000000574e587220 */ /* 0x000fe20000410000 */
[----:B------:R-:W-:Y:S01]  /*51f0*/  FFMA.FTZ R76, R86, R47, R85 ;  /* 0x0000002f564c7223 */ /* 0x000fe20000010055 */
[----:B------:R-:W-:Y:S01]  /*5200*/  FMUL.FTZ R87, R77, R87 ;  /* 0x000000574d577220 */ /* 0x000fe20000410000 */
[----:B------:R-:W-:-:S02]  /*5210*/  HADD2.F32 R85, -RZ, R175.H1_H1 ;  /* 0x300000afff557230 */ /* 0x000fc40000004100 */
[-C--:B------:R-:W-:Y:S01]  /*5220*/  FFMA.FTZ R47, R77, R79.reuse, -R88 ;  /* 0x0000004f4d2f7223 */ /* 0x080fe20000010858 */
[--C-:B------:R-:W-:Y:S02]  /*5230*/  HADD2.F32 R77, -RZ, R44.reuse.H1_H1 ;  /* 0x3000002cff4d7230 */ /* 0x100fe40000004100 */
[----:B------:R-:W-:Y:S01]  /*5240*/  FFMA.FTZ R78, R78, R79, R87 ;  /* 0x0000004f4e4e7223 */ /* 0x000fe20000010057 */
[----:B------:R-:W-:Y:S01]  /*5250*/  HADD2.F32 R44, -RZ, R44.H0_H0 ;  /* 0x2000002cff2c7230 */ /* 0x000fe20000004100 */
[----:B------:R-:W-:Y:S01]  /*5260*/  F2FP.F16.F32.PACK_AB R45, R76, R45 ;  /* 0x0000002d4c2d723e */ /* 0x000fe200000000ff */
[--C-:B------:R-:W-:Y:S02]  /*5270*/  HADD2.F32 R79, -RZ, R46.reuse.H1_H1 ;  /* 0x3000002eff4f7230 */ /* 0x100fe40000004100 */
[-C--:B------:R-:W-:Y:S01]  /*5280*/  FMUL.FTZ R87, R77, R85.reuse ;  /* 0x000000554d577220 */ /* 0x080fe20000410000 */
[----:B------:R-:W-:Y:S02]  /*5290*/  HADD2.F32 R175, -RZ, R175.H0_H0 ;  /* 0x200000afffaf7230 */ /* 0x000fe40000004100 */
[----:B------:R-:W-:Y:S01]  /*52a0*/  FMUL.FTZ R86, R44, R85 ;  /* 0x000000552c567220 */ /* 0x000fe20000410000 */
[----:B------:R-:W-:Y:S01]  /*52b0*/  HADD2.F32 R46, -RZ, R46.H0_H0 ;  /* 0x2000002eff2e7230 */ /* 0x000fe20000004100 */
[----:B------:R-:W-:Y:S01]  /*52c0*/  F2FP.F16.F32.PACK_AB R47, R78, R47 ;  /* 0x0000002f4e2f723e */ /* 0x000fe200000000ff */
[----:B------:R-:W-:-:S02]  /*52d0*/  HADD2.F32 R84, -RZ, R167.H1_H1 ;  /* 0x300000a7ff547230 */ /* 0x000fc40000004100 */
[-C--:B------:R-:W-:Y:S01]  /*52e0*/  FMUL.FTZ R85, R79, R175.reuse ;  /* 0x000000af4f557220 */ /* 0x080fe20000410000 */
[----:B------:R-:W-:Y:S02]  /*52f0*/  HADD2.F32 R167, -RZ, R167.H0_H0 ;  /* 0x200000a7ffa77230 */ /* 0x000fe40000004100 */
[----:B------:R-:W-:Y:S01]  /*5300*/  FMUL.FTZ R88, R46, R175 ;  /* 0x000000af2e587220 */ /* 0x000fe20000410000 */
[-C--:B------:R-:W-:Y:S01]  /*5310*/  FFMA.FTZ R87, R44, R84.reuse, -R87 ;  /* 0x000000542c577223 */ /* 0x080fe20000010857 */
[----:B------:R-:W-:Y:S01]  /*5320*/  FFMA.FTZ R86, R77, R84, R86 ;  /* 0x000000544d567223 */ /* 0x000fe20000010056 */
[-C--:B------:R-:W-:Y:S01]  /*5330*/  FFMA.FTZ R85, R46, R167.reuse, -R85 ;  /* 0x000000a72e557223 */ /* 0x080fe20000010855 */
[----:B------:R-:W-:-:S03]  /*5340*/  FFMA.FTZ R88, R79, R167, R88 ;  /* 0x000000a74f587223 */ /* 0x000fc60000010058 */
[----:B------:R-:W-:Y:S02]  /*5350*/  F2FP.F16.F32.PACK_AB R44, R86, R87 ;  /* 0x00000057562c723e */ /* 0x000fe400000000ff */
[----:B------:R-:W-:-:S07]  /*5360*/  F2FP.F16.F32.PACK_AB R46, R88, R85 ;  /* 0x00000055582e723e */ /* 0x000fce00000000ff */
.L_x_466:
[----:B------:R-:W-:Y:S05]  /*5370*/  BSYNC B3 ;  /* 0x0000000000037941 */ /* 0x000fea0003800000 */
.L_x_465:
[----:B------:R-:W-:Y:S01]  /*5380*/  ULDC.64 UR4, c[0x0][0x2e8] ;  /* 0x0000ba0000047ab9 */ /* 0x000fe20000000a00 */
[----:B------:R-:W-:Y:S01]  /*5390*/  ULDC.64 UR6, c[0x0][0x208] ;  /* 0x0000820000067ab9 */ /* 0x000fe20000000a00 */
[----:B------:R-:W-:-:S04]  /*53a0*/  LEA R76, P3, R82, UR4, 0x1 ;  /* 0x00000004524c7c11 */ /* 0x000fc8000f8608ff */
[----:B------:R-:W-:-:S05]  /*53b0*/  LEA.HI.X R77, R82, UR5, R83, 0x1, P3 ;  /* 0x00000005524d7c11 */ /* 0x000fca00098f0c53 */
[----:B--2---:R3:W-:Y:S04]  /*53c0*/  STG.E.128 desc[UR6][R76.64], R44 ;  /* 0x0000002c4c007986 */ /* 0x0047e8000c101d06 */
.L_x_464:
[----:B------:R-:W-:Y:S05]  /*53d0*/  BSYNC B2 ;  /* 0x0000000000027941 */ /* 0x000fea0003800000 */
.L_x_463:
        /* <DEDUP_REMOVED lines=8> */
[----:B--2---:R-:W-:Y:S01]  /*5460*/  IMAD.MOV.U32 R72, RZ, RZ, R44 ;  /* 0x000000ffff487224 */ /* 0x004fe200078e002c */
[----:B------:R-:W-:Y:S01]  /*5470*/  SHF.R.U32.HI R77, RZ, 0x10, R73 ;  /* 0x00000010ff4d7819 */ /* 0x000fe20000011649 */
[----:B------:R-:W-:Y:S01]  /*5480*/  IMAD.MOV.U32 R73, RZ, RZ, R47 ;  /* 0x000000ffff497224 */ /* 0x000fe200078e002f */
[--C-:B------:R-:W-:Y:S01]  /*5490*/  SHF.R.U64 R76, R74, 0x10, R75.reuse ;  /* 0x000000104a4c7819 */ /* 0x100fe2000000124b */
[--C-:B------:R-:W-:Y:S01]  /*54a0*/  HADD2.F32 R47, -RZ, R45.reuse.H1_H1 ;  /* 0x3000002dff2f7230 */ /* 0x100fe20000004100 */
[----:B------:R-:W-:Y:S01]  /*54b0*/  SHF.R.U32.HI R78, RZ, 0x10, R75 ;  /* 0x00000010ff4e7819 */ /* 0x000fe2000001164b */
[----:B------:R-:W-:Y:S02]  /*54c0*/  HADD2.F32 R44, -RZ, R45.H0_H0 ;  /* 0x2000002dff2c7230 */ /* 0x000fe40000004100 */
[----:B------:R-:W-:Y:S02]  /*54d0*/  HADD2.F32 R75, -RZ, R76.H0_H0 ;  /* 0x2000004cff4b7230 */ /* 0x000fe40000004100 */
[----:B------:R-:W-:-:S02]  /*54e0*/  HADD2.F32 R78, -RZ, R78.H0_H0 ;  /* 0x2000004eff4e7230 */ /* 0x000fc40000004100 */
[--C-:B------:R-:W-:Y:S02]  /*54f0*/  HADD2.F32 R45, -RZ, R73.reuse.H1_H1 ;  /* 0x30000049ff2d7230 */ /* 0x100fe40000004100 */
[-C--:B------:R-:W-:Y:S01]  /*5500*/  FMUL.FTZ R82, R44, R75.reuse ;  /* 0x0000004b2c527220 */ /* 0x080fe20000410000 */
[----:B------:R-:W-:Y:S02]  /*5510*/  HADD2.F32 R73, -RZ, R73.H0_H0 ;  /* 0x20000049ff497230 */ /* 0x000fe40000004100 */
[----:B------:R-:W-:Y:S02]  /*5520*/  HADD2.F32 R74, -RZ, R79.H0_H0 ;  /* 0x2000004fff4a7230 */ /* 0x000fe40000004100 */
[-C--:B------:R-:W-:Y:S01]  /*5530*/  FMUL.FTZ R84, R45, R78.reuse ;  /* 0x0000004e2d547220 */ /* 0x080fe20000410000 */
[----:B------:R-:W-:Y:S02]  /*5540*/  HADD2.F32 R76, -RZ, R77.H0_H0 ;  /* 0x2000004dff4c7230 */ /* 0x000fe40000004100 */
[----:B------:R-:W-:Y:S01]  /*5550*/  FMUL.FTZ R77, R47, R75 ;  /* 0x0000004b2f4d7220 */ /* 0x000fe20000410000 */
[----:B------:R-:W-:-:S03]  /*5560*/  FMUL.FTZ R78, R73, R78 ;  /* 0x0000004e494e7220 */ /* 0x000fc60000410000 */
[-C--:B------:R-:W-:Y:S01]  /*5570*/  FFMA.FTZ R44, R44, R74.reuse, -R77 ;  /* 0x0000004a2c2c7223 */ /* 0x080fe2000001084d */
[----:B------:R-:W-:Y:S01]  /*5580*/  FFMA.FTZ R77, R47, R74, R82 ;  /* 0x0000004a2f4d7223 */ /* 0x000fe20000010052 */
[-C--:B------:R-:W-:Y:S01]  /*5590*/  FFMA.FTZ R83, R45, R76.reuse, R78 ;  /* 0x0000004c2d537223 */ /* 0x080fe2000001004e */
[--C-:B------:R-:W-:Y:S02]  /*55a0*/  HADD2.F32 R74, -RZ, R155.reuse.H0_H0 ;  /* 0x2000009bff4a7230 */ /* 0x100fe40000004100 */
[----:B------:R-:W-:Y:S01]  /*55b0*/  FFMA.FTZ R84, R73, R76, -R84 ;  /* 0x0000004c49547223 */ /* 0x000fe20000010854 */
[----:B------:R-:W-:Y:S02]  /*55c0*/  HADD2.F32 R45, -RZ, R72.H1_H1 ;  /* 0x30000048ff2d7230 */ /* 0x000fe40000004100 */
[----:B------:R-:W-:Y:S02]  /*55d0*/  HADD2.F32 R47, -RZ, R46.H1_H1 ;  /* 0x3000002eff2f7230 */ /* 0x000fe40000004100 */
[----:B------:R-:W-:-:S02]  /*55e0*/  HADD2.F32 R155, -RZ, R155.H1_H1 ;  /* 0x3000009bff9b7230 */ /* 0x000fc40000004100 */
[-C--:B------:R-:W-:Y:S01]  /*55f0*/  FMUL.FTZ R75, R45, R74.reuse ;  /* 0x0000004a2d4b7220 */ /* 0x080fe20000410000 */
[----:B------:R-:W-:Y:S02]  /*5600*/  HADD2.F32 R72, -RZ, R72.H0_H0 ;  /* 0x20000048ff487230 */ /* 0x000fe40000004100 */
[----:B------:R-:W-:Y:S02]  /*5610*/  HADD2.F32 R46, -RZ, R46.H0_H0 ;  /* 0x2000002eff2e7230 */ /* 0x000fe40000004100 */
[-C--:B------:R-:W-:Y:S01]  /*5620*/  FMUL.FTZ R79, R47, R155.reuse ;  /* 0x0000009b2f4f7220 */ /* 0x080fe20000410000 */
[--C-:B------:R-:W-:Y:S02]  /*5630*/  HADD2.F32 R73, -RZ, R153.reuse.H0_H0 ;  /* 0x20000099ff497230 */ /* 0x100fe40000004100 */
[----:B------:R-:W-:Y:S01]  /*5640*/  FMUL.FTZ R74, R72, R74 ;  /* 0x0000004a484a7220 */ /* 0x000fe20000410000 */
[----:B------:R-:W-:Y:S02]  /*5650*/  HADD2.F32 R153, -RZ, R153.H1_H1 ;  /* 0x30000099ff997230 */ /* 0x000fe40000004100 */
[----:B------:R-:W-:Y:S01]  /*5660*/  FMUL.FTZ R76, R46, R155 ;  /* 0x0000009b2e4c7220 */ /* 0x000fe20000410000 */
[-C--:B------:R-:W-:Y:S01]  /*5670*/  FFMA.FTZ R75, R72, R73.reuse, -R75 ;  /* 0x00000049484b7223 */ /* 0x080fe2000001084b */
[----:B------:R-:W-:Y:S01]  /*5680*/  FFMA.FTZ R74, R45, R73, R74 ;  /* 0x000000492d4a7223 */ /* 0x000fe2000001004a */
[-C--:B------:R-:W-:Y:S01]  /*5690*/  FFMA.FTZ R79, R46, R153.reuse, -R79 ;  /* 0x000000992e4f7223 */ /* 0x080fe2000001084f */
[----:B------:R-:W-:Y:S01]  /*56a0*/  FFMA.FTZ R76, R47, R153, R76 ;  /* 0x000000992f4c7223 */ /* 0x000fe2000001004c */
[----:B------:R-:W-:-:S02]  /*56b0*/  F2FP.F16.F32.PACK_AB R45, R77, R44 ;  /* 0x0000002c4d2d723e */ /* 0x000fc400000000ff */
[----:B------:R-:W-:Y:S02]  /*56c0*/  F2FP.F16.F32.PACK_AB R47, R83, R84 ;  /* 0x00000054532f723e */ /* 0x000fe400000000ff */
[----:B------:R-:W-:Y:S02]  /*56d0*/  F2FP.F16.F32.PACK_AB R44, R74, R75 ;  /* 0x0000004b4a2c723e */ /* 0x000fe400000000ff */
[----:B------:R-:W-:-:S07]  /*56e0*/  F2FP.F16.F32.PACK_AB R46, R76, R79 ;  /* 0x0000004f4c2e723e */ /* 0x000fce00000000ff */
.L_x_468:
[----:B------:R-:W-:Y:S05]  /*56f0*/  BSYNC B2 ;  /* 0x0000000000027941 */ /* 0x000fea0003800000 */
.L_x_467:
[----:B------:R-:W-:Y:S01]  /*5700*/  ULDC.64 UR4, c[0x0][0x2e8] ;  /* 0x0000ba0000047ab9 */ /* 0x000fe20000000a00 */
[----:B------:R-:W-:Y:S01]  /*5710*/  ULDC.64 UR6, c[0x0][0x208] ;  /* 0x0000820000067ab9 */ /* 0x000fe20000000a00 */
[----:B------:R-:W-:-:S04]  /*5720*/  LEA R72, P3, R81, UR4, 0x1 ;  /* 0x0000000451487c11 */ /* 0x000fc8000f8608ff */
[----:B------:R-:W-:-:S05]  /*5730*/  LEA.HI.X R73, R81, UR5, R80, 0x1, P3 ;  /* 0x0000000551497c11 */ /* 0x000fca00098f0c50 */
[----:B--2---:R0:W-:Y:S04]  /*5740*/  STG.E.128 desc[UR6][R72.64], R44 ;  /* 0x0000002c48007986 */ /* 0x0041e8000c101d06 */
.L_x_462:
[----:B------:R-:W-:Y:S05]  /*5750*/  BSYNC B1 ;  /* 0x0000000000017941 */ /* 0x000fea0003800000 */
.L_x_461:
[----:B------:R-:W-:Y:S01]  /*5760*/  LOP3.LUT P3, RZ, R89, 0x8, RZ, 0xc0, !PT ;  /* 0x0000000859ff7812 */ /* 0x000fe2000786c0ff */
[----:B------:R-:W-:-:S12]  /*5770*/  BSSY B1, `(.L_x_469) ;  /* 0x0000072000017945 */ /* 0x000fd80003800000 */
[----:B------:R-:W-:Y:S05]  /*5780*/  @P3 BRA `(.L_x_470) ;  /* 0x0000000400c03947 */ /* 0x000fea0003800000 */
[----:B0-----:R-:W-:Y:S01]  /*5790*/  IADD3 R73, P3, P4, R127, R136, R16 ;  /* 0x000000887f497210 */ /* 0x001fe20007c7e010 */
[----:B------:R-:W-:Y:S03]  /*57a0*/  BSSY B2, `(.L_x_471) ;  /* 0x0000038000027945 */ /* 0x000fe60003800000 */
[----:B------:R-:W-:Y:S01]  /*57b0*/  IADD3.X R72, R126, R93, R17, P3, P4 ;  /* 0x0000005d7e487210 */ /* 0x000fe20001fe8411 */
[----:B------:R-:W-:Y:S08]  /*57c0*/  @P0 BRA `(.L_x_472) ;  /* 0x0000000000d40947 */ /* 0x000ff00003800000 */
[----:B--234-:R0:W2:Y:S01]  /*57d0*/  LDS.128 R44, [R5+0x21400] ;  /* 0x02140000052c7984 */ /* 0x01c0a20000000c00 */
        /* <DEDUP_REMOVED lines=8> */
[--C-:B------:R-:W-:Y:S01]  /*5860*/  HADD2.F32 R46, -RZ, R45.reuse.H1_H1 ;  /* 0x3000002dff2e7230 */ /* 0x100fe20000004100 */
[--C-:B------:R-:W-:Y:S01]  /*5870*/  SHF.R.U64 R69, R70, 0x10, R71.reuse ;  /* 0x0000001046457819 */ /* 0x100fe20000001247 */
[----:B------:R-:W-:Y:S01]  /*5880*/  HADD2.F32 R45, -RZ, R45.H0_H0 ;  /* 0x2000002dff2d7230 */ /* 0x000fe20000004100 */
[----:B------:R-:W-:Y:S01]  /*5890*/  SHF.R.U32.HI R78, RZ, 0x10, R71 ;  /* 0x00000010ff4e7819 */ /* 0x000fe20000011647 */
[----:B------:R-:W-:Y:S02]  /*58a0*/  HADD2.F32 R70, -RZ, R77.H0_H0 ;  /* 0x2000004dff467230 */ /* 0x000fe40000004100 */
[----:B------:R-:W-:Y:S02]  /*58b0*/  HADD2.F32 R71, -RZ, R69.H0_H0 ;  /* 0x20000045ff477230 */ /* 0x000fe40000004100 */
[----:B------:R-:W-:-:S02]  /*58c0*/  HADD2.F32 R78, -RZ, R78.H0_H0 ;  /* 0x2000004eff4e7230 */ /* 0x000fc40000004100 */
[--C-:B------:R-:W-:Y:S02]  /*58d0*/  HADD2.F32 R69, -RZ, R47.reuse.H1_H1 ;  /* 0x3000002fff457230 */ /* 0x100fe40000004100 */
[CC--:B------:R-:W-:Y:S01]  /*58e0*/  FMUL.FTZ R80, R46.reuse, R71.reuse ;  /* 0x000000472e507220 */ /* 0x0c0fe20000410000 */
[C---:B------:R-:W-:Y:S01]  /*58f0*/  FMUL.FTZ R71, R45.reuse, R71 ;  /* 0x000000472d477220 */ /* 0x040fe20000410000 */
[----:B------:R-:W-:Y:S02]  /*5900*/  HADD2.F32 R47, -RZ, R47.H0_H0 ;  /* 0x2000002fff2f7230 */ /* 0x000fe40000004100 */
[-C--:B------:R-:W-:Y:S01]  /*5910*/  FFMA.FTZ R80, R45, R70.reuse, -R80 ;  /* 0x000000462d507223 */ /* 0x080fe20000010850 */
[----:B------:R-:W-:Y:S01]  /*5920*/  FFMA.FTZ R77, R46, R70, R71 ;  /* 0x000000462e4d7223 */ /* 0x000fe20000010047 */
[----:B------:R-:W-:Y:S02]  /*5930*/  HADD2.F32 R76, -RZ, R76.H0_H0 ;  /* 0x2000004cff4c7230 */ /* 0x000fe40000004100 */
[----:B------:R-:W-:Y:S01]  /*5940*/  FMUL.FTZ R82, R69, R78 ;  /* 0x0000004e45527220 */ /* 0x000fe20000410000 */
[----:B------:R-:W-:-:S02]  /*5950*/  HADD2.F32 R70, -RZ, R183.H1_H1 ;  /* 0x300000b7ff467230 */ /* 0x000fc40000004100 */
[C---:B------:R-:W-:Y:S01]  /*5960*/  FMUL.FTZ R78, R47.reuse, R78 ;  /* 0x0000004e2f4e7220 */ /* 0x040fe20000410000 */
[----:B------:R-:W-:Y:S02]  /*5970*/  HADD2.F32 R183, -RZ, R183.H0_H0 ;  /* 0x200000b7ffb77230 */ /* 0x000fe40000004100 */
[-C--:B------:R-:W-:Y:S01]  /*5980*/  FFMA.FTZ R82, R47, R76.reuse, -R82 ;  /* 0x0000004c2f527223 */ /* 0x080fe20000010852 */
[----:B------:R-:W-:Y:S02]  /*5990*/  HADD2.F32 R45, -RZ, R44.H1_H1 ;  /* 0x3000002cff2d7230 */ /* 0x000fe40000004100 */
[----:B------:R-:W-:Y:S01]  /*59a0*/  FFMA.FTZ R81, R69, R76, R78 ;  /* 0x0000004c45517223 */ /* 0x000fe2000001004e */
[----:B------:R-:W-:Y:S02]  /*59b0*/  HADD2.F32 R46, -RZ, R68.H1_H1 ;  /* 0x30000044ff2e7230 */ /* 0x000fe40000004100 */
[----:B------:R-:W-:Y:S02]  /*59c0*/  HADD2.F32 R44, -RZ, R44.H0_H0 ;  /* 0x2000002cff2c7230 */ /* 0x000fe40000004100 */
[----:B------:R-:W-:Y:S01]  /*59d0*/  FMUL.FTZ R71, R45, R70 ;  /* 0x000000462d477220 */ /* 0x000fe20000410000 */
[----:B------:R-:W-:-:S02]  /*59e0*/  HADD2.F32 R68, -RZ, R68.H0_H0 ;  /* 0x20000044ff447230 */ /* 0x000fc40000004100 */
[-C--:B------:R-:W-:Y:S01]  /*59f0*/  FMUL.FTZ R79, R46, R183.reuse ;  /* 0x000000b72e4f7220 */ /* 0x080fe20000410000 */
[--C-:B------:R-:W-:Y:S02]  /*5a00*/  HADD2.F32 R47, -RZ, R184.reuse.H1_H1 ;  /* 0x300000b8ff2f7230 */ /* 0x100fe40000004100 */
[----:B------:R-:W-:Y:S01]  /*5a10*/  FMUL.FTZ R70, R44, R70 ;  /* 0x000000462c467220 */ /* 0x000fe20000410000 */
[----:B------:R-:W-:Y:S02]  /*5a20*/  HADD2.F32 R69, -RZ, R184.H0_H0 ;  /* 0x200000b8ff457230 */ /* 0x000fe40000004100 */
        /* <DEDUP_REMOVED lines=9> */
.L_x_474:
[----:B------:R-:W-:Y:S05]  /*5ac0*/  BSYNC B3 ;  /* 0x0000000000037941 */ /* 0x000fea0003800000 */
.L_x_473:
[----:B------:R-:W-:Y:S01]  /*5ad0*/  ULDC.64 UR4, c[0x0][0x2e8] ;  /* 0x0000ba0000047ab9 */ /* 0x000fe20000000a00 */
[----:B------:R-:W-:Y:S01]  /*5ae0*/  ULDC.64 UR6, c[0x0][0x208] ;  /* 0x0000820000067ab9 */ /* 0x000fe20000000a00 */
[----:B------:R-:W-:-:S04]  /*5af0*/  LEA R68, P3, R74, UR4, 0x1 ;  /* 0x000000044a447c11 */ /* 0x000fc8000f8608ff */
[----:B------:R-:W-:-:S05]  /*5b00*/  LEA.HI.X R69, R74, UR5, R75, 0x1, P3 ;  /* 0x000000054a457c11 */ /* 0x000fca00098f0c4b */
[----:B--2---:R0:W-:Y:S04]  /*5b10*/  STG.E.128 desc[UR6][R68.64], R44 ;  /* 0x0000002c44007986 */ /* 0x0041e8000c101d06 */
.L_x_472:
[----:B------:R-:W-:Y:S05]  /*5b20*/  BSYNC B2 ;  /* 0x0000000000027941 */ /* 0x000fea0003800000 */
.L_x_471:
[----:B------:R-:W-:Y:S05]  /*5b30*/  @P1 BRA `(.L_x_470) ;  /* 0x0000000000d41947 */ /* 0x000fea0003800000 */
[----:B0-234-:R0:W2:Y:S01]  /*5b40*/  LDS.128 R44, [R5+0x26c00] ;  /* 0x026c0000052c7984 */ /* 0x01d0a20000000c00 */
[----:B------:R-:W-:Y:S01]  /*5b50*/  IADD3 R73, P3, R73, R14, RZ ;  /* 0x0000000e49497210 */ /* 0x000fe20007f7e0ff */
[----:B------:R-:W-:Y:S03]  /*5b60*/  BSSY B2, `(.L_x_475) ;  /* 0x000002d000027945 */ /* 0x000fe60003800000 */
[----:B------:R-:W-:Y:S02]  /*5b70*/  IADD3.X R72, R72, R11, RZ, P3, !PT ;  /* 0x0000000b48487210 */ /* 0x000fe40001ffe4ff */
        /* <DEDUP_REMOVED lines=14> */
[----:B------:R-:W-:Y:S02]  /*5c60*/  HADD2.F32 R47, -RZ, R47.H0_H0 ;  /* 0x2000002fff2f7230 */ /* 0x000fe40000004100 */
[----:B------:R-:W-:Y:S01]  /*5c70*/  FMUL.FTZ R67, R45, R67 ;  /* 0x000000432d437220 */ /* 0x000fe20000410000 */
[----:B------:R-:W-:Y:S02]  /*5c80*/  HADD2.F32 R68, -RZ, R68.H0_H0 ;  /* 0x20000044ff447230 */ /* 0x000fe40000004100 */
[----:B------:R-:W-:Y:S01]  /*5c90*/  FMUL.FTZ R76, R65, R70 ;  /* 0x00000046414c7220 */ /* 0x000fe20000410000 */
[-C--:B------:R-:W-:Y:S01]  /*5ca0*/  FFMA.FTZ R74, R45, R66.reuse, -R74 ;  /* 0x000000422d4a7223 */ /* 0x080fe2000001084a */
[----:B------:R-:W-:Y:S01]  /*5cb0*/  FFMA.FTZ R71, R46, R66, R67 ;  /* 0x000000422e477223 */ /* 0x000fe20000010043 */
[----:B------:R-:W-:Y:S01]  /*5cc0*/  FMUL.FTZ R70, R47, R70 ;  /* 0x000000462f467220 */ /* 0x000fe20000410000 */
[----:B------:R-:W-:-:S02]  /*5cd0*/  HADD2.F32 R66, -RZ, R181.H1_H1 ;  /* 0x300000b5ff427230 */ /* 0x000fc40000004100 */
[-C--:B------:R-:W-:Y:S01]  /*5ce0*/  FFMA.FTZ R76, R47, R68.reuse, -R76 ;  /* 0x000000442f4c7223 */ /* 0x080fe2000001084c */
[----:B------:R-:W-:Y:S02]  /*5cf0*/  HADD2.F32 R67, -RZ, R182.H0_H0 ;  /* 0x200000b6ff437230 */ /* 0x000fe40000004100 */
[----:B------:R-:W-:Y:S01]  /*5d00*/  FFMA.FTZ R77, R65, R68, R70 ;  /* 0x00000044414d7223 */ /* 0x000fe20000010046 */
[----:B------:R-:W-:Y:S02]  /*5d10*/  HADD2.F32 R45, -RZ, R44.H1_H1 ;  /* 0x3000002cff2d7230 */ /* 0x000fe40000004100 */
        /* <DEDUP_REMOVED lines=17> */
.L_x_476:
[----:B------:R-:W-:Y:S05]  /*5e30*/  BSYNC B2 ;  /* 0x0000000000027941 */ /* 0x000fea0003800000 */
.L_x_475:
[----:B------:R-:W-:Y:S01]  /*5e40*/  ULDC.64 UR4, c[0x0][0x2e8] ;  /* 0x0000ba0000047ab9 */ /* 0x000fe20000000a00 */
[----:B------:R-:W-:Y:S01]  /*5e50*/  ULDC.64 UR6, c[0x0][0x208] ;  /* 0x0000820000067ab9 */ /* 0x000fe20000000a00 */
[----:B------:R-:W-:-:S04]  /*5e60*/  LEA R64, P3, R73, UR4, 0x1 ;  /* 0x0000000449407c11 */ /* 0x000fc8000f8608ff */
[----:B------:R-:W-:-:S05]  /*5e70*/  LEA.HI.X R65, R73, UR5, R72, 0x1, P3 ;  /* 0x0000000549417c11 */ /* 0x000fca00098f0c48 */
[----:B--2---:R0:W-:Y:S04]  /*5e80*/  STG.E.128 desc[UR6][R64.64], R44 ;  /* 0x0000002c40007986 */ /* 0x0041e8000c101d06 */
.L_x_470:
[----:B------:R-:W-:Y:S05]  /*5e90*/  BSYNC B1 ;  /* 0x0000000000017941 */ /* 0x000fea0003800000 */
.L_x_469:
        /* <DEDUP_REMOVED lines=34> */
[----:B------:R-:W-:Y:S02]  /*60c0*/  HADD2.F32 R45, -RZ, R44.H1_H1 ;  /* 0x3000002cff2d7230 */ /* 0x000fe40000004100 */
[----:B------:R-:W-:Y:S01]  /*60d0*/  FFMA.FTZ R75, R61, R68, R70 ;  /* 0x000000443d4b7223 */ /* 0x000fe20000010046 */
[----:B------:R-:W-:Y:S02]  /*60e0*/  HADD2.F32 R46, -RZ, R60.H1_H1 ;  /* 0x3000003cff2e7230 */ /* 0x000fe40000004100 */
[----:B------:R-:W-:Y:S02]  /*60f0*/  HADD2.F32 R181, -RZ, R181.H0_H0 ;  /* 0x200000b5ffb57230 */ /* 0x000fe40000004100 */
[----:B------:R-:W-:Y:S02]  /*6100*/  HADD2.F32 R44, -RZ, R44.H0_H0 ;  /* 0x2000002cff2c7230 */ /* 0x000fe40000004100 */
[----:B------:R-:W-:Y:S01]  /*6110*/  FMUL.FTZ R73, R46, R63 ;  /* 0x0000003f2e497220 */ /* 0x000fe20000410000 */
[----:B------:R-:W-:-:S02]  /*6120*/  HADD2.F32 R60, -RZ, R60.H0_H0 ;  /* 0x2000003cff3c7230 */ /* 0x000fc40000004100 */
[CC--:B------:R-:W-:Y:S01]  /*6130*/  FMUL.FTZ R69, R45.reuse, R181.reuse ;  /* 0x000000b52d457220 */ /* 0x0c0fe20000410000 */
[----:B------:R-:W-:Y:S02]  /*6140*/  HADD2.F32 R47, -RZ, R177.H0_H0 ;  /* 0x200000b1ff2f7230 */ /* 0x000fe40000004100 */
        /* <DEDUP_REMOVED lines=11> */
.L_x_482:
[----:B------:R-:W-:Y:S05]  /*6200*/  BSYNC B3 ;  /* 0x0000000000037941 */ /* 0x000fea0003800000 */
.L_x_481:
[----:B------:R-:W-:Y:S01]  /*6210*/  ULDC.64 UR4, c[0x0][0x2e8] ;  /* 0x0000ba0000047ab9 */ /* 0x000fe20000000a00 */
[----:B------:R-:W-:Y:S01]  /*6220*/  ULDC.64 UR6, c[0x0][0x208] ;  /* 0x0000820000067ab9 */ /* 0x000fe20000000a00 */
[----:B------:R-:W-:-:S04]  /*6230*/  LEA R60, P3, R66, UR4, 0x1 ;  /* 0x00000004423c7c11 */ /* 0x000fc8000f8608ff */
[----:B------:R-:W-:-:S05]  /*6240*/  LEA.HI.X R61, R66, UR5, R67, 0x1, P3 ;  /* 0x00000005423d7c11 */ /* 0x000fca00098f0c43 */
[----:B--2---:R0:W-:Y:S04]  /*6250*/  STG.E.128 desc[UR6][R60.64], R44 ;  /* 0x0000002c3c007986 */ /* 0x0041e8000c101d06 */
.L_x_480:
[----:B------:R-:W-:Y:S05]  /*6260*/  BSYNC B2 ;  /* 0x0000000000027941 */ /* 0x000fea0003800000 */
.L_x_479:
[----:B------:R-:W-:Y:S05]  /*6270*/  @P1 BRA `(.L_x_478) ;  /* 0x0000000000d41947 */ /* 0x000fea0003800000 */
[----:B0-234-:R0:W2:Y:S01]  /*6280*/  LDS.128 R44, [R5+0x27c00] ;  /* 0x027c0000052c7984 */ /* 0x01d0a20000000c00 */
        /* <DEDUP_REMOVED lines=16> */
[-C--:B------:R-:W-:Y:S01]  /*6390*/  FMUL.FTZ R64, R46, R59.reuse ;  /* 0x0000003b2e407220 */ /* 0x080fe20000410000 */
[----:B------:R-:W-:Y:S02]  /*63a0*/  HADD2.F32 R47, -RZ, R47.H0_H0 ;  /* 0x2000002fff2f7230 */ /* 0x000fe40000004100 */
[----:B------:R-:W-:Y:S01]  /*63b0*/  FMUL.FTZ R59, R45, R59 ;  /* 0x0000003b2d3b7220 */ /* 0x000fe20000410000 */
[----:B------:R-:W-:Y:S02]  /*63c0*/  HADD2.F32 R60, -RZ, R60.H0_H0 ;  /* 0x2000003cff3c7230 */ /* 0x000fe40000004100 */
[----:B------:R-:W-:Y:S01]  /*63d0*/  FMUL.FTZ R66, R57, R62 ;  /* 0x0000003e39427220 */ /* 0x000fe20000410000 */
[----:B------:R-:W-:Y:S01]  /*63e0*/  FFMA.FTZ R64, R45, R58, -R64 ;  /* 0x0000003a2d407223 */ /* 0x000fe20000010840 */
[----:B------:R-:W-:Y:S01]  /*63f0*/  FMUL.FTZ R62, R47, R62 ;  /* 0x0000003e2f3e7220 */ /* 0x000fe20000410000 */
[----:B------:R-:W-:-:S02]  /*6400*/  HADD2.F32 R45, -RZ, R44.H1_H1 ;  /* 0x3000002cff2d7230 */ /* 0x000fc40000004100 */
[----:B------:R-:W-:Y:S01]  /*6410*/  FFMA.FTZ R63, R46, R58, R59 ;  /* 0x0000003a2e3f7223 */ /* 0x000fe2000001003b */
[----:B------:R-:W-:Y:S02]  /*6420*/  HADD2.F32 R44, -RZ, R44.H0_H0 ;  /* 0x2000002cff2c7230 */ /* 0x000fe40000004100 */
[-C--:B------:R-:W-:Y:S01]  /*6430*/  FFMA.FTZ R65, R57, R60.reuse, R62 ;  /* 0x0000003c39417223 */ /* 0x080fe2000001003e */
[--C-:B------:R-:W-:Y:S02]  /*6440*/  HADD2.F32 R57, -RZ, R174.reuse.H0_H0 ;  /* 0x200000aeff397230 */ /* 0x100fe40000004100 */
[----:B------:R-:W-:Y:S01]  /*6450*/  FFMA.FTZ R66, R47, R60, -R66 ;  /* 0x0000003c2f427223 */ /* 0x000fe20000010842 */
[----:B------:R-:W-:Y:S02]  /*6460*/  HADD2.F32 R59, -RZ, R174.H1_H1 ;  /* 0x300000aeff3b7230 */ /* 0x000fe40000004100 */
[--C-:B------:R-:W-:Y:S02]  /*6470*/  HADD2.F32 R46, -RZ, R56.reuse.H1_H1 ;  /* 0x30000038ff2e7230 */ /* 0x100fe40000004100 */
[----:B------:R-:W-:Y:S01]  /*6480*/  FMUL.FTZ R61, R45, R57 ;  /* 0x000000392d3d7220 */ /* 0x000fe20000410000 */
[----:B------:R-:W-:-:S02]  /*6490*/  HADD2.F32 R56, -RZ, R56.H0_H0 ;  /* 0x20000038ff387230 */ /* 0x000fc40000004100 */
[----:B------:R-:W-:Y:S01]  /*64a0*/  FMUL.FTZ R58, R44, R57 ;  /* 0x000000392c3a7220 */ /* 0x000fe20000410000 */
[--C-:B------:R-:W-:Y:S02]  /*64b0*/  HADD2.F32 R47, -RZ, R173.reuse.H0_H0 ;  /* 0x200000adff2f7230 */ /* 0x100fe40000004100 */
[-C--:B------:R-:W-:Y:S01]  /*64c0*/  FMUL.FTZ R57, R46, R59.reuse ;  /* 0x0000003b2e397220 */ /* 0x080fe20000410000 */
        /* <DEDUP_REMOVED lines=10> */
.L_x_484:
[----:B------:R-:W-:Y:S05]  /*6570*/  BSYNC B2 ;  /* 0x0000000000027941 */ /* 0x000fea0003800000 */
.L_x_483:
[----:B------:R-:W-:Y:S01]  /*6580*/  ULDC.64 UR4, c[0x0][0x2e8] ;  /* 0x0000ba0000047ab9 */ /* 0x000fe20000000a00 */
[----:B------:R-:W-:Y:S01]  /*6590*/  ULDC.64 UR6, c[0x0][0x208] ;  /* 0x0000820000067ab9 */ /* 0x000fe20000000a00 */
[----:B------:R-:W-:-:S04]  /*65a0*/  LEA R56, P3, R67, UR4, 0x1 ;  /* 0x0000000443387c11 */ /* 0x000fc8000f8608ff */
[----:B------:R-:W-:-:S05]  /*65b0*/  LEA.HI.X R57, R67, UR5, R68, 0x1, P3 ;  /* 0x0000000543397c11 */ /* 0x000fca00098f0c44 */
[----:B--2---:R0:W-:Y:S04]  /*65c0*/  STG.E.128 desc[UR6][R56.64], R44 ;  /* 0x0000002c38007986 */ /* 0x0041e8000c101d06 */
.L_x_478:
[----:B------:R-:W-:Y:S05]  /*65d0*/  BSYNC B1 ;  /* 0x0000000000017941 */ /* 0x000fea0003800000 */
.L_x_477:
[----:B------:R-:W-:Y:S05]  /*65e0*/  @P5 BRA `(.L_x_485) ;  /* 0x0000005000cc5947 */ /* 0x000fea0003800000 */
[----:B------:R-:W-:Y:S01]  /*65f0*/  IADD3 R137, P3, P4, R133, R136, R16 ;  /* 0x0000008885897210 */ /* 0x000fe20007c7e010 */
[----:B------:R-:W-:Y:S03]  /*6600*/  BSSY B1, `(.L_x_486) ;  /* 0x0000038000017945 */ /* 0x000fe60003800000 */
[----:B------:R-:W-:Y:S01]  /*6610*/  IADD3.X R66, R132, R93, R17, P3, P4 ;  /* 0x0000005d84427210 */ /* 0x000fe20001fe8411 */
[----:B------:R-:W-:Y:S08]  /*6620*/  @P0 BRA `(.L_x_487) ;  /* 0x0000000000d40947 */ /* 0x000ff00003800000 */
        /* <DEDUP_REMOVED lines=30> */
[----:B------:R-:W-:Y:S02]  /*6810*/  HADD2.F32 R177, -RZ, R177.H1_H1 ;  /* 0x300000b1ffb17230 */ /* 0x000fe40000004100 */
[----:B------:R-:W-:Y:S02]  /*6820*/  HADD2.F32 R44, -RZ, R44.H0_H0 ;  /* 0x2000002cff2c7230 */ /* 0x000fe40000004100 */
[----:B------:R-:W-:Y:S01]  /*6830*/  FMUL.FTZ R61, R46, R55 ;  /* 0x000000372e3d7220 */ /* 0x000fe20000410000 */
[----:B------:R-:W-:-:S02]  /*6840*/  HADD2.F32 R52, -RZ, R52.H0_H0 ;  /* 0x20000034ff347230 */ /* 0x000fc40000004100 */
[CC--:B------:R-:W-:Y:S01]  /*6850*/  FMUL.FTZ R57, R45.reuse, R177.reuse ;  /* 0x000000b12d397220 */ /* 0x0c0fe20000410000 */
        /* <DEDUP_REMOVED lines=12> */
.L_x_489:
[----:B------:R-:W-:Y:S05]  /*6920*/  BSYNC B2 ;  /* 0x0000000000027941 */ /* 0x000fea0003800000 */
.L_x_488:
[----:B------:R-:W-:Y:S01]  /*6930*/  ULDC.64 UR4, c[0x0][0x2e8] ;  /* 0x0000ba0000047ab9 */ /* 0x000fe20000000a00 */
[----:B------:R-:W-:Y:S01]  /*6940*/  ULDC.64 UR6, c[0x0][0x208] ;  /* 0x0000820000067ab9 */ /* 0x000fe20000000a00 */
[----:B------:R-:W-:-:S04]  /*6950*/  LEA R52, P3, R64, UR4, 0x1 ;  /* 0x0000000440347c11 */ /* 0x000fc8000f8608ff */
[----:B------:R-:W-:-:S05]  /*6960*/  LEA.HI.X R53, R64, UR5, R65, 0x1, P3 ;  /* 0x0000000540357c11 */ /* 0x000fca00098f0c41 */
[----:B--2---:R0:W-:Y:S04]  /*6970*/  STG.E.128 desc[UR6][R52.64], R44 ;  /* 0x0000002c34007986 */ /* 0x0041e8000c101d06 */
.L_x_487:
[----:B------:R-:W-:Y:S05]  /*6980*/  BSYNC B1 ;  /* 0x0000000000017941 */ /* 0x000fea0003800000 */
.L_x_486:
        /* <DEDUP_REMOVED lines=29> */
[--C-:B------:R-:W-:Y:S02]  /*6b60*/  HADD2.F32 R49, -RZ, R96.reuse.H1_H1 ;  /* 0x30000060ff317230 */ /* 0x100fe40000004100 */
[----:B------:R-:W-:Y:S01]  /*6b70*/  FFMA.FTZ R58, R47, R52, -R58 ;  /* 0x000000342f3a7223 */ /* 0x000fe2000001083a */
[----:B------:R-:W-:Y:S02]  /*6b80*/  HADD2.F32 R51, -RZ, R96.H0_H0 ;  /* 0x20000060ff337230 */ /* 0x000fe40000004100 */
[--C-:B------:R-:W-:Y:S02]  /*6b90*/  HADD2.F32 R46, -RZ, R48.reuse.H1_H1 ;  /* 0x30000030ff2e7230 */ /* 0x100fe40000004100 */
[----:B------:R-:W-:Y:S01]  /*6ba0*/  FMUL.FTZ R53, R45, R49 ;  /* 0x000000312d357220 */ /* 0x000fe20000410000 */
[----:B------:R-:W-:-:S02]  /*6bb0*/  HADD2.F32 R48, -RZ, R48.H0_H0 ;  /* 0x20000030ff307230 */ /* 0x000fc40000004100 */
[----:B------:R-:W-:Y:S01]  /*6bc0*/  FMUL.FTZ R50, R44, R49 ;  /* 0x000000312c327220 */ /* 0x000fe20000410000 */
[--C-:B------:R-:W-:Y:S02]  /*6bd0*/  HADD2.F32 R47, -RZ, R97.reuse.H1_H1 ;  /* 0x30000061ff2f7230 */ /* 0x100fe40000004100 */
[-C--:B------:R-:W-:Y:S01]  /*6be0*/  FMUL.FTZ R49, R46, R51.reuse ;  /* 0x000000332e317220 */ /* 0x080fe20000410000 */
        /* <DEDUP_REMOVED lines=10> */
.L_x_491:
[----:B------:R-:W-:Y:S05]  /*6c90*/  BSYNC B1 ;  /* 0x0000000000017941 */ /* 0x000fea0003800000 */
.L_x_490:
[----:B------:R-:W-:Y:S01]  /*6ca0*/  ULDC.64 UR4, c[0x0][0x2e8] ;  /* 0x0000ba0000047ab9 */ /* 0x000fe20000000a00 */
[----:B------:R-:W-:Y:S01]  /*6cb0*/  ULDC.64 UR6, c[0x0][0x208] ;  /* 0x0000820000067ab9 */ /* 0x000fe20000000a00 */
[----:B------:R-:W-:-:S04]  /*6cc0*/  LEA R48, P3, R59, UR4, 0x1 ;  /* 0x000000043b307c11 */ /* 0x000fc8000f8608ff */
[----:B------:R-:W-:-:S05]  /*6cd0*/  LEA.HI.X R49, R59, UR5, R60, 0x1, P3 ;  /* 0x000000053b317c11 */ /* 0x000fca00098f0c3c */
[----:B--2---:R0:W-:Y:S01]  /*6ce0*/  STG.E.128 desc[UR6][R48.64], R44 ;  /* 0x0000002c30007986 */ /* 0x0041e2000c101d06 */
[----:B------:R-:W-:Y:S05]  /*6cf0*/  BRA `(.L_x_485) ;  /* 0x0000004c00087947 */ /* 0x000fea0003800000 */
.L_x_429:
[----:B------:R-:W-:Y:S01]  /*6d00*/  VIADD R44, R22, 0x20 ;  /* 0x00000020162c7836 */ /* 0x000fe20000000000 */
[----:B------:R-:W-:-:S04]  /*6d10*/  ULDC.64 UR4, c[0x0][0x208] ;  /* 0x0000820000047ab9 */ /* 0x000fc80000000a00 */
[----:B------:R-:W-:Y:S01]  /*6d20*/  ISETP.GE.AND P4, PT, R44, R4, PT ;  /* 0x000000042c00720c */ /* 0x000fe20003f86270 */
[----:B------:R-:W-:-:S03]  /*6d30*/  VIADD R44, R22, 0x40 ;  /* 0x00000040162c7836 */ /* 0x000fc60000000000 */
[----:B------:R-:W-:-:S13]  /*6d40*/  ISETP.GE.OR P4, PT, R16, R92, P4 ;  /* 0x0000005c1000720c */ /* 0x000fda0002786670 */
[----:B------:R-:W-:Y:S01]  /*6d50*/  @!P4 IADD3 R58, P2, P3, R106, R96, R37 ;  /* 0x000000606a3ac210 */ /* 0x000fe20007b5e025 */
[----:B------:R-:W1:Y:S03]  /*6d60*/  @!P4 LDC.64 R62, c[0x0][0x400] ;  /* 0x00010000ff3ecb82 */ /* 0x000e660000000a00 */
[----:B------:R-:W-:Y:S02]  /*6d70*/  @!P4 IADD3.X R59, R27, R3, R40, P2, P3 ;  /* 0x000000031b3bc210 */ /* 0x000fe400017e6428 */
[----:B------:R-:W-:-:S04]  /*6d80*/  @!P4 IADD3 R56, P2, P3, R112, R94, R31 ;  /* 0x0000005e7038c210 */ /* 0x000fc80007b5e01f */
[----:B------:R-:W-:Y:S02]  /*6d90*/  @!P4 IADD3.X R57, R10, R0, R34, P2, P3 ;  /* 0x000000000a39c210 */ /* 0x000fe400017e6422 */
[----:B------:R-:W-:Y:S02]  /*6da0*/  ISETP.GE.AND P3, PT, R44, R4, PT ;  /* 0x000000042c00720c */ /* 0x000fe40003f66270 */
[----:B------:R-:W-:Y:S02]  /*6db0*/  IADD3 R44, R22, 0x80, RZ ;  /* 0x00000080162c7810 */ /* 0x000fe40007ffe0ff */
[----:B------:R-:W-:-:S13]  /*6dc0*/  ISETP.GE.OR P3, PT, R16, R92, P3 ;  /* 0x0000005c1000720c */ /* 0x000fda0001f66670 */
[----:B------:R-:W-:Y:S01]  /*6dd0*/  @!P3 IADD3 R50, P2, P5, R106, R36, R96 ;  /* 0x000000246a32b210 */ /* 0x000fe20007d5e060 */
[----:B------:R-:W2:Y:S03]  /*6de0*/  @!P3 LDC.64 R68, c[0x0][0x3e8] ;  /* 0x0000fa00ff44bb82 */ /* 0x000ea60000000a00 */
[----:B0-----:R-:W-:Y:S02]  /*6df0*/  @!P3 IADD3.X R51, R27, R39, R3, P2, P5 ;  /* 0x000000271b33b210 */ /* 0x001fe400017ea403 */
[----:B------:R-:W-:-:S03]  /*6e00*/  @!P3 IADD3 R48, P2, P5, R112, R30, R94 ;  /* 0x0000001e7030b210 */ /* 0x000fc60007d5e05e */
[----:B------:R-:W0:Y:S01]  /*6e10*/  @!P3 LDC.64 R70, c[0x0][0x400] ;  /* 0x00010000ff46bb82 */ /* 0x000e220000000a00 */
[----:B------:R-:W-:Y:S02]  /*6e20*/  @!P3 IADD3.X R49, R10, R33, R0, P2, P5 ;  /* 0x000000210a31b210 */ /* 0x000fe400017ea400 */
[----:B------:R-:W-:-:S04]  /*6e30*/  ISETP.GE.AND P2, PT, R44, R4, PT ;  /* 0x000000042c00720c */ /* 0x000fc80003f46270 */
[----:B------:R-:W-:-:S13]  /*6e40*/  ISETP.GE.OR P2, PT, R16, R92, P2 ;  /* 0x0000005c1000720c */ /* 0x000fda0001746670 */
[----:B------:R-:W-:Y:S01]  /*6e50*/  @!P2 IADD3 R46, P5, P6, R106, R35, R96 ;  /* 0x000000236a2ea210 */ /* 0x000fe20007ebe060 */
[----:B------:R-:W3:Y:S03]  /*6e60*/  @!P2 LDC.64 R76, c[0x0][0x3e8] ;  /* 0x0000fa00ff4cab82 */ /* 0x000ee60000000a00 */
[----:B------:R-:W-:Y:S02]  /*6e70*/  @!P2 IADD3.X R47, R27, R38, R3, P5, P6 ;  /* 0x000000261b2fa210 */ /* 0x000fe40002fec403 */
[----:B------:R-:W-:-:S03]  /*6e80*/  @!P2 IADD3 R44, P5, P6, R112, R29, R94 ;  /* 0x0000001d702ca210 */ /* 0x000fc60007ebe05e */
[----:B------:R-:W4:Y:S01]  /*6e90*/  @!P2 LDC.64 R78, c[0x0][0x400] ;  /* 0x00010000ff4eab82 */ /* 0x000f220000000a00 */
[----:B------:R-:W-:Y:S02]  /*6ea0*/  @!P2 IADD3.X R45, R10, R32, R0, P5, P6 ;  /* 0x000000200a2da210 */ /* 0x000fe40002fec400 */
[----:B------:R-:W-:-:S04]  /*6eb0*/  ISETP.GE.AND P5, PT, R22, R4, PT ;  /* 0x000000041600720c */ /* 0x000fc80003fa6270 */
[----:B------:R-:W-:-:S13]  /*6ec0*/  ISETP.GE.OR P5, PT, R16, R92, P5 ;  /* 0x0000005c1000720c */ /* 0x000fda0002fa6670 */
[----:B------:R-:W1:Y:S01]  /*6ed0*/  @!P5 LDC.64 R52, c[0x0][0x3e8] ;  /* 0x0000fa00ff34db82 */ /* 0x000e620000000a00 */
[----:B------:R-:W-:-:S05]  /*6ee0*/  @!P5 IADD3 R54, P6, R106, R96, RZ ;  /* 0x000000606a36d210 */ /* 0x000fca0007fde0ff */
[----:B------:R-:W-:Y:S01]  /*6ef0*/  @!P5 IMAD.X R55, R3, 0x1, R27, P6 ;  /* 0x000000010337d824 */ /* 0x000fe200030e061b */
[----:B-1----:R-:W-:-:S04]  /*6f00*/  @!P5 LEA R52, P6, R54, R52, 0x1 ;  /* 0x000000343634d211 */ /* 0x002fc800078c08ff */
[----:B------:R-:W-:Y:S02]  /*6f10*/  @!P5 LEA.HI.X R53, R54, R53, R55, 0x1, P6 ;  /* 0x000000353635d211 */ /* 0x000fe400030f0c37 */
[----:B------:R-:W1:Y:S01]  /*6f20*/  @!P5 LDC.64 R54, c[0x0][0x400] ;  /* 0x00010000ff36db82 */ /* 0x000e620000000a00 */
[----:B------:R-:W-:-:S05]  /*6f30*/  @!P5 IADD3 R60, P6, R112, R94, RZ ;  /* 0x0000005e703cd210 */ /* 0x000fca0007fde0ff */
[----:B------:R-:W-:Y:S01]  /*6f40*/  @!P5 IMAD.X R61, R0, 0x1, R10, P6 ;  /* 0x00000001003dd824 */ /* 0x000fe200030e060a */
[----:B-1----:R-:W-:-:S04]  /*6f50*/  @!P5 LEA R54, P6, R60, R54, 0x1 ;  /* 0x000000363c36d211 */ /* 0x002fc800078c08ff */
[----:B------:R-:W-:Y:S02]  /*6f60*/  @!P5 LEA.HI.X R55, R60, R55, R61, 0x1, P6 ;  /* 0x000000373c37d211 */ /* 0x000fe400030f0c3d */
[----:B------:R-:W1:Y:S02]  /*6f70*/  @!P4 LDC.64 R60, c[0x0][0x3e8] ;  /* 0x0000fa00ff3ccb82 */ /* 0x000e640000000a00 */
[----:B-1----:R-:W-:-:S04]  /*6f80*/  @!P4 LEA R60, P6, R58, R60, 0x1 ;  /* 0x0000003c3a3cc211 */ /* 0x002fc800078c08ff */
[----:B------:R-:W-:Y:S02]  /*6f90*/  @!P4 LEA.HI.X R61, R58, R61, R59, 0x1, P6 ;  /* 0x0000003d3a3dc211 */ /* 0x000fe400030f0c3b */
[----:B------:R-:W-:-:S04]  /*6fa0*/  @!P4 LEA R62, P6, R56, R62, 0x1 ;  /* 0x0000003e383ec211 */ /* 0x000fc800078c08ff */
[----:B------:R-:W-:Y:S02]  /*6fb0*/  @!P4 LEA.HI.X R63, R56, R63, R57, 0x1, P6 ;  /* 0x0000003f383fc211 */ /* 0x000fe400030f0c39 */
[----:B--2---:R-:W-:-:S04]  /*6fc0*/  @!P3 LEA R68, P6, R50, R68, 0x1 ;  /* 0x000000443244b211 */ /* 0x004fc800078c08ff */
[----:B------:R-:W-:Y:S02]  /*6fd0*/  @!P3 LEA.HI.X R69, R50, R69, R51, 0x1, P6 ;  /* 0x000000453245b211 */ /* 0x000fe400030f0c33 */
[----:B------:R-:W-:Y:S02]  /*6fe0*/  CS2R R50, SRZ ;  /* 0x0000000000327805 */ /* 0x000fe4000001ff00 */
[----:B0-----:R-:W-:-:S04]  /*6ff0*/  @!P3 LEA R70, P6, R48, R70, 0x1 ;  /* 0x000000463046b211 */ /* 0x001fc800078c08ff */
[----:B------:R-:W-:Y:S02]  /*7000*/  @!P3 LEA.HI.X R71, R48, R71, R49, 0x1, P6 ;  /* 0x000000473047b211 */ /* 0x000fe400030f0c31 */
[----:B------:R-:W-:Y:S02]  /*7010*/  CS2R R48, SRZ ;  /* 0x0000000000307805 */ /* 0x000fe4000001ff00 */
[----:B---3--:R-:W-:-:S04]  /*7020*/  @!P2 LEA R76, P6, R46, R76, 0x1 ;  /* 0x0000004c2e4ca211 */ /* 0x008fc800078c08ff */
[----:B------:R-:W-:Y:S02]  /*7030*/  @!P2 LEA.HI.X R77, R46, R77, R47, 0x1, P6 ;  /* 0x0000004d2e4da211 */ /* 0x000fe400030f0c2f */
[----:B------:R-:W-:Y:S02]  /*7040*/  CS2R R46, SRZ ;  /* 0x00000000002e7805 */ /* 0x000fe4000001ff00 */
[C---:B----4-:R-:W-:Y:S01]  /*7050*/  @!P2 LEA R78, P6, R44.reuse, R78, 0x1 ;  /* 0x0000004e2c4ea211 */ /* 0x050fe200078c08ff */
[----:B------:R0:W5:Y:S03]  /*7060*/  @!P5 LDG.E.128 R48, desc[UR4][R54.64] ;  /* 0x000000043630d981 */ /* 0x000166000c1e1d00 */
[----:B------:R-:W-:Y:S02]  /*7070*/  @!P2 LEA.HI.X R79, R44, R79, R45, 0x1, P6 ;  /* 0x0000004f2c4fa211 */ /* 0x000fe400030f0c2d */
[----:B------:R-:W-:-:S02]  /*7080*/  CS2R R44, SRZ ;  /* 0x00000000002c7805 */ /* 0x000fc4000001ff00 */
[----:B------:R-:W-:Y:S02]  /*7090*/  CS2R R58, SRZ ;  /* 0x00000000003a7805 */ /* 0x000fe4000001ff00 */
[----:B------:R-:W-:Y:S02]  /*70a0*/  CS2R R56, SRZ ;  /* 0x0000000000387805 */ /* 0x000fe4000001ff00 */
[----:B------:R1:W5:Y:S01]  /*70b0*/  @!P5 LDG.E.128 R44, desc[UR4][R52.64] ;  /* 0x00000004342cd981 */ /* 0x000362000c1e1d00 */
[----:B0-----:R-:W-:Y:S02]  /*70c0*/  CS2R R54, SRZ ;  /* 0x0000000000367805 */ /* 0x001fe4000001ff00 */
[----:B------:R-:W-:Y:S02]  /*70d0*/  CS2R R66, SRZ ;  /* 0x0000000000427805 */ /* 0x000fe4000001ff00 */
[----:B------:R-:W-:Y:S01]  /*70e0*/  CS2R R64, SRZ ;  /* 0x0000000000407805 */ /* 0x000fe2000001ff00 */
[----:B------:R0:W5:Y:S01]  /*70f0*/  @!P4 LDG.E.128 R56, desc[UR4][R62.64] ;  /* 0x000000043e38c981 */ /* 0x000162000c1e1d00 */
[----:B------:R-:W-:-:S04]  /*7100*/  VIADD R81, R22, 0x60 ;  /* 0x0000006016517836 */ /* 0x000fc80000000000 */
[----:B------:R-:W5:Y:S01]  /*7110*/  @!P3 LDG.E.128 R64, desc[UR4][R70.64] ;  /* 0x000000044640b981 */ /* 0x000f62000c1e1d00 */
[----:B-1----:R-:W-:Y:S02]  /*7120*/  CS2R R52, SRZ ;  /* 0x0000000000347805 */ /* 0x002fe4000001ff00 */
[----:B0-----:R-:W-:-:S04]  /*7130*/  CS2R R62, SRZ ;  /* 0x00000000003e7805 */ /* 0x001fc8000001ff00 */
[----:B------:R0:W5:Y:S02]  /*7140*/  @!P4 LDG.E.128 R52, desc[UR4][R60.64] ;  /* 0x000000043c34c981 */ /* 0x000164000c1e1d00 */
[----:B0-----:R-:W-:-:S06]  /*7150*/  CS2R R60, SRZ ;  /* 0x00000000003c7805 */ /* 0x001fcc000001ff00 */
[----:B------:R0:W5:Y:S01]  /*7160*/  @!P3 LDG.E.128 R60, desc[UR4][R68.64] ;  /* 0x00000004443cb981 */ /* 0x000162000c1e1d00 */
[----:B------:R-:W-:-:S04]  /*7170*/  ISETP.GE.AND P3, PT, R81, R4, PT ;  /* 0x000000045100720c */ /* 0x000fc80003f66270 */
[----:B------:R-:W-:Y:S02]  /*7180*/  ISETP.GE.OR P3, PT, R16, R92, P3 ;  /* 0x0000005c1000720c */ /* 0x000fe40001f66670 */
[----:B------:R-:W-:Y:S02]  /*7190*/  CS2R R70, SRZ ;  /* 0x0000000000467805 */ /* 0x000fe4000001ff00 */
[----:B------:R-:W-:Y:S02]  /*71a0*/  CS2R R74, SRZ ;  /* 0x00000000004a7805 */ /* 0x000fe4000001ff00 */
[----:B------:R-:W-:Y:S02]  /*71b0*/  CS2R R72, SRZ ;  /* 0x0000000000487805 */ /* 0x000fe4000001ff00 */
[----:B0-----:R-:W-:Y:S01]  /*71c0*/  CS2R R68, SRZ ;  /* 0x0000000000447805 */ /* 0x001fe2000001ff00 */
[----:B------:R-:W-:Y:S01]  /*71d0*/  VIADD R80, R22, 0xa0 ;  /* 0x000000a016507836 */ /* 0x000fe20000000000 */
[----:B------:R-:W-:Y:S02]  /*71e0*/  BSSY B1, `(.L_x_492) ;  /* 0x0000025000017945 */ /* 0x000fe40003800000 */
[----:B------:R0:W5:Y:S04]  /*71f0*/  @!P2 LDG.E.128 R72, desc[UR4][R78.64] ;  /* 0x000000044e48a981 */ /* 0x000168000c1e1d00 */
[----:B------:R1:W5:Y:S01]  /*7200*/  @!P2 LDG.E.128 R68, desc[UR4][R76.64] ;  /* 0x000000044c44a981 */ /* 0x000362000c1e1d00 */
[----:B------:R-:W-:-:S02]  /*7210*/  ISETP.GE.AND P2, PT, R80, R4, PT ;  /* 0x000000045000720c */ /* 0x000fc40003f46270 */
[----:B------:R-:W-:Y:S02]  /*7220*/  CS2R R90, SRZ ;  /* 0x00000000005a7805 */ /* 0x000fe4000001ff00 */
[----:B------:R-:W-:Y:S02]  /*7230*/  CS2R R82, SRZ ;  /* 0x0000000000527805 */ /* 0x000fe4000001ff00 */
[----:B------:R-:W-:Y:S02]  /*7240*/  CS2R R80, SRZ ;  /* 0x0000000000507805 */ /* 0x000fe4000001ff00 */
[----:B------:R-:W-:Y:S02]  /*7250*/  ISETP.GE.OR P2, PT, R16, R92, P2 ;  /* 0x0000005c1000720c */ /* 0x000fe40001746670 */
[----:B0-----:R-:W-:Y:S02]  /*7260*/  CS2R R78, SRZ ;  /* 0x00000000004e7805 */ /* 0x001fe4000001ff00 */
[----:B------:R-:W-:-:S02]  /*7270*/  CS2R R86, SRZ ;  /* 0x0000000000567805 */ /* 0x000fc4000001ff00 */
[----:B------:R-:W-:Y:S02]  /*7280*/  CS2R R84, SRZ ;  /* 0x0000000000547805 */ /* 0x000fe4000001ff00 */
[----:B------:R-:W-:Y:S02]  /*7290*/  CS2R R88, SRZ ;  /* 0x0000000000587805 */ /* 0x000fe4000001ff00 */
[----:B-1----:R-:W-:Y:S01]  /*72a0*/  CS2R R76, SRZ ;  /* 0x00000000004c7805 */ /* 0x002fe2000001ff00 */
[----:B------:R-:W-:Y:S06]  /*72b0*/  @P3 BRA `(.L_x_493) ;  /* 0x00000000005c3947 */ /* 0x000fec0003800000 */
[----:B------:R-:W0:Y:S01]  /*72c0*/  LDC.64 R76, c[0x0][0x3f8] ;  /* 0x0000fe00ff4c7b82 */ /* 0x000e220000000a00 */
[----:B------:R-:W-:Y:S01]  /*72d0*/  MOV R79, R3 ;  /* 0x00000003004f7202 */ /* 0x000fe20000000f00 */
[----:B------:R-:W-:Y:S01]  /*72e0*/  IMAD.MOV.U32 R78, RZ, RZ, R96 ;  /* 0x000000ffff4e7224 */ /* 0x000fe200078e0060 */
[----:B------:R-:W-:Y:S01]  /*72f0*/  ULDC.64 UR4, c[0x0][0x3e8] ;  /* 0x0000fa0000047ab9 */ /* 0x000fe20000000a00 */
[----:B------:R-:W-:Y:S02]  /*7300*/  ULDC.64 UR6, c[0x0][0x208] ;  /* 0x0000820000067ab9 */ /* 0x000fe40000000a00 */
[----:B0-----:R-:W-:-:S04]  /*7310*/  IMAD.WIDE.U32 R78, R76, 0x60, R78 ;  /* 0x000000604c4e7825 */ /* 0x001fc800078e004e */
[----:B------:R-:W-:Y:S01]  /*7320*/  IMAD R77, R77, 0x60, RZ ;  /* 0x000000604d4d7824 */ /* 0x000fe200078e02ff */
[----:B------:R-:W-:Y:S01]  /*7330*/  IADD3 R88, P3, R106, R78, RZ ;  /* 0x0000004e6a587210 */ /* 0x000fe20007f7e0ff */
[----:B------:R-:W-:-:S03]  /*7340*/  IMAD.MOV.U32 R78, RZ, RZ, R94 ;  /* 0x000000ffff4e7224 */ /* 0x000fc600078e005e */
[----:B------:R-:W-:Y:S01]  /*7350*/  IADD3.X R89, R27, R79, R77, P3, !PT ;  /* 0x0000004f1b597210 */ /* 0x000fe20001ffe44d */
[----:B------:R-:W-:Y:S01]  /*7360*/  IMAD.MOV.U32 R79, RZ, RZ, R0 ;  /* 0x000000ffff4f7224 */ /* 0x000fe200078e0000 */
[----:B------:R-:W0:Y:S02]  /*7370*/  LDC.64 R76, c[0x0][0x408] ;  /* 0x00010200ff4c7b82 */ /* 0x000e240000000a00 */
[----:B0-----:R-:W-:-:S04]  /*7380*/  IMAD.WIDE.U32 R78, R76, 0x60, R78 ;  /* 0x000000604c4e7825 */ /* 0x001fc800078e004e */
        /* <DEDUP_REMOVED lines=8> */
[----:B------:R-:W5:Y:S04]  /*7410*/  LDG.E.128 R76, desc[UR6][R76.64] ;  /* 0x000000064c4c7981 */ /* 0x000f68000c1e1d00 */
[----:B------:R-:W5:Y:S03]  /*7420*/  LDG.E.128 R88, desc[UR6][R88.64] ;  /* 0x0000000658587981 */ /* 0x000f66000c1e1d00 */
.L_x_493:
[----:B------:R-:W-:Y:S05]  /*7430*/  BSYNC B1 ;  /* 0x0000000000017941 */ /* 0x000fea0003800000 */
.L_x_492:
[----:B------:R-:W-:Y:S01]  /*7440*/  BSSY B1, `(.L_x_494) ;  /* 0x0000018000017945 */ /* 0x000fe20003800000 */
[----:B------:R-:W-:-:S03]  /*7450*/  ISETP.GE.AND P3, PT, R16, R92, PT ;  /* 0x0000005c1000720c */ /* 0x000fc60003f66270 */
[----:B------:R-:W-:Y:S10]  /*7460*/  @P2 BRA `(.L_x_495) ;  /* 0x0000000000542947 */ /* 0x000ff40003800000 */
[----:B------:R-:W0:Y:S01]  /*7470*/  LDC.64 R80, c[0x0][0x3f8] ;  /* 0x0000fe00ff507b82 */ /* 0x000e220000000a00 */
[----:B------:R-:W-:Y:S01]  /*7480*/  IMAD.MOV.U32 R97, RZ, RZ, R3 ;  /* 0x000000ffff617224 */ /* 0x000fe200078e0003 */
[----:B------:R-:W-:Y:S01]  /*7490*/  ULDC.64 UR4, c[0x0][0x3e8] ;  /* 0x0000fa0000047ab9 */ /* 0x000fe20000000a00 */
[----:B------:R-:W-:Y:S01]  /*74a0*/  IMAD.MOV.U32 R95, RZ, RZ, R0 ;  /* 0x000000ffff5f7224 */ /* 0x000fe200078e0000 */
[----:B------:R-:W-:Y:S01]  /*74b0*/  ULDC.64 UR6, c[0x0][0x208] ;  /* 0x0000820000067ab9 */ /* 0x000fe20000000a00 */
[----:B0-----:R-:W-:-:S04]  /*74c0*/  IMAD.WIDE.U32 R96, R80, 0xa0, R96 ;  /* 0x000000a050607825 */ /* 0x001fc800078e0060 */
[----:B------:R-:W-:Y:S01]  /*74d0*/  IMAD R81, R81, 0xa0, RZ ;  /* 0x000000a051517824 */ /* 0x000fe200078e02ff */
[----:B------:R-:W-:-:S04]  /*74e0*/  IADD3 R3, P2, R106, R96, RZ ;  /* 0x000000606a037210 */ /* 0x000fc80007f5e0ff */
[----:B------:R-:W-:Y:S02]  /*74f0*/  IADD3.X R96, R27, R97, R81, P2, !PT ;  /* 0x000000611b607210 */ /* 0x000fe400017fe451 */
        /* <DEDUP_REMOVED lines=8> */
[----:B------:R-:W-:-:S03]  /*7580*/  LEA R84, P2, R0, UR4, 0x1 ;  /* 0x0000000400547c11 */ /* 0x000fc6000f8408ff */
[----:B------:R-:W5:Y:S01]  /*7590*/  LDG.E.128 R80, desc[UR6][R80.64] ;  /* 0x0000000650507981 */ /* 0x000f62000c1e1d00 */
[----:B------:R-:W-:-:S06]  /*75a0*/  LEA.HI.X R85, R0, UR5, R95, 0x1, P2 ;  /* 0x0000000500557c11 */ /* 0x000fcc00090f0c5f */
[----:B------:R-:W5:Y:S03]  /*75b0*/  LDG.E.128 R84, desc[UR6][R84.64] ;  /* 0x0000000654547981 */ /* 0x000f66000c1e1d00 */
.L_x_495:
[----:B------:R-:W-:Y:S05]  /*75c0*/  BSYNC B1 ;  /* 0x0000000000017941 */ /* 0x000fea0003800000 */
.L_x_494:
[----:B-----5:R-:W-:Y:S01]  /*75d0*/  IMAD.MOV.U32 R0, RZ, RZ, R78 ;  /* 0x000000ffff007224 */ /* 0x020fe200078e004e */
[----:B------:R-:W-:Y:S01]  /*75e0*/  MOV R3, R79 ;  /* 0x0000004f00037202 */ /* 0x000fe20000000f00 */
[----:B------:R-:W-:Y:S01]  /*75f0*/  IMAD.MOV.U32 R92, RZ, RZ, R76 ;  /* 0x000000ffff5c7224 */ /* 0x000fe200078e004c */
[----:B------:R-:W-:Y:S01]  /*7600*/  ISETP.NE.AND P2, PT, R224, 0x3, PT ;  /* 0x00000003e000780c */ /* 0x000fe20003f45270 */
[----:B------:R-:W-:Y:S01]  /*7610*/  IMAD.MOV.U32 R94, RZ, RZ, R77 ;  /* 0x000000ffff5e7224 */ /* 0x000fe200078e004d */
[----:B------:R-:W-:Y:S01]  /*7620*/  PRMT R180, R0, 0x5410, R3 ;  /* 0x0000541000b47816 */ /* 0x000fe20000000003 */
[----:B------:R-:W-:Y:S02]  /*7630*/  IMAD.MOV.U32 R0, RZ, RZ, R90 ;  /* 0x000000ffff007224 */ /* 0x000fe400078e005a */
[----:B------:R-:W-:Y:S01]  /*7640*/  IMAD.MOV.U32 R3, RZ, RZ, R91 ;  /* 0x000000ffff037224 */ /* 0x000fe200078e005b */
[----:B------:R-:W-:Y:S01]  /*7650*/  PRMT R181, R92, 0x5410, R94 ;  /* 0x000054105cb57816 */ /* 0x000fe2000000005e */
[----:B------:R-:W-:Y:S01]  /*7660*/  IMAD.MOV.U32 R92, RZ, RZ, R88 ;  /* 0x000000ffff5c7224 */ /* 0x000fe200078e0058 */
[----:B------:R-:W-:-:S02]  /*7670*/  MOV R94, R89 ;  /* 0x00000059005e7202 */ /* 0x000fc40000000f00 */
[----:B------:R-:W-:Y:S01]  /*7680*/  PRMT R182, R0, 0x5410, R3 ;  /* 0x0000541000b67816 */ /* 0x000fe20000000003 */
[----:B------:R-:W-:Y:S01]  /*7690*/  IMAD.MOV.U32 R0, RZ, RZ, R82 ;  /* 0x000000ffff007224 */ /* 0x000fe200078e0052 */
[----:B------:R-:W-:Y:S01]  /*76a0*/  PRMT R183, R92, 0x5410, R94 ;  /* 0x000054105cb77816 */ /* 0x000fe2000000005e */
[----:B------:R-:W-:Y:S02]  /*76b0*/  IMAD.MOV.U32 R3, RZ, RZ, R83 ;  /* 0x000000ffff037224 */ /* 0x000fe400078e0053 */
        /* <DEDUP_REMOVED lines=17> */
[----:B------:R-:W-:Y:S01]  /*77d0*/  IMAD.MOV.U32 R3, RZ, RZ, R51 ;  /* 0x000000ffff037224 */ /* 0x000fe200078e0033 */
[----:B------:R-:W-:Y:S01]  /*77e0*/  PRMT R178, R94, 0x7610, R178 ;  /* 0x000076105eb27816 */ /* 0x000fe200000000b2 */
[----:B------:R-:W-:Y:S01]  /*77f0*/  IMAD.MOV.U32 R92, RZ, RZ, R48 ;  /* 0x000000ffff5c7224 */ /* 0x000fe200078e0030 */
[----:B------:R-:W-:Y:S01]  /*7800*/  PRMT R190, R190, 0x5410, R0 ;  /* 0x00005410bebe7816 */ /* 0x000fe20000000000 */
[----:B------:R-:W-:Y:S02]  /*7810*/  IMAD.MOV.U32 R94, RZ, RZ, R49 ;  /* 0x000000ffff5e7224 */ /* 0x000fe400078e0031 */
[----:B------:R-:W-:Y:S01]  /*7820*/  IMAD.MOV.U32 R0, RZ, RZ, R54 ;  /* 0x000000ffff007224 */ /* 0x000fe200078e0036 */
[----:B------:R-:W-:Y:S01]  /*7830*/  PRMT R191, R3, 0x5410, R92 ;  /* 0x0000541003bf7816 */ /* 0x000fe2000000005c */
        /* <DEDUP_REMOVED lines=10> */
[----:B------:R-:W-:Y:S02]  /*78e0*/  MOV R94, R57 ;  /* 0x00000039005e7202 */ /* 0x000fe40000000f00 */
[----:B------:R-:W-:Y:S01]  /*78f0*/  PRMT R188, R188, 0x5410, R0 ;  /* 0x00005410bcbc7816 */ /* 0x000fe20000000000 */
[----:B------:R-:W-:Y:S01]  /*7900*/  IMAD.MOV.U32 R0, RZ, RZ, R61 ;  /* 0x000000ffff007224 */ /* 0x000fe200078e003d */
[----:B------:R-:W-:Y:S01]  /*7910*/  PRMT R193, R193, 0x5410, R3 ;  /* 0x00005410c1c17816 */ /* 0x000fe20000000003 */
[----:B------:R-:W-:Y:S01]  /*7920*/  IMAD.MOV.U32 R3, RZ, RZ, R60 ;  /* 0x000000ffff037224 */ /* 0x000fe200078e003c */
[----:B------:R-:W-:Y:S01]  /*7930*/  PRMT R194, R92, 0x5410, R94 ;  /* 0x000054105cc27816 */ /* 0x000fe2000000005e */
[----:B------:R-:W-:Y:S01]  /*7940*/  IMAD.MOV.U32 R92, RZ, RZ, R62 ;  /* 0x000000ffff5c7224 */ /* 0x000fe200078e003e */
[----:B------:R-:W-:Y:S01]  /*7950*/  PRMT R187, R0, 0x7610, R187 ;  /* 0x0000761000bb7816 */ /* 0x000fe200000000bb */
[----:B------:R-:W-:-:S02]  /*7960*/  IMAD.MOV.U32 R94, RZ, RZ, R63 ;  /* 0x000000ffff5e7224 */ /* 0x000fc400078e003f */
[----:B------:R-:W-:Y:S01]  /*7970*/  IMAD.MOV.U32 R0, RZ, RZ, R65 ;  /* 0x000000ffff007224 */ /* 0x000fe200078e0041 */
        /* <DEDUP_REMOVED lines=9> */
[----:B------:R-:W-:-:S04]  /*7a10*/  PRMT R186, R186, 0x5410, R92 ;  /* 0x00005410baba7816 */ /* 0x000fc8000000005c */
        /* <DEDUP_REMOVED lines=8> */
[----:B------:R-:W-:-:S05]  /*7aa0*/  IMAD.MOV.U32 R0, RZ, RZ, R73 ;  /* 0x000000ffff007224 */ /* 0x000fca00078e0049 */
[----:B------:R-:W-:Y:S01]  /*7ab0*/  PRMT R173, R3, 0x5410, R0 ;  /* 0x0000541003ad7816 */ /* 0x000fe20000000000 */
[----:B------:R-:W-:Y:S06]  /*7ac0*/  @!P2 BRA `(.L_x_496) ;  /* 0x000000000004a947 */ /* 0x000fec0003800000 */
[----:B------:R-:W-:Y:S01]  /*7ad0*/  BPT.TRAP 0x1 ;  /* 0x000000040000795c */ /* 0x000fe20000300000 */
.L_x_496:
[----:B------:R-:W-:Y:S01]  /*7ae0*/  LEA R3, R23, R2, 0x3 ;  /* 0x0000000217037211 */ /* 0x000fe200078e18ff */
[----:B------:R-:W0:Y:S01]  /*7af0*/  LDC R153, c[0x0][0x2f4] ;  /* 0x0000bd00ff997b82 */ /* 0x000e220000000800 */
[----:B------:R-:W-:Y:S01]  /*7b00*/  SHF.L.U32 R0, R223, 0x1f, RZ ;  /* 0x0000001fdf007819 */ /* 0x000fe200000006ff */
[----:B------:R-:W-:Y:S01]  /*7b10*/  BSSY B1, `(.L_x_497) ;  /* 0x0000005000017945 */ /* 0x000fe20003800000 */
[----:B------:R-:W-:Y:S02]  /*7b20*/  IMAD.MOV.U32 R137, RZ, RZ, R93 ;  /* 0x000000ffff897224 */ /* 0x000fe400078e005d */
[----:B------:R-:W1:Y:S03]  /*7b30*/  SYNCS.PHASECHK.TRANS64.TRYWAIT P4, [R3+URZ+0x34890], R0 ;  /* 0x03489000030075a7 */ /* 0x000e66000808017f */
[----:B------:R-:W2:Y:S01]  /*7b40*/  LDC.64 R138, c[0x0][0x300] ;  /* 0x0000c000ff8a7b82 */ /* 0x000ea20000000a00 */
[----:B-1----:R-:W-:Y:S05]  /*7b50*/  @!P4 BRA `(.L_x_498) ;  /* 0x0000020000b8c947 */ /* 0x002fea0003800000 */
.L_x_804:
[----:B------:R-:W-:Y:S05]  /*7b60*/  BSYNC B1 ;  /* 0x0000000000017941 */ /* 0x000fea0003800000 */
.L_x_497:
[----:B------:R-:W-:Y:S01]  /*7b70*/  ISETP.GE.OR P4, PT, R22, R4, P0 ;  /* 0x000000041600720c */ /* 0x000fe20000786670 */
[----:B------:R-:W-:Y:S01]  /*7b80*/  BSSY B1, `(.L_x_499) ;  /* 0x0000092000017945 */ /* 0x000fe20003800000 */
[----:B0-----:R-:W-:-:S11]  /*7b90*/  IMAD.IADD R155, R153, 0x1, -R43 ;  /* 0x00000001999b7824 */ /* 0x001fd600078e0a2b */
[----:B------:R-:W-:Y:S05]  /*7ba0*/  @P4 BRA `(.L_x_500) ;  /* 0x00000008003c4947 */ /* 0x000fea0003800000 */
[----:B------:R-:W3:Y:S01]  /*7bb0*/  LDL R92, [R1] ;  /* 0x00000000015c7983 */ /* 0x000ee20000100800 */
[----:B------:R-:W-:Y:S01]  /*7bc0*/  IMAD.SHL.U32 R94, R22, 0x40, RZ ;  /* 0x00000040165e7824 */ /* 0x000fe200078e00ff */
[----:B------:R-:W-:Y:S01]  /*7bd0*/  BSSY B2, `(.L_x_501) ;  /* 0x0000079000027945 */ /* 0x000fe20003800000 */
[----:B------:R-:W0:Y:S03]  /*7be0*/  S2R R96, SR_TID.X ;  /* 0x0000000000607919 */ /* 0x000e260000002100 */
[----:B------:R-:W-:-:S04]  /*7bf0*/  LOP3.LUT R94, R94, 0x1c0, RZ, 0xc0, !PT ;  /* 0x000001c05e5e7812 */ /* 0x000fc800078ec0ff */
[----:B------:R-:W-:Y:S01]  /*7c00*/  SHF.R.U32.HI R94, RZ, 0x3, R94 ;  /* 0x00000003ff5e7819 */ /* 0x000fe2000001165e */
[----:B0-----:R-:W-:-:S05]  /*7c10*/  VIADD R96, R96, 0xffffff80 ;  /* 0xffffff8060607836 */ /* 0x001fca0000000000 */
[----:B------:R-:W-:-:S04]  /*7c20*/  SHF.R.S32.HI R95, RZ, 0x1f, R96 ;  /* 0x0000001fff5f7819 */ /* 0x000fc80000011460 */
[----:B------:R-:W-:Y:S02]  /*7c30*/  LEA.HI R95, R95, R96, RZ, 0x6 ;  /* 0x000000605f5f7211 */ /* 0x000fe400078f30ff */
[----:B------:R-:W-:-:S03]  /*7c40*/  SHF.L.U32 R96, R22, 0x6, RZ ;  /* 0x0000000616607819 */ /* 0x000fc600000006ff */
[----:B------:R-:W-:-:S05]  /*7c50*/  IMAD.SHL.U32 R95, R95, 0x8, RZ ;  /* 0x000000085f5f7824 */ /* 0x000fca00078e00ff */
[----:B------:R-:W-:Y:S02]  /*7c60*/  LOP3.LUT R95, R95, 0xfffffe00, RZ, 0xc0, !PT ;  /* 0xfffffe005f5f7812 */ /* 0x000fe400078ec0ff */
[----:B---3--:R-:W-:-:S04]  /*7c70*/  LOP3.LUT P5, RZ, R92, 0x1, RZ, 0xc0, !PT ;  /* 0x000000015cff7812 */ /* 0x008fc800078ac0ff */
[----:B------:R-:W-:-:S04]  /*7c80*/  SEL R92, R43, R155, !P5 ;  /* 0x0000009b2b5c7207 */ /* 0x000fc80006800000 */
[----:B------:R-:W-:-:S04]  /*7c90*/  SHF.R.S32.HI R93, RZ, 0x1f, R92 ;  /* 0x0000001fff5d7819 */ /* 0x000fc8000001145c */
[----:B------:R-:W-:-:S04]  /*7ca0*/  LEA.HI R92, R93, R92, RZ, 0x4 ;  /* 0x0000005c5d5c7211 */ /* 0x000fc800078f20ff */
[----:B------:R-:W-:-:S04]  /*7cb0*/  LEA.HI.SX32 R92, R92, R9, 0x1c ;  /* 0x000000095c5c7211 */ /* 0x000fc800078fe2ff */
[----:B------:R-:W-:Y:S01]  /*7cc0*/  SHF.R.S32.HI R93, RZ, 0x1f, R92 ;  /* 0x0000001fff5d7819 */ /* 0x000fe2000001145c */
[----:B------:R-:W-:-:S03]  /*7cd0*/  IMAD.SHL.U32 R174, R92, 0x8, RZ ;  /* 0x000000085cae7824 */ /* 0x000fc600078e00ff */
[----:B------:R-:W-:Y:S02]  /*7ce0*/  LEA.HI R92, R93, R92, RZ, 0x3 ;  /* 0x0000005c5d5c7211 */ /* 0x000fe400078f18ff */
[----:B------:R-:W-:Y:S02]  /*7cf0*/  LOP3.LUT R93, R174, 0x38, RZ, 0xc0, !PT ;  /* 0x00000038ae5d7812 */ /* 0x000fe400078ec0ff */
[----:B------:R-:W-:Y:S02]  /*7d00*/  SHF.R.S32.HI R92, RZ, 0x3, R92 ;  /* 0x00000003ff5c7819 */ /* 0x000fe4000001145c */
[----:B------:R-:W-:-:S03]  /*7d10*/  LOP3.LUT R93, R93, 0x1c0, R96, 0xf8, !PT ;  /* 0x000001c05d5d7812 */ /* 0x000fc600078ef860 */
[----:B------:R-:W-:Y:S01]  /*7d20*/  IMAD R92, R92, 0x2c00, R95 ;  /* 0x00002c005c5c7824 */ /* 0x000fe200078e025f */
[----:B------:R-:W-:-:S05]  /*7d30*/  LOP3.LUT R93, R93, R94, RZ, 0x3c, !PT ;  /* 0x0000005e5d5d7212 */ /* 0x000fca00078e3cff */
[----:B------:R-:W-:-:S04]  /*7d40*/  IMAD.IADD R92, R92, 0x1, R93 ;  /* 0x000000015c5c7824 */ /* 0x000fc800078e025d */
[C---:B------:R-:W-:Y:S02]  /*7d50*/  IMAD R96, R23.reuse, 0x5800, R92 ;  /* 0x0000580017607824 */ /* 0x040fe400078e025c */
[----:B------:R-:W-:Y:S02]  /*7d60*/  IMAD R92, R23, 0x5800, R146 ;  /* 0x00005800175c7824 */ /* 0x000fe400078e0292 */
[--C-:B------:R-:W-:Y:S02]  /*7d70*/  IMAD R96, R96, 0x2, R2.reuse ;  /* 0x0000000260607824 */ /* 0x100fe400078e0202 */
[----:B------:R-:W-:-:S04]  /*7d80*/  IMAD R92, R92, 0x2, R2 ;  /* 0x000000025c5c7824 */ /* 0x000fc800078e0202 */
[----:B------:R-:W0:Y:S04]  /*7d90*/  LDS.128 R96, [R96+0x1e400] ;  /* 0x01e4000060607984 */ /* 0x000e280000000c00 */
[----:B------:R-:W3:Y:S01]  /*7da0*/  LDS.128 R92, [R92+0x1e400] ;  /* 0x01e400005c5c7984 */ /* 0x000ee20000000c00 */
[----:B------:R-:W-:Y:S05]  /*7db0*/  @P3 BRA `(.L_x_502) ;  /* 0x0000000400683947 */ /* 0x000fea0003800000 */
[----:B0-----:R-:W-:Y:S01]  /*7dc0*/  IMAD.MOV.U32 R177, RZ, RZ, R97 ;  /* 0x000000ffffb17224 */ /* 0x001fe200078e0061 */
[----:B------:R-:W-:Y:S01]  /*7dd0*/  SHF.R.U64 R44, R44, 0x10, R45 ;  /* 0x000000102c2c7819 */ /* 0x000fe2000000122d */
[----:B---3--:R-:W-:Y:S01]  /*7de0*/  IMAD.MOV.U32 R176, RZ, RZ, R93 ;  /* 0x000000ffffb07224 */ /* 0x008fe200078e005d */
[----:B------:R-:W-:Y:S01]  /*7df0*/  SHF.R.U32.HI R45, RZ, 0x10, R45 ;  /* 0x00000010ff2d7819 */ /* 0x000fe2000001162d */
[----:B------:R-:W-:Y:S01]  /*7e00*/  HADD2.F32 R175, -RZ, R175.H0_H0 ;  /* 0x200000afffaf7230 */ /* 0x000fe20000004100 */
[----:B------:R-:W-:Y:S01]  /*7e10*/  SHF.R.U64 R46, R46, 0x10, R47 ;  /* 0x000000102e2e7819 */ /* 0x000fe2000000122f */
[----:B------:R-:W-:Y:S02]  /*7e20*/  HADD2.F32 R93, -RZ, R177.H0_H0 ;  /* 0x200000b1ff5d7230 */ /* 0x000fe40000004100 */
[----:B------:R-:W-:Y:S02]  /*7e30*/  HADD2.F32 R179, -RZ, R176.H0_H0 ;  /* 0x200000b0ffb37230 */ /* 0x000fe40000004100 */
[----:B------:R-:W-:-:S02]  /*7e40*/  HADD2.F32 R178, -RZ, R178.H0_H0 ;  /* 0x200000b2ffb27230 */ /* 0x000fc40000004100 */
[-C--:B------:R-:W-:Y:S01]  /*7e50*/  FMUL.FTZ R97, R93, R175.reuse ;  /* 0x000000af5d617220 */ /* 0x080fe20000410000 */
[----:B------:R-:W-:Y:S02]  /*7e60*/  HADD2.F32 R45, -RZ, R45.H0_H0 ;  /* 0x2000002dff2d7230 */ /* 0x000fe40000004100 */
[C---:B------:R-:W-:Y:S01]  /*7e70*/  FMUL.FTZ R175, R179.reuse, R175 ;  /* 0x000000afb3af7220 */ /* 0x040fe20000410000 */
[----:B------:R-:W-:Y:S02]  /*7e80*/  HADD2.F32 R46, -RZ, R46.H0_H0 ;  /* 0x2000002eff2e7230 */ /* 0x000fe40000004100 */
[-C--:B------:R-:W-:Y:S01]  /*7e90*/  FFMA.FTZ R97, R179, R178.reuse, -R97 ;  /* 0x000000b2b3617223 */ /* 0x080fe20000010861 */
[----:B------:R-:W-:Y:S01]  /*7ea0*/  FFMA.FTZ R93, R93, R178, R175 ;  /* 0x000000b25d5d7223 */ /* 0x000fe200000100af */
[--C-:B------:R-:W-:Y:S02]  /*7eb0*/  SHF.R.U32.HI R178, RZ, 0x10, R49.reuse ;  /* 0x00000010ffb27819 */ /* 0x100fe40000011631 */
[----:B------:R-:W-:Y:S01]  /*7ec0*/  SHF.R.U64 R175, R48, 0x10, R49 ;  /* 0x0000001030af7819 */ /* 0x000fe20000001231 */
[----:B------:R-:W-:-:S02]  /*7ed0*/  HADD2.F32 R48, -RZ, R177.H1_H1 ;  /* 0x300000b1ff307230 */ /* 0x000fc40000004100 */
[----:B------:R-:W-:Y:S02]  /*7ee0*/  HADD2.F32 R178, -RZ, R178.H0_H0 ;  /* 0x200000b2ffb27230 */ /* 0x000fe40000004100 */
[----:B------:R-:W-:Y:S02]  /*7ef0*/  HADD2.F32 R49, -RZ, R176.H1_H1 ;  /* 0x300000b0ff317230 */ /* 0x000fe40000004100 */
[----:B------:R-:W-:Y:S02]  /*7f00*/  HADD2.F32 R175, -RZ, R175.H0_H0 ;  /* 0x200000afffaf7230 */ /* 0x000fe40000004100 */
[-C--:B------:R-:W-:Y:S01]  /*7f10*/  FMUL.FTZ R176, R48, R178.reuse ;  /* 0x000000b230b07220 */ /* 0x080fe20000410000 */
[----:B------:R-:W-:-:S03]  /*7f20*/  FMUL.FTZ R178, R49, R178 ;  /* 0x000000b231b27220 */ /* 0x000fc60000410000 */
[-C--:B------:R-:W-:Y:S01]  /*7f30*/  FFMA.FTZ R49, R49, R45.reuse, -R176 ;  /* 0x0000002d31317223 */ /* 0x080fe200000108b0 */
[----:B------:R-:W-:Y:S02]  /*7f40*/  HADD2.F32 R176, -RZ, R189.H1_H1 ;  /* 0x300000bdffb07230 */ /* 0x000fe40000004100 */
[----:B------:R-:W-:Y:S01]  /*7f50*/  FFMA.FTZ R45, R48, R45, R178 ;  /* 0x0000002d302d7223 */ /* 0x000fe200000100b2 */
[----:B------:R-:W-:Y:S01]  /*7f60*/  MOV R48, R95 ;  /* 0x0000005f00307202 */ /* 0x000fe20000000f00 */
[----:B------:R-:W-:Y:S01]  /*7f70*/  HADD2.F32 R178, -RZ, R191.H0_H0 ;  /* 0x200000bfffb27230 */ /* 0x000fe20000004100 */
[----:B------:R-:W-:Y:S01]  /*7f80*/  F2FP.F16.F32.PACK_AB R49, R49, R97 ;  /* 0x000000613131723e */ /* 0x000fe200000000ff */
[----:B------:R-:W-:Y:S01]  /*7f90*/  HADD2.F32 R95, -RZ, R99.H0_H0 ;  /* 0x20000063ff5f7230 */ /* 0x000fe20000004100 */
[----:B------:R-:W-:Y:S01]  /*7fa0*/  F2FP.F16.F32.PACK_AB R45, R45, R93 ;  /* 0x0000005d2d2d723e */ /* 0x000fe200000000ff */
[--C-:B------:R-:W-:Y:S02]  /*7fb0*/  HADD2.F32 R177, -RZ, R48.reuse.H0_H0 ;  /* 0x20000030ffb17230 */ /* 0x100fe40000004100 */
[----:B------:R-:W-:-:S02]  /*7fc0*/  HADD2.F32 R48, -RZ, R48.H1_H1 ;  /* 0x30000030ff307230 */ /* 0x000fc40000004100 */
[----:B------:R-:W-:Y:S01]  /*7fd0*/  FMUL.FTZ R179, R95, R178 ;  /* 0x000000b25fb37220 */ /* 0x000fe20000410000 */
[----:B------:R-:W-:Y:S02]  /*7fe0*/  IMAD.MOV.U32 R93, RZ, RZ, R49 ;  /* 0x000000ffff5d7224 */ /* 0x000fe400078e0031 */
[----:B------:R-:W-:Y:S02]  /*7ff0*/  IMAD.MOV.U32 R97, RZ, RZ, R45 ;  /* 0x000000ffff617224 */ /* 0x000fe400078e002d */
[C---:B------:R-:W-:Y:S01]  /*8000*/  FFMA.FTZ R179, R177.reuse, R176, -R179 ;  /* 0x000000b0b1b37223 */ /* 0x040fe200000108b3 */
[----:B------:R-:W-:Y:S01]  /*8010*/  FMUL.FTZ R177, R177, R178 ;  /* 0x000000b2b1b17220 */ /* 0x000fe20000410000 */
[----:B------:R-:W-:-:S03]  /*8020*/  HADD2.F32 R178, -RZ, R191.H1_H1 ;  /* 0x300000bfffb27230 */ /* 0x000fc60000004100 */
[----:B------:R-:W-:Y:S01]  /*8030*/  FFMA.FTZ R177, R95, R176, R177 ;  /* 0x000000b05fb17223 */ /* 0x000fe200000100b1 */
[----:B------:R-:W-:Y:S02]  /*8040*/  SHF.R.U32.HI R95, RZ, 0x10, R47 ;  /* 0x00000010ff5f7819 */ /* 0x000fe4000001162f */
[--C-:B------:R-:W-:Y:S01]  /*8050*/  SHF.R.U64 R47, R50, 0x10, R51.reuse ;  /* 0x00000010322f7819 */ /* 0x100fe20000001233 */
[----:B------:R-:W-:Y:S01]  /*8060*/  HADD2.F32 R50, -RZ, R99.H1_H1 ;  /* 0x30000063ff327230 */ /* 0x000fe20000004100 */
[----:B------:R-:W-:Y:S01]  /*8070*/  SHF.R.U32.HI R51, RZ, 0x10, R51 ;  /* 0x00000010ff337819 */ /* 0x000fe20000011633 */
[----:B------:R-:W-:Y:S02]  /*8080*/  HADD2.F32 R99, -RZ, R95.H0_H0 ;  /* 0x2000005fff637230 */ /* 0x000fe40000004100 */
[----:B------:R-:W-:Y:S02]  /*8090*/  HADD2.F32 R47, -RZ, R47.H0_H0 ;  /* 0x2000002fff2f7230 */ /* 0x000fe40000004100 */
[----:B------:R-:W-:-:S05]  /*80a0*/  HADD2.F32 R51, -RZ, R51.H0_H0 ;  /* 0x20000033ff337230 */ /* 0x000fca0000004100 */
[----:B------:R-:W-:-:S04]  /*80b0*/  FMUL.FTZ R95, R50, R51 ;  /* 0x00000033325f7220 */ /* 0x000fc80000410000 */
[C---:B------:R-:W-:Y:S01]  /*80c0*/  FFMA.FTZ R95, R48.reuse, R99, -R95 ;  /* 0x00000063305f7223 */ /* 0x040fe2000001085f */
[----:B------:R-:W-:Y:S01]  /*80d0*/  FMUL.FTZ R48, R48, R51 ;  /* 0x0000003330307220 */ /* 0x000fe20000410000 */
[----:B------:R-:W-:-:S03]  /*80e0*/  HADD2.F32 R51, -RZ, R190.H0_H0 ;  /* 0x200000beff337230 */ /* 0x000fc60000004100 */
[----:B------:R-:W-:Y:S01]  /*80f0*/  FFMA.FTZ R48, R50, R99, R48 ;  /* 0x0000006332307223 */ /* 0x000fe20000010030 */
[----:B------:R-:W-:Y:S01]  /*8100*/  HADD2.F32 R50, -RZ, R96.H0_H0 ;  /* 0x20000060ff327230 */ /* 0x000fe20000004100 */
[----:B------:R-:W-:Y:S01]  /*8110*/  F2FP.F16.F32.PACK_AB R95, R95, R179 ;  /* 0x000000b35f5f723e */ /* 0x000fe200000000ff */
[--C-:B------:R-:W-:Y:S02]  /*8120*/  HADD2.F32 R99, -RZ, R92.reuse.H0_H0 ;  /* 0x2000005cff637230 */ /* 0x100fe40000004100 */
[----:B------:R-:W-:Y:S02]  /*8130*/  HADD2.F32 R92, -RZ, R92.H1_H1 ;  /* 0x3000005cff5c7230 */ /* 0x000fe40000004100 */
[-C--:B------:R-:W-:Y:S01]  /*8140*/  FMUL.FTZ R176, R50, R178.reuse ;  /* 0x000000b232b07220 */ /* 0x080fe20000410000 */
[----:B------:R-:W-:Y:S01]  /*8150*/  F2FP.F16.F32.PACK_AB R48, R48, R177 ;  /* 0x000000b13030723e */ /* 0x000fe200000000ff */
[C---:B------:R-:W-:Y:S02]  /*8160*/  FMUL.FTZ R178, R99.reuse, R178 ;  /* 0x000000b263b27220 */ /* 0x040fe40000410000 */
[----:B------:R-:W-:-:S02]  /*8170*/  FFMA.FTZ R176, R99, R51, -R176 ;  /* 0x0000003363b07223 */ /* 0x000fc400000108b0 */
[----:B------:R-:W-:Y:S01]  /*8180*/  FFMA.FTZ R178, R50, R51, R178 ;  /* 0x0000003332b27223 */ /* 0x000fe200000100b2 */
[----:B------:R-:W-:Y:S02]  /*8190*/  HADD2.F32 R50, -RZ, R96.H1_H1 ;  /* 0x30000060ff327230 */ /* 0x000fe40000004100 */
[----:B------:R-:W-:Y:S02]  /*81a0*/  HADD2.F32 R51, -RZ, R44.H0_H0 ;  /* 0x2000002cff337230 */ /* 0x000fe40000004100 */
[--C-:B------:R-:W-:Y:S02]  /*81b0*/  HADD2.F32 R96, -RZ, R94.reuse.H0_H0 ;  /* 0x2000005eff607230 */ /* 0x100fe40000004100 */
[-C--:B------:R-:W-:Y:S01]  /*81c0*/  FMUL.FTZ R44, R50, R175.reuse ;  /* 0x000000af322c7220 */ /* 0x080fe20000410000 */
[C---:B------:R-:W-:Y:S01]  /*81d0*/  FMUL.FTZ R175, R92.reuse, R175 ;  /* 0x000000af5caf7220 */ /* 0x040fe20000410000 */
[----:B------:R-:W-:Y:S02]  /*81e0*/  HADD2.F32 R94, -RZ, R94.H1_H1 ;  /* 0x3000005eff5e7230 */ /* 0x000fe40000004100 */
[-C--:B------:R-:W-:Y:S01]  /*81f0*/  FFMA.FTZ R44, R92, R51.reuse, -R44 ;  /* 0x000000335c2c7223 */ /* 0x080fe2000001082c */
[----:B------:R-:W-:Y:S01]  /*8200*/  FFMA.FTZ R50, R50, R51, R175 ;  /* 0x0000003332327223 */ /* 0x000fe200000100af */
[----:B------:R-:W-:-:S02]  /*8210*/  HADD2.F32 R175, -RZ, R190.H1_H1 ;  /* 0x300000beffaf7230 */ /* 0x000fc40000004100 */
[--C-:B------:R-:W-:Y:S01]  /*8220*/  HADD2.F32 R51, -RZ, R98.reuse.H0_H0 ;  /* 0x20000062ff337230 */ /* 0x100fe20000004100 */
[----:B------:R-:W-:Y:S01]  /*8230*/  F2FP.F16.F32.PACK_AB R44, R44, R176 ;  /* 0x000000b02c2c723e */ /* 0x000fe200000000ff */
[----:B------:R-:W-:Y:S01]  /*8240*/  HADD2.F32 R92, -RZ, R189.H0_H0 ;  /* 0x200000bdff5c7230 */ /* 0x000fe20000004100 */
[----:B------:R-:W-:Y:S01]  /*8250*/  F2FP.F16.F32.PACK_AB R50, R50, R178 ;  /* 0x000000b23232723e */ /* 0x000fe200000000ff */
[----:B------:R-:W-:Y:S02]  /*8260*/  HADD2.F32 R98, -RZ, R98.H1_H1 ;  /* 0x30000062ff627230 */ /* 0x000fe40000004100 */
[-C--:B------:R-:W-:Y:S01]  /*8270*/  FMUL.FTZ R99, R51, R175.reuse ;  /* 0x000000af33637220 */ /* 0x080fe20000410000 */
[----:B------:R-:W-:-:S03]  /*8280*/  FMUL.FTZ R175, R96, R175 ;  /* 0x000000af60af7220 */ /* 0x000fc60000410000 */
[-C--:B------:R-:W-:Y:S01]  /*8290*/  FFMA.FTZ R99, R96, R92.reuse, -R99 ;  /* 0x0000005c60637223 */ /* 0x080fe20000010863 */
[----:B------:R-:W-:Y:S01]  /*82a0*/  FFMA.FTZ R175, R51, R92, R175 ;  /* 0x0000005c33af7223 */ /* 0x000fe200000100af */
[-C--:B------:R-:W-:Y:S01]  /*82b0*/  FMUL.FTZ R51, R98, R47.reuse ;  /* 0x0000002f62337220 */ /* 0x080fe20000410000 */
[C---:B------:R-:W-:Y:S01]  /*82c0*/  FMUL.FTZ R47, R94.reuse, R47 ;  /* 0x0000002f5e2f7220 */ /* 0x040fe20000410000 */
[----:B------:R-:W-:Y:S02]  /*82d0*/  IMAD.MOV.U32 R92, RZ, RZ, R44 ;  /* 0x000000ffff5c7224 */ /* 0x000fe400078e002c */
[-C--:B------:R-:W-:Y:S01]  /*82e0*/  FFMA.FTZ R51, R94, R46.reuse, -R51 ;  /* 0x0000002e5e337223 */ /* 0x080fe20000010833 */
[----:B------:R-:W-:Y:S01]  /*82f0*/  FFMA.FTZ R47, R98, R46, R47 ;  /* 0x0000002e622f7223 */ /* 0x000fe2000001002f */
[----:B------:R-:W-:-:S03]  /*8300*/  IMAD.MOV.U32 R96, RZ, RZ, R50 ;  /* 0x000000ffff607224 */ /* 0x000fc600078e0032 */
[----:B------:R-:W-:Y:S01]  /*8310*/  F2FP.F16.F32.PACK_AB R51, R51, R99 ;  /* 0x000000633333723e */ /* 0x000fe200000000ff */
[----:B------:R-:W-:Y:S01]  /*8320*/  IMAD.MOV.U32 R99, RZ, RZ, R48 ;  /* 0x000000ffff637224 */ /* 0x000fe200078e0030 */
[----:B------:R-:W-:-:S03]  /*8330*/  F2FP.F16.F32.PACK_AB R47, R47, R175 ;  /* 0x000000af2f2f723e */ /* 0x000fc600000000ff */
[----:B------:R-:W-:Y:S01]  /*8340*/  IMAD.MOV.U32 R94, RZ, RZ, R51 ;  /* 0x000000ffff5e7224 */ /* 0x000fe200078e0033 */
[----:B------:R-:W-:-:S07]  /*8350*/  MOV R98, R47 ;  /* 0x0000002f00627202 */ /* 0x000fce0000000f00 */
.L_x_502:
[----:B------:R-:W-:Y:S05]  /*8360*/  BSYNC B2 ;  /* 0x0000000000027941 */ /* 0x000fea0003800000 */
.L_x_501:
[----:B------:R-:W-:Y:S01]  /*8370*/  SHF.R.S32.HI R44, RZ, 0x1f, R22 ;  /* 0x0000001fff2c7819 */ /* 0x000fe20000011416 */
[----:B------:R-:W-:Y:S01]  /*8380*/  ULDC.64 UR4, c[0x0][0x2e8] ;  /* 0x0000ba0000047ab9 */ /* 0x000fe20000000a00 */
[----:B------:R-:W-:Y:S01]  /*8390*/  ISETP.GE.AND P4, PT, R174, R153, PT ;  /* 0x00000099ae00720c */ /* 0x000fe20003f86270 */
[----:B------:R-:W-:Y:S02]  /*83a0*/  ULDC.64 UR6, c[0x0][0x208] ;  /* 0x0000820000067ab9 */ /* 0x000fe40000000a00 */
[-C--:B--2---:R-:W-:Y:S02]  /*83b0*/  IMAD R46, R44, R138.reuse, RZ ;  /* 0x0000008a2c2e7224 */ /* 0x084fe400078e02ff */
[----:B------:R-:W-:-:S04]  /*83c0*/  IMAD.WIDE.U32 R44, R22, R138, R136 ;  /* 0x0000008a162c7225 */ /* 0x000fc800078e0088 */
[----:B------:R-:W-:-:S04]  /*83d0*/  IMAD R46, R22, R139, R46 ;  /* 0x0000008b162e7224 */ /* 0x000fc800078e022e */
[----:B------:R-:W-:Y:S01]  /*83e0*/  IMAD.IADD R45, R46, 0x1, R45 ;  /* 0x000000012e2d7824 */ /* 0x000fe200078e022d */
[--C-:B------:R-:W-:Y:S02]  /*83f0*/  @!P4 SHF.R.S32.HI R47, RZ, 0x1f, R174.reuse ;  /* 0x0000001fff2fc819 */ /* 0x100fe400000114ae */
[----:B------:R-:W-:-:S04]  /*8400*/  @!P4 IADD3 R174, P5, P6, R100, R44, R174 ;  /* 0x0000002c64aec210 */ /* 0x000fc80007ebe0ae */
[----:B------:R-:W-:Y:S02]  /*8410*/  @!P4 IADD3.X R47, R15, R45, R47, P5, P6 ;  /* 0x0000002d0f2fc210 */ /* 0x000fe40002fec42f */
[----:B------:R-:W-:-:S04]  /*8420*/  IADD3 R46, P5, P6, R100, R44, R21 ;  /* 0x0000002c642e7210 */ /* 0x000fc80007ebe015 */
[----:B------:R-:W-:Y:S02]  /*8430*/  IADD3.X R45, R15, R45, R8, P5, P6 ;  /* 0x0000002d0f2d7210 */ /* 0x000fe40002fec408 */
[----:B------:R-:W-:-:S04]  /*8440*/  LEA R44, P5, R46, UR4, 0x1 ;  /* 0x000000042e2c7c11 */ /* 0x000fc8000f8a08ff */
[----:B------:R-:W-:Y:S02]  /*8450*/  LEA.HI.X R45, R46, UR5, R45, 0x1, P5 ;  /* 0x000000052e2d7c11 */ /* 0x000fe4000a8f0c2d */
[----:B------:R-:W-:-:S03]  /*8460*/  @!P4 LEA R46, P5, R174, UR4, 0x1 ;  /* 0x00000004ae2ecc11 */ /* 0x000fc6000f8a08ff */
[----:B---3--:R3:W-:Y:S01]  /*8470*/  STG.E.128 desc[UR6][R44.64], R92 ;  /* 0x0000005c2c007986 */ /* 0x0087e2000c101d06 */
[----:B------:R-:W-:-:S05]  /*8480*/  @!P4 LEA.HI.X R47, R174, UR5, R47, 0x1, P5 ;  /* 0x00000005ae2fcc11 */ /* 0x000fca000a8f0c2f */
[----:B0-----:R3:W-:Y:S04]  /*8490*/  @!P4 STG.E.128 desc[UR6][R46.64], R96 ;  /* 0x000000602e00c986 */ /* 0x0017e8000c101d06 */
.L_x_500:
[----:B------:R-:W-:Y:S05]  /*84a0*/  BSYNC B1 ;  /* 0x0000000000017941 */ /* 0x000fea0003800000 */
.L_x_499:
[----:B------:R-:W-:Y:S01]  /*84b0*/  VIADD R175, R22, 0x20 ;  /* 0x0000002016af7836 */ /* 0x000fe20000000000 */
[----:B------:R-:W-:Y:S04]  /*84c0*/  BSSY B1, `(.L_x_503) ;  /* 0x000008d000017945 */ /* 0x000fe80003800000 */
[----:B------:R-:W-:-:S13]  /*84d0*/  ISETP.GE.OR P4, PT, R175, R4, P0 ;  /* 0x00000004af00720c */ /* 0x000fda0000786670 */
[----:B------:R-:W-:Y:S05]  /*84e0*/  @P4 BRA `(.L_x_504) ;  /* 0x0000000800284947 */ /* 0x000fea0003800000 */
[----:B---3--:R-:W3:Y:S04]  /*84f0*/  LDL R44, [R1] ;  /* 0x00000000012c7983 */ /* 0x008ee80000100800 */
[----:B------:R-:W4:Y:S01]  /*8500*/  LDL R47, [R1+0x48] ;  /* 0x00004800012f7983 */ /* 0x000f220000100800 */
[C---:B------:R-:W-:Y:S01]  /*8510*/  VIADD R46, R22.reuse, 0x20 ;  /* 0x00000020162e7836 */ /* 0x040fe20000000000 */
[----:B------:R-:W-:Y:S01]  /*8520*/  BSSY B2, `(.L_x_505) ;  /* 0x0000074000027945 */ /* 0x000fe20003800000 */
[----:B------:R-:W-:-:S03]  /*8530*/  VIADD R48, R22, 0x20 ;  /* 0x0000002016307836 */ /* 0x000fc60000000000 */
[----:B------:R-:W-:Y:S01]  /*8540*/  SHF.L.U32 R46, R46, 0x6, RZ ;  /* 0x000000062e2e7819 */ /* 0x000fe200000006ff */
[----:B------:R-:W-:-:S03]  /*8550*/  IMAD.SHL.U32 R48, R48, 0x40, RZ ;  /* 0x0000004030307824 */ /* 0x000fc600078e00ff */
[----:B------:R-:W-:Y:S02]  /*8560*/  LOP3.LUT R46, R46, 0x1c0, RZ, 0xc0, !PT ;  /* 0x000001c02e2e7812 */ /* 0x000fe400078ec0ff */
[----:B------:R-:W-:Y:S02]  /*8570*/  LOP3.LUT R48, R48, 0x1c0, RZ, 0xc0, !PT ;  /* 0x000001c030307812 */ /* 0x000fe400078ec0ff */
[----:B------:R-:W-:Y:S02]  /*8580*/  SHF.R.U32.HI R46, RZ, 0x3, R46 ;  /* 0x00000003ff2e7819 */ /* 0x000fe4000001162e */
[----:B---3--:R-:W-:-:S04]  /*8590*/  LOP3.LUT P5, RZ, R44, 0x1, RZ, 0xc0, !PT ;  /* 0x000000012cff7812 */ /* 0x008fc800078ac0ff */
[----:B------:R-:W-:-:S04]  /*85a0*/  SEL R44, R43, R155, !P5 ;  /* 0x0000009b2b2c7207 */ /* 0x000fc80006800000 */
[----:B------:R-:W-:-:S04]  /*85b0*/  SHF.R.S32.HI R45, RZ, 0x1f, R44 ;  /* 0x0000001fff2d7819 */ /* 0x000fc8000001142c */
[----:B------:R-:W-:-:S04]  /*85c0*/  LEA.HI R92, R45, R44, RZ, 0x4 ;  /* 0x0000002c2d5c7211 */ /* 0x000fc800078f20ff */
[----:B------:R-:W-:-:S04]  /*85d0*/  LEA.HI.SX32 R92, R92, R9, 0x1c ;  /* 0x000000095c5c7211 */ /* 0x000fc800078fe2ff */
[----:B------:R-:W-:-:S04]  /*85e0*/  SHF.R.S32.HI R45, RZ, 0x1f, R92 ;  /* 0x0000001fff2d7819 */ /* 0x000fc8000001145c */
[----:B------:R-:W-:Y:S01]  /*85f0*/  LEA.HI R45, R45, R92, RZ, 0x3 ;  /* 0x0000005c2d2d7211 */ /* 0x000fe200078f18ff */
[----:B------:R-:W-:-:S03]  /*8600*/  IMAD.SHL.U32 R92, R92, 0x8, RZ ;  /* 0x000000085c5c7824 */ /* 0x000fc600078e00ff */
[----:B------:R-:W-:Y:S02]  /*8610*/  SHF.R.S32.HI R45, RZ, 0x3, R45 ;  /* 0x00000003ff2d7819 */ /* 0x000fe4000001142d */
[----:B------:R-:W-:-:S03]  /*8620*/  LOP3.LUT R44, R48, 0x38, R92, 0xf8, !PT ;  /* 0x00000038302c7812 */ /* 0x000fc600078ef85c */
[----:B----4-:R-:W-:Y:S01]  /*8630*/  IMAD R45, R45, 0x2c00, R47 ;  /* 0x00002c002d2d7824 */ /* 0x010fe200078e022f */
[----:B------:R-:W-:Y:S01]  /*8640*/  LOP3.LUT R44, R44, R46, RZ, 0x3c, !PT ;  /* 0x0000002e2c2c7212 */ /* 0x000fe200078e3cff */
[----:B------:R-:W-:-:S04]  /*8650*/  IMAD R47, R23, 0x5800, R145 ;  /* 0x00005800172f7824 */ /* 0x000fc800078e0291 */
[----:B------:R-:W-:-:S04]  /*8660*/  IMAD.IADD R44, R45, 0x1, R44 ;  /* 0x000000012d2c7824 */ /* 0x000fc800078e022c */
[----:B------:R-:W-:Y:S02]  /*8670*/  IMAD R45, R23, 0x5800, R44 ;  /* 0x00005800172d7824 */ /* 0x000fe400078e022c */
[--C-:B------:R-:W-:Y:S02]  /*8680*/  IMAD R44, R47, 0x2, R2.reuse ;  /* 0x000000022f2c7824 */ /* 0x100fe400078e0202 */
[----:B------:R-:W-:-:S04]  /*8690*/  IMAD R48, R45, 0x2, R2 ;  /* 0x000000022d307824 */ /* 0x000fc800078e0202 */
[----:B------:R-:W0:Y:S04]  /*86a0*/  LDS.128 R44, [R44+0x1e400] ;  /* 0x01e400002c2c7984 */ /* 0x000e280000000c00 */
[----:B------:R-:W3:Y:S01]  /*86b0*/  LDS.128 R48, [R48+0x1e400] ;  /* 0x01e4000030307984 */ /* 0x000ee20000000c00 */
[----:B------:R-:W-:Y:S05]  /*86c0*/  @P3 BRA `(.L_x_506) ;  /* 0x0000000400643947 */ /* 0x000fea0003800000 */
[----:B---3--:R-:W-:Y:S01]  /*86d0*/  MOV R95, R49 ;  /* 0x00000031005f7202 */ /* 0x008fe20000000f00 */
[----:B0-----:R-:W-:Y:S01]  /*86e0*/  IMAD.MOV.U32 R49, RZ, RZ, R45 ;  /* 0x000000ffff317224 */ /* 0x001fe200078e002d */
[----:B------:R-:W-:Y:S01]  /*86f0*/  SHF.R.U64 R56, R56, 0x10, R57 ;  /* 0x0000001038387819 */ /* 0x000fe20000001239 */
[----:B------:R-:W-:Y:S01]  /*8700*/  HADD2.F32 R96, -RZ, R194.H1_H1 ;  /* 0x300000c2ff607230 */ /* 0x000fe20000004100 */
[----:B------:R-:W-:Y:S01]  /*8710*/  SHF.R.U64 R52, R52, 0x10, R53 ;  /* 0x0000001034347819 */ /* 0x000fe20000001235 */
[----:B------:R-:W-:Y:S01]  /*8720*/  HADD2.F32 R93, -RZ, R95.H0_H0 ;  /* 0x2000005fff5d7230 */ /* 0x000fe20000004100 */
[----:B------:R-:W-:Y:S01]  /*8730*/  SHF.R.U64 R58, R58, 0x10, R59 ;  /* 0x000000103a3a7819 */ /* 0x000fe2000000123b */
[----:B------:R-:W-:Y:S01]  /*8740*/  HADD2.F32 R94, -RZ, R49.H0_H0 ;  /* 0x20000031ff5e7230 */ /* 0x000fe20000004100 */
[----:B------:R-:W-:Y:S01]  /*8750*/  SHF.R.U64 R54, R54, 0x10, R55 ;  /* 0x0000001036367819 */ /* 0x000fe20000001237 */
[----:B------:R-:W-:Y:S02]  /*8760*/  HADD2.F32 R45, -RZ, R193.H0_H0 ;  /* 0x200000c1ff2d7230 */ /* 0x000fe40000004100 */
[----:B------:R-:W-:Y:S01]  /*8770*/  FMUL.FTZ R97, R93, R96 ;  /* 0x000000605d617220 */ /* 0x000fe20000410000 */
[----:B------:R-:W-:-:S02]  /*8780*/  HADD2.F32 R49, -RZ, R49.H1_H1 ;  /* 0x30000031ff317230 */ /* 0x000fc40000004100 */
[C---:B------:R-:W-:Y:S01]  /*8790*/  FMUL.FTZ R96, R94.reuse, R96 ;  /* 0x000000605e607220 */ /* 0x040fe20000410000 */
[----:B------:R-:W-:Y:S02]  /*87a0*/  HADD2.F32 R98, -RZ, R193.H1_H1 ;  /* 0x300000c1ff627230 */ /* 0x000fe40000004100 */
[-C--:B------:R-:W-:Y:S01]  /*87b0*/  FFMA.FTZ R94, R94, R45.reuse, -R97 ;  /* 0x0000002d5e5e7223 */ /* 0x080fe20000010861 */
[----:B------:R-:W-:Y:S02]  /*87c0*/  HADD2.F32 R174, -RZ, R194.H0_H0 ;  /* 0x200000c2ffae7230 */ /* 0x000fe40000004100 */
[----:B------:R-:W-:Y:S01]  /*87d0*/  FFMA.FTZ R93, R93, R45, R96 ;  /* 0x0000002d5d5d7223 */ /* 0x000fe20000010060 */
[----:B------:R-:W-:Y:S01]  /*87e0*/  SHF.R.U32.HI R96, RZ, 0x10, R57 ;  /* 0x00000010ff607819 */ /* 0x000fe20000011639 */
[----:B------:R-:W-:Y:S01]  /*87f0*/  HADD2.F32 R45, -RZ, R95.H1_H1 ;  /* 0x3000005fff2d7230 */ /* 0x000fe20000004100 */
[----:B------:R-:W-:Y:S01]  /*8800*/  SHF.R.U32.HI R95, RZ, 0x10, R53 ;  /* 0x00000010ff5f7819 */ /* 0x000fe20000011635 */
[----:B------:R-:W-:-:S02]  /*8810*/  HADD2.F32 R57, -RZ, R192.H1_H1 ;  /* 0x300000c0ff397230 */ /* 0x000fc40000004100 */
[----:B------:R-:W-:Y:S02]  /*8820*/  HADD2.F32 R96, -RZ, R96.H0_H0 ;  /* 0x20000060ff607230 */ /* 0x000fe40000004100 */
[----:B------:R-:W-:Y:S02]  /*8830*/  HADD2.F32 R95, -RZ, R95.H0_H0 ;  /* 0x2000005fff5f7230 */ /* 0x000fe40000004100 */
[----:B------:R-:W-:Y:S02]  /*8840*/  HADD2.F32 R56, -RZ, R56.H0_H0 ;  /* 0x20000038ff387230 */ /* 0x000fe40000004100 */
[-C--:B------:R-:W-:Y:S01]  /*8850*/  FMUL.FTZ R97, R45, R96.reuse ;  /* 0x000000602d617220 */ /* 0x080fe20000410000 */
[C---:B------:R-:W-:Y:S01]  /*8860*/  FMUL.FTZ R96, R49.reuse, R96 ;  /* 0x0000006031607220 */ /* 0x040fe20000410000 */
[----:B------:R-:W-:Y:S02]  /*8870*/  HADD2.F32 R52, -RZ, R52.H0_H0 ;  /* 0x20000034ff347230 */ /* 0x000fe40000004100 */
[-C--:B------:R-:W-:Y:S01]  /*8880*/  FFMA.FTZ R49, R49, R95.reuse, -R97 ;  /* 0x0000005f31317223 */ /* 0x080fe20000010861 */
[----:B------:R-:W-:Y:S01]  /*8890*/  FFMA.FTZ R45, R45, R95, R96 ;  /* 0x0000005f2d2d7223 */ /* 0x000fe20000010060 */
[----:B------:R-:W-:-:S02]  /*88a0*/  IMAD.MOV.U32 R95, RZ, RZ, R51 ;  /* 0x000000ffff5f7224 */ /* 0x000fc400078e0033 */
[----:B------:R-:W-:Y:S01]  /*88b0*/  HADD2.F32 R51, -RZ, R47.H0_H0 ;  /* 0x2000002fff337230 */ /* 0x000fe20000004100 */
[----:B------:R-:W-:Y:S01]  /*88c0*/  F2FP.F16.F32.PACK_AB R49, R49, R94 ;  /* 0x0000005e3131723e */ /* 0x000fe200000000ff */
[----:B------:R-:W-:Y:S01]  /*88d0*/  HADD2.F32 R97, -RZ, R192.H0_H0 ;  /* 0x200000c0ff617230 */ /* 0x000fe20000004100 */
[----:B------:R-:W-:Y:S01]  /*88e0*/  F2FP.F16.F32.PACK_AB R93, R45, R93 ;  /* 0x0000005d2d5d723e */ /* 0x000fe200000000ff */
[--C-:B------:R-:W-:Y:S02]  /*88f0*/  HADD2.F32 R96, -RZ, R95.reuse.H0_H0 ;  /* 0x2000005fff607230 */ /* 0x100fe40000004100 */
[----:B------:R-:W-:Y:S02]  /*8900*/  HADD2.F32 R95, -RZ, R95.H1_H1 ;  /* 0x3000005fff5f7230 */ /* 0x000fe40000004100 */
[----:B------:R-:W-:Y:S02]  /*8910*/  HADD2.F32 R47, -RZ, R47.H1_H1 ;  /* 0x3000002fff2f7230 */ /* 0x000fe40000004100 */
[-C--:B------:R-:W-:Y:S01]  /*8920*/  FMUL.FTZ R99, R96, R98.reuse ;  /* 0x0000006260637220 */ /* 0x080fe20000410000 */
[----:B------:R-:W-:Y:S01]  /*8930*/  FMUL.FTZ R98, R51, R98 ;  /* 0x0000006233627220 */ /* 0x000fe20000410000 */
[----:B------:R-:W-:-:S02]  /*8940*/  HADD2.F32 R58, -RZ, R58.H0_H0 ;  /* 0x2000003aff3a7230 */ /* 0x000fc40000004100 */
[-C--:B------:R-:W-:Y:S01]  /*8950*/  FFMA.FTZ R51, R51, R97.reuse, -R99 ;  /* 0x0000006133337223 */ /* 0x080fe20000010863 */
[----:B------:R-:W-:Y:S01]  /*8960*/  FFMA.FTZ R98, R96, R97, R98 ;  /* 0x0000006160627223 */ /* 0x000fe20000010062 */
[----:B------:R-:W-:Y:S01]  /*8970*/  SHF.R.U32.HI R96, RZ, 0x10, R59 ;  /* 0x00000010ff607819 */ /* 0x000fe2000001163b */
[----:B------:R-:W-:Y:S01]  /*8980*/  HADD2.F32 R54, -RZ, R54.H0_H0 ;  /* 0x20000036ff367230 */ /* 0x000fe20000004100 */
[----:B------:R-:W-:Y:S01]  /*8990*/  SHF.R.U32.HI R97, RZ, 0x10, R55 ;  /* 0x00000010ff617819 */ /* 0x000fe20000011637 */
[----:B------:R-:W-:Y:S01]  /*89a0*/  IMAD.MOV.U32 R45, RZ, RZ, R49 ;  /* 0x000000ffff2d7224 */ /* 0x000fe200078e0031 */
[----:B------:R-:W-:Y:S01]  /*89b0*/  MOV R49, R93 ;  /* 0x0000005d00317202 */ /* 0x000fe20000000f00 */
[----:B------:R-:W-:Y:S02]  /*89c0*/  HADD2.F32 R96, -RZ, R96.H0_H0 ;  /* 0x20000060ff607230 */ /* 0x000fe40000004100 */
[----:B------:R-:W-:-:S03]  /*89d0*/  HADD2.F32 R97, -RZ, R97.H0_H0 ;  /* 0x20000061ff617230 */ /* 0x000fc60000004100 */
[-C--:B------:R-:W-:Y:S01]  /*89e0*/  FMUL.FTZ R99, R95, R96.reuse ;  /* 0x000000605f637220 */ /* 0x080fe20000410000 */
[----:B------:R-:W-:-:S03]  /*89f0*/  FMUL.FTZ R96, R47, R96 ;  /* 0x000000602f607220 */ /* 0x000fc60000410000 */
[-C--:B------:R-:W-:Y:S01]  /*8a00*/  FFMA.FTZ R99, R47, R97.reuse, -R99 ;  /* 0x000000612f637223 */ /* 0x080fe20000010863 */
[----:B------:R-:W-:Y:S01]  /*8a10*/  FFMA.FTZ R96, R95, R97, R96 ;  /* 0x000000615f607223 */ /* 0x000fe20000010060 */
[----:B------:R-:W-:Y:S02]  /*8a20*/  HADD2.F32 R47, -RZ, R48.H0_H0 ;  /* 0x20000030ff2f7230 */ /* 0x000fe40000004100 */
[----:B------:R-:W-:Y:S01]  /*8a30*/  HADD2.F32 R95, -RZ, R44.H0_H0 ;  /* 0x2000002cff5f7230 */ /* 0x000fe20000004100 */
[----:B------:R-:W-:Y:S01]  /*8a40*/  F2FP.F16.F32.PACK_AB R51, R99, R51 ;  /* 0x000000336333723e */ /* 0x000fe200000000ff */
[----:B------:R-:W-:Y:S02]  /*8a50*/  HADD2.F32 R48, -RZ, R48.H1_H1 ;  /* 0x30000030ff307230 */ /* 0x000fe40000004100 */
[-C--:B------:R-:W-:Y:S01]  /*8a60*/  FMUL.FTZ R97, R47, R174.reuse ;  /* 0x000000ae2f617220 */ /* 0x080fe20000410000 */
[----:B------:R-:W-:Y:S02]  /*8a70*/  HADD2.F32 R44, -RZ, R44.H1_H1 ;  /* 0x3000002cff2c7230 */ /* 0x000fe40000004100 */
[C---:B------:R-:W-:Y:S01]  /*8a80*/  FMUL.FTZ R174, R95.reuse, R174 ;  /* 0x000000ae5fae7220 */ /* 0x040fe20000410000 */
[----:B------:R-:W-:Y:S01]  /*8a90*/  F2FP.F16.F32.PACK_AB R96, R96, R98 ;  /* 0x000000626060723e */ /* 0x000fe200000000ff */
[----:B------:R-:W-:-:S02]  /*8aa0*/  FFMA.FTZ R97, R95, R57, -R97 ;  /* 0x000000395f617223 */ /* 0x000fc40000010861 */
[----:B------:R-:W-:Y:S01]  /*8ab0*/  FFMA.FTZ R174, R47, R57, R174 ;  /* 0x000000392fae7223 */ /* 0x000fe200000100ae */
[-C--:B------:R-:W-:Y:S01]  /*8ac0*/  FMUL.FTZ R47, R48, R56.reuse ;  /* 0x00000038302f7220 */ /* 0x080fe20000410000 */
[C---:B------:R-:W-:Y:S01]  /*8ad0*/  FMUL.FTZ R56, R44.reuse, R56 ;  /* 0x000000382c387220 */ /* 0x040fe20000410000 */
[----:B------:R-:W-:Y:S02]  /*8ae0*/  HADD2.F32 R57, -RZ, R188.H1_H1 ;  /* 0x300000bcff397230 */ /* 0x000fe40000004100 */
[-C--:B------:R-:W-:Y:S01]  /*8af0*/  FFMA.FTZ R47, R44, R52.reuse, -R47 ;  /* 0x000000342c2f7223 */ /* 0x080fe2000001082f */
[----:B------:R-:W-:Y:S01]  /*8b00*/  FFMA.FTZ R56, R48, R52, R56 ;  /* 0x0000003430387223 */ /* 0x000fe20000010038 */
[----:B------:R-:W-:Y:S02]  /*8b10*/  HADD2.F32 R44, -RZ, R50.H0_H0 ;  /* 0x20000032ff2c7230 */ /* 0x000fe40000004100 */
[----:B------:R-:W-:Y:S02]  /*8b20*/  HADD2.F32 R52, -RZ, R46.H0_H0 ;  /* 0x2000002eff347230 */ /* 0x000fe40000004100 */
[----:B------:R-:W-:-:S02]  /*8b30*/  HADD2.F32 R48, -RZ, R188.H0_H0 ;  /* 0x200000bcff307230 */ /* 0x000fc40000004100 */
[-C--:B------:R-:W-:Y:S01]  /*8b40*/  FMUL.FTZ R53, R44, R57.reuse ;  /* 0x000000392c357220 */ /* 0x080fe20000410000 */
[----:B------:R-:W-:Y:S02]  /*8b50*/  HADD2.F32 R50, -RZ, R50.H1_H1 ;  /* 0x30000032ff327230 */ /* 0x000fe40000004100 */
[C---:B------:R-:W-:Y:S01]  /*8b60*/  FMUL.FTZ R57, R52.reuse, R57 ;  /* 0x0000003934397220 */ /* 0x040fe20000410000 */
[----:B------:R-:W-:Y:S02]  /*8b70*/  HADD2.F32 R46, -RZ, R46.H1_H1 ;  /* 0x3000002eff2e7230 */ /* 0x000fe40000004100 */
[----:B------:R-:W-:Y:S01]  /*8b80*/  FFMA.FTZ R53, R52, R48, -R53 ;  /* 0x0000003034357223 */ /* 0x000fe20000010835 */
[----:B------:R-:W-:Y:S01]  /*8b90*/  F2FP.F16.F32.PACK_AB R56, R56, R174 ;  /* 0x000000ae3838723e */ /* 0x000fe200000000ff */
[----:B------:R-:W-:Y:S01]  /*8ba0*/  FFMA.FTZ R57, R44, R48, R57 ;  /* 0x000000302c397223 */ /* 0x000fe20000010039 */
[-C--:B------:R-:W-:Y:S01]  /*8bb0*/  FMUL.FTZ R44, R50, R58.reuse ;  /* 0x0000003a322c7220 */ /* 0x080fe20000410000 */
[----:B------:R-:W-:Y:S01]  /*8bc0*/  FMUL.FTZ R58, R46, R58 ;  /* 0x0000003a2e3a7220 */ /* 0x000fe20000410000 */
[----:B------:R-:W-:Y:S01]  /*8bd0*/  F2FP.F16.F32.PACK_AB R48, R47, R97 ;  /* 0x000000612f30723e */ /* 0x000fe200000000ff */
[----:B------:R-:W-:-:S02]  /*8be0*/  IMAD.MOV.U32 R47, RZ, RZ, R51 ;  /* 0x000000ffff2f7224 */ /* 0x000fc400078e0033 */
[-C--:B------:R-:W-:Y:S01]  /*8bf0*/  FFMA.FTZ R44, R46, R54.reuse, -R44 ;  /* 0x000000362e2c7223 */ /* 0x080fe2000001082c */
[----:B------:R-:W-:Y:S01]  /*8c00*/  FFMA.FTZ R58, R50, R54, R58 ;  /* 0x00000036323a7223 */ /* 0x000fe2000001003a */
[----:B------:R-:W-:-:S03]  /*8c10*/  IMAD.MOV.U32 R51, RZ, RZ, R96 ;  /* 0x000000ffff337224 */ /* 0x000fc600078e0060 */
[----:B------:R-:W-:Y:S01]  /*8c20*/  F2FP.F16.F32.PACK_AB R46, R44, R53 ;  /* 0x000000352c2e723e */ /* 0x000fe200000000ff */
[----:B------:R-:W-:Y:S01]  /*8c30*/  IMAD.MOV.U32 R44, RZ, RZ, R48 ;  /* 0x000000ffff2c7224 */ /* 0x000fe200078e0030 */
[----:B------:R-:W-:Y:S01]  /*8c40*/  F2FP.F16.F32.PACK_AB R50, R58, R57 ;  /* 0x000000393a32723e */ /* 0x000fe200000000ff */
[----:B------:R-:W-:-:S07]  /*8c50*/  IMAD.MOV.U32 R48, RZ, RZ, R56 ;  /* 0x000000ffff307224 */ /* 0x000fce00078e0038 */
.L_x_506:
[----:B------:R-:W-:Y:S05]  /*8c60*/  BSYNC B2 ;  /* 0x0000000000027941 */ /* 0x000fea0003800000 */
.L_x_505:
[-C--:B--2---:R-:W-:Y:S01]  /*8c70*/  IMAD R54, R154, R138.reuse, RZ ;  /* 0x0000008a9a367224 */ /* 0x084fe200078e02ff */
[----:B------:R-:W-:Y:S01]  /*8c80*/  ULDC.64 UR4, c[0x0][0x2e8] ;  /* 0x0000ba0000047ab9 */ /* 0x000fe20000000a00 */
[----:B------:R-:W-:Y:S01]  /*8c90*/  IMAD.WIDE.U32 R52, R175, R138, R136 ;  /* 0x0000008aaf347225 */ /* 0x000fe200078e0088 */
[----:B------:R-:W-:-:S03]  /*8ca0*/  ULDC.64 UR6, c[0x0][0x208] ;  /* 0x0000820000067ab9 */ /* 0x000fc60000000a00 */
[----:B------:R-:W-:Y:S01]  /*8cb0*/  IMAD R55, R175, R139, R54 ;  /* 0x0000008baf377224 */ /* 0x000fe200078e0236 */
[----:B------:R-:W-:-:S03]  /*8cc0*/  IADD3 R54, P4, P5, R100, R52, R21 ;  /* 0x0000003464367210 */ /* 0x000fc60007d9e015 */
[----:B------:R-:W-:-:S05]  /*8cd0*/  IMAD.IADD R56, R53, 0x1, R55 ;  /* 0x0000000135387824 */ /* 0x000fca00078e0237 */
[----:B------:R-:W-:Y:S02]  /*8ce0*/  IADD3.X R53, R15, R56, R8, P4, P5 ;  /* 0x000000380f357210 */ /* 0x000fe400027ea408 */
[----:B------:R-:W-:-:S13]  /*8cf0*/  ISETP.GE.AND P4, PT, R92, R153, PT ;  /* 0x000000995c00720c */ /* 0x000fda0003f86270 */
[--C-:B------:R-:W-:Y:S02]  /*8d00*/  @!P4 SHF.R.S32.HI R55, RZ, 0x1f, R92.reuse ;  /* 0x0000001fff37c819 */ /* 0x100fe4000001145c */
[----:B------:R-:W-:-:S04]  /*8d10*/  @!P4 IADD3 R92, P5, P6, R100, R52, R92 ;  /* 0x00000034645cc210 */ /* 0x000fc80007ebe05c */
[----:B------:R-:W-:Y:S02]  /*8d20*/  @!P4 IADD3.X R55, R15, R56, R55, P5, P6 ;  /* 0x000000380f37c210 */ /* 0x000fe40002fec437 */
[----:B------:R-:W-:-:S04]  /*8d30*/  LEA R52, P5, R54, UR4, 0x1 ;  /* 0x0000000436347c11 */ /* 0x000fc8000f8a08ff */
[----:B------:R-:W-:Y:S02]  /*8d40*/  LEA.HI.X R53, R54, UR5, R53, 0x1, P5 ;  /* 0x0000000536357c11 */ /* 0x000fe4000a8f0c35 */
[----:B------:R-:W-:-:S03]  /*8d50*/  @!P4 LEA R54, P5, R92, UR4, 0x1 ;  /* 0x000000045c36cc11 */ /* 0x000fc6000f8a08ff */
[----:B0-----:R0:W-:Y:S01]  /*8d60*/  STG.E.128 desc[UR6][R52.64], R44 ;  /* 0x0000002c34007986 */ /* 0x0011e2000c101d06 */
[----:B------:R-:W-:-:S05]  /*8d70*/  @!P4 LEA.HI.X R55, R92, UR5, R55, 0x1, P5 ;  /* 0x000000055c37cc11 */ /* 0x000fca000a8f0c37 */
[----:B---3--:R0:W-:Y:S04]  /*8d80*/  @!P4 STG.E.128 desc[UR6][R54.64], R48 ;  /* 0x000000303600c986 */ /* 0x0081e8000c101d06 */
.L_x_504:
[----:B------:R-:W-:Y:S05]  /*8d90*/  BSYNC B1 ;  /* 0x0000000000017941 */ /* 0x000fea0003800000 */
.L_x_503:
[----:B0--3--:R-:W-:Y:S01]  /*8da0*/  VIADD R45, R22, 0x40 ;  /* 0x00000040162d7836 */ /* 0x009fe20000000000 */
[----:B------:R-:W-:Y:S04]  /*8db0*/  BSSY B1, `(.L_x_507) ;  /* 0x0000087000017945 */ /* 0x000fe80003800000 */
[----:B------:R-:W-:-:S13]  /*8dc0*/  ISETP.GE.OR P4, PT, R45, R4, P0 ;  /* 0x000000042d00720c */ /* 0x000fda0000786670 */
[----:B------:R-:W-:Y:S05]  /*8dd0*/  @P4 BRA `(.L_x_508) ;  /* 0x0000000800104947 */ /* 0x000fea0003800000 */
[----:B------:R-:W3:Y:S04]  /*8de0*/  LDL R44, [R1] ;  /* 0x00000000012c7983 */ /* 0x000ee80000100800 */
[----:B------:R-:W4:Y:S01]  /*8df0*/  LDL R47, [R1+0x54] ;  /* 0x00005400012f7983 */ /* 0x000f220000100800 */
[----:B--2---:R-:W-:Y:S01]  /*8e00*/  IMAD.WIDE.U32 R52, R45, R138, R136 ;  /* 0x0000008a2d347225 */ /* 0x004fe200078e0088 */
[----:B------:R-:W-:Y:S03]  /*8e10*/  BSSY B2, `(.L_x_509) ;  /* 0x0000074000027945 */ /* 0x000fe60003800000 */
[----:B------:R-:W-:Y:S01]  /*8e20*/  VIADD R46, R22, 0x40 ;  /* 0x00000040162e7836 */ /* 0x000fe20000000000 */
[----:B------:R-:W-:Y:S01]  /*8e30*/  IADD3 R54, P4, P5, R100, R52, R21 ;  /* 0x0000003464367210 */ /* 0x000fe20007d9e015 */
[----:B------:R-:W-:-:S02]  /*8e40*/  VIADD R48, R22, 0x40 ;  /* 0x0000004016307836 */ /* 0x000fc40000000000 */
[----:B------:R-:W-:Y:S02]  /*8e50*/  IMAD.SHL.U32 R46, R46, 0x40, RZ ;  /* 0x000000402e2e7824 */ /* 0x000fe400078e00ff */
[----:B------:R-:W-:-:S03]  /*8e60*/  IMAD.SHL.U32 R48, R48, 0x40, RZ ;  /* 0x0000004030307824 */ /* 0x000fc600078e00ff */
[----:B------:R-:W-:Y:S02]  /*8e70*/  LOP3.LUT R46, R46, 0x1c0, RZ, 0xc0, !PT ;  /* 0x000001c02e2e7812 */ /* 0x000fe400078ec0ff */
[----:B------:R-:W-:Y:S02]  /*8e80*/  LOP3.LUT R48, R48, 0x1c0, RZ, 0xc0, !PT ;  /* 0x000001c030307812 */ /* 0x000fe400078ec0ff */
[----:B------:R-:W-:Y:S02]  /*8e90*/  SHF.R.U32.HI R46, RZ, 0x3, R46 ;  /* 0x00000003ff2e7819 */ /* 0x000fe4000001162e */
[----:B---3--:R-:W-:Y:S01]  /*8ea0*/  LOP3.LUT P6, RZ, R44, 0x1, RZ, 0xc0, !PT ;  /* 0x000000012cff7812 */ /* 0x008fe200078cc0ff */
[----:B------:R-:W-:-:S04]  /*8eb0*/  IMAD R44, R152, R138, RZ ;  /* 0x0000008a982c7224 */ /* 0x000fc800078e02ff */
[----:B------:R-:W-:Y:S01]  /*8ec0*/  IMAD R45, R45, R139, R44 ;  /* 0x0000008b2d2d7224 */ /* 0x000fe200078e022c */
[----:B------:R-:W-:-:S03]  /*8ed0*/  SEL R44, R43, R155, !P6 ;  /* 0x0000009b2b2c7207 */ /* 0x000fc60007000000 */
[----:B------:R-:W-:Y:S01]  /*8ee0*/  IMAD.IADD R56, R53, 0x1, R45 ;  /* 0x0000000135387824 */ /* 0x000fe200078e022d */
[----:B------:R-:W-:-:S04]  /*8ef0*/  SHF.R.S32.HI R45, RZ, 0x1f, R44 ;  /* 0x0000001fff2d7819 */ /* 0x000fc8000001142c */
[----:B------:R-:W-:Y:S02]  /*8f00*/  LEA.HI R44, R45, R44, RZ, 0x4 ;  /* 0x0000002c2d2c7211 */ /* 0x000fe400078f20ff */
[----:B------:R-:W-:Y:S02]  /*8f10*/  IADD3.X R55, R15, R56, R8, P4, P5 ;  /* 0x000000380f377210 */ /* 0x000fe400027ea408 */
[----:B------:R-:W-:-:S04]  /*8f20*/  LEA.HI.SX32 R44, R44, R9, 0x1c ;  /* 0x000000092c2c7211 */ /* 0x000fc800078fe2ff */
[----:B------:R-:W-:Y:S02]  /*8f30*/  SHF.R.S32.HI R45, RZ, 0x1f, R44 ;  /* 0x0000001fff2d7819 */ /* 0x000fe4000001142c */
[----:B------:R-:W-:Y:S02]  /*8f40*/  SHF.L.U32 R57, R44, 0x3, RZ ;  /* 0x000000032c397819 */ /* 0x000fe400000006ff */
[----:B------:R-:W-:Y:S02]  /*8f50*/  LEA.HI R45, R45, R44, RZ, 0x3 ;  /* 0x0000002c2d2d7211 */ /* 0x000fe400078f18ff */
[----:B------:R-:W-:Y:S02]  /*8f60*/  LOP3.LUT R44, R48, 0x38, R57, 0xf8, !PT ;  /* 0x00000038302c7812 */ /* 0x000fe400078ef839 */
[----:B------:R-:W-:Y:S02]  /*8f70*/  SHF.R.S32.HI R45, RZ, 0x3, R45 ;  /* 0x00000003ff2d7819 */ /* 0x000fe4000001142d */
[----:B------:R-:W-:-:S03]  /*8f80*/  LOP3.LUT R44, R44, R46, RZ, 0x3c, !PT ;  /* 0x0000002e2c2c7212 */ /* 0x000fc600078e3cff */
[----:B----4-:R-:W-:-:S04]  /*8f90*/  IMAD R45, R45, 0x2c00, R47 ;  /* 0x00002c002d2d7824 */ /* 0x010fc800078e022f */
[----:B------:R-:W-:Y:S02]  /*8fa0*/  IMAD.IADD R44, R45, 0x1, R44 ;  /* 0x000000012d2c7824 */ /* 0x000fe400078e022c */
[C---:B------:R-:W-:Y:S02]  /*8fb0*/  IMAD R45, R23.reuse, 0x5800, R144 ;  /* 0x00005800172d7824 */ /* 0x040fe400078e0290 */
[----:B------:R-:W-:-:S03]  /*8fc0*/  IMAD R47, R23, 0x5800, R44 ;  /* 0x00005800172f7824 */ /* 0x000fc600078e022c */
[----:B------:R-:W-:Y:S01]  /*8fd0*/  LEA R45, R45, R2, 0x1 ;  /* 0x000000022d2d7211 */ /* 0x000fe200078e08ff */
[----:B------:R-:W-:-:S05]  /*8fe0*/  IMAD R48, R47, 0x2, R2 ;  /* 0x000000022f307824 */ /* 0x000fca00078e0202 */
[----:B------:R-:W0:Y:S04]  /*8ff0*/  LDS.128 R44, [R45+0x1e400] ;  /* 0x01e400002d2c7984 */ /* 0x000e280000000c00 */
[----:B------:R-:W2:Y:S01]  /*9000*/  LDS.128 R48, [R48+0x1e400] ;  /* 0x01e4000030307984 */ /* 0x000ea20000000c00 */
[----:B------:R-:W-:Y:S05]  /*9010*/  @P3 BRA `(.L_x_510) ;  /* 0x00000004004c3947 */ /* 0x000fea0003800000 */
[----:B------:R-:W-:Y:S01]  /*9020*/  HADD2.F32 R93, -RZ, R187.H1_H1 ;  /* 0x300000bbff5d7230 */ /* 0x000fe20000004100 */
[----:B------:R-:W-:Y:S01]  /*9030*/  SHF.R.U64 R60, R60, 0x10, R61 ;  /* 0x000000103c3c7819 */ /* 0x000fe2000000123d */
[----:B--2---:R-:W-:Y:S01]  /*9040*/  HADD2.F32 R59, -RZ, R49.H0_H0 ;  /* 0x20000031ff3b7230 */ /* 0x004fe20000004100 */
[----:B------:R-:W-:Y:S01]  /*9050*/  SHF.R.U64 R64, R64, 0x10, R65 ;  /* 0x0000001040407819 */ /* 0x000fe20000001241 */
[----:B0-----:R-:W-:Y:S01]  /*9060*/  HADD2.F32 R92, -RZ, R45.H0_H0 ;  /* 0x2000002dff5c7230 */ /* 0x001fe20000004100 */
[----:B------:R-:W-:Y:S01]  /*9070*/  SHF.R.U64 R66, R66, 0x10, R67 ;  /* 0x0000001042427819 */ /* 0x000fe20000001243 */
[----:B------:R-:W-:Y:S02]  /*9080*/  HADD2.F32 R58, -RZ, R187.H0_H0 ;  /* 0x200000bbff3a7230 */ /* 0x000fe40000004100 */
[-C--:B------:R-:W-:Y:S01]  /*9090*/  FMUL.FTZ R94, R59, R93.reuse ;  /* 0x0000005d3b5e7220 */ /* 0x080fe20000410000 */
[----:B------:R-:W-:Y:S02]  /*90a0*/  HADD2.F32 R49, -RZ, R49.H1_H1 ;  /* 0x30000031ff317230 */ /* 0x000fe40000004100 */
[----:B------:R-:W-:Y:S01]  /*90b0*/  FMUL.FTZ R93, R92, R93 ;  /* 0x0000005d5c5d7220 */ /* 0x000fe20000410000 */
[----:B------:R-:W-:-:S02]  /*90c0*/  HADD2.F32 R96, -RZ, R186.H1_H1 ;  /* 0x300000baff607230 */ /* 0x000fc40000004100 */
[-C--:B------:R-:W-:Y:S01]  /*90d0*/  FFMA.FTZ R92, R92, R58.reuse, -R94 ;  /* 0x0000003a5c5c7223 */ /* 0x080fe2000001085e */
[----:B------:R-:W-:Y:S01]  /*90e0*/  SHF.R.U32.HI R94, RZ, 0x10, R61 ;  /* 0x00000010ff5e7819 */ /* 0x000fe2000001163d */
[----:B------:R-:W-:Y:S01]  /*90f0*/  FFMA.FTZ R59, R59, R58, R93 ;  /* 0x0000003a3b3b7223 */ /* 0x000fe2000001005d */
[----:B------:R-:W-:Y:S01]  /*9100*/  SHF.R.U32.HI R93, RZ, 0x10, R65 ;  /* 0x00000010ff5d7819 */ /* 0x000fe20000011641 */
[----:B------:R-:W-:Y:S01]  /*9110*/  HADD2.F32 R58, -RZ, R45.H1_H1 ;  /* 0x3000002dff3a7230 */ /* 0x000fe20000004100 */
[----:B------:R-:W-:Y:S01]  /*9120*/  SHF.R.U32.HI R61, RZ, 0x10, R67 ;  /* 0x00000010ff3d7819 */ /* 0x000fe20000011643 */
[----:B------:R-:W-:Y:S02]  /*9130*/  HADD2.F32 R45, -RZ, R94.H0_H0 ;  /* 0x2000005eff2d7230 */ /* 0x000fe40000004100 */
[----:B------:R-:W-:-:S05]  /*9140*/  HADD2.F32 R93, -RZ, R93.H0_H0 ;  /* 0x2000005dff5d7230 */ /* 0x000fca0000004100 */
[-C--:B------:R-:W-:Y:S01]  /*9150*/  FMUL.FTZ R94, R49, R93.reuse ;  /* 0x0000005d315e7220 */ /* 0x080fe20000410000 */
[----:B------:R-:W-:-:S03]  /*9160*/  FMUL.FTZ R93, R58, R93 ;  /* 0x0000005d3a5d7220 */ /* 0x000fc60000410000 */
[-C--:B------:R-:W-:Y:S01]  /*9170*/  FFMA.FTZ R58, R58, R45.reuse, -R94 ;  /* 0x0000002d3a3a7223 */ /* 0x080fe2000001085e */
[----:B------:R-:W-:Y:S01]  /*9180*/  FFMA.FTZ R49, R49, R45, R93 ;  /* 0x0000002d31317223 */ /* 0x000fe2000001005d */
[----:B------:R-:W-:Y:S02]  /*9190*/  IMAD.MOV.U32 R45, RZ, RZ, R51 ;  /* 0x000000ffff2d7224 */ /* 0x000fe400078e0033 */
[----:B------:R-:W-:Y:S01]  /*91a0*/  HADD2.F32 R94, -RZ, R47.H0_H0 ;  /* 0x2000002fff5e7230 */ /* 0x000fe20000004100 */
[----:B------:R-:W-:Y:S01]  /*91b0*/  F2FP.F16.F32.PACK_AB R58, R58, R92 ;  /* 0x0000005c3a3a723e */ /* 0x000fe200000000ff */
[----:B------:R-:W-:Y:S01]  /*91c0*/  HADD2.F32 R93, -RZ, R186.H0_H0 ;  /* 0x200000baff5d7230 */ /* 0x000fe20000004100 */
[----:B------:R-:W-:Y:S01]  /*91d0*/  F2FP.F16.F32.PACK_AB R49, R49, R59 ;  /* 0x0000003b3131723e */ /* 0x000fe200000000ff */
[--C-:B------:R-:W-:Y:S02]  /*91e0*/  HADD2.F32 R51, -RZ, R45.reuse.H0_H0 ;  /* 0x2000002dff337230 */ /* 0x100fe40000004100 */
[----:B------:R-:W-:-:S02]  /*91f0*/  HADD2.F32 R45, -RZ, R45.H1_H1 ;  /* 0x3000002dff2d7230 */ /* 0x000fc40000004100 */
[----:B------:R-:W-:Y:S02]  /*9200*/  HADD2.F32 R47, -RZ, R47.H1_H1 ;  /* 0x3000002fff2f7230 */ /* 0x000fe40000004100 */
[-C--:B------:R-:W-:Y:S01]  /*9210*/  FMUL.FTZ R95, R51, R96.reuse ;  /* 0x00000060335f7220 */ /* 0x080fe20000410000 */
[----:B------:R-:W-:-:S03]  /*9220*/  FMUL.FTZ R96, R94, R96 ;  /* 0x000000605e607220 */ /* 0x000fc60000410000 */
[-C--:B------:R-:W-:Y:S01]  /*9230*/  FFMA.FTZ R95, R94, R93.reuse, -R95 ;  /* 0x0000005d5e5f7223 */ /* 0x080fe2000001085f */
[----:B------:R-:W-:Y:S01]  /*9240*/  FFMA.FTZ R96, R51, R93, R96 ;  /* 0x0000005d33607223 */ /* 0x000fe20000010060 */
[--C-:B------:R-:W-:Y:S01]  /*9250*/  SHF.R.U64 R51, R62, 0x10, R63.reuse ;  /* 0x000000103e337819 */ /* 0x100fe2000000123f */
[----:B------:R-:W-:Y:S01]  /*9260*/  HADD2.F32 R94, -RZ, R61.H0_H0 ;  /* 0x2000003dff5e7230 */ /* 0x000fe20000004100 */
[----:B------:R-:W-:Y:S01]  /*9270*/  SHF.R.U32.HI R62, RZ, 0x10, R63 ;  /* 0x00000010ff3e7819 */ /* 0x000fe2000001163f */
[----:B------:R-:W-:Y:S02]  /*9280*/  HADD2.F32 R63, -RZ, R44.H0_H0 ;  /* 0x2000002cff3f7230 */ /* 0x000fe40000004100 */
[----:B------:R-:W-:Y:S02]  /*9290*/  HADD2.F32 R61, -RZ, R64.H0_H0 ;  /* 0x20000040ff3d7230 */ /* 0x000fe40000004100 */
[----:B------:R-:W-:Y:S01]  /*92a0*/  FMUL.FTZ R174, R47, R94 ;  /* 0x0000005e2fae7220 */ /* 0x000fe20000410000 */
[----:B------:R-:W-:-:S02]  /*92b0*/  HADD2.F32 R98, -RZ, R62.H0_H0 ;  /* 0x2000003eff627230 */ /* 0x000fc40000004100 */
[----:B------:R-:W-:Y:S01]  /*92c0*/  FMUL.FTZ R62, R45, R94 ;  /* 0x0000005e2d3e7220 */ /* 0x000fe20000410000 */
[----:B------:R-:W-:Y:S02]  /*92d0*/  HADD2.F32 R94, -RZ, R185.H1_H1 ;  /* 0x300000b9ff5e7230 */ /* 0x000fe40000004100 */
[----:B------:R-:W-:Y:S02]  /*92e0*/  HADD2.F32 R64, -RZ, R44.H1_H1 ;  /* 0x3000002cff407230 */ /* 0x000fe40000004100 */
[-C--:B------:R-:W-:Y:S01]  /*92f0*/  FFMA.FTZ R62, R47, R98.reuse, -R62 ;  /* 0x000000622f3e7223 */ /* 0x080fe2000001083e */
[----:B------:R-:W-:Y:S02]  /*9300*/  HADD2.F32 R47, -RZ, R48.H0_H0 ;  /* 0x20000030ff2f7230 */ /* 0x000fe40000004100 */
[----:B------:R-:W-:Y:S01]  /*9310*/  FFMA.FTZ R45, R45, R98, R174 ;  /* 0x000000622d2d7223 */ /* 0x000fe200000100ae */
[----:B------:R-:W-:Y:S02]  /*9320*/  HADD2.F32 R98, -RZ, R184.H1_H1 ;  /* 0x300000b8ff627230 */ /* 0x000fe40000004100 */
[----:B------:R-:W-:Y:S01]  /*9330*/  FMUL.FTZ R67, R64, R61 ;  /* 0x0000003d40437220 */ /* 0x000fe20000410000 */
[----:B------:R-:W-:-:S02]  /*9340*/  HADD2.F32 R48, -RZ, R48.H1_H1 ;  /* 0x30000030ff307230 */ /* 0x000fc40000004100 */
[-C--:B------:R-:W-:Y:S01]  /*9350*/  FMUL.FTZ R174, R47, R94.reuse ;  /* 0x0000005e2fae7220 */ /* 0x080fe20000410000 */
[C---:B------:R-:W-:Y:S01]  /*9360*/  FMUL.FTZ R94, R63.reuse, R94 ;  /* 0x0000005e3f5e7220 */ /* 0x040fe20000410000 */
[----:B------:R-:W-:Y:S01]  /*9370*/  HADD2.F32 R184, -RZ, R184.H0_H0 ;  /* 0x200000b8ffb87230 */ /* 0x000fe20000004100 */
[----:B------:R-:W-:Y:S01]  /*9380*/  F2FP.F16.F32.PACK_AB R62, R62, R95 ;  /* 0x0000005f3e3e723e */ /* 0x000fe200000000ff */
[-C--:B------:R-:W-:Y:S01]  /*9390*/  FFMA.FTZ R44, R63, R98.reuse, -R174 ;  /* 0x000000623f2c7223 */ /* 0x080fe200000108ae */
[----:B------:R-:W-:Y:S02]  /*93a0*/  HADD2.F32 R63, -RZ, R60.H0_H0 ;  /* 0x2000003cff3f7230 */ /* 0x000fe40000004100 */
[----:B------:R-:W-:Y:S01]  /*93b0*/  FMUL.FTZ R65, R48, R61 ;  /* 0x0000003d30417220 */ /* 0x000fe20000410000 */
[----:B------:R-:W-:Y:S02]  /*93c0*/  HADD2.F32 R60, -RZ, R185.H0_H0 ;  /* 0x200000b9ff3c7230 */ /* 0x000fe40000004100 */
[----:B------:R-:W-:Y:S01]  /*93d0*/  FFMA.FTZ R47, R47, R98, R94 ;  /* 0x000000622f2f7223 */ /* 0x000fe2000001005e */
[----:B------:R-:W-:-:S02]  /*93e0*/  HADD2.F32 R51, -RZ, R51.H0_H0 ;  /* 0x20000033ff337230 */ /* 0x000fc40000004100 */
[-C--:B------:R-:W-:Y:S01]  /*93f0*/  FFMA.FTZ R61, R64, R63.reuse, -R65 ;  /* 0x0000003f403d7223 */ /* 0x080fe20000010841 */
[----:B------:R-:W-:Y:S01]  /*9400*/  FFMA.FTZ R48, R48, R63, R67 ;  /* 0x0000003f30307223 */ /* 0x000fe20000010043 */
[----:B------:R-:W-:Y:S02]  /*9410*/  HADD2.F32 R63, -RZ, R50.H0_H0 ;  /* 0x20000032ff3f7230 */ /* 0x000fe40000004100 */
[----:B------:R-:W-:Y:S01]  /*9420*/  HADD2.F32 R67, -RZ, R66.H0_H0 ;  /* 0x20000042ff437230 */ /* 0x000fe20000004100 */
[----:B------:R-:W-:Y:S01]  /*9430*/  F2FP.F16.F32.PACK_AB R44, R61, R44 ;  /* 0x0000002c3d2c723e */ /* 0x000fe200000000ff */
[----:B------:R-:W-:Y:S02]  /*9440*/  HADD2.F32 R65, -RZ, R46.H0_H0 ;  /* 0x2000002eff417230 */ /* 0x000fe40000004100 */
[----:B------:R-:W-:Y:S01]  /*9450*/  FMUL.FTZ R64, R63, R60 ;  /* 0x0000003c3f407220 */ /* 0x000fe20000410000 */
[----:B------:R-:W-:Y:S01]  /*9460*/  HADD2.F32 R50, -RZ, R50.H1_H1 ;  /* 0x30000032ff327230 */ /* 0x000fe20000004100 */
[----:B------:R-:W-:Y:S01]  /*9470*/  F2FP.F16.F32.PACK_AB R48, R48, R47 ;  /* 0x0000002f3030723e */ /* 0x000fe200000000ff */
[----:B------:R-:W-:-:S02]  /*9480*/  HADD2.F32 R46, -RZ, R46.H1_H1 ;  /* 0x3000002eff2e7230 */ /* 0x000fc40000004100 */
[C---:B------:R-:W-:Y:S01]  /*9490*/  FMUL.FTZ R60, R65.reuse, R60 ;  /* 0x0000003c413c7220 */ /* 0x040fe20000410000 */
[-C--:B------:R-:W-:Y:S01]  /*94a0*/  FFMA.FTZ R65, R65, R184.reuse, -R64 ;  /* 0x000000b841417223 */ /* 0x080fe20000010840 */
[-C--:B------:R-:W-:Y:S01]  /*94b0*/  FMUL.FTZ R93, R50, R67.reuse ;  /* 0x00000043325d7220 */ /* 0x080fe20000410000 */
[----:B------:R-:W-:Y:S02]  /*94c0*/  IMAD.MOV.U32 R47, RZ, RZ, R62 ;  /* 0x000000ffff2f7224 */ /* 0x000fe400078e003e */
[C---:B------:R-:W-:Y:S01]  /*94d0*/  FMUL.FTZ R67, R46.reuse, R67 ;  /* 0x000000432e437220 */ /* 0x040fe20000410000 */
[----:B------:R-:W-:Y:S01]  /*94e0*/  FFMA.FTZ R63, R63, R184, R60 ;  /* 0x000000b83f3f7223 */ /* 0x000fe2000001003c */
[-C--:B------:R-:W-:Y:S02]  /*94f0*/  FFMA.FTZ R46, R46, R51.reuse, -R93 ;  /* 0x000000332e2e7223 */ /* 0x080fe4000001085d */
[----:B------:R-:W-:Y:S01]  /*9500*/  FFMA.FTZ R50, R50, R51, R67 ;  /* 0x0000003332327223 */ /* 0x000fe20000010043 */
[----:B------:R-:W-:Y:S01]  /*9510*/  F2FP.F16.F32.PACK_AB R51, R45, R96 ;  /* 0x000000602d33723e */ /* 0x000fe200000000ff */
[----:B------:R-:W-:Y:S01]  /*9520*/  IMAD.MOV.U32 R45, RZ, RZ, R58 ;  /* 0x000000ffff2d7224 */ /* 0x000fe200078e003a */
[----:B------:R-:W-:-:S02]  /*9530*/  F2FP.F16.F32.PACK_AB R46, R46, R65 ;  /* 0x000000412e2e723e */ /* 0x000fc400000000ff */
[----:B------:R-:W-:-:S07]  /*9540*/  F2FP.F16.F32.PACK_AB R50, R50, R63 ;  /* 0x0000003f3232723e */ /* 0x000fce00000000ff */
.L_x_510:
[----:B------:R-:W-:Y:S05]  /*9550*/  BSYNC B2 ;  /* 0x0000000000027941 */ /* 0x000fea0003800000 */
.L_x_509:
[----:B------:R-:W-:Y:S01]  /*9560*/  ISETP.GE.AND P4, PT, R57, R153, PT ;  /* 0x000000993900720c */ /* 0x000fe20003f86270 */
[----:B------:R-:W-:Y:S01]  /*9570*/  ULDC.64 UR4, c[0x0][0x2e8] ;  /* 0x0000ba0000047ab9 */ /* 0x000fe20000000a00 */
[----:B------:R-:W-:-:S11]  /*9580*/  ULDC.64 UR6, c[0x0][0x208] ;  /* 0x0000820000067ab9 */ /* 0x000fd60000000a00 */
        /* <DEDUP_REMOVED lines=8> */
[----:B--2---:R0:W-:Y:S04]  /*9610*/  @!P4 STG.E.128 desc[UR6][R54.64], R48 ;  /* 0x000000303600c986 */ /* 0x0041e8000c101d06 */
.L_x_508:
[----:B------:R-:W-:Y:S05]  /*9620*/  BSYNC B1 ;  /* 0x0000000000017941 */ /* 0x000fea0003800000 */
.L_x_507:
[----:B0-----:R-:W-:Y:S01]  /*9630*/  VIADD R45, R22, 0x60 ;  /* 0x00000060162d7836 */ /* 0x001fe20000000000 */
        /* <DEDUP_REMOVED lines=18> */
[----:B------:R-:W-:-:S04]  /*9760*/  SEL R44, R43, R155, !P6 ;  /* 0x0000009b2b2c7207 */ /* 0x000fc80007000000 */
[----:B------:R-:W-:Y:S02]  /*9770*/  IADD3 R56, R53, R45, RZ ;  /* 0x0000002d35387210 */ /* 0x000fe40007ffe0ff */
[----:B------:R-:W-:Y:S02]  /*9780*/  SHF.R.S32.HI R45, RZ, 0x1f, R44 ;  /* 0x0000001fff2d7819 */ /* 0x000fe4000001142c */
[----:B------:R-:W-:Y:S02]  /*9790*/  IADD3.X R55, R15, R56, R8, P4, P5 ;  /* 0x000000380f377210 */ /* 0x000fe400027ea408 */
[----:B------:R-:W-:-:S04]  /*97a0*/  LEA.HI R44, R45, R44, RZ, 0x4 ;  /* 0x0000002c2d2c7211 */ /* 0x000fc800078f20ff */
[----:B------:R-:W-:-:S04]  /*97b0*/  LEA.HI.SX32 R44, R44, R9, 0x1c ;  /* 0x000000092c2c7211 */ /* 0x000fc800078fe2ff */
[----:B------:R-:W-:Y:S01]  /*97c0*/  SHF.R.S32.HI R45, RZ, 0x1f, R44 ;  /* 0x0000001fff2d7819 */ /* 0x000fe2000001142c */
[----:B------:R-:W-:-:S03]  /*97d0*/  IMAD.SHL.U32 R57, R44, 0x8, RZ ;  /* 0x000000082c397824 */ /* 0x000fc600078e00ff */
[----:B------:R-:W-:Y:S02]  /*97e0*/  LEA.HI R45, R45, R44, RZ, 0x3 ;  /* 0x0000002c2d2d7211 */ /* 0x000fe400078f18ff */
[----:B------:R-:W-:Y:S02]  /*97f0*/  LOP3.LUT R44, R48, 0x38, R57, 0xf8, !PT ;  /* 0x00000038302c7812 */ /* 0x000fe400078ef839 */
[----:B------:R-:W-:Y:S02]  /*9800*/  SHF.R.S32.HI R45, RZ, 0x3, R45 ;  /* 0x00000003ff2d7819 */ /* 0x000fe4000001142d */
[----:B------:R-:W-:-:S03]  /*9810*/  LOP3.LUT R44, R44, R46, RZ, 0x3c, !PT ;  /* 0x0000002e2c2c7212 */ /* 0x000fc600078e3cff */
[----:B----4-:R-:W-:-:S05]  /*9820*/  IMAD R45, R45, 0x2c00, R47 ;  /* 0x00002c002d2d7824 */ /* 0x010fca00078e022f */
[----:B------:R-:W-:Y:S01]  /*9830*/  IADD3 R44, R45, R44, RZ ;  /* 0x0000002c2d2c7210 */ /* 0x000fe20007ffe0ff */
[----:B------:R-:W-:-:S04]  /*9840*/  IMAD R45, R23, 0x5800, R143 ;  /* 0x00005800172d7824 */ /* 0x000fc800078e028f */
[----:B------:R-:W-:Y:S02]  /*9850*/  IMAD R47, R23, 0x5800, R44 ;  /* 0x00005800172f7824 */ /* 0x000fe400078e022c */
[--C-:B------:R-:W-:Y:S02]  /*9860*/  IMAD R45, R45, 0x2, R2.reuse ;  /* 0x000000022d2d7824 */ /* 0x100fe400078e0202 */
[----:B------:R-:W-:-:S04]  /*9870*/  IMAD R48, R47, 0x2, R2 ;  /* 0x000000022f307824 */ /* 0x000fc800078e0202 */
[----:B------:R-:W0:Y:S04]  /*9880*/  LDS.128 R44, [R45+0x1e400] ;  /* 0x01e400002d2c7984 */ /* 0x000e280000000c00 */
[----:B------:R-:W2:Y:S01]  /*9890*/  LDS.128 R48, [R48+0x1e400] ;  /* 0x01e4000030307984 */ /* 0x000ea20000000c00 */
[----:B------:R-:W-:Y:S05]  /*98a0*/  @P3 BRA `(.L_x_514) ;  /* 0x00000004004c3947 */ /* 0x000fea0003800000 */
[----:B------:R-:W-:Y:S01]  /*98b0*/  SHF.R.U32.HI R67, RZ, 0x10, R89 ;  /* 0x00000010ff437819 */ /* 0x000fe20000011659 */
[----:B--2---:R-:W-:Y:S01]  /*98c0*/  IMAD.MOV.U32 R62, RZ, RZ, R49 ;  /* 0x000000ffff3e7224 */ /* 0x004fe200078e0031 */
[----:B------:R-:W-:Y:S01]  /*98d0*/  SHF.R.U64 R58, R76, 0x10, R77 ;  /* 0x000000104c3a7819 */ /* 0x000fe2000000124d */
[----:B0-----:R-:W-:Y:S01]  /*98e0*/  IMAD.MOV.U32 R49, RZ, RZ, R47 ;  /* 0x000000ffff317224 */ /* 0x001fe200078e002f */
[----:B------:R-:W-:Y:S01]  /*98f0*/  SHF.R.U32.HI R76, RZ, 0x10, R77 ;  /* 0x00000010ff4c7819 */ /* 0x000fe2000001164d */
[----:B------:R-:W-:Y:S01]  /*9900*/  HADD2.F32 R67, -RZ, R67.H0_H0 ;  /* 0x20000043ff437230 */ /* 0x000fe20000004100 */
[----:B------:R-:W-:Y:S01]  /*9910*/  SHF.R.U64 R59, R88, 0x10, R89 ;  /* 0x00000010583b7819 */ /* 0x000fe20000001259 */
[----:B------:R-:W-:Y:S01]  /*9920*/  HADD2.F32 R88, -RZ, R183.H1_H1 ;  /* 0x300000b7ff587230 */ /* 0x000fe20000004100 */
[--C-:B------:R-:W-:Y:S01]  /*9930*/  SHF.R.U64 R61, R90, 0x10, R91.reuse ;  /* 0x000000105a3d7819 */ /* 0x100fe2000000125b */
[--C-:B------:R-:W-:Y:S01]  /*9940*/  HADD2.F32 R63, -RZ, R62.reuse.H0_H0 ;  /* 0x2000003eff3f7230 */ /* 0x100fe20000004100 */
[----:B------:R-:W-:Y:S01]  /*9950*/  SHF.R.U32.HI R90, RZ, 0x10, R91 ;  /* 0x00000010ff5a7819 */ /* 0x000fe2000001165b */
[----:B------:R-:W-:Y:S01]  /*9960*/  HADD2.F32 R64, -RZ, R62.H1_H1 ;  /* 0x3000003eff407230 */ /* 0x000fe20000004100 */
[--C-:B------:R-:W-:Y:S01]  /*9970*/  SHF.R.U64 R60, R78, 0x10, R79.reuse ;  /* 0x000000104e3c7819 */ /* 0x100fe2000000124f */
[--C-:B------:R-:W-:Y:S01]  /*9980*/  HADD2.F32 R47, -RZ, R45.reuse.H0_H0 ;  /* 0x2000002dff2f7230 */ /* 0x100fe20000004100 */
[----:B------:R-:W-:Y:S01]  /*9990*/  SHF.R.U32.HI R78, RZ, 0x10, R79 ;  /* 0x00000010ff4e7819 */ /* 0x000fe2000001164f */
[----:B------:R-:W-:-:S02]  /*99a0*/  HADD2.F32 R62, -RZ, R45.H1_H1 ;  /* 0x3000002dff3e7230 */ /* 0x000fc40000004100 */
[-C--:B------:R-:W-:Y:S01]  /*99b0*/  FMUL.FTZ R77, R64, R67.reuse ;  /* 0x00000043404d7220 */ /* 0x080fe20000410000 */
[----:B------:R-:W-:Y:S02]  /*99c0*/  HADD2.F32 R66, -RZ, R181.H1_H1 ;  /* 0x300000b5ff427230 */ /* 0x000fe40000004100 */
[----:B------:R-:W-:Y:S02]  /*99d0*/  HADD2.F32 R65, -RZ, R76.H0_H0 ;  /* 0x2000004cff417230 */ /* 0x000fe40000004100 */
[-C--:B------:R-:W-:Y:S01]  /*99e0*/  FMUL.FTZ R76, R63, R88.reuse ;  /* 0x000000583f4c7220 */ /* 0x080fe20000410000 */
[C---:B------:R-:W-:Y:S01]  /*99f0*/  FMUL.FTZ R88, R47.reuse, R88 ;  /* 0x000000582f587220 */ /* 0x040fe20000410000 */
[----:B------:R-:W-:Y:S01]  /*9a00*/  FMUL.FTZ R67, R62, R67 ;  /* 0x000000433e437220 */ /* 0x000fe20000410000 */
[----:B------:R-:W-:Y:S02]  /*9a10*/  HADD2.F32 R92, -RZ, R182.H1_H1 ;  /* 0x300000b6ff5c7230 */ /* 0x000fe40000004100 */
[-C--:B------:R-:W-:Y:S01]  /*9a20*/  FFMA.FTZ R45, R47, R66.reuse, -R76 ;  /* 0x000000422f2d7223 */ /* 0x080fe2000001084c */
[----:B------:R-:W-:Y:S01]  /*9a30*/  FFMA.FTZ R47, R63, R66, R88 ;  /* 0x000000423f2f7223 */ /* 0x000fe20000010058 */
[----:B------:R-:W-:Y:S01]  /*9a40*/  FFMA.FTZ R64, R64, R65, R67 ;  /* 0x0000004140407223 */ /* 0x000fe20000010043 */
[----:B------:R-:W-:-:S02]  /*9a50*/  HADD2.F32 R63, -RZ, R51.H0_H0 ;  /* 0x20000033ff3f7230 */ /* 0x000fc40000004100 */
[----:B------:R-:W-:Y:S01]  /*9a60*/  FFMA.FTZ R62, R62, R65, -R77 ;  /* 0x000000413e3e7223 */ /* 0x000fe2000001084d */
[----:B------:R-:W-:Y:S02]  /*9a70*/  HADD2.F32 R76, -RZ, R51.H1_H1 ;  /* 0x30000033ff4c7230 */ /* 0x000fe40000004100 */
[----:B------:R-:W-:Y:S02]  /*9a80*/  HADD2.F32 R67, -RZ, R90.H0_H0 ;  /* 0x2000005aff437230 */ /* 0x000fe40000004100 */
[--C-:B------:R-:W-:Y:S01]  /*9a90*/  HADD2.F32 R51, -RZ, R49.reuse.H0_H0 ;  /* 0x20000031ff337230 */ /* 0x100fe20000004100 */
[----:B------:R-:W-:Y:S01]  /*9aa0*/  F2FP.F16.F32.PACK_AB R45, R62, R45 ;  /* 0x0000002d3e2d723e */ /* 0x000fe200000000ff */
[----:B------:R-:W-:Y:S02]  /*9ab0*/  HADD2.F32 R66, -RZ, R49.H1_H1 ;  /* 0x30000031ff427230 */ /* 0x000fe40000004100 */
[----:B------:R-:W-:Y:S01]  /*9ac0*/  FMUL.FTZ R77, R76, R67 ;  /* 0x000000434c4d7220 */ /* 0x000fe20000410000 */
[----:B------:R-:W-:-:S02]  /*9ad0*/  HADD2.F32 R88, -RZ, R180.H1_H1 ;  /* 0x300000b4ff587230 */ /* 0x000fc40000004100 */
[----:B------:R-:W-:Y:S02]  /*9ae0*/  HADD2.F32 R65, -RZ, R78.H0_H0 ;  /* 0x2000004eff417230 */ /* 0x000fe40000004100 */
[-C--:B------:R-:W-:Y:S01]  /*9af0*/  FMUL.FTZ R78, R63, R92.reuse ;  /* 0x0000005c3f4e7220 */ /* 0x080fe20000410000 */
[C---:B------:R-:W-:Y:S01]  /*9b00*/  FMUL.FTZ R92, R51.reuse, R92 ;  /* 0x0000005c335c7220 */ /* 0x040fe20000410000 */
[C---:B------:R-:W-:Y:S01]  /*9b10*/  FMUL.FTZ R67, R66.reuse, R67 ;  /* 0x0000004342437220 */ /* 0x040fe20000410000 */
[----:B------:R-:W-:Y:S02]  /*9b20*/  HADD2.F32 R90, -RZ, R59.H0_H0 ;  /* 0x2000003bff5a7230 */ /* 0x000fe40000004100 */
[-C--:B------:R-:W-:Y:S01]  /*9b30*/  FFMA.FTZ R49, R51, R88.reuse, -R78 ;  /* 0x0000005833317223 */ /* 0x080fe2000001084e */
[----:B------:R-:W-:Y:S01]  /*9b40*/  FFMA.FTZ R51, R63, R88, R92 ;  /* 0x000000583f337223 */ /* 0x000fe2000001005c */
[-C--:B------:R-:W-:Y:S01]  /*9b50*/  FFMA.FTZ R66, R66, R65.reuse, -R77 ;  /* 0x0000004142427223 */ /* 0x080fe2000001084d */
[----:B------:R-:W-:Y:S01]  /*9b60*/  FFMA.FTZ R76, R76, R65, R67 ;  /* 0x000000414c4c7223 */ /* 0x000fe20000010043 */
[----:B------:R-:W-:-:S02]  /*9b70*/  HADD2.F32 R88, -RZ, R183.H0_H0 ;  /* 0x200000b7ff587230 */ /* 0x000fc40000004100 */
[----:B------:R-:W-:Y:S01]  /*9b80*/  HADD2.F32 R65, -RZ, R48.H0_H0 ;  /* 0x20000030ff417230 */ /* 0x000fe20000004100 */
[----:B------:R-:W-:Y:S01]  /*9b90*/  F2FP.F16.F32.PACK_AB R66, R66, R49 ;  /* 0x000000314242723e */ /* 0x000fe200000000ff */
[----:B------:R-:W-:Y:S01]  /*9ba0*/  HADD2.F32 R59, -RZ, R44.H0_H0 ;  /* 0x2000002cff3b7230 */ /* 0x000fe20000004100 */
[----:B------:R-:W-:Y:S01]  /*9bb0*/  F2FP.F16.F32.PACK_AB R49, R64, R47 ;  /* 0x0000002f4031723e */ /* 0x000fe200000000ff */
[----:B------:R-:W-:Y:S01]  /*9bc0*/  HADD2.F32 R67, -RZ, R48.H1_H1 ;  /* 0x30000030ff437230 */ /* 0x000fe20000004100 */
[----:B------:R-:W-:Y:S01]  /*9bd0*/  F2FP.F16.F32.PACK_AB R51, R76, R51 ;  /* 0x000000334c33723e */ /* 0x000fe200000000ff */
[----:B------:R-:W-:Y:S02]  /*9be0*/  HADD2.F32 R63, -RZ, R44.H1_H1 ;  /* 0x3000002cff3f7230 */ /* 0x000fe40000004100 */
[-C--:B------:R-:W-:Y:S01]  /*9bf0*/  FMUL.FTZ R44, R65, R88.reuse ;  /* 0x00000058412c7220 */ /* 0x080fe20000410000 */
[----:B------:R-:W-:Y:S02]  /*9c00*/  HADD2.F32 R78, -RZ, R181.H0_H0 ;  /* 0x200000b5ff4e7230 */ /* 0x000fe40000004100 */
[----:B------:R-:W-:Y:S01]  /*9c10*/  FMUL.FTZ R48, R59, R88 ;  /* 0x000000583b307220 */ /* 0x000fe20000410000 */
[----:B------:R-:W-:-:S02]  /*9c20*/  HADD2.F32 R58, -RZ, R58.H0_H0 ;  /* 0x2000003aff3a7230 */ /* 0x000fc40000004100 */
[-C--:B------:R-:W-:Y:S01]  /*9c30*/  FMUL.FTZ R88, R67, R90.reuse ;  /* 0x0000005a43587220 */ /* 0x080fe20000410000 */
[----:B------:R-:W-:Y:S01]  /*9c40*/  FMUL.FTZ R90, R63, R90 ;  /* 0x0000005a3f5a7220 */ /* 0x000fe20000410000 */
[-C--:B------:R-:W-:Y:S01]  /*9c50*/  FFMA.FTZ R44, R59, R78.reuse, -R44 ;  /* 0x0000004e3b2c7223 */ /* 0x080fe2000001082c */
[----:B------:R-:W-:Y:S01]  /*9c60*/  FFMA.FTZ R48, R65, R78, R48 ;  /* 0x0000004e41307223 */ /* 0x000fe20000010030 */
[-C--:B------:R-:W-:Y:S01]  /*9c70*/  FFMA.FTZ R65, R63, R58.reuse, -R88 ;  /* 0x0000003a3f417223 */ /* 0x080fe20000010858 */
[----:B------:R-:W-:Y:S01]  /*9c80*/  FFMA.FTZ R67, R67, R58, R90 ;  /* 0x0000003a43437223 */ /* 0x000fe2000001005a */
[----:B------:R-:W-:Y:S02]  /*9c90*/  HADD2.F32 R59, -RZ, R50.H0_H0 ;  /* 0x20000032ff3b7230 */ /* 0x000fe40000004100 */
[----:B------:R-:W-:Y:S01]  /*9ca0*/  HADD2.F32 R182, -RZ, R182.H0_H0 ;  /* 0x200000b6ffb67230 */ /* 0x000fe20000004100 */
[----:B------:R-:W-:Y:S01]  /*9cb0*/  F2FP.F16.F32.PACK_AB R44, R65, R44 ;  /* 0x0000002c412c723e */ /* 0x000fe200000000ff */
[----:B------:R-:W-:Y:S01]  /*9cc0*/  HADD2.F32 R63, -RZ, R61.H0_H0 ;  /* 0x2000003dff3f7230 */ /* 0x000fe20000004100 */
[----:B------:R-:W-:Y:S01]  /*9cd0*/  F2FP.F16.F32.PACK_AB R48, R67, R48 ;  /* 0x000000304330723e */ /* 0x000fe200000000ff */
[----:B------:R-:W-:-:S02]  /*9ce0*/  HADD2.F32 R58, -RZ, R46.H0_H0 ;  /* 0x2000002eff3a7230 */ /* 0x000fc40000004100 */
[-C--:B------:R-:W-:Y:S01]  /*9cf0*/  FMUL.FTZ R77, R59, R182.reuse ;  /* 0x000000b63b4d7220 */ /* 0x080fe20000410000 */
[----:B------:R-:W-:Y:S02]  /*9d00*/  HADD2.F32 R50, -RZ, R50.H1_H1 ;  /* 0x30000032ff327230 */ /* 0x000fe40000004100 */
[----:B------:R-:W-:Y:S02]  /*9d10*/  HADD2.F32 R46, -RZ, R46.H1_H1 ;  /* 0x3000002eff2e7230 */ /* 0x000fe40000004100 */
[----:B------:R-:W-:Y:S01]  /*9d20*/  FMUL.FTZ R182, R58, R182 ;  /* 0x000000b63ab67220 */ /* 0x000fe20000410000 */
[----:B------:R-:W-:Y:S02]  /*9d30*/  HADD2.F32 R180, -RZ, R180.H0_H0 ;  /* 0x200000b4ffb47230 */ /* 0x000fe40000004100 */
[-C--:B------:R-:W-:Y:S01]  /*9d40*/  FMUL.FTZ R79, R50, R63.reuse ;  /* 0x0000003f324f7220 */ /* 0x080fe20000410000 */
[----:B------:R-:W-:Y:S02]  /*9d50*/  HADD2.F32 R61, -RZ, R60.H0_H0 ;  /* 0x2000003cff3d7230 */ /* 0x000fe40000004100 */
[----:B------:R-:W-:Y:S01]  /*9d60*/  FMUL.FTZ R63, R46, R63 ;  /* 0x0000003f2e3f7220 */ /* 0x000fe20000410000 */
[----:B------:R-:W-:-:S02]  /*9d70*/  IMAD.MOV.U32 R47, RZ, RZ, R66 ;  /* 0x000000ffff2f7224 */ /* 0x000fc400078e0042 */
[-C--:B------:R-:W-:Y:S01]  /*9d80*/  FFMA.FTZ R77, R58, R180.reuse, -R77 ;  /* 0x000000b43a4d7223 */ /* 0x080fe2000001084d */
[----:B------:R-:W-:Y:S01]  /*9d90*/  FFMA.FTZ R182, R59, R180, R182 ;  /* 0x000000b43bb67223 */ /* 0x000fe200000100b6 */
[-C--:B------:R-:W-:Y:S01]  /*9da0*/  FFMA.FTZ R46, R46, R61.reuse, -R79 ;  /* 0x0000003d2e2e7223 */ /* 0x080fe2000001084f */
[----:B------:R-:W-:-:S04]  /*9db0*/  FFMA.FTZ R63, R50, R61, R63 ;  /* 0x0000003d323f7223 */ /* 0x000fc8000001003f */
[----:B------:R-:W-:Y:S02]  /*9dc0*/  F2FP.F16.F32.PACK_AB R46, R46, R77 ;  /* 0x0000004d2e2e723e */ /* 0x000fe400000000ff */
[----:B------:R-:W-:-:S07]  /*9dd0*/  F2FP.F16.F32.PACK_AB R50, R63, R182 ;  /* 0x000000b63f32723e */ /* 0x000fce00000000ff */
.L_x_514:
[----:B------:R-:W-:Y:S05]  /*9de0*/  BSYNC B2 ;  /* 0x0000000000027941 */ /* 0x000fea0003800000 */
.L_x_513:
        /* <DEDUP_REMOVED lines=12> */
.L_x_512:
[----:B------:R-:W-:Y:S05]  /*9eb0*/  BSYNC B1 ;  /* 0x0000000000017941 */ /* 0x000fea0003800000 */
.L_x_511:
[----:B0-----:R-:W-:Y:S01]  /*9ec0*/  IADD3 R45, R22, 0x80, RZ ;  /* 0x00000080162d7810 */ /* 0x001fe20007ffe0ff */
[----:B------:R-:W-:Y:S03]  /*9ed0*/  BSSY B1, `(.L_x_515) ;  /* 0x0000087000017945 */ /* 0x000fe60003800000 */
[----:B------:R-:W-:-:S13]  /*9ee0*/  ISETP.GE.OR P4, PT, R45, R4, P0 ;  /* 0x000000042d00720c */ /* 0x000fda0000786670 */
[----:B------:R-:W-:Y:S05]  /*9ef0*/  @P4 BRA `(.L_x_516) ;  /* 0x0000000800104947 */ /* 0x000fea0003800000 */
[----:B------:R-:W3:Y:S04]  /*9f00*/  LDL R44, [R1] ;  /* 0x00000000012c7983 */ /* 0x000ee80000100800 */
[----:B------:R-:W4:Y:S01]  /*9f10*/  LDL R46, [R1+0x68] ;  /* 0x00006800012e7983 */ /* 0x000f220000100800 */
[----:B--2---:R-:W-:Y:S01]  /*9f20*/  IMAD.WIDE.U32 R52, R45, R138, R136 ;  /* 0x0000008a2d347225 */ /* 0x004fe200078e0088 */
[----:B------:R-:W-:Y:S03]  /*9f30*/  BSSY B2, `(.L_x_517) ;  /* 0x0000074000027945 */ /* 0x000fe60003800000 */
[----:B------:R-:W-:Y:S01]  /*9f40*/  VIADD R47, R22, 0x80 ;  /* 0x00000080162f7836 */ /* 0x000fe20000000000 */
[----:B------:R-:W-:-:S03]  /*9f50*/  IADD3 R54, P4, P5, R100, R52, R21 ;  /* 0x0000003464367210 */ /* 0x000fc60007d9e015 */
[----:B------:R-:W-:-:S05]  /*9f60*/  IMAD.SHL.U32 R47, R47, 0x40, RZ ;  /* 0x000000402f2f7824 */ /* 0x000fca00078e00ff */
[----:B------:R-:W-:Y:S02]  /*9f70*/  LOP3.LUT R47, R47, 0x1c0, RZ, 0xc0, !PT ;  /* 0x000001c02f2f7812 */ /* 0x000fe400078ec0ff */
        /* <DEDUP_REMOVED lines=9> */
[----:B------:R-:W-:Y:S01]  /*a010*/  SHF.R.S32.HI R45, RZ, 0x1f, R44 ;  /* 0x0000001fff2d7819 */ /* 0x000fe2000001142c */
[----:B------:R-:W-:-:S03]  /*a020*/  IMAD.SHL.U32 R57, R44, 0x8, RZ ;  /* 0x000000082c397824 */ /* 0x000fc600078e00ff */
        /* <DEDUP_REMOVED lines=13> */
[----:B0-----:R-:W-:Y:S01]  /*a100*/  IMAD.MOV.U32 R62, RZ, RZ, R44 ;  /* 0x000000ffff3e7224 */ /* 0x001fe200078e002c */
[----:B------:R-:W-:Y:S01]  /*a110*/  SHF.R.U64 R59, R68, 0x10, R69 ;  /* 0x00000010443b7819 */ /* 0x000fe20000001245 */
[----:B--2---:R-:W-:Y:S01]  /*a120*/  IMAD.MOV.U32 R44, RZ, RZ, R49 ;  /* 0x000000ffff2c7224 */ /* 0x004fe200078e0031 */
[----:B------:R-:W-:Y:S01]  /*a130*/  SHF.R.U32.HI R68, RZ, 0x10, R73 ;  /* 0x00000010ff447819 */ /* 0x000fe20000011649 */
[----:B------:R-:W-:Y:S01]  /*a140*/  IMAD.MOV.U32 R63, RZ, RZ, R48 ;  /* 0x000000ffff3f7224 */ /* 0x000fe200078e0030 */
[----:B------:R-:W-:Y:S01]  /*a150*/  MOV R64, R51 ;  /* 0x0000003300407202 */ /* 0x000fe20000000f00 */
[----:B------:R-:W-:Y:S01]  /*a160*/  HADD2.F32 R67, -RZ, R173.H1_H1 ;  /* 0x300000adff437230 */ /* 0x000fe20000004100 */
[----:B------:R-:W-:Y:S01]  /*a170*/  SHF.R.U32.HI R66, RZ, 0x10, R69 ;  /* 0x00000010ff427819 */ /* 0x000fe20000011645 */
[--C-:B------:R-:W-:Y:S01]  /*a180*/  HADD2.F32 R48, -RZ, R44.reuse.H0_H0 ;  /* 0x2000002cff307230 */ /* 0x100fe20000004100 */
[----:B------:R-:W-:Y:S01]  /*a190*/  SHF.R.U64 R58, R70, 0x10, R71 ;  /* 0x00000010463a7819 */ /* 0x000fe20000001247 */
[----:B------:R-:W-:Y:S01]  /*a1a0*/  HADD2.F32 R51, -RZ, R44.H1_H1 ;  /* 0x3000002cff337230 */ /* 0x000fe20000004100 */
[----:B------:R-:W-:Y:S01]  /*a1b0*/  SHF.R.U32.HI R69, RZ, 0x10, R75 ;  /* 0x00000010ff457819 */ /* 0x000fe2000001164b */
[----:B------:R-:W-:Y:S01]  /*a1c0*/  IMAD.MOV.U32 R49, RZ, RZ, R47 ;  /* 0x000000ffff317224 */ /* 0x000fe200078e002f */
[----:B------:R-:W-:Y:S01]  /*a1d0*/  SHF.R.U32.HI R71, RZ, 0x10, R71 ;  /* 0x00000010ff477819 */ /* 0x000fe20000011647 */
[--C-:B------:R-:W-:Y:S01]  /*a1e0*/  HADD2.F32 R44, -RZ, R45.reuse.H0_H0 ;  /* 0x2000002dff2c7230 */ /* 0x100fe20000004100 */
[----:B------:R-:W-:Y:S01]  /*a1f0*/  SHF.R.U64 R61, R72, 0x10, R73 ;  /* 0x00000010483d7819 */ /* 0x000fe20000001249 */
[----:B------:R-:W-:Y:S01]  /*a200*/  HADD2.F32 R68, -RZ, R68.H0_H0 ;  /* 0x20000044ff447230 */ /* 0x000fe20000004100 */
[----:B------:R-:W-:Y:S01]  /*a210*/  SHF.R.U64 R60, R74, 0x10, R75 ;  /* 0x000000104a3c7819 */ /* 0x000fe2000000124b */
[----:B------:R-:W-:-:S02]  /*a220*/  HADD2.F32 R47, -RZ, R45.H1_H1 ;  /* 0x3000002dff2f7230 */ /* 0x000fc40000004100 */
[-C--:B------:R-:W-:Y:S01]  /*a230*/  FMUL.FTZ R45, R48, R67.reuse ;  /* 0x00000043302d7220 */ /* 0x080fe20000410000 */
[----:B------:R-:W-:Y:S02]  /*a240*/  HADD2.F32 R65, -RZ, R171.H1_H1 ;  /* 0x300000abff417230 */ /* 0x000fe40000004100 */
[C---:B------:R-:W-:Y:S01]  /*a250*/  FMUL.FTZ R67, R44.reuse, R67 ;  /* 0x000000432c437220 */ /* 0x040fe20000410000 */
[----:B------:R-:W-:Y:S02]  /*a260*/  HADD2.F32 R66, -RZ, R66.H0_H0 ;  /* 0x20000042ff427230 */ /* 0x000fe40000004100 */
[-C--:B------:R-:W-:Y:S01]  /*a270*/  FMUL.FTZ R70, R51, R68.reuse ;  /* 0x0000004433467220 */ /* 0x080fe20000410000 */
[C---:B------:R-:W-:Y:S01]  /*a280*/  FMUL.FTZ R68, R47.reuse, R68 ;  /* 0x000000442f447220 */ /* 0x040fe20000410000 */
[-C--:B------:R-:W-:Y:S01]  /*a290*/  FFMA.FTZ R44, R44, R65.reuse, -R45 ;  /* 0x000000412c2c7223 */ /* 0x080fe2000001082d */
[----:B------:R-:W-:Y:S01]  /*a2a0*/  FFMA.FTZ R45, R48, R65, R67 ;  /* 0x00000041302d7223 */ /* 0x000fe20000010043 */
[-C--:B------:R-:W-:Y:S01]  /*a2b0*/  FFMA.FTZ R47, R47, R66.reuse, -R70 ;  /* 0x000000422f2f7223 */ /* 0x080fe20000010846 */
[----:B------:R-:W-:Y:S01]  /*a2c0*/  FFMA.FTZ R48, R51, R66, R68 ;  /* 0x0000004233307223 */ /* 0x000fe20000010044 */
[----:B------:R-:W-:-:S02]  /*a2d0*/  HADD2.F32 R70, -RZ, R172.H1_H1 ;  /* 0x300000acff467230 */ /* 0x000fc40000004100 */
[----:B------:R-:W-:Y:S01]  /*a2e0*/  HADD2.F32 R65, -RZ, R64.H0_H0 ;  /* 0x20000040ff417230 */ /* 0x000fe20000004100 */
[----:B------:R-:W-:Y:S01]  /*a2f0*/  F2FP.F16.F32.PACK_AB R47, R47, R44 ;  /* 0x0000002c2f2f723e */ /* 0x000fe200000000ff */
[----:B------:R-:W-:Y:S02]  /*a300*/  HADD2.F32 R51, -RZ, R49.H0_H0 ;  /* 0x20000031ff337230 */ /* 0x000fe40000004100 */
[----:B------:R-:W-:Y:S02]  /*a310*/  HADD2.F32 R68, -RZ, R170.H1_H1 ;  /* 0x300000aaff447230 */ /* 0x000fe40000004100 */
[-C--:B------:R-:W-:Y:S01]  /*a320*/  FMUL.FTZ R72, R65, R70.reuse ;  /* 0x0000004641487220 */ /* 0x080fe20000410000 */
[----:B------:R-:W-:Y:S02]  /*a330*/  HADD2.F32 R66, -RZ, R64.H1_H1 ;  /* 0x30000040ff427230 */ /* 0x000fe40000004100 */
[----:B------:R-:W-:Y:S01]  /*a340*/  FMUL.FTZ R70, R51, R70 ;  /* 0x0000004633467220 */ /* 0x000fe20000410000 */
[----:B------:R-:W-:-:S02]  /*a350*/  HADD2.F32 R69, -RZ, R69.H0_H0 ;  /* 0x20000045ff457230 */ /* 0x000fc40000004100 */
[----:B------:R-:W-:Y:S02]  /*a360*/  HADD2.F32 R64, -RZ, R49.H1_H1 ;  /* 0x30000031ff407230 */ /* 0x000fe40000004100 */
[-C--:B------:R-:W-:Y:S01]  /*a370*/  FFMA.FTZ R49, R51, R68.reuse, -R72 ;  /* 0x0000004433317223 */ /* 0x080fe20000010848 */
[----:B------:R-:W-:Y:S02]  /*a380*/  HADD2.F32 R67, -RZ, R71.H0_H0 ;  /* 0x20000047ff437230 */ /* 0x000fe40000004100 */
[-C--:B------:R-:W-:Y:S01]  /*a390*/  FMUL.FTZ R71, R66, R69.reuse ;  /* 0x0000004542477220 */ /* 0x080fe20000410000 */
[----:B------:R-:W-:Y:S01]  /*a3a0*/  FFMA.FTZ R51, R65, R68, R70 ;  /* 0x0000004441337223 */ /* 0x000fe20000010046 */
[----:B------:R-:W-:Y:S02]  /*a3b0*/  HADD2.F32 R65, -RZ, R61.H0_H0 ;  /* 0x2000003dff417230 */ /* 0x000fe40000004100 */
[----:B------:R-:W-:Y:S01]  /*a3c0*/  FMUL.FTZ R69, R64, R69 ;  /* 0x0000004540457220 */ /* 0x000fe20000410000 */
[----:B------:R-:W-:-:S02]  /*a3d0*/  HADD2.F32 R61, -RZ, R62.H0_H0 ;  /* 0x2000003eff3d7230 */ /* 0x000fc40000004100 */
[-C--:B------:R-:W-:Y:S01]  /*a3e0*/  FFMA.FTZ R70, R64, R67.reuse, -R71 ;  /* 0x0000004340467223 */ /* 0x080fe20000010847 */
[----:B------:R-:W-:Y:S02]  /*a3f0*/  HADD2.F32 R62, -RZ, R62.H1_H1 ;  /* 0x3000003eff3e7230 */ /* 0x000fe40000004100 */
[----:B------:R-:W-:Y:S01]  /*a400*/  FFMA.FTZ R72, R66, R67, R69 ;  /* 0x0000004342487223 */ /* 0x000fe20000010045 */
[--C-:B------:R-:W-:Y:S02]  /*a410*/  HADD2.F32 R64, -RZ, R63.reuse.H0_H0 ;  /* 0x2000003fff407230 */ /* 0x100fe40000004100 */
[----:B------:R-:W-:Y:S02]  /*a420*/  HADD2.F32 R63, -RZ, R63.H1_H1 ;  /* 0x3000003fff3f7230 */ /* 0x000fe40000004100 */
[----:B------:R-:W-:Y:S01]  /*a430*/  FMUL.FTZ R68, R62, R65 ;  /* 0x000000413e447220 */ /* 0x000fe20000410000 */
[----:B------:R-:W-:Y:S01]  /*a440*/  HADD2.F32 R59, -RZ, R59.H0_H0 ;  /* 0x2000003bff3b7230 */ /* 0x000fe20000004100 */
[----:B------:R-:W-:Y:S01]  /*a450*/  F2FP.F16.F32.PACK_AB R70, R70, R49 ;  /* 0x000000314646723e */ /* 0x000fe200000000ff */
[----:B------:R-:W-:-:S02]  /*a460*/  HADD2.F32 R173, -RZ, R173.H0_H0 ;  /* 0x200000adffad7230 */ /* 0x000fc40000004100 */
[C---:B------:R-:W-:Y:S01]  /*a470*/  FMUL.FTZ R67, R63.reuse, R65 ;  /* 0x000000413f437220 */ /* 0x040fe20000410000 */
[----:B------:R-:W-:Y:S02]  /*a480*/  HADD2.F32 R171, -RZ, R171.H0_H0 ;  /* 0x200000abffab7230 */ /* 0x000fe40000004100 */
[-C--:B------:R-:W-:Y:S01]  /*a490*/  FFMA.FTZ R68, R63, R59.reuse, R68 ;  /* 0x0000003b3f447223 */ /* 0x080fe20000010044 */
[----:B------:R-:W-:Y:S02]  /*a4a0*/  HADD2.F32 R63, -RZ, R60.H0_H0 ;  /* 0x2000003cff3f7230 */ /* 0x000fe40000004100 */
[----:B------:R-:W-:Y:S01]  /*a4b0*/  FFMA.FTZ R67, R62, R59, -R67 ;  /* 0x0000003b3e437223 */ /* 0x000fe20000010843 */
[----:B------:R-:W-:Y:S02]  /*a4c0*/  HADD2.F32 R60, -RZ, R50.H0_H0 ;  /* 0x20000032ff3c7230 */ /* 0x000fe40000004100 */
[----:B------:R-:W-:Y:S01]  /*a4d0*/  FMUL.FTZ R66, R64, R173 ;  /* 0x000000ad40427220 */ /* 0x000fe20000410000 */
[----:B------:R-:W-:-:S02]  /*a4e0*/  HADD2.F32 R59, -RZ, R46.H0_H0 ;  /* 0x2000002eff3b7230 */ /* 0x000fc40000004100 */
[C---:B------:R-:W-:Y:S01]  /*a4f0*/  FMUL.FTZ R173, R61.reuse, R173 ;  /* 0x000000ad3dad7220 */ /* 0x040fe20000410000 */
[----:B------:R-:W-:Y:S02]  /*a500*/  HADD2.F32 R50, -RZ, R50.H1_H1 ;  /* 0x30000032ff327230 */ /* 0x000fe40000004100 */
[-C--:B------:R-:W-:Y:S01]  /*a510*/  FFMA.FTZ R66, R61, R171.reuse, -R66 ;  /* 0x000000ab3d427223 */ /* 0x080fe20000010842 */
[----:B------:R-:W-:Y:S02]  /*a520*/  HADD2.F32 R172, -RZ, R172.H0_H0 ;  /* 0x200000acffac7230 */ /* 0x000fe40000004100 */
[----:B------:R-:W-:Y:S01]  /*a530*/  FFMA.FTZ R173, R64, R171, R173 ;  /* 0x000000ab40ad7223 */ /* 0x000fe200000100ad */
[----:B------:R-:W-:Y:S02]  /*a540*/  HADD2.F32 R46, -RZ, R46.H1_H1 ;  /* 0x3000002eff2e7230 */ /* 0x000fe40000004100 */
[----:B------:R-:W-:Y:S01]  /*a550*/  FMUL.FTZ R69, R50, R63 ;  /* 0x0000003f32457220 */ /* 0x000fe20000410000 */
[----:B------:R-:W-:-:S02]  /*a560*/  HADD2.F32 R170, -RZ, R170.H0_H0 ;  /* 0x200000aaffaa7230 */ /* 0x000fc40000004100 */
[CC--:B------:R-:W-:Y:S01]  /*a570*/  FMUL.FTZ R65, R59.reuse, R172.reuse ;  /* 0x000000ac3b417220 */ /* 0x0c0fe20000410000 */
[----:B------:R-:W-:Y:S02]  /*a580*/  HADD2.F32 R61, -RZ, R58.H0_H0 ;  /* 0x2000003aff3d7230 */ /* 0x000fe40000004100 */
[----:B------:R-:W-:Y:S01]  /*a590*/  FMUL.FTZ R58, R60, R172 ;  /* 0x000000ac3c3a7220 */ /* 0x000fe20000410000 */
[----:B------:R-:W-:Y:S01]  /*a5a0*/  FMUL.FTZ R63, R46, R63 ;  /* 0x0000003f2e3f7220 */ /* 0x000fe20000410000 */
[-C--:B------:R-:W-:Y:S01]  /*a5b0*/  FFMA.FTZ R65, R60, R170.reuse, R65 ;  /* 0x000000aa3c417223 */ /* 0x080fe20000010041 */
[----:B------:R-:W-:Y:S01]  /*a5c0*/  F2FP.F16.F32.PACK_AB R49, R48, R45 ;  /* 0x0000002d3031723e */ /* 0x000fe200000000ff */
[----:B------:R-:W-:Y:S01]  /*a5d0*/  FFMA.FTZ R58, R59, R170, -R58 ;  /* 0x000000aa3b3a7223 */ /* 0x000fe2000001083a */
[-C--:B------:R-:W-:Y:S01]  /*a5e0*/  FFMA.FTZ R69, R46, R61.reuse, -R69 ;  /* 0x0000003d2e457223 */ /* 0x080fe20000010845 */
[----:B------:R-:W-:Y:S01]  /*a5f0*/  FFMA.FTZ R50, R50, R61, R63 ;  /* 0x0000003d32327223 */ /* 0x000fe2000001003f */
[----:B------:R-:W-:Y:S01]  /*a600*/  IMAD.MOV.U32 R45, RZ, RZ, R47 ;  /* 0x000000ffff2d7224 */ /* 0x000fe200078e002f */
[----:B------:R-:W-:Y:S01]  /*a610*/  F2FP.F16.F32.PACK_AB R51, R72, R51 ;  /* 0x000000334833723e */ /* 0x000fe200000000ff */
[----:B------:R-:W-:Y:S01]  /*a620*/  IMAD.MOV.U32 R47, RZ, RZ, R70 ;  /* 0x000000ffff2f7224 */ /* 0x000fe200078e0046 */
[----:B------:R-:W-:-:S02]  /*a630*/  F2FP.F16.F32.PACK_AB R44, R67, R66 ;  /* 0x00000042432c723e */ /* 0x000fc400000000ff */
[----:B------:R-:W-:Y:S02]  /*a640*/  F2FP.F16.F32.PACK_AB R48, R68, R173 ;  /* 0x000000ad4430723e */ /* 0x000fe400000000ff */
[----:B------:R-:W-:Y:S02]  /*a650*/  F2FP.F16.F32.PACK_AB R46, R69, R58 ;  /* 0x0000003a452e723e */ /* 0x000fe400000000ff */
[----:B------:R-:W-:-:S07]  /*a660*/  F2FP.F16.F32.PACK_AB R50, R50, R65 ;  /* 0x000000413232723e */ /* 0x000fce00000000ff */
.L_x_518:
[----:B------:R-:W-:Y:S05]  /*a670*/  BSYNC B2 ;  /* 0x0000000000027941 */ /* 0x000fea0003800000 */
.L_x_517:
        /* <DEDUP_REMOVED lines=12> */
.L_x_516:
[----:B------:R-:W-:Y:S05]  /*a740*/  BSYNC B1 ;  /* 0x0000000000017941 */ /* 0x000fea0003800000 */
.L_x_515:
[----:B0-----:R-:W-:Y:S02]  /*a750*/  VIADD R45, R22, 0xa0 ;  /* 0x000000a0162d7836 */ /* 0x001fe40000000000 */
[-C--:B--2---:R-:W-:Y:S02]  /*a760*/  IMAD R44, R148, R138.reuse, RZ ;  /* 0x0000008a942c7224 */ /* 0x084fe400078e02ff */
[C---:B------:R-:W-:Y:S01]  /*a770*/  IMAD.WIDE.U32 R136, R45.reuse, R138, R136 ;  /* 0x0000008a2d887225 */ /* 0x040fe200078e0088 */
[----:B------:R-:W-:-:S03]  /*a780*/  ISETP.GE.OR P4, PT, R45, R4, P0 ;  /* 0x000000042d00720c */ /* 0x000fc60000786670 */
[----:B------:R-:W-:-:S10]  /*a790*/  IMAD R139, R45, R139, R44 ;  /* 0x0000008b2d8b7224 */ /* 0x000fd400078e022c */
[----:B------:R-:W-:Y:S05]  /*a7a0*/  @P4 BRA `(.L_x_485) ;  /* 0x00000010005c4947 */ /* 0x000fea0003800000 */
[----:B------:R-:W2:Y:S01]  /*a7b0*/  LDL R45, [R1] ;  /* 0x00000000012d7983 */ /* 0x000ea20000100800 */
[----:B------:R-:W0:Y:S03]  /*a7c0*/  LDC.64 R52, c[0x0][0x2e8] ;  /* 0x0000ba00ff347b82 */ /* 0x000e260000000a00 */
[----:B------:R-:W3:Y:S01]  /*a7d0*/  LDL R46, [R1+0x64] ;  /* 0x00006400012e7983 */ /* 0x000ee20000100800 */
[----:B------:R-:W-:Y:S01]  /*a7e0*/  IMAD.IADD R56, R137, 0x1, R139 ;  /* 0x0000000189387824 */ /* 0x000fe200078e028b */
[----:B------:R-:W-:Y:S01]  /*a7f0*/  IADD3 R44, P4, P5, R100, R136, R21 ;  /* 0x00000088642c7210 */ /* 0x000fe20007d9e015 */
[----:B------:R-:W-:Y:S01]  /*a800*/  VIADD R47, R22, 0xa0 ;  /* 0x000000a0162f7836 */ /* 0x000fe20000000000 */
[----:B------:R-:W-:Y:S04]  /*a810*/  BSSY B1, `(.L_x_519) ;  /* 0x000006e000017945 */ /* 0x000fe80003800000 */
[----:B------:R-:W-:-:S04]  /*a820*/  SHF.L.U32 R47, R47, 0x6, RZ ;  /* 0x000000062f2f7819 */ /* 0x000fc800000006ff */
[----:B------:R-:W-:Y:S02]  /*a830*/  LOP3.LUT R47, R47, 0x1c0, RZ, 0xc0, !PT ;  /* 0x000001c02f2f7812 */ /* 0x000fe400078ec0ff */
[----:B--2---:R-:W-:Y:S02]  /*a840*/  LOP3.LUT P6, RZ, R45, 0x1, RZ, 0xc0, !PT ;  /* 0x000000012dff7812 */ /* 0x004fe400078cc0ff */
[----:B------:R-:W-:Y:S02]  /*a850*/  IADD3.X R45, R15, R56, R8, P4, P5 ;  /* 0x000000380f2d7210 */ /* 0x000fe400027ea408 */
[C---:B0-----:R-:W-:Y:S02]  /*a860*/  LEA R54, P4, R44.reuse, R52, 0x1 ;  /* 0x000000342c367211 */ /* 0x041fe400078808ff */
[----:B------:R-:W-:Y:S02]  /*a870*/  SEL R155, R43, R155, !P6 ;  /* 0x0000009b2b9b7207 */ /* 0x000fe40007000000 */
[----:B------:R-:W-:-:S02]  /*a880*/  LEA.HI.X R55, R44, R53, R45, 0x1, P4 ;  /* 0x000000352c377211 */ /* 0x000fc400020f0c2d */
[----:B------:R-:W-:-:S04]  /*a890*/  SHF.R.S32.HI R44, RZ, 0x1f, R155 ;  /* 0x0000001fff2c7819 */ /* 0x000fc8000001149b */
[----:B------:R-:W-:-:S04]  /*a8a0*/  LEA.HI R44, R44, R155, RZ, 0x4 ;  /* 0x0000009b2c2c7211 */ /* 0x000fc800078f20ff */
[----:B------:R-:W-:-:S04]  /*a8b0*/  LEA.HI.SX32 R44, R44, R9, 0x1c ;  /* 0x000000092c2c7211 */ /* 0x000fc800078fe2ff */
[----:B------:R-:W-:Y:S01]  /*a8c0*/  SHF.R.S32.HI R45, RZ, 0x1f, R44 ;  /* 0x0000001fff2d7819 */ /* 0x000fe2000001142c */
[----:B------:R-:W-:-:S03]  /*a8d0*/  IMAD.SHL.U32 R57, R44, 0x8, RZ ;  /* 0x000000082c397824 */ /* 0x000fc600078e00ff */
[----:B------:R-:W-:-:S04]  /*a8e0*/  LEA.HI R45, R45, R44, RZ, 0x3 ;  /* 0x0000002c2d2d7211 */ /* 0x000fc800078f18ff */
[----:B------:R-:W-:Y:S02]  /*a8f0*/  SHF.R.S32.HI R44, RZ, 0x3, R45 ;  /* 0x00000003ff2c7819 */ /* 0x000fe4000001142d */
[----:B------:R-:W-:-:S03]  /*a900*/  LOP3.LUT R45, R47, 0x38, R57, 0xf8, !PT ;  /* 0x000000382f2d7812 */ /* 0x000fc600078ef839 */
[----:B---3--:R-:W-:Y:S01]  /*a910*/  IMAD R44, R44, 0x2c00, R46 ;  /* 0x00002c002c2c7824 */ /* 0x008fe200078e022e */
[----:B------:R-:W-:-:S05]  /*a920*/  LOP3.LUT R45, R45, R164, RZ, 0x3c, !PT ;  /* 0x000000a42d2d7212 */ /* 0x000fca00078e3cff */
[----:B------:R-:W-:Y:S02]  /*a930*/  IMAD.IADD R44, R44, 0x1, R45 ;  /* 0x000000012c2c7824 */ /* 0x000fe400078e022d */
[C---:B------:R-:W-:Y:S02]  /*a940*/  IMAD R45, R23.reuse, 0x5800, R141 ;  /* 0x00005800172d7824 */ /* 0x040fe400078e028d */
[----:B------:R-:W-:Y:S02]  /*a950*/  IMAD R47, R23, 0x5800, R44 ;  /* 0x00005800172f7824 */ /* 0x000fe400078e022c */
[--C-:B------:R-:W-:Y:S02]  /*a960*/  IMAD R45, R45, 0x2, R2.reuse ;  /* 0x000000022d2d7824 */ /* 0x100fe400078e0202 */
[----:B------:R-:W-:-:S04]  /*a970*/  IMAD R48, R47, 0x2, R2 ;  /* 0x000000022f307824 */ /* 0x000fc800078e0202 */
[----:B------:R-:W0:Y:S04]  /*a980*/  LDS.128 R44, [R45+0x1e400] ;  /* 0x01e400002d2c7984 */ /* 0x000e280000000c00 */
[----:B------:R-:W2:Y:S01]  /*a990*/  LDS.128 R48, [R48+0x1e400] ;  /* 0x01e4000030307984 */ /* 0x000ea20000000c00 */
[----:B------:R-:W-:Y:S05]  /*a9a0*/  @P3 BRA `(.L_x_520) ;  /* 0x0000000400503947 */ /* 0x000fea0003800000 */
[----:B------:R-:W-:Y:S01]  /*a9b0*/  SHF.R.U32.HI R66, RZ, 0x10, R85 ;  /* 0x00000010ff427819 */ /* 0x000fe20000011655 */
[----:B0-----:R-:W-:Y:S01]  /*a9c0*/  IMAD.MOV.U32 R61, RZ, RZ, R44 ;  /* 0x000000ffff3d7224 */ /* 0x001fe200078e002c */
[----:B--2---:R-:W-:Y:S01]  /*a9d0*/  MOV R62, R50 ;  /* 0x00000032003e7202 */ /* 0x004fe20000000f00 */
[----:B------:R-:W-:Y:S01]  /*a9e0*/  HADD2.F32 R50, -RZ, R49.H0_H0 ;  /* 0x20000031ff327230 */ /* 0x000fe20000004100 */
[----:B------:R-:W-:Y:S01]  /*a9f0*/  SHF.R.U32.HI R64, RZ, 0x10, R81 ;  /* 0x00000010ff407819 */ /* 0x000fe20000011651 */
[----:B------:R-:W-:Y:S01]  /*aa00*/  HADD2.F32 R65, -RZ, R169.H1_H1 ;  /* 0x300000a9ff417230 */ /* 0x000fe20000004100 */
[--C-:B------:R-:W-:Y:S01]  /*aa10*/  SHF.R.U64 R59, R86, 0x10, R87.reuse ;  /* 0x00000010563b7819 */ /* 0x100fe20000001257 */
[----:B------:R-:W-:Y:S01]  /*aa20*/  HADD2.F32 R49, -RZ, R49.H1_H1 ;  /* 0x30000031ff317230 */ /* 0x000fe20000004100 */
[----:B------:R-:W-:Y:S01]  /*aa30*/  SHF.R.U32.HI R86, RZ, 0x10, R87 ;  /* 0x00000010ff567819 */ /* 0x000fe20000011657 */
[--C-:B------:R-:W-:Y:S02]  /*aa40*/  HADD2.F32 R44, -RZ, R45.reuse.H0_H0 ;  /* 0x2000002dff2c7230 */ /* 0x100fe40000004100 */
[----:B------:R-:W-:Y:S01]  /*aa50*/  FMUL.FTZ R67, R50, R65 ;  /* 0x0000004132437220 */ /* 0x000fe20000410000 */
[----:B------:R-:W-:Y:S01]  /*aa60*/  HADD2.F32 R66, -RZ, R66.H0_H0 ;  /* 0x20000042ff427230 */ /* 0x000fe20000004100 */
[----:B------:R-:W-:Y:S01]  /*aa70*/  SHF.R.U64 R58, R82, 0x10, R83 ;  /* 0x00000010523a7819 */ /* 0x000fe20000001253 */
[----:B------:R-:W-:-:S02]  /*aa80*/  HADD2.F32 R45, -RZ, R45.H1_H1 ;  /* 0x3000002dff2d7230 */ /* 0x000fc40000004100 */
[C---:B------:R-:W-:Y:S01]  /*aa90*/  FMUL.FTZ R65, R44.reuse, R65 ;  /* 0x000000412c417220 */ /* 0x040fe20000410000 */
[----:B------:R-:W-:Y:S02]  /*aaa0*/  HADD2.F32 R63, -RZ, R167.H1_H1 ;  /* 0x300000a7ff3f7230 */ /* 0x000fe40000004100 */
[-C--:B------:R-:W-:Y:S01]  /*aab0*/  FMUL.FTZ R68, R49, R66.reuse ;  /* 0x0000004231447220 */ /* 0x080fe20000410000 */
[----:B------:R-:W-:Y:S02]  /*aac0*/  HADD2.F32 R64, -RZ, R64.H0_H0 ;  /* 0x20000040ff407230 */ /* 0x000fe40000004100 */
[----:B------:R-:W-:Y:S01]  /*aad0*/  FMUL.FTZ R66, R45, R66 ;  /* 0x000000422d427220 */ /* 0x000fe20000410000 */
[----:B------:R-:W-:Y:S01]  /*aae0*/  SHF.R.U32.HI R82, RZ, 0x10, R83 ;  /* 0x00000010ff527819 */ /* 0x000fe20000011653 */
[-C--:B------:R-:W-:Y:S01]  /*aaf0*/  FFMA.FTZ R44, R44, R63.reuse, -R67 ;  /* 0x0000003f2c2c7223 */ /* 0x080fe20000010843 */
[----:B------:R-:W-:Y:S01]  /*ab00*/  FFMA.FTZ R65, R50, R63, R65 ;  /* 0x0000003f32417223 */ /* 0x000fe20000010041 */
[-C--:B------:R-:W-:Y:S01]  /*ab10*/  FFMA.FTZ R70, R49, R64.reuse, R66 ;  /* 0x0000004031467223 */ /* 0x080fe20000010042 */
[----:B------:R-:W-:Y:S01]  /*ab20*/  FFMA.FTZ R63, R45, R64, -R68 ;  /* 0x000000402d3f7223 */ /* 0x000fe20000010844 */
[--C-:B------:R-:W-:Y:S01]  /*ab30*/  HADD2.F32 R49, -RZ, R51.reuse.H0_H0 ;  /* 0x20000033ff317230 */ /* 0x100fe20000004100 */
[----:B------:R-:W-:Y:S01]  /*ab40*/  SHF.R.U64 R73, R84, 0x10, R85 ;  /* 0x0000001054497819 */ /* 0x000fe20000001255 */
[----:B------:R-:W-:Y:S01]  /*ab50*/  HADD2.F32 R51, -RZ, R51.H1_H1 ;  /* 0x30000033ff337230 */ /* 0x000fe20000004100 */
[----:B------:R-:W-:Y:S01]  /*ab60*/  SHF.R.U64 R60, R80, 0x10, R81 ;  /* 0x00000010503c7819 */ /* 0x000fe20000001251 */
[----:B------:R-:W-:-:S02]  /*ab70*/  HADD2.F32 R45, -RZ, R47.H0_H0 ;  /* 0x2000002fff2d7230 */ /* 0x000fc40000004100 */
[----:B------:R-:W-:Y:S02]  /*ab80*/  HADD2.F32 R68, -RZ, R86.H0_H0 ;  /* 0x20000056ff447230 */ /* 0x000fe40000004100 */
[----:B------:R-:W-:Y:S02]  /*ab90*/  HADD2.F32 R47, -RZ, R47.H1_H1 ;  /* 0x3000002fff2f7230 */ /* 0x000fe40000004100 */
[----:B------:R-:W-:Y:S02]  /*aba0*/  HADD2.F32 R66, -RZ, R168.H1_H1 ;  /* 0x300000a8ff427230 */ /* 0x000fe40000004100 */
[-C--:B------:R-:W-:Y:S01]  /*abb0*/  FMUL.FTZ R74, R51, R68.reuse ;  /* 0x00000044334a7220 */ /* 0x080fe20000410000 */
[----:B------:R-:W-:Y:S02]  /*abc0*/  HADD2.F32 R64, -RZ, R82.H0_H0 ;  /* 0x20000052ff407230 */ /* 0x000fe40000004100 */
[----:B------:R-:W-:Y:S01]  /*abd0*/  FMUL.FTZ R68, R47, R68 ;  /* 0x000000442f447220 */ /* 0x000fe20000410000 */
[----:B------:R-:W-:-:S02]  /*abe0*/  HADD2.F32 R50, -RZ, R166.H1_H1 ;  /* 0x300000a6ff327230 */ /* 0x000fc40000004100 */
[-C--:B------:R-:W-:Y:S01]  /*abf0*/  FMUL.FTZ R72, R49, R66.reuse ;  /* 0x0000004231487220 */ /* 0x080fe20000410000 */
[----:B------:R-:W-:Y:S01]  /*ac00*/  FMUL.FTZ R66, R45, R66 ;  /* 0x000000422d427220 */ /* 0x000fe20000410000 */
[-C--:B------:R-:W-:Y:S01]  /*ac10*/  FFMA.FTZ R71, R47, R64.reuse, -R74 ;  /* 0x000000402f477223 */ /* 0x080fe2000001084a */
[----:B------:R-:W-:Y:S01]  /*ac20*/  FFMA.FTZ R74, R51, R64, R68 ;  /* 0x00000040334a7223 */ /* 0x000fe20000010044 */
[-C--:B------:R-:W-:Y:S01]  /*ac30*/  FFMA.FTZ R72, R45, R50.reuse, -R72 ;  /* 0x000000322d487223 */ /* 0x080fe20000010848 */
[----:B------:R-:W-:Y:S02]  /*ac40*/  HADD2.F32 R64, -RZ, R169.H0_H0 ;  /* 0x200000a9ff407230 */ /* 0x000fe40000004100 */
[----:B------:R-:W-:Y:S01]  /*ac50*/  FFMA.FTZ R69, R49, R50, R66 ;  /* 0x0000003231457223 */ /* 0x000fe20000010042 */
[----:B------:R-:W-:Y:S02]  /*ac60*/  HADD2.F32 R47, -RZ, R48.H0_H0 ;  /* 0x20000030ff2f7230 */ /* 0x000fe40000004100 */
[----:B------:R-:W-:-:S02]  /*ac70*/  HADD2.F32 R45, -RZ, R61.H0_H0 ;  /* 0x2000003dff2d7230 */ /* 0x000fc40000004100 */
[----:B------:R-:W-:Y:S02]  /*ac80*/  HADD2.F32 R50, -RZ, R167.H0_H0 ;  /* 0x200000a7ff327230 */ /* 0x000fe40000004100 */
[-C--:B------:R-:W-:Y:S01]  /*ac90*/  FMUL.FTZ R66, R47, R64.reuse ;  /* 0x000000402f427220 */ /* 0x080fe20000410000 */
[----:B------:R-:W-:Y:S02]  /*aca0*/  HADD2.F32 R49, -RZ, R73.H0_H0 ;  /* 0x20000049ff317230 */ /* 0x000fe40000004100 */
[C---:B------:R-:W-:Y:S01]  /*acb0*/  FMUL.FTZ R64, R45.reuse, R64 ;  /* 0x000000402d407220 */ /* 0x040fe20000410000 */
[----:B------:R-:W-:Y:S02]  /*acc0*/  HADD2.F32 R48, -RZ, R48.H1_H1 ;  /* 0x30000030ff307230 */ /* 0x000fe40000004100 */
[-C--:B------:R-:W-:Y:S01]  /*acd0*/  FFMA.FTZ R66, R45, R50.reuse, -R66 ;  /* 0x000000322d427223 */ /* 0x080fe20000010842 */
[----:B------:R-:W-:Y:S02]  /*ace0*/  HADD2.F32 R61, -RZ, R61.H1_H1 ;  /* 0x3000003dff3d7230 */ /* 0x000fe40000004100 */
[----:B------:R-:W-:Y:S01]  /*acf0*/  FFMA.FTZ R64, R47, R50, R64 ;  /* 0x000000322f407223 */ /* 0x000fe20000010040 */
[----:B------:R-:W-:-:S02]  /*ad00*/  HADD2.F32 R60, -RZ, R60.H0_H0 ;  /* 0x2000003cff3c7230 */ /* 0x000fc40000004100 */
[CC--:B------:R-:W-:Y:S01]  /*ad10*/  FMUL.FTZ R68, R48.reuse, R49.reuse ;  /* 0x0000003130447220 */ /* 0x0c0fe20000410000 */
[----:B------:R-:W-:Y:S02]  /*ad20*/  HADD2.F32 R47, -RZ, R62.H0_H0 ;  /* 0x2000003eff2f7230 */ /* 0x000fe40000004100 */
[C---:B------:R-:W-:Y:S01]  /*ad30*/  FMUL.FTZ R49, R61.reuse, R49 ;  /* 0x000000313d317220 */ /* 0x040fe20000410000 */
[----:B------:R-:W-:Y:S02]  /*ad40*/  HADD2.F32 R168, -RZ, R168.H0_H0 ;  /* 0x200000a8ffa87230 */ /* 0x000fe40000004100 */
[-C--:B------:R-:W-:Y:S01]  /*ad50*/  FFMA.FTZ R61, R61, R60.reuse, -R68 ;  /* 0x0000003c3d3d7223 */ /* 0x080fe20000010844 */
[----:B------:R-:W-:Y:S02]  /*ad60*/  HADD2.F32 R59, -RZ, R59.H0_H0 ;  /* 0x2000003bff3b7230 */ /* 0x000fe40000004100 */
[----:B------:R-:W-:Y:S01]  /*ad70*/  FFMA.FTZ R51, R48, R60, R49 ;  /* 0x0000003c30337223 */ /* 0x000fe20000010031 */
[----:B------:R-:W-:-:S02]  /*ad80*/  HADD2.F32 R45, -RZ, R46.H0_H0 ;  /* 0x2000002eff2d7230 */ /* 0x000fc40000004100 */
[-C--:B------:R-:W-:Y:S01]  /*ad90*/  FMUL.FTZ R48, R47, R168.reuse ;  /* 0x000000a82f307220 */ /* 0x080fe20000410000 */
[----:B------:R-:W-:Y:S01]  /*ada0*/  HADD2.F32 R62, -RZ, R62.H1_H1 ;  /* 0x3000003eff3e7230 */ /* 0x000fe20000004100 */
[----:B------:R-:W-:Y:S01]  /*adb0*/  F2FP.F16.F32.PACK_AB R69, R74, R69 ;  /* 0x000000454a45723e */ /* 0x000fe200000000ff */
[----:B------:R-:W-:Y:S02]  /*adc0*/  HADD2.F32 R46, -RZ, R46.H1_H1 ;  /* 0x3000002eff2e7230 */ /* 0x000fe40000004100 */
[----:B------:R-:W-:Y:S01]  /*add0*/  FMUL.FTZ R168, R45, R168 ;  /* 0x000000a82da87220 */ /* 0x000fe20000410000 */
[----:B------:R-:W-:Y:S02]  /*ade0*/  HADD2.F32 R166, -RZ, R166.H0_H0 ;  /* 0x200000a6ffa67230 */ /* 0x000fe40000004100 */
[-C--:B------:R-:W-:Y:S01]  /*adf0*/  FMUL.FTZ R67, R62, R59.reuse ;  /* 0x0000003b3e437220 */ /* 0x080fe20000410000 */
[----:B------:R-:W-:Y:S02]  /*ae00*/  HADD2.F32 R49, -RZ, R58.H0_H0 ;  /* 0x2000003aff317230 */ /* 0x000fe40000004100 */
[C---:B------:R-:W-:Y:S01]  /*ae10*/  FMUL.FTZ R59, R46.reuse, R59 ;  /* 0x0000003b2e3b7220 */ /* 0x040fe20000410000 */
[----:B------:R-:W-:Y:S01]  /*ae20*/  F2FP.F16.F32.PACK_AB R64, R51, R64 ;  /* 0x000000403340723e */ /* 0x000fe200000000ff */
[-C--:B------:R-:W-:Y:S01]  /*ae30*/  FFMA.FTZ R48, R45, R166.reuse, -R48 ;  /* 0x000000a62d307223 */ /* 0x080fe20000010830 */
[----:B------:R-:W-:Y:S01]  /*ae40*/  FFMA.FTZ R168, R47, R166, R168 ;  /* 0x000000a62fa87223 */ /* 0x000fe200000100a8 */
[-C--:B------:R-:W-:Y:S01]  /*ae50*/  FFMA.FTZ R67, R46, R49.reuse, -R67 ;  /* 0x000000312e437223 */ /* 0x080fe20000010843 */
[----:B------:R-:W-:Y:S01]  /*ae60*/  FFMA.FTZ R59, R62, R49, R59 ;  /* 0x000000313e3b7223 */ /* 0x000fe2000001003b */
[----:B------:R-:W-:Y:S01]  /*ae70*/  F2FP.F16.F32.PACK_AB R45, R63, R44 ;  /* 0x0000002c3f2d723e */ /* 0x000fe200000000ff */
[----:B------:R-:W-:Y:S01]  /*ae80*/  IMAD.MOV.U32 R51, RZ, RZ, R69 ;  /* 0x000000ffff337224 */ /* 0x000fe200078e0045 */
[----:B------:R-:W-:-:S02]  /*ae90*/  F2FP.F16.F32.PACK_AB R47, R71, R72 ;  /* 0x00000048472f723e */ /* 0x000fc400000000ff */
[----:B------:R-:W-:Y:S01]  /*aea0*/  F2FP.F16.F32.PACK_AB R46, R67, R48 ;  /* 0x00000030432e723e */ /* 0x000fe200000000ff */
[----:B------:R-:W-:Y:S01]  /*aeb0*/  IMAD.MOV.U32 R48, RZ, RZ, R64 ;  /* 0x000000ffff307224 */ /* 0x000fe200078e0040 */
[----:B------:R-:W-:Y:S02]  /*aec0*/  F2FP.F16.F32.PACK_AB R49, R70, R65 ;  /* 0x000000414631723e */ /* 0x000fe400000000ff */
[----:B------:R-:W-:Y:S02]  /*aed0*/  F2FP.F16.F32.PACK_AB R44, R61, R66 ;  /* 0x000000423d2c723e */ /* 0x000fe400000000ff */
[----:B------:R-:W-:-:S07]  /*aee0*/  F2FP.F16.F32.PACK_AB R50, R59, R168 ;  /* 0x000000a83b32723e */ /* 0x000fce00000000ff */
.L_x_520:
[----:B------:R-:W-:Y:S05]  /*aef0*/  BSYNC B1 ;  /* 0x0000000000017941 */ /* 0x000fea0003800000 */
.L_x_519:
[----:B------:R-:W-:Y:S01]  /*af00*/  ISETP.GE.AND P3, PT, R57, R153, PT ;  /* 0x000000993900720c */ /* 0x000fe20003f66270 */
[----:B------:R-:W-:Y:S02]  /*af10*/  ULDC.64 UR4, c[0x0][0x208] ;  /* 0x0000820000047ab9 */ /* 0x000fe40000000a00 */
[----:B0-----:R0:W-:Y:S10]  /*af20*/  STG.E.128 desc[UR4][R54.64], R44 ;  /* 0x0000002c36007986 */ /* 0x0011f4000c101d04 */
[----:B------:R-:W-:Y:S05]  /*af30*/  @P3 BRA `(.L_x_485) ;  /* 0x0000000800783947 */ /* 0x000fea0003800000 */
[--C-:B0-----:R-:W-:Y:S01]  /*af40*/  SHF.R.S32.HI R44, RZ, 0x1f, R57.reuse ;  /* 0x0000001fff2c7819 */ /* 0x101fe20000011439 */
[----:B------:R-:W-:Y:S01]  /*af50*/  ULDC.64 UR4, c[0x0][0x208] ;  /* 0x0000820000047ab9 */ /* 0x000fe20000000a00 */
[----:B------:R-:W-:-:S04]  /*af60*/  IADD3 R57, P3, P4, R100, R136, R57 ;  /* 0x0000008864397210 */ /* 0x000fc80007c7e039 */
[----:B------:R-:W-:Y:S02]  /*af70*/  IADD3.X R56, R15, R56, R44, P3, P4 ;  /* 0x000000380f387210 */ /* 0x000fe40001fe842c */
[----:B------:R-:W-:-:S04]  /*af80*/  LEA R52, P3, R57, R52, 0x1 ;  /* 0x0000003439347211 */ /* 0x000fc800078608ff */
[----:B------:R-:W-:-:S05]  /*af90*/  LEA.HI.X R53, R57, R53, R56, 0x1, P3 ;  /* 0x0000003539357211 */ /* 0x000fca00018f0c38 */
[----:B--2---:R0:W-:Y:S01]  /*afa0*/  STG.E.128 desc[UR4][R52.64], R48 ;  /* 0x0000003034007986 */ /* 0x0041e2000c101d04 */
[----:B------:R-:W-:Y:S05]  /*afb0*/  BRA `(.L_x_485) ;  /* 0x0000000800587947 */ /* 0x000fea0003800000 */
.L_x_428:
[----:B------:R-:W-:-:S13]  /*afc0*/  ISETP.NE.AND P2, PT, R224, 0x3, PT ;  /* 0x00000003e000780c */ /* 0x000fda0003f45270 */
[----:B------:R-:W-:Y:S05]  /*afd0*/  @!P2 BRA `(.L_x_521) ;  /* 0x000000000004a947 */ /* 0x000fea0003800000 */
[----:B------:R-:W-:Y:S01]  /*afe0*/  BPT.TRAP 0x1 ;  /* 0x000000040000795c */ /* 0x000fe20000300000 */
.L_x_521:
[----:B------:R-:W-:Y:S01]  /*aff0*/  SHF.R.S32.HI R3, RZ, 0x1f, R24 ;  /* 0x0000001fff037819 */ /* 0x000fe20000011418 */
[----:B------:R-:W-:Y:S01]  /*b000*/  IMAD R0, R41, R24, RZ ;  /* 0x0000001829007224 */ /* 0x000fe200078e02ff */
[----:B------:R-:W-:Y:S01]  /*b010*/  BSSY B1, `(.L_x_522) ;  /* 0x000000a000017945 */ /* 0x000fe20003800000 */
[----:B------:R-:W-:Y:S02]  /*b020*/  IMAD R4, R24, -0xb0, R25 ;  /* 0xffffff5018047824 */ /* 0x000fe400078e0219 */
[----:B------:R-:W-:Y:S01]  /*b030*/  IMAD R45, R3, R156, R0 ;  /* 0x0000009c032d7224 */ /* 0x000fe200078e0200 */
[----:B------:R-:W-:Y:S01]  /*b040*/  SHF.L.U32 R0, R223, 0x1f, RZ ;  /* 0x0000001fdf007819 */ /* 0x000fe200000006ff */
[----:B------:R-:W-:Y:S01]  /*b050*/  IMAD R3, R23, 0x8, R2 ;  /* 0x0000000817037824 */ /* 0x000fe200078e0202 */
[----:B------:R-:W-:Y:S01]  /*b060*/  VIMNMX R4, R4, 0xb0, PT ;  /* 0x000000b004047848 */ /* 0x000fe20003fe0100 */
[----:B------:R-:W-:Y:S02]  /*b070*/  IMAD.WIDE.U32 R52, R156, R24, RZ ;  /* 0x000000189c347225 */ /* 0x000fe400078e00ff */
[----:B------:R-:W1:Y:S02]  /*b080*/  SYNCS.PHASECHK.TRANS64.TRYWAIT P3, [R3+URZ+0x34890], R0 ;  /* 0x03489000030075a7 */ /* 0x000e64000806017f */
[----:B------:R-:W-:Y:S01]  /*b090*/  IMAD.IADD R58, R45, 0x1, R53 ;  /* 0x000000012d3a7824 */ /* 0x000fe200078e0235 */
[----:B-1----:R-:W-:Y:S06]  /*b0a0*/  @!P3 BRA `(.L_x_523) ;  /* 0x000001cc0078b947 */ /* 0x002fec0003800000 */
.L_x_805:
[----:B------:R-:W-:Y:S05]  /*b0b0*/  BSYNC B1 ;  /* 0x0000000000017941 */ /* 0x000fea0003800000 */
.L_x_522:
[----:B------:R-:W-:Y:S01]  /*b0c0*/  ISETP.GE.AND P3, PT, R22, R4, PT ;  /* 0x000000041600720c */ /* 0x000fe20003f66270 */
[----:B------:R-:W-:-:S12]  /*b0d0*/  BSSY B1, `(.L_x_524) ;  /* 0x0000011000017945 */ /* 0x000fd80003800000 */
[----:B------:R-:W-:Y:S05]  /*b0e0*/  @P3 BRA `(.L_x_525) ;  /* 0x00000000003c3947 */ /* 0x000fea0003800000 */
[----:B------:R-:W2:Y:S01]  /*b0f0*/  @!P0 LDC.64 R54, c[0x0][0x2e8] ;  /* 0x0000ba00ff368b82 */ /* 0x000ea20000000a00 */
[----:B------:R-:W-:Y:S01]  /*b100*/  @!P0 IADD3 R46, P3, R20, R52, RZ ;  /* 0x00000034142e8210 */ /* 0x000fe20007f7e0ff */
[----:B0-----:R-:W-:Y:S01]  /*b110*/  @!P1 LDS.128 R48, [R5+0x23c00] ;  /* 0x023c000005309984 */ /* 0x001fe20000000c00 */
[----:B------:R-:W-:-:S03]  /*b120*/  ULDC.64 UR4, c[0x0][0x208] ;  /* 0x0000820000047ab9 */ /* 0x000fc60000000a00 */
[----:B------:R-:W-:Y:S01]  /*b130*/  @!P0 IMAD.X R47, R58, 0x1, R13, P3 ;  /* 0x000000013a2f8824 */ /* 0x000fe200018e060d */
[----:B------:R-:W-:Y:S01]  /*b140*/  @!P1 IADD3 R44, P3, R12, R52, RZ ;  /* 0x000000340c2c9210 */ /* 0x000fe20007f7e0ff */
[----:B------:R-:W0:Y:S03]  /*b150*/  @!P1 LDC.64 R56, c[0x0][0x2e8] ;  /* 0x0000ba00ff389b82 */ /* 0x000e260000000a00 */
[----:B------:R-:W-:Y:S02]  /*b160*/  @!P1 IADD3.X R45, R58, R7, RZ, P3, !PT ;  /* 0x000000073a2d9210 */ /* 0x000fe40001ffe4ff */
[----:B--2---:R-:W-:-:S04]  /*b170*/  @!P0 LEA R54, P3, R46, R54, 0x1 ;  /* 0x000000362e368211 */ /* 0x004fc800078608ff */
[----:B------:R-:W-:Y:S02]  /*b180*/  @!P0 LEA.HI.X R55, R46, R55, R47, 0x1, P3 ;  /* 0x000000372e378211 */ /* 0x000fe400018f0c2f */
[----:B0-----:R-:W-:-:S04]  /*b190*/  @!P1 LEA R56, P3, R44, R56, 0x1 ;  /* 0x000000382c389211 */ /* 0x001fc800078608ff */
[----:B------:R-:W-:Y:S02]  /*b1a0*/  @!P1 LEA.HI.X R57, R44, R57, R45, 0x1, P3 ;  /* 0x000000392c399211 */ /* 0x000fe400018f0c2d */
[----:B------:R-:W0:Y:S04]  /*b1b0*/  @!P0 LDS.128 R44, [R5+0x1e400] ;  /* 0x01e40000052c8984 */ /* 0x000e280000000c00 */
[----:B0-----:R2:W-:Y:S04]  /*b1c0*/  @!P0 STG.E.128 desc[UR4][R54.64], R44 ;  /* 0x0000002c36008986 */ /* 0x0015e8000c101d04 */
[----:B------:R2:W-:Y:S02]  /*b1d0*/  @!P1 STG.E.128 desc[UR4][R56.64], R48 ;  /* 0x0000003038009986 */ /* 0x0005e4000c101d04 */
.L_x_525:
[----:B------:R-:W-:Y:S05]  /*b1e0*/  BSYNC B1 ;  /* 0x0000000000017941 */ /* 0x000fea0003800000 */
.L_x_524:
[----:B--2---:R-:W-:Y:S01]  /*b1f0*/  VIADD R44, R22, 0x20 ;  /* 0x00000020162c7836 */ /* 0x004fe20000000000 */
[----:B------:R-:W-:Y:S04]  /*b200*/  BSSY B1, `(.L_x_526) ;  /* 0x0000014000017945 */ /* 0x000fe80003800000 */
[----:B------:R-:W-:-:S13]  /*b210*/  ISETP.GE.AND P3, PT, R44, R4, PT ;  /* 0x000000042c00720c */ /* 0x000fda0003f66270 */
[----:B------:R-:W-:Y:S05]  /*b220*/  @P3 BRA `(.L_x_527) ;  /* 0x0000000000443947 */ /* 0x000fea0003800000 */
[----:B------:R-:W2:Y:S01]  /*b230*/  @!P0 LDC.64 R54, c[0x0][0x2e8] ;  /* 0x0000ba00ff368b82 */ /* 0x000ea20000000a00 */
[----:B------:R-:W-:Y:S01]  /*b240*/  IADD3 R45, P3, R116, R52, RZ ;  /* 0x00000034742d7210 */ /* 0x000fe20007f7e0ff */
[----:B------:R-:W-:-:S04]  /*b250*/  ULDC.64 UR4, c[0x0][0x208] ;  /* 0x0000820000047ab9 */ /* 0x000fc80000000a00 */
[----:B------:R-:W-:Y:S01]  /*b260*/  IMAD.X R48, R58, 0x1, R117, P3 ;  /* 0x000000013a307824 */ /* 0x000fe200018e0675 */
[C---:B------:R-:W-:Y:S01]  /*b270*/  @!P0 IADD3 R46, P3, R45.reuse, R20, RZ ;  /* 0x000000142d2e8210 */ /* 0x040fe20007f7e0ff */
[----:B------:R-:W3:Y:S04]  /*b280*/  @!P1 LDC.64 R56, c[0x0][0x2e8] ;  /* 0x0000ba00ff389b82 */ /* 0x000ee80000000a00 */
[----:B------:R-:W-:Y:S01]  /*b290*/  @!P0 IMAD.X R47, R48, 0x1, R13, P3 ;  /* 0x00000001302f8824 */ /* 0x000fe200018e060d */
[----:B------:R-:W-:-:S05]  /*b2a0*/  @!P1 IADD3 R44, P3, R45, R12, RZ ;  /* 0x0000000c2d2c9210 */ /* 0x000fca0007f7e0ff */
[----:B------:R-:W-:Y:S02]  /*b2b0*/  @!P1 IMAD.X R45, R48, 0x1, R7, P3 ;  /* 0x00000001302d9824 */ /* 0x000fe400018e0607 */
[----:B0-----:R-:W-:Y:S01]  /*b2c0*/  @!P1 LDS.128 R48, [R5+0x24c00] ;  /* 0x024c000005309984 */ /* 0x001fe20000000c00 */
[----:B--2---:R-:W-:-:S04]  /*b2d0*/  @!P0 LEA R54, P3, R46, R54, 0x1 ;  /* 0x000000362e368211 */ /* 0x004fc800078608ff */
[----:B------:R-:W-:Y:S02]  /*b2e0*/  @!P0 LEA.HI.X R55, R46, R55, R47, 0x1, P3 ;  /* 0x000000372e378211 */ /* 0x000fe400018f0c2f */
[----:B---3--:R-:W-:-:S04]  /*b2f0*/  @!P1 LEA R56, P3, R44, R56, 0x1 ;  /* 0x000000382c389211 */ /* 0x008fc800078608ff */
[----:B------:R-:W-:Y:S02]  /*b300*/  @!P1 LEA.HI.X R57, R44, R57, R45, 0x1, P3 ;  /* 0x000000392c399211 */ /* 0x000fe400018f0c2d */
[----:B------:R-:W0:Y:S04]  /*b310*/  @!P0 LDS.128 R44, [R5+0x1f400] ;  /* 0x01f40000052c8984 */ /* 0x000e280000000c00 */
[----:B0-----:R2:W-:Y:S04]  /*b320*/  @!P0 STG.E.128 desc[UR4][R54.64], R44 ;  /* 0x0000002c36008986 */ /* 0x0015e8000c101d04 */
[----:B------:R2:W-:Y:S02]  /*b330*/  @!P1 STG.E.128 desc[UR4][R56.64], R48 ;  /* 0x0000003038009986 */ /* 0x0005e4000c101d04 */
.L_x_527:
[----:B------:R-:W-:Y:S05]  /*b340*/  BSYNC B1 ;  /* 0x0000000000017941 */ /* 0x000fea0003800000 */
.L_x_526:
[----:B--2---:R-:W-:Y:S01]  /*b350*/  VIADD R44, R22, 0x40 ;  /* 0x00000040162c7836 */ /* 0x004fe20000000000 */
[----:B------:R-:W-:Y:S04]  /*b360*/  BSSY B1, `(.L_x_528) ;  /* 0x0000014000017945 */ /* 0x000fe80003800000 */
[----:B------:R-:W-:-:S13]  /*b370*/  ISETP.GE.AND P3, PT, R44, R4, PT ;  /* 0x000000042c00720c */ /* 0x000fda0003f66270 */
[----:B------:R-:W-:Y:S05]  /*b380*/  @P3 BRA `(.L_x_529) ;  /* 0x0000000000443947 */ /* 0x000fea0003800000 */
[----:B------:R-:W2:Y:S01]  /*b390*/  @!P0 LDC.64 R54, c[0x0][0x2e8] ;  /* 0x0000ba00ff368b82 */ /* 0x000ea20000000a00 */
[----:B------:R-:W-:Y:S01]  /*b3a0*/  LEA R45, P3, R42, R52, 0x6 ;  /* 0x000000342a2d7211 */ /* 0x000fe200078630ff */
[----:B------:R-:W-:-:S03]  /*b3b0*/  ULDC.64 UR4, c[0x0][0x208] ;  /* 0x0000820000047ab9 */ /* 0x000fc60000000a00 */
[----:B------:R-:W-:Y:S02]  /*b3c0*/  IADD3.X R48, R58, R140, RZ, P3, !PT ;  /* 0x0000008c3a307210 */ /* 0x000fe40001ffe4ff */
        /* <DEDUP_REMOVED lines=13> */
.L_x_529:
[----:B------:R-:W-:Y:S05]  /*b4a0*/  BSYNC B1 ;  /* 0x0000000000017941 */ /* 0x000fea0003800000 */
.L_x_528:
[----:B--2---:R-:W-:Y:S01]  /*b4b0*/  VIADD R44, R22, 0x60 ;  /* 0x00000060162c7836 */ /* 0x004fe20000000000 */
[----:B------:R-:W-:Y:S04]  /*b4c0*/  BSSY B1, `(.L_x_530) ;  /* 0x0000018000017945 */ /* 0x000fe80003800000 */
[----:B------:R-:W-:-:S13]  /*b4d0*/  ISETP.GE.AND P3, PT, R44, R4, PT ;  /* 0x000000042c00720c */ /* 0x000fda0003f66270 */
[----:B------:R-:W-:Y:S05]  /*b4e0*/  @P3 BRA `(.L_x_531) ;  /* 0x0000000000543947 */ /* 0x000fea0003800000 */
[----:B------:R-:W2:Y:S01]  /*b4f0*/  LDC.64 R44, c[0x0][0x300] ;  /* 0x0000c000ff2c7b82 */ /* 0x000ea20000000a00 */
[----:B------:R-:W-:Y:S01]  /*b500*/  IMAD.MOV.U32 R46, RZ, RZ, R52 ;  /* 0x000000ffff2e7224 */ /* 0x000fe200078e0034 */
[----:B------:R-:W-:Y:S01]  /*b510*/  ULDC.64 UR4, c[0x0][0x208] ;  /* 0x0000820000047ab9 */ /* 0x000fe20000000a00 */
[----:B------:R-:W-:-:S05]  /*b520*/  IMAD.MOV.U32 R47, RZ, RZ, R58 ;  /* 0x000000ffff2f7224 */ /* 0x000fca00078e003a */
[----:B------:R-:W3:Y:S08]  /*b530*/  @!P0 LDC.64 R54, c[0x0][0x2e8] ;  /* 0x0000ba00ff368b82 */ /* 0x000ef00000000a00 */
[----:B------:R-:W4:Y:S01]  /*b540*/  @!P1 LDC.64 R56, c[0x0][0x2e8] ;  /* 0x0000ba00ff389b82 */ /* 0x000f220000000a00 */
[----:B--2---:R-:W-:-:S04]  /*b550*/  IMAD.WIDE.U32 R46, R44, 0x60, R46 ;  /* 0x000000602c2e7825 */ /* 0x004fc800078e002e */
[----:B------:R-:W-:-:S05]  /*b560*/  IMAD R45, R45, 0x60, RZ ;  /* 0x000000602d2d7824 */ /* 0x000fca00078e02ff */
[----:B------:R-:W-:Y:S02]  /*b570*/  IADD3 R44, R47, R45, RZ ;  /* 0x0000002d2f2c7210 */ /* 0x000fe40007ffe0ff */
[----:B------:R-:W-:-:S05]  /*b580*/  @!P0 IADD3 R45, P3, R20, R46, RZ ;  /* 0x0000002e142d8210 */ /* 0x000fca0007f7e0ff */
[----:B------:R-:W-:Y:S01]  /*b590*/  @!P0 IMAD.X R48, R44, 0x1, R13, P3 ;  /* 0x000000012c308824 */ /* 0x000fe200018e060d */
[----:B------:R-:W-:-:S05]  /*b5a0*/  @!P1 IADD3 R46, P3, R12, R46, RZ ;  /* 0x0000002e0c2e9210 */ /* 0x000fca0007f7e0ff */
[----:B------:R-:W-:Y:S01]  /*b5b0*/  @!P1 IMAD.X R44, R44, 0x1, R7, P3 ;  /* 0x000000012c2c9824 */ /* 0x000fe200018e0607 */
[----:B---3--:R-:W-:-:S04]  /*b5c0*/  @!P0 LEA R54, P3, R45, R54, 0x1 ;  /* 0x000000362d368211 */ /* 0x008fc800078608ff */
[----:B------:R-:W-:Y:S02]  /*b5d0*/  @!P0 LEA.HI.X R55, R45, R55, R48, 0x1, P3 ;  /* 0x000000372d378211 */ /* 0x000fe400018f0c30 */
[C---:B----4-:R-:W-:Y:S01]  /*b5e0*/  @!P1 LEA R56, P3, R46.reuse, R56, 0x1 ;  /* 0x000000382e389211 */ /* 0x050fe200078608ff */
[----:B0-----:R-:W-:Y:S03]  /*b5f0*/  @!P1 LDS.128 R48, [R5+0x26c00] ;  /* 0x026c000005309984 */ /* 0x001fe60000000c00 */
[----:B------:R-:W-:Y:S02]  /*b600*/  @!P1 LEA.HI.X R57, R46, R57, R44, 0x1, P3 ;  /* 0x000000392e399211 */ /* 0x000fe400018f0c2c */
[----:B------:R-:W0:Y:S04]  /*b610*/  @!P0 LDS.128 R44, [R5+0x21400] ;  /* 0x02140000052c8984 */ /* 0x000e280000000c00 */
[----:B0-----:R2:W-:Y:S04]  /*b620*/  @!P0 STG.E.128 desc[UR4][R54.64], R44 ;  /* 0x0000002c36008986 */ /* 0x0015e8000c101d04 */
[----:B------:R2:W-:Y:S02]  /*b630*/  @!P1 STG.E.128 desc[UR4][R56.64], R48 ;  /* 0x0000003038009986 */ /* 0x0005e4000c101d04 */
.L_x_531:
[----:B------:R-:W-:Y:S05]  /*b640*/  BSYNC B1 ;  /* 0x0000000000017941 */ /* 0x000fea0003800000 */
.L_x_530:
[----:B--2---:R-:W-:Y:S01]  /*b650*/  VIADD R44, R22, 0x80 ;  /* 0x00000080162c7836 */ /* 0x004fe20000000000 */
[----:B------:R-:W-:Y:S04]  /*b660*/  BSSY B1, `(.L_x_532) ;  /* 0x0000014000017945 */ /* 0x000fe80003800000 */
[----:B------:R-:W-:-:S13]  /*b670*/  ISETP.GE.AND P3, PT, R44, R4, PT ;  /* 0x000000042c00720c */ /* 0x000fda0003f66270 */
[----:B------:R-:W-:Y:S05]  /*b680*/  @P3 BRA `(.L_x_533) ;  /* 0x0000000000443947 */ /* 0x000fea0003800000 */
[----:B------:R-:W2:Y:S01]  /*b690*/  @!P0 LDC.64 R54, c[0x0][0x2e8] ;  /* 0x0000ba00ff368b82 */ /* 0x000ea20000000a00 */
[----:B------:R-:W-:Y:S01]  /*b6a0*/  LEA R45, P3, R42, R52, 0x7 ;  /* 0x000000342a2d7211 */ /* 0x000fe200078638ff */
[----:B------:R-:W-:-:S04]  /*b6b0*/  ULDC.64 UR4, c[0x0][0x208] ;  /* 0x0000820000047ab9 */ /* 0x000fc80000000a00 */
[----:B------:R-:W-:Y:S01]  /*b6c0*/  IMAD.X R48, R58, 0x1, R131, P3 ;  /* 0x000000013a307824 */ /* 0x000fe200018e0683 */
[C---:B------:R-:W-:Y:S01]  /*b6d0*/  @!P0 IADD3 R46, P3, R45.reuse, R20, RZ ;  /* 0x000000142d2e8210 */ /* 0x040fe20007f7e0ff */
[----:B------:R-:W3:Y:S04]  /*b6e0*/  @!P1 LDC.64 R56, c[0x0][0x2e8] ;  /* 0x0000ba00ff389b82 */ /* 0x000ee80000000a00 */
[----:B------:R-:W-:Y:S01]  /*b6f0*/  @!P0 IMAD.X R47, R48, 0x1, R13, P3 ;  /* 0x00000001302f8824 */ /* 0x000fe200018e060d */
[----:B------:R-:W-:-:S04]  /*b700*/  @!P1 IADD3 R44, P3, R45, R12, RZ ;  /* 0x0000000c2d2c9210 */ /* 0x000fc80007f7e0ff */
[----:B------:R-:W-:Y:S02]  /*b710*/  @!P1 IADD3.X R45, R48, R7, RZ, P3, !PT ;  /* 0x00000007302d9210 */ /* 0x000fe40001ffe4ff */
        /* <DEDUP_REMOVED lines=8> */
.L_x_533:
[----:B------:R-:W-:Y:S05]  /*b7a0*/  BSYNC B1 ;  /* 0x0000000000017941 */ /* 0x000fea0003800000 */
.L_x_532:
[----:B--2---:R-:W-:-:S05]  /*b7b0*/  VIADD R44, R22, 0xa0 ;  /* 0x000000a0162c7836 */ /* 0x004fca0000000000 */
[----:B------:R-:W-:-:S13]  /*b7c0*/  ISETP.GE.AND P3, PT, R44, R4, PT ;  /* 0x000000042c00720c */ /* 0x000fda0003f66270 */
[----:B------:R-:W-:Y:S05]  /*b7d0*/  @P3 BRA `(.L_x_485) ;  /* 0x0000000000503947 */ /* 0x000fea0003800000 */
[----:B------:R-:W2:Y:S01]  /*b7e0*/  LDC.64 R44, c[0x0][0x300] ;  /* 0x0000c000ff2c7b82 */ /* 0x000ea20000000a00 */
[----:B------:R-:W-:Y:S01]  /*b7f0*/  IMAD.MOV.U32 R53, RZ, RZ, R58 ;  /* 0x000000ffff357224 */ /* 0x000fe200078e003a */
[----:B------:R-:W-:-:S06]  /*b800*/  ULDC.64 UR4, c[0x0][0x208] ;  /* 0x0000820000047ab9 */ /* 0x000fcc0000000a00 */
[----:B------:R-:W3:Y:S01]  /*b810*/  @!P1 LDC.64 R54, c[0x0][0x2e8] ;  /* 0x0000ba00ff369b82 */ /* 0x000ee20000000a00 */
[----:B--2---:R-:W-:-:S04]  /*b820*/  IMAD.WIDE.U32 R52, R44, 0xa0, R52 ;  /* 0x000000a02c347825 */ /* 0x004fc800078e0034 */
[----:B------:R-:W-:Y:S01]  /*b830*/  IMAD R45, R45, 0xa0, RZ ;  /* 0x000000a02d2d7824 */ /* 0x000fe200078e02ff */
[----:B------:R-:W-:-:S03]  /*b840*/  @!P0 IADD3 R46, P3, R20, R52, RZ ;  /* 0x00000034142e8210 */ /* 0x000fc60007f7e0ff */
[----:B------:R-:W-:-:S04]  /*b850*/  IMAD.IADD R48, R53, 0x1, R45 ;  /* 0x0000000135307824 */ /* 0x000fc800078e022d */
[----:B------:R-:W-:Y:S01]  /*b860*/  @!P0 IMAD.X R47, R48, 0x1, R13, P3 ;  /* 0x00000001302f8824 */ /* 0x000fe200018e060d */
[----:B------:R-:W-:Y:S02]  /*b870*/  @!P1 IADD3 R44, P3, R12, R52, RZ ;  /* 0x000000340c2c9210 */ /* 0x000fe40007f7e0ff */
[----:B------:R-:W2:Y:S03]  /*b880*/  @!P0 LDC.64 R52, c[0x0][0x2e8] ;  /* 0x0000ba00ff348b82 */ /* 0x000ea60000000a00 */
        /* <DEDUP_REMOVED lines=9> */
.L_x_485:
[----:B------:R-:W-:Y:S05]  /*b920*/  BSYNC B0 ;  /* 0x0000000000007941 */ /* 0x000fea0003800000 */
.L_x_427:
[----:B0-234-:R-:W0:Y:S01]  /*b930*/  S2R R44, SR_TID.X ;  /* 0x00000000002c7919 */ /* 0x01de220000002100 */
[----:B------:R-:W-:Y:S01]  /*b940*/  @!PT LDS RZ, [RZ] ;  /* 0x00000000fffff984 */ /* 0x000fe20000000800 */
[----:B------:R-:W-:Y:S01]  /*b950*/  @!PT LDS RZ, [RZ] ;  /* 0x00000000fffff984 */ /* 0x000fe20000000800 */
[----:B------:R-:W-:Y:S01]  /*b960*/  @!PT LDS RZ, [RZ] ;  /* 0x00000000fffff984 */ /* 0x000fe20000000800 */
[----:B------:R-:W-:Y:S01]  /*b970*/  @!PT LDS RZ, [RZ] ;  /* 0x00000000fffff984 */ /* 0x000fe20000000800 */
[----:B------:R2:W-:Y:S06]  /*b980*/  MEMBAR.ALL.CTA ;  /* 0x0000000000007992 */ /* 0x0005ec0000008000 */
[----:B--2---:R-:W2:Y:S01]  /*b990*/  FENCE.VIEW.ASYNC.S ;  /* 0x00000000000073c6 */ /* 0x004ea20000000000 */
[----:B------:R-:W-:Y:S05]  /*b9a0*/  WARPSYNC.ALL ;  /* 0x0000000000007948 */ /* 0x000fea0003800000 */
[----:B------:R-:W-:Y:S01]  /*b9b0*/  BSSY B0, `(.L_x_534) ;  /* 0x0000009000007945 */ /* 0x000fe20003800000 */
[----:B0-----:R-:W-:Y:S01]  /*b9c0*/  LOP3.LUT R44, R44, 0x7f, RZ, 0xc0, !PT ;  /* 0x0000007f2c2c7812 */ /* 0x001fe200078ec0ff */
[----:B--2---:R0:W-:Y:S03]  /*b9d0*/  BAR.SYNC.DEFER_BLOCKING R163, 0x80 ;  /* 0x000200a30000751d */ /* 0x0041e60000010000 */
[----:B------:R-:W-:-:S13]  /*b9e0*/  ISETP.NE.AND P3, PT, R44, RZ, PT ;  /* 0x000000ff2c00720c */ /* 0x000fda0003f65270 */
[----:B------:R-:W-:-:S04]  /*b9f0*/  @!P3 IADD3 R44, R3, 0x348a0, RZ ;  /* 0x000348a0032cb810 */ /* 0x000fc80007ffe0ff */
[----:B------:R-:W-:-:S04]  /*ba00*/  @!P3 PRMT R44, RZ, 0x654, R44 ;  /* 0x00000654ff2cb816 */ /* 0x000fc8000000002c */
[----:B------:R0:W-:Y:S01]  /*ba10*/  @!P3 SYNCS.ARRIVE.TRANS64.RED.A1T0 RZ, [R44+URZ], RZ ;  /* 0x000000ff2cffb9a7 */ /* 0x0001e2000810043f */
[----:B------:R-:W-:Y:S05]  /*ba20*/  @!P2 BRA `(.L_x_535) ;  /* 0x000000000004a947 */ /* 0x000fea0003800000 */
[----:B------:R-:W-:Y:S01]  /*ba30*/  BPT.TRAP 0x1 ;  /* 0x000000040000795c */ /* 0x000fe20000300000 */
.L_x_535:
[----:B------:R-:W-:Y:S05]  /*ba40*/  BSYNC B0 ;  /* 0x0000000000007941 */ /* 0x000fea0003800000 */
.L_x_534:
[----:B------:R-:W2:Y:S01]  /*ba50*/  SYNCS.PHASECHK.TRANS64.TRYWAIT P2, [R3+URZ+0x348b0], R0 ;  /* 0x0348b000030075a7 */ /* 0x000ea2000804017f */
[----:B------:R-:W-:Y:S01]  /*ba60*/  ULDC UR60, c[0x0][0x2f4] ;  /* 0x0000bd00003c7ab9 */ /* 0x000fe20000000800 */
[----:B------:R-:W-:Y:S01]  /*ba70*/  ULDC.64 UR38, c[0x0][0x328] ;  /* 0x0000ca0000267ab9 */ /* 0x000fe20000000a00 */
[----:B------:R-:W-:Y:S01]  /*ba80*/  ULDC.64 UR36, c[0x0][0x318] ;  /* 0x0000c60000247ab9 */ /* 0x000fe20000000a00 */
[----:B------:R-:W-:Y:S01]  /*ba90*/  BSSY B0, `(.L_x_536) ;  /* 0x0000003000007945 */ /* 0x000fe20003800000 */
[----:B------:R-:W-:-:S03]  /*baa0*/  IMAD.WIDE R48, R24, 0xb0, R118 ;  /* 0x000000b018307825 */ /* 0x000fc600078e0276 */
[----:B--2---:R-:W-:Y:S05]  /*bab0*/  @!P2 BRA `(.L_x_537) ;  /* 0x000001c40008a947 */ /* 0x004fea0003800000 */
.L_x_806:
[----:B------:R-:W-:Y:S05]  /*bac0*/  BSYNC B0 ;  /* 0x0000000000007941 */ /* 0x000fea0003800000 */
.L_x_536:
[----:B------:R-:W-:Y:S01]  /*bad0*/  ISETP.GE.AND P2, PT, R22, R4, PT ;  /* 0x000000041600720c */ /* 0x000fe20003f46270 */
[----:B------:R-:W-:-:S12]  /*bae0*/  BSSY B0, `(.L_x_538) ;  /* 0x0000011000007945 */ /* 0x000fd80003800000 */
[----:B------:R-:W-:Y:S05]  /*baf0*/  @P2 BRA `(.L_x_539) ;  /* 0x00000000003c2947 */ /* 0x000fea0003800000 */
[----:B------:R-:W-:Y:S01]  /*bb00*/  IMAD R47, R49, UR38, RZ ;  /* 0x00000026312f7c24 */ /* 0x000fe2000f8e02ff */
[----:B------:R-:W-:Y:S01]  /*bb10*/  ULDC.64 UR4, c[0x0][0x208] ;  /* 0x0000820000047ab9 */ /* 0x000fe20000000a00 */
[----:B0-----:R-:W-:Y:S02]  /*bb20*/  IMAD.MOV.U32 R44, RZ, RZ, R102 ;  /* 0x000000ffff2c7224 */ /* 0x001fe400078e0066 */
[----:B------:R-:W-:Y:S02]  /*bb30*/  IMAD.MOV.U32 R45, RZ, RZ, R6 ;  /* 0x000000ffff2d7224 */ /* 0x000fe400078e0006 */
[C---:B------:R-:W-:Y:S02]  /*bb40*/  IMAD R47, R48.reuse, UR39, R47 ;  /* 0x00000027302f7c24 */ /* 0x040fe4000f8e022f */
[----:B------:R-:W-:-:S04]  /*bb50*/  IMAD.WIDE.U32 R44, R48, UR38, R44 ;  /* 0x00000026302c7c25 */ /* 0x000fc8000f8e002c */
[----:B------:R-:W-:Y:S01]  /*bb60*/  IMAD.IADD R45, R45, 0x1, R47 ;  /* 0x000000012d2d7824 */ /* 0x000fe200078e022f */
[----:B------:R-:W-:-:S04]  /*bb70*/  LEA R50, P2, R44, UR36, 0x1 ;  /* 0x000000242c327c11 */ /* 0x000fc8000f8408ff */
[----:B------:R-:W-:Y:S02]  /*bb80*/  LEA.HI.X R51, R44, UR37, R45, 0x1, P2 ;  /* 0x000000252c337c11 */ /* 0x000fe400090f0c2d */
[----:B------:R-:W-:-:S13]  /*bb90*/  ISETP.GE.AND P2, PT, R16, UR60, PT ;  /* 0x0000003c10007c0c */ /* 0x000fda000bf46270 */
[----:B------:R-:W0:Y:S04]  /*bba0*/  @!P2 LDS.128 R44, [R5+0x400] ;  /* 0x00040000052ca984 */ /* 0x000e280000000c00 */
[----:B0-----:R-:W-:Y:S01]  /*bbb0*/  @!P2 STG.E.128 desc[UR4][R50.64], R44 ;  /* 0x0000002c3200a986 */ /* 0x001fe2000c101d04 */
[----:B------:R-:W-:-:S13]  /*bbc0*/  ISETP.GE.AND P2, PT, R221, UR60, PT ;  /* 0x0000003cdd007c0c */ /* 0x000fda000bf46270 */
[----:B------:R-:W0:Y:S04]  /*bbd0*/  @!P2 LDS.128 R44, [R5+0x5c00] ;  /* 0x005c0000052ca984 */ /* 0x000e280000000c00 */
[----:B0-----:R3:W-:Y:S02]  /*bbe0*/  @!P2 STG.E.128 desc[UR4][R50.64+0x80], R44 ;  /* 0x0000802c3200a986 */ /* 0x0017e4000c101d04 */
.L_x_539:
[----:B------:R-:W-:Y:S05]  /*bbf0*/  BSYNC B0 ;  /* 0x0000000000007941 */ /* 0x000fea0003800000 */
.L_x_538:
[----:B-12---:R-:W-:Y:S01]  /*bc00*/  VIADD R0, R22, 0x20 ;  /* 0x0000002016007836 */ /* 0x006fe20000000000 */
[----:B------:R-:W-:Y:S04]  /*bc10*/  BSSY B0, `(.L_x_540) ;  /* 0x0000014000007945 */ /* 0x000fe80003800000 */
[----:B------:R-:W-:-:S13]  /*bc20*/  ISETP.GE.AND P2, PT, R0, R4, PT ;  /* 0x000000040000720c */ /* 0x000fda0003f46270 */
[----:B------:R-:W-:Y:S05]  /*bc30*/  @P2 BRA `(.L_x_541) ;  /* 0x0000000000442947 */ /* 0x000fea0003800000 */
[----:B---3--:R-:W-:Y:S01]  /*bc40*/  IADD3 R47, P2, R48, 0x20, RZ ;  /* 0x00000020302f7810 */ /* 0x008fe20007f5e0ff */
[----:B------:R-:W-:Y:S01]  /*bc50*/  IMAD.MOV.U32 R45, RZ, RZ, R6 ;  /* 0x000000ffff2d7224 */ /* 0x000fe200078e0006 */
[----:B0-----:R-:W-:Y:S01]  /*bc60*/  MOV R44, R102 ;  /* 0x00000066002c7202 */ /* 0x001fe20000000f00 */
[----:B------:R-:W-:Y:S02]  /*bc70*/  ULDC.64 UR4, c[0x0][0x208] ;  /* 0x0000820000047ab9 */ /* 0x000fe40000000a00 */
[----:B------:R-:W-:Y:S02]  /*bc80*/  IMAD.X R0, RZ, RZ, R49, P2 ;  /* 0x000000ffff007224 */ /* 0x000fe400010e0631 */
[----:B------:R-:W-:-:S04]  /*bc90*/  IMAD.WIDE.U32 R44, R47, UR38, R44 ;  /* 0x000000262f2c7c25 */ /* 0x000fc8000f8e002c */
[----:B------:R-:W-:Y:S01]  /*bca0*/  IMAD R0, R0, UR38, RZ ;  /* 0x0000002600007c24 */ /* 0x000fe2000f8e02ff */
[----:B------:R-:W-:-:S03]  /*bcb0*/  LEA R50, P2, R44, UR36, 0x1 ;  /* 0x000000242c327c11 */ /* 0x000fc6000f8408ff */
[----:B------:R-:W-:-:S04]  /*bcc0*/  IMAD R47, R47, UR39, R0 ;  /* 0x000000272f2f7c24 */ /* 0x000fc8000f8e0200 */
[----:B------:R-:W-:-:S05]  /*bcd0*/  IMAD.IADD R45, R45, 0x1, R47 ;  /* 0x000000012d2d7824 */ /* 0x000fca00078e022f */
[----:B------:R-:W-:Y:S02]  /*bce0*/  LEA.HI.X R51, R44, UR37, R45, 0x1, P2 ;  /* 0x000000252c337c11 */ /* 0x000fe400090f0c2d */
[----:B------:R-:W-:-:S13]  /*bcf0*/  ISETP.GE.AND P2, PT, R16, UR60, PT ;  /* 0x0000003c10007c0c */ /* 0x000fda000bf46270 */
[----:B------:R-:W0:Y:S04]  /*bd00*/  @!P2 LDS.128 R44, [R5+0x1400] ;  /* 0x00140000052ca984 */ /* 0x000e280000000c00 */
[----:B0-----:R-:W-:Y:S01]  /*bd10*/  @!P2 STG.E.128 desc[UR4][R50.64], R44 ;  /* 0x0000002c3200a986 */ /* 0x001fe2000c101d04 */
[----:B------:R-:W-:-:S13]  /*bd20*/  ISETP.GE.AND P2, PT, R221, UR60, PT ;  /* 0x0000003cdd007c0c */ /* 0x000fda000bf46270 */
[----:B------:R-:W0:Y:S04]  /*bd30*/  @!P2 LDS.128 R44, [R5+0x6c00] ;  /* 0x006c0000052ca984 */ /* 0x000e280000000c00 */
[----:B0-----:R1:W-:Y:S02]  /*bd40*/  @!P2 STG.E.128 desc[UR4][R50.64+0x80], R44 ;  /* 0x0000802c3200a986 */ /* 0x0013e4000c101d04 */
.L_x_541:
[----:B------:R-:W-:Y:S05]  /*bd50*/  BSYNC B0 ;  /* 0x0000000000007941 */ /* 0x000fea0003800000 */
.L_x_540:
[----:B------:R-:W-:Y:S01]  /*bd60*/  VIADD R0, R22, 0x40 ;  /* 0x0000004016007836 */ /* 0x000fe20000000000 */
[----:B------:R-:W-:Y:S04]  /*bd70*/  BSSY B0, `(.L_x_542) ;  /* 0x0000014000007945 */ /* 0x000fe80003800000 */
[----:B------:R-:W-:-:S13]  /*bd80*/  ISETP.GE.AND P2, PT, R0, R4, PT ;  /* 0x000000040000720c */ /* 0x000fda0003f46270 */
[----:B------:R-:W-:Y:S05]  /*bd90*/  @P2 BRA `(.L_x_543) ;  /* 0x0000000000442947 */ /* 0x000fea0003800000 */
[----:B-1-3--:R-:W-:Y:S01]  /*bda0*/  IADD3 R47, P2, R48, 0x40, RZ ;  /* 0x00000040302f7810 */ /* 0x00afe20007f5e0ff */
[----:B0-----:R-:W-:Y:S01]  /*bdb0*/  IMAD.MOV.U32 R44, RZ, RZ, R102 ;  /* 0x000000ffff2c7224 */ /* 0x001fe200078e0066 */
[----:B------:R-:W-:Y:S01]  /*bdc0*/  MOV R45, R6 ;  /* 0x00000006002d7202 */ /* 0x000fe20000000f00 */
        /* <DEDUP_REMOVED lines=14> */
.L_x_543:
[----:B------:R-:W-:Y:S05]  /*beb0*/  BSYNC B0 ;  /* 0x0000000000007941 */ /* 0x000fea0003800000 */
.L_x_542:
[----:B------:R-:W-:Y:S01]  /*bec0*/  VIADD R0, R22, 0x60 ;  /* 0x0000006016007836 */ /* 0x000fe20000000000 */
[----:B------:R-:W-:Y:S04]  /*bed0*/  BSSY B0, `(.L_x_544) ;  /* 0x0000014000007945 */ /* 0x000fe80003800000 */
[----:B------:R-:W-:-:S13]  /*bee0*/  ISETP.GE.AND P2, PT, R0, R4, PT ;  /* 0x000000040000720c */ /* 0x000fda0003f46270 */
[----:B------:R-:W-:Y:S05]  /*bef0*/  @P2 BRA `(.L_x_545) ;  /* 0x0000000000442947 */ /* 0x000fea0003800000 */
[----:B-123--:R-:W-:Y:S01]  /*bf00*/  IADD3 R47, P2, R48, 0x60, RZ ;  /* 0x00000060302f7810 */ /* 0x00efe20007f5e0ff */
[----:B0-----:R-:W-:Y:S01]  /*bf10*/  IMAD.MOV.U32 R44, RZ, RZ, R102 ;  /* 0x000000ffff2c7224 */ /* 0x001fe200078e0066 */
[----:B------:R-:W-:Y:S01]  /*bf20*/  ULDC.64 UR4, c[0x0][0x208] ;  /* 0x0000820000047ab9 */ /* 0x000fe20000000a00 */
[----:B------:R-:W-:Y:S02]  /*bf30*/  IMAD.MOV.U32 R45, RZ, RZ, R6 ;  /* 0x000000ffff2d7224 */ /* 0x000fe400078e0006 */
[----:B------:R-:W-:Y:S02]  /*bf40*/  IMAD.X R0, RZ, RZ, R49, P2 ;  /* 0x000000ffff007224 */ /* 0x000fe400010e0631 */
[----:B------:R-:W-:-:S04]  /*bf50*/  IMAD.WIDE.U32 R44, R47, UR38, R44 ;  /* 0x000000262f2c7c25 */ /* 0x000fc8000f8e002c */
[----:B------:R-:W-:Y:S01]  /*bf60*/  IMAD R0, R0, UR38, RZ ;  /* 0x0000002600007c24 */ /* 0x000fe2000f8e02ff */
[----:B------:R-:W-:-:S03]  /*bf70*/  LEA R50, P2, R44, UR36, 0x1 ;  /* 0x000000242c327c11 */ /* 0x000fc6000f8408ff */
[----:B------:R-:W-:-:S05]  /*bf80*/  IMAD R47, R47, UR39, R0 ;  /* 0x000000272f2f7c24 */ /* 0x000fca000f8e0200 */
[----:B------:R-:W-:-:S04]  /*bf90*/  IADD3 R45, R45, R47, RZ ;  /* 0x0000002f2d2d7210 */ /* 0x000fc80007ffe0ff */
[----:B------:R-:W-:Y:S02]  /*bfa0*/  LEA.HI.X R51, R44, UR37, R45, 0x1, P2 ;  /* 0x000000252c337c11 */ /* 0x000fe400090f0c2d */
[----:B------:R-:W-:-:S13]  /*bfb0*/  ISETP.GE.AND P2, PT, R16, UR60, PT ;  /* 0x0000003c10007c0c */ /* 0x000fda000bf46270 */
[----:B------:R-:W0:Y:S04]  /*bfc0*/  @!P2 LDS.128 R44, [R5+0x3400] ;  /* 0x00340000052ca984 */ /* 0x000e280000000c00 */
[----:B0-----:R-:W-:Y:S01]  /*bfd0*/  @!P2 STG.E.128 desc[UR4][R50.64], R44 ;  /* 0x0000002c3200a986 */ /* 0x001fe2000c101d04 */
[----:B------:R-:W-:-:S13]  /*bfe0*/  ISETP.GE.AND P2, PT, R221, UR60, PT ;  /* 0x0000003cdd007c0c */ /* 0x000fda000bf46270 */
[----:B------:R-:W0:Y:S04]  /*bff0*/  @!P2 LDS.128 R44, [R5+0x8c00] ;  /* 0x008c0000052ca984 */ /* 0x000e280000000c00 */
[----:B0-----:R4:W-:Y:S02]  /*c000*/  @!P2 STG.E.128 desc[UR4][R50.64+0x80], R44 ;  /* 0x0000802c3200a986 */ /* 0x0019e4000c101d04 */
.L_x_545:
[----:B------:R-:W-:Y:S05]  /*c010*/  BSYNC B0 ;  /* 0x0000000000007941 */ /* 0x000fea0003800000 */
.L_x_544:
[----:B------:R-:W-:Y:S01]  /*c020*/  VIADD R0, R22, 0x80 ;  /* 0x0000008016007836 */ /* 0x000fe20000000000 */
[----:B------:R-:W-:Y:S04]  /*c030*/  BSSY B0, `(.L_x_546) ;  /* 0x0000014000007945 */ /* 0x000fe80003800000 */
[----:B------:R-:W-:-:S13]  /*c040*/  ISETP.GE.AND P2, PT, R0, R4, PT ;  /* 0x000000040000720c */ /* 0x000fda0003f46270 */
[----:B------:R-:W-:Y:S05]  /*c050*/  @P2 BRA `(.L_x_547) ;  /* 0x0000000000442947 */ /* 0x000fea0003800000 */
[----:B-1234-:R-:W-:Y:S01]  /*c060*/  IADD3 R47, P2, R48, 0x80, RZ ;  /* 0x00000080302f7810 */ /* 0x01efe20007f5e0ff */
[----:B0-----:R-:W-:Y:S01]  /*c070*/  IMAD.MOV.U32 R44, RZ, RZ, R102 ;  /* 0x000000ffff2c7224 */ /* 0x001fe200078e0066 */
[----:B------:R-:W-:Y:S01]  /*c080*/  ULDC.64 UR4, c[0x0][0x208] ;  /* 0x0000820000047ab9 */ /* 0x000fe20000000a00 */
[----:B------:R-:W-:Y:S02]  /*c090*/  IMAD.MOV.U32 R45, RZ, RZ, R6 ;  /* 0x000000ffff2d7224 */ /* 0x000fe400078e0006 */
        /* <DEDUP_REMOVED lines=13> */
.L_x_547:
[----:B------:R-:W-:Y:S05]  /*c170*/  BSYNC B0 ;  /* 0x0000000000007941 */ /* 0x000fea0003800000 */
.L_x_546:
[----:B------:R-:W-:Y:S01]  /*c180*/  IADD3 R0, R22, 0xa0, RZ ;  /* 0x000000a016007810 */ /* 0x000fe20007ffe0ff */
[----:B------:R-:W-:Y:S03]  /*c190*/  BSSY B0, `(.L_x_548) ;  /* 0x0000014000007945 */ /* 0x000fe60003800000 */
[----:B------:R-:W-:-:S13]  /*c1a0*/  ISETP.GE.AND P2, PT, R0, R4, PT ;  /* 0x000000040000720c */ /* 0x000fda0003f46270 */
[----:B------:R-:W-:Y:S05]  /*c1b0*/  @P2 BRA `(.L_x_549) ;  /* 0x0000000000442947 */ /* 0x000fea0003800000 */
[----:B01234-:R-:W-:Y:S01]  /*c1c0*/  IADD3 R47, P2, R48, 0xa0, RZ ;  /* 0x000000a0302f7810 */ /* 0x01ffe20007f5e0ff */
[----:B------:R-:W-:Y:S01]  /*c1d0*/  IMAD.MOV.U32 R44, RZ, RZ, R102 ;  /* 0x000000ffff2c7224 */ /* 0x000fe200078e0066 */
[----:B------:R-:W-:Y:S01]  /*c1e0*/  ULDC.64 UR4, c[0x0][0x208] ;  /* 0x0000820000047ab9 */ /* 0x000fe20000000a00 */
[----:B------:R-:W-:Y:S02]  /*c1f0*/  IMAD.MOV.U32 R45, RZ, RZ, R6 ;  /* 0x000000ffff2d7224 */ /* 0x000fe400078e0006 */
[----:B------:R-:W-:Y:S02]  /*c200*/  IMAD.X R48, RZ, RZ, R49, P2 ;  /* 0x000000ffff307224 */ /* 0x000fe400010e0631 */
[----:B------:R-:W-:-:S04]  /*c210*/  IMAD.WIDE.U32 R44, R47, UR38, R44 ;  /* 0x000000262f2c7c25 */ /* 0x000fc8000f8e002c */
[----:B------:R-:W-:-:S04]  /*c220*/  IMAD R48, R48, UR38, RZ ;  /* 0x0000002630307c24 */ /* 0x000fc8000f8e02ff */
[----:B------:R-:W-:Y:S01]  /*c230*/  IMAD R47, R47, UR39, R48 ;  /* 0x000000272f2f7c24 */ /* 0x000fe2000f8e0230 */
[----:B------:R-:W-:-:S03]  /*c240*/  LEA R48, P2, R44, UR36, 0x1 ;  /* 0x000000242c307c11 */ /* 0x000fc6000f8408ff */
        /* <DEDUP_REMOVED lines=8> */
.L_x_549:
[----:B------:R-:W-:Y:S05]  /*c2d0*/  BSYNC B0 ;  /* 0x0000000000007941 */ /* 0x000fea0003800000 */
.L_x_548:
[----:B------:R-:W5:Y:S01]  /*c2e0*/  LDL R0, [R1] ;  /* 0x0000000001007983 */ /* 0x000f620000100800 */
[----:B------:R-:W-:Y:S01]  /*c2f0*/  @!P3 VIADD R3, R3, 0x348c0 ;  /* 0x000348c00303b836 */ /* 0x000fe20000000000 */
[----:B------:R-:W-:Y:S01]  /*c300*/  IADD3 R23, R23, 0x1, RZ ;  /* 0x0000000117177810 */ /* 0x000fe20007ffe0ff */
[----:B------:R-:W-:Y:S01]  /*c310*/  @!PT LDS RZ, [RZ] ;  /* 0x00000000fffff984 */ /* 0x000fe20000000800 */
[----:B------:R-:W-:Y:S01]  /*c320*/  @!PT LDS RZ, [RZ] ;  /* 0x00000000fffff984 */ /* 0x000fe20000000800 */
[----:B------:R-:W-:Y:S01]  /*c330*/  @!PT LDS RZ, [RZ] ;  /* 0x00000000fffff984 */ /* 0x000fe20000000800 */
[----:B------:R-:W-:Y:S01]  /*c340*/  @!PT LDS RZ, [RZ] ;  /* 0x00000000fffff984 */ /* 0x000fe20000000800 */
[----:B------:R1:W-:Y:S06]  /*c350*/  MEMBAR.ALL.CTA ;  /* 0x0000000000007992 */ /* 0x0003ec0000008000 */
[----:B-1----:R-:W1:Y:S02]  /*c360*/  FENCE.VIEW.ASYNC.S ;  /* 0x00000000000073c6 */ /* 0x002e640000000000 */
[----:B-1----:R1:W-:Y:S01]  /*c370*/  BAR.SYNC.DEFER_BLOCKING R163, 0x80 ;  /* 0x000200a30000751d */ /* 0x0023e20000010000 */
[----:B------:R-:W-:-:S02]  /*c380*/  ISETP.NE.AND P2, PT, R23, 0x2, PT ;  /* 0x000000021700780c */ /* 0x000fc40003f45270 */
[----:B------:R-:W-:Y:S02]  /*c390*/  @!P3 PRMT R3, RZ, 0x654, R3 ;  /* 0x00000654ff03b816 */ /* 0x000fe40000000003 */
[----:B------:R-:W-:Y:S02]  /*c3a0*/  SEL R23, R23, RZ, P2 ;  /* 0x000000ff17177207 */ /* 0x000fe40001000000 */
[----:B------:R1:W-:Y:S01]  /*c3b0*/  @!P3 SYNCS.ARRIVE.TRANS64.RED.A1T0 RZ, [R3+URZ], RZ ;  /* 0x000000ff03ffb9a7 */ /* 0x0003e2000810043f */
[----:B-----5:R-:W-:Y:S02]  /*c3c0*/  LOP3.LUT P4, RZ, R0, 0x10, RZ, 0xc0, !PT ;  /* 0x0000001000ff7812 */ /* 0x020fe4000788c0ff */
[----:B------:R-:W-:-:S04]  /*c3d0*/  SEL R0, RZ, 0x1, P2 ;  /* 0x00000001ff007807 */ /* 0x000fc80001000000 */
[----:B------:R-:W-:-:S07]  /*c3e0*/  LOP3.LUT R223, R223, R0, RZ, 0x3c, !PT ;  /* 0x00000000dfdf7212 */ /* 0x000fce00078e3cff */
[----:B-1----:R-:W-:Y:S05]  /*c3f0*/  @P4 BRA `(.L_x_550) ;  /* 0xffffff68002c4947 */ /* 0x002fea000383ffff */
[----:B------:R-:W1:Y:S01]  /*c400*/  S2R R4, SR_TID.X ;  /* 0x0000000000047919 */ /* 0x000e620000002100 */
[----:B------:R-:W-:Y:S02]  /*c410*/  PLOP3.LUT P0, PT, PT, PT, PT, 0x8, 0x0 ;  /* 0x000000000000781c */ /* 0x000fe40003f0e170 */
[----:B-1----:R-:W-:-:S04]  /*c420*/  SHF.R.U32.HI R4, RZ, 0x7, R4 ;  /* 0x00000007ff047819 */ /* 0x002fc80000011604 */
[----:B------:R-:W-:-:S13]  /*c430*/  ISETP.NE.AND P4, PT, R4, 0x1, PT ;  /* 0x000000010400780c */ /* 0x000fda0003f85270 */
[----:B------:R-:W-:Y:S06]  /*c440*/  @!P4 BAR.ARV 0x9, 0x100 ;  /* 0x024400000000cb1d */ /* 0x000fec0000002000 */
.L_x_422:
[----:B------:R-:W-:Y:S01]  /*c450*/  IMAD.MOV.U32 R3, RZ, RZ, RZ ;  /* 0x000000ffff037224 */ /* 0x000fe200078e00ff */
[----:B------:R-:W-:Y:S06]  /*c460*/  @P0 BRA `(.L_x_551) ;  /* 0x00000000000c0947 */ /* 0x000fec0003800000 */
[----:B------:R-:W1:Y:S01]  /*c470*/  FENCE.VIEW.ASYNC.G ;  /* 0x00000000000073c6 */ /* 0x000e620000000100 */
[----:B------:R-:W-:Y:S05]  /*c480*/  WARPSYNC.ALL ;  /* 0x0000000000007948 */ /* 0x000fea0003800000 */
[----:B-1----:R-:W-:Y:S06]  /*c490*/  BAR.ARV 0xc, 0x180 ;  /* 0x0306000000007b1d */ /* 0x002fec0000002000 */
.L_x_551:
[----:B------:R-:W2:Y:S01]  /*c4a0*/  LDL R0, [R1] ;  /* 0x0000000001007983 */ /* 0x000ea20000100800 */
[----:B------:R-:W-:Y:S01]  /*c4b0*/  BSSY B0, `(.L_x_552) ;  /* 0x0000021000007945 */ /* 0x000fe20003800000 */
[----:B--2---:R-:W-:-:S13]  /*c4c0*/  LOP3.LUT P0, RZ, R0, 0x40, RZ, 0xc0, !PT ;  /* 0x0000004000ff7812 */ /* 0x004fda000780c0ff */
[----:B------:R-:W-:Y:S05]  /*c4d0*/  @!P0 BRA `(.L_x_553) ;  /* 0x0000000000788947 */ /* 0x000fea0003800000 */
[----:B------:R-:W2:Y:S01]  /*c4e0*/  LDL R0, [R1+0x70] ;  /* 0x0000700001007983 */ /* 0x000ea20000100800 */
[----:B------:R-:W-:Y:S01]  /*c4f0*/  ULDC UR4, c[0x0][0x9f0] ;  /* 0x00027c0000047ab9 */ /* 0x000fe20000000800 */
[----:B--2---:R-:W-:-:S04]  /*c500*/  ISETP.NE.AND P0, PT, R0, RZ, PT ;  /* 0x000000ff0000720c */ /* 0x004fc80003f05270 */
        /* <DEDUP_REMOVED lines=19> */
[-C--:B------:R-:W-:Y:S01]  /*c640*/  @!P1 IADD3 R3, R3, -R6.reuse, RZ ;  /* 0x8000000603039210 */ /* 0x080fe20007ffe0ff */
[----:B------:R-:W-:Y:S01]  /*c650*/  @!P1 VIADD R5, R5, 0x1 ;  /* 0x0000000105059836 */ /* 0x000fe20000000000 */
[----:B------:R-:W-:Y:S02]  /*c660*/  ISETP.NE.AND P1, PT, R9, RZ, PT ;  /* 0x000000ff0900720c */ /* 0x000fe40003f25270 */
[----:B------:R-:W-:-:S13]  /*c670*/  ISETP.GE.U32.AND P0, PT, R3, R6, PT ;  /* 0x000000060300720c */ /* 0x000fda0003f06070 */
[----:B------:R-:W-:-:S04]  /*c680*/  @P0 VIADD R5, R5, 0x1 ;  /* 0x0000000105050836 */ /* 0x000fc80000000000 */
[----:B------:R-:W-:-:S04]  /*c690*/  IMAD.MOV.U32 R3, RZ, RZ, R5 ;  /* 0x000000ffff037224 */ /* 0x000fc800078e0005 */
[----:B------:R-:W-:Y:S01]  /*c6a0*/  @!P2 IMAD.MOV R3, RZ, RZ, -R3 ;  /* 0x000000ffff03a224 */ /* 0x000fe200078e0a03 */
[----:B------:R-:W-:-:S07]  /*c6b0*/  @!P1 LOP3.LUT R3, RZ, R9, RZ, 0x33, !PT ;  /* 0x00000009ff039212 */ /* 0x000fce00078e33ff */
.L_x_553:
[----:B------:R-:W-:Y:S05]  /*c6c0*/  BSYNC B0 ;  /* 0x0000000000007941 */ /* 0x000fea0003800000 */
.L_x_552:
[----:B------:R-:W2:Y:S01]  /*c6d0*/  LDL R0, [R1+0x80] ;  /* 0x0000800001007983 */ /* 0x000ea20000100800 */
[----:B------:R-:W-:Y:S02]  /*c6e0*/  PLOP3.LUT P0, PT, PT, PT, PT, 0x80, 0x0 ;  /* 0x000000000000781c */ /* 0x000fe40003f0f070 */
        /* <DEDUP_REMOVED lines=18> */
[----:B0--34-:R-:W-:Y:S02]  /*c810*/  CS2R R50, SRZ ;  /* 0x0000000000327805 */ /* 0x019fe4000001ff00 */
        /* <DEDUP_REMOVED lines=13> */
[----:B--2---:R-:W-:Y:S02]  /*c8f0*/  IMAD R4, R0, R3, RZ ;  /* 0x0000000300047224 */ /* 0x004fe400078e02ff */
[----:B------:R-:W-:-:S03]  /*c900*/  IMAD.MOV.U32 R0, RZ, RZ, RZ ;  /* 0x000000ffff007224 */ /* 0x000fc600078e00ff */
[----:B------:R0:W-:Y:S01]  /*c910*/  STL [R1+0x4], R4 ;  /* 0x0000040401007387 */ /* 0x0001e20000100800 */
[----:B------:R-:W-:Y:S02]  /*c920*/  VIADDMNMX R160, R4, R3, R160, PT ;  /* 0x0000000304a07246 */ /* 0x000fe400038001a0 */
[----:B------:R-:W-:Y:S02]  /*c930*/  MOV R3, RZ ;  /* 0x000000ff00037202 */ /* 0x000fe40000000f00 */
[----:B------:R-:W-:-:S13]  /*c940*/  ISETP.GT.AND P1, PT, R160, R4, PT ;  /* 0x00000004a000720c */ /* 0x000fda0003f24270 */
[----:B0-----:R-:W-:Y:S05]  /*c950*/  @!P1 BRA `(.L_x_554) ;  /* 0x0000010400909947 */ /* 0x001fea0003800000 */
[----:B------:R-:W0:Y:S01]  /*c960*/  S2R R4, SR_TID.X ;  /* 0x0000000000047919 */ /* 0x000e220000002100 */
[----:B------:R-:W-:Y:S01]  /*c970*/  UMOV UR4, 0xffffffff ;  /* 0xffffffff00047882 */ /* 0x000fe20000000000 */
[----:B0-----:R-:W-:-:S05]  /*c980*/  VIADD R4, R4, 0xffffff80 ;  /* 0xffffff8004047836 */ /* 0x001fca0000000000 */
[----:B------:R-:W-:-:S04]  /*c990*/  SHF.R.S32.HI R0, RZ, 0x1f, R4 ;  /* 0x0000001fff007819 */ /* 0x000fc80000011404 */
[----:B------:R-:W-:-:S04]  /*c9a0*/  LEA.HI R0, R0, R4, RZ, 0x7 ;  /* 0x0000000400007211 */ /* 0x000fc800078f38ff */
[----:B------:R-:W-:Y:S01]  /*c9b0*/  SHF.R.S32.HI R13, RZ, 0x7, R0 ;  /* 0x00000007ff0d7819 */ /* 0x000fe20000011400 */
[----:B------:R-:W-:Y:S06]  /*c9c0*/  BRA.DIV UR4, `(.L_x_555) ;  /* 0x000001b604587947 */ /* 0x000fec000b800000 */
[----:B------:R-:W0:Y:S04]  /*c9d0*/  SHFL.IDX PT, R0, R13, RZ, 0x1f ;  /* 0x00001fff0d007589 */ /* 0x000e2800000e0000 */
[----:B0-----:R0:W-:Y:S02]  /*c9e0*/  STL [R1+0x28], R0 ;  /* 0x0000280001007387 */ /* 0x0011e40000100800 */
.L_x_809:
[----:B------:R-:W0:Y:S04]  /*c9f0*/  LDL R4, [R1+0x28] ;  /* 0x0000280001047983 */ /* 0x000e280000100800 */
[----:B------:R-:W2:Y:S01]  /*ca00*/  LDL R3, [R1+0x84] ;  /* 0x0000840001037983 */ /* 0x000ea20000100800 */
[----:B0-----:R-:W-:-:S04]  /*ca10*/  LEA.HI R0, R4, R4, RZ, 0x1 ;  /* 0x0000000404007211 */ /* 0x001fc800078f08ff */
[----:B------:R-:W-:Y:S02]  /*ca20*/  LOP3.LUT R0, R0, 0x1e, RZ, 0xc0, !PT ;  /* 0x0000001e00007812 */ /* 0x000fe400078ec0ff */
[----:B--2---:R-:W-:-:S03]  /*ca30*/  LOP3.LUT P0, RZ, R3, 0x9f, RZ, 0xc0, !PT ;  /* 0x0000009f03ff7812 */ /* 0x004fc6000780c0ff */
[----:B------:R-:W-:-:S04]  /*ca40*/  IMAD.IADD R0, R4, 0x1, -R0 ;  /* 0x0000000104007824 */ /* 0x000fc800078e0a00 */
[----:B------:R-:W-:-:S05]  /*ca50*/  IMAD R0, R0, 0x2000, R3 ;  /* 0x0000200000007824 */ /* 0x000fca00078e0203 */
[----:B------:R-:W-:-:S04]  /*ca60*/  SHF.R.U32.HI R0, RZ, 0x4, R0 ;  /* 0x00000004ff007819 */ /* 0x000fc80000011600 */
[----:B------:R-:W-:Y:S01]  /*ca70*/  LOP3.LUT R28, R0, 0x3fff, RZ, 0xc0, !PT ;  /* 0x00003fff001c7812 */ /* 0x000fe200078ec0ff */
[----:B------:R-:W-:Y:S06]  /*ca80*/  @!P0 BRA `(.L_x_556) ;  /* 0x0000000000408947 */ /* 0x000fec0003800000 */
[----:B------:R-:W-:Y:S01]  /*ca90*/  MOV R0, 0x0 ;  /* 0x0000000000007802 */ /* 0x000fe20000000f00 */
[----:B------:R-:W-:Y:S01]  /*caa0*/  ULDC.64 UR4, c[0x4][0xa0] ;  /* 0x0100280000047ab9 */ /* 0x000fe20000000a00 */
[----:B------:R-:W-:Y:S01]  /*cab0*/  ULDC.64 UR6, c[0x4][0xa8] ;  /* 0x01002a0000067ab9 */ /* 0x000fe20000000a00 */
[----:B------:R-:W-:Y:S01]  /*cac0*/  IMAD.U32 R4, RZ, RZ, UR4 ;  /* 0x00000004ff047e24 */ /* 0x000fe2000f8e00ff */
[----:B-1----:R0:W1:Y:S01]  /*cad0*/  LDC.64 R14, c[0x4][R0] ;  /* 0x01000000000e7b82 */ /* 0x0020620000000a00 */
[----:B------:R-:W-:Y:S01]  /*cae0*/  IMAD.U32 R5, RZ, RZ, UR5 ;  /* 0x00000005ff057e24 */ /* 0x000fe2000f8e00ff */
[----:B------:R-:W-:Y:S01]  /*caf0*/  ULDC.64 UR4, c[0x4][0x40] ;  /* 0x0100100000047ab9 */ /* 0x000fe20000000a00 */
[----:B------:R-:W-:Y:S01]  /*cb00*/  MOV R6, UR6 ;  /* 0x0000000600067c02 */ /* 0x000fe20008000f00 */
[----:B------:R-:W-:Y:S01]  /*cb10*/  IMAD.U32 R7, RZ, RZ, UR7 ;  /* 0x00000007ff077e24 */ /* 0x000fe2000f8e00ff */
[----:B------:R-:W-:Y:S01]  /*cb20*/  MOV R13, RZ ;  /* 0x000000ff000d7202 */ /* 0x000fe20000000f00 */
[----:B------:R-:W-:-:S02]  /*cb30*/  IMAD.U32 R10, RZ, RZ, UR4 ;  /* 0x00000004ff0a7e24 */ /* 0x000fc4000f8e00ff */
[----:B------:R-:W-:Y:S02]  /*cb40*/  IMAD.U32 R11, RZ, RZ, UR5 ;  /* 0x00000005ff0b7e24 */ /* 0x000fe4000f8e00ff */
[----:B------:R-:W-:Y:S02]  /*cb50*/  IMAD.MOV.U32 R8, RZ, RZ, 0x70 ;  /* 0x00000070ff087424 */ /* 0x000fe400078e00ff */
[----:B0-----:R-:W-:-:S07]  /*cb60*/  IMAD.MOV.U32 R12, RZ, RZ, 0x1 ;  /* 0x00000001ff0c7424 */ /* 0x001fce00078e00ff */
[----:B------:R-:W-:-:S07]  /*cb70*/  LEPC R20, `(.L_x_556) ;  /* 0x000000001014794e */ /* 0x000fce0000000000 */
[----:B-1---5:R-:W-:Y:S05]  /*cb80*/  CALL.ABS.NOINC R14 ;  /* 0x000000000e007343 */ /* 0x022fea0003c00000 */
.L_x_556:
[----:B------:R-:W-:Y:S02]  /*cb90*/  ULDC UR4, c[0x0][0x3f4] ;  /* 0x0000fd0000047ab9 */ /* 0x000fe40000000800 */
[----:B------:R-:W-:-:S13]  /*cba0*/  ISETP.LT.AND P0, PT, RZ, UR4, PT ;  /* 0x00000004ff007c0c */ /* 0x000fda000bf01270 */
[----:B------:R-:W-:Y:S05]  /*cbb0*/  @P0 BRA `(.L_x_557) ;  /* 0x0000000000400947 */ /* 0x000fea0003800000 */
[----:B------:R-:W2:Y:S02]  /*cbc0*/  LDL R20, [R1+0x78] ;  /* 0x0000780001147983 */ /* 0x000ea40000100800 */
[----:B--2---:R-:W-:-:S04]  /*cbd0*/  LEA.HI R0, R20, R20, RZ, 0x1 ;  /* 0x0000001414007211 */ /* 0x004fc800078f08ff */
[----:B------:R-:W-:-:S05]  /*cbe0*/  LOP3.LUT R0, R0, 0xfffffffe, RZ, 0xc0, !PT ;  /* 0xfffffffe00007812 */ /* 0x000fca00078ec0ff */
[----:B------:R-:W-:-:S05]  /*cbf0*/  IMAD.IADD R0, R20, 0x1, -R0 ;  /* 0x0000000114007824 */ /* 0x000fca00078e0a00 */
[----:B------:R-:W-:-:S04]  /*cc00*/  SHF.L.U32 R3, R0, 0x1f, RZ ;  /* 0x0000001f00037819 */ /* 0x000fc800000006ff */
[----:B------:R0:W2:Y:S03]  /*cc10*/  SYNCS.PHASECHK.TRANS64.TRYWAIT P0, [R2+URZ+0x34800], R3 ;  /* 0x03480003020075a7 */ /* 0x0000a6000800017f */
[----:B--2---:R-:W-:Y:S05]  /*cc20*/  @!P0 NANOSLEEP.SYNCS 0x989680 ;  /* 0x009896800000895d */ /* 0x004fea0003900000 */
[----:B------:R-:W2:Y:S01]  /*cc30*/  @!P0 SYNCS.PHASECHK.TRANS64 P0, [R2+URZ+0x34800], R3 ;  /* 0x03480003020085a7 */ /* 0x000ea2000800007f */
[----:B------:R-:W-:Y:S04]  /*cc40*/  BSSY B0, `(.L_x_558) ;  /* 0x0000006000007945 */ /* 0x000fe80003800000 */
[----:B--2---:R-:W-:Y:S05]  /*cc50*/  @P0 BRA `(.L_x_559) ;  /* 0x0000000000100947 */ /* 0x004fea0003800000 */
.L_x_560:
[----:B--2---:R2:W3:Y:S02]  /*cc60*/  SYNCS.PHASECHK.TRANS64.TRYWAIT P0, [R2+URZ+0x34800], R3 ;  /* 0x03480003020075a7 */ /* 0x0044e4000800017f */
[----:B---3--:R-:W-:Y:S05]  /*cc70*/  @!P0 NANOSLEEP.SYNCS 0x989680 ;  /* 0x009896800000895d */ /* 0x008fea0003900000 */
[----:B------:R-:W3:Y:S02]  /*cc80*/  @!P0 SYNCS.PHASECHK.TRANS64 P0, [R2+URZ+0x34800], R3 ;  /* 0x03480003020085a7 */ /* 0x000ee4000800007f */
[----:B---3--:R-:W-:Y:S05]  /*cc90*/  @!P0 BRA `(.L_x_560) ;  /* 0xfffffffc00f08947 */ /* 0x008fea000383ffff */
.L_x_559:
[----:B------:R-:W-:Y:S05]  /*cca0*/  BSYNC B0 ;  /* 0x0000000000007941 */ /* 0x000fea0003800000 */
.L_x_558:
[----:B------:R-:W-:Y:S05]  /*ccb0*/  BRA `(.L_x_561) ;  /* 0x0000003c00287947 */ /* 0x000fea0003800000 */
.L_x_557:
[----:B------:R-:W2:Y:S01]  /*ccc0*/  LDL R29, [R1+0x84] ;  /* 0x00008400011d7983 */ /* 0x000ea20000100800 */
[----:B-----5:R-:W-:Y:S01]  /*ccd0*/  SHF.R.S32.HI R0, RZ, 0x1f, R147 ;  /* 0x0000001fff007819 */ /* 0x020fe20000011493 */
[----:B------:R-:W-:Y:S01]  /*cce0*/  ULDC.64 UR4, c[0x0][0x3f8] ;  /* 0x0000fe0000047ab9 */ /* 0x000fe20000000a00 */
[----:B------:R-:W-:Y:S01]  /*ccf0*/  ULDC.64 UR6, c[0x0][0x408] ;  /* 0x0001020000067ab9 */ /* 0x000fe20000000a00 */
[----:B------:R-:W-:-:S04]  /*cd00*/  IMAD.WIDE.U32 R4, R147, UR4, RZ ;  /* 0x0000000493047c25 */ /* 0x000fc8000f8e00ff */
[C---:B------:R-:W-:Y:S02]  /*cd10*/  IMAD R6, R0.reuse, UR4, RZ ;  /* 0x0000000400067c24 */ /* 0x040fe4000f8e02ff */
[----:B------:R-:W-:Y:S02]  /*cd20*/  IMAD R0, R0, UR6, RZ ;  /* 0x0000000600007c24 */ /* 0x000fe4000f8e02ff */
[C---:B------:R-:W-:Y:S01]  /*cd30*/  IMAD R25, R147.reuse, UR5, R6 ;  /* 0x0000000593197c24 */ /* 0x040fe2000f8e0206 */
[----:B------:R-:W-:Y:S01]  /*cd40*/  ULDC.64 UR4, c[0x0][0x3e8] ;  /* 0x0000fa0000047ab9 */ /* 0x000fe20000000a00 */
[C---:B------:R-:W-:Y:S01]  /*cd50*/  IMAD R27, R147.reuse, UR7, R0 ;  /* 0x00000007931b7c24 */ /* 0x040fe2000f8e0200 */
[----:B------:R-:W-:Y:S01]  /*cd60*/  LEA R24, P1, R4, UR4, 0x1 ;  /* 0x0000000404187c11 */ /* 0x000fe2000f8208ff */
[----:B------:R-:W-:Y:S01]  /*cd70*/  IMAD.WIDE.U32 R6, R147, UR6, RZ ;  /* 0x0000000693067c25 */ /* 0x000fe2000f8e00ff */
[----:B------:R-:W-:-:S03]  /*cd80*/  ULDC.64 UR6, c[0x0][0x400] ;  /* 0x0001000000067ab9 */ /* 0x000fc60000000a00 */
[----:B------:R-:W-:Y:S01]  /*cd90*/  IMAD.IADD R25, R25, 0x1, R5 ;  /* 0x0000000119197824 */ /* 0x000fe200078e0205 */
[----:B------:R-:W-:Y:S01]  /*cda0*/  LEA R26, P2, R6, UR6, 0x1 ;  /* 0x00000006061a7c11 */ /* 0x000fe2000f8408ff */
[----:B------:R-:W-:-:S03]  /*cdb0*/  IMAD.IADD R27, R27, 0x1, R7 ;  /* 0x000000011b1b7824 */ /* 0x000fc600078e0207 */
[----:B------:R-:W-:Y:S02]  /*cdc0*/  LEA.HI.X R25, R4, UR5, R25, 0x1, P1 ;  /* 0x0000000504197c11 */ /* 0x000fe400088f0c19 */
[----:B------:R-:W-:Y:S02]  /*cdd0*/  LEA.HI.X R27, R6, UR7, R27, 0x1, P2 ;  /* 0x00000007061b7c11 */ /* 0x000fe400090f0c1b */
[----:B--2---:R-:W-:-:S13]  /*cde0*/  LOP3.LUT P0, RZ, R29, 0x3ff, RZ, 0xc0, !PT ;  /* 0x000003ff1dff7812 */ /* 0x004fda000780c0ff */
[----:B------:R-:W-:Y:S05]  /*cdf0*/  @!P0 BRA `(.L_x_562) ;  /* 0x0000000000408947 */ /* 0x000fea0003800000 */
        /* <DEDUP_REMOVED lines=15> */
[----:B-1----:R-:W-:Y:S05]  /*cef0*/  CALL.ABS.NOINC R14 ;  /* 0x000000000e007343 */ /* 0x002fea0003c00000 */
.L_x_562:
[----:B------:R-:W2:Y:S01]  /*cf00*/  LDL R20, [R1+0x4c] ;  /* 0x00004c0001147983 */ /* 0x000ea20000100800 */
[----:B------:R-:W-:Y:S01]  /*cf10*/  ULDC.U8 UR4, c[0x0][0x410] ;  /* 0x0001040000047ab9 */ /* 0x000fe20000000000 */
[----:B------:R-:W-:Y:S01]  /*cf20*/  BSSY B0, `(.L_x_563) ;  /* 0x000039b000007945 */ /* 0x000fe20003800000 */
[----:B------:R-:W-:Y:S01]  /*cf30*/  ISETP.NE.AND P0, PT, RZ, UR4, PT ;  /* 0x00000004ff007c0c */ /* 0x000fe2000bf05270 */
[----:B------:R-:W-:Y:S02]  /*cf40*/  IMAD R5, R149, 0x80, R22 ;  /* 0x0000008095057824 */ /* 0x000fe400078e0216 */
[----:B--2---:R-:W-:-:S10]  /*cf50*/  IMAD R21, R20, 0x2, R29 ;  /* 0x0000000214157824 */ /* 0x004fd400078e021d */
[----:B------:R-:W-:Y:S05]  /*cf60*/  @!P0 BRA `(.L_x_564) ;  /* 0x0000001800ac8947 */ /* 0x000fea0003800000 */
[----:B------:R-:W-:-:S03]  /*cf70*/  UMOV UR4, 0xffffffff ;  /* 0xffffffff00047882 */ /* 0x000fc60000000000 */
[----:B------:R-:W-:Y:S05]  /*cf80*/  BRA.DIV UR4, `(.L_x_565) ;  /* 0x000001b204107947 */ /* 0x000fea000b800000 */
[----:B------:R0:W2:Y:S04]  /*cf90*/  SHFL.IDX PT, R0, R25, RZ, 0x181f ;  /* 0x00181fff19007589 */ /* 0x0000a800000e0000 */
[----:B------:R0:W3:Y:S04]  /*cfa0*/  SHFL.IDX PT, R3, R24, RZ, 0x181f ;  /* 0x00181fff18037589 */ /* 0x0000e800000e0000 */
[----:B------:R0:W4:Y:S04]  /*cfb0*/  SHFL.IDX PT, R4, R27, RZ, 0x181f ;  /* 0x00181fff1b047589 */ /* 0x00012800000e0000 */
[----:B-1----:R0:W1:Y:S02]  /*cfc0*/  SHFL.IDX PT, R14, R26, RZ, 0x181f ;  /* 0x00181fff1a0e7589 */ /* 0x00206400000e0000 */
.L_x_815:
[----:B------:R-:W5:Y:S01]  /*cfd0*/  LDL R7, [R1+0x78] ;  /* 0x0000780001077983 */ /* 0x000f620000100800 */
[----:B------:R-:W-:Y:S01]  /*cfe0*/  ULDC UR4, c[0x0][0x448] ;  /* 0x0001120000047ab9 */ /* 0x000fe20000000800 */
[----:B------:R-:W-:Y:S01]  /*cff0*/  BSSY B1, `(.L_x_566) ;  /* 0x0000026000017945 */ /* 0x000fe20003800000 */
[----:B------:R-:W-:Y:S01]  /*d000*/  IMAD R20, R161, UR4, RZ ;  /* 0x00000004a1147c24 */ /* 0x000fe2000f8e02ff */
[----:B------:R-:W-:Y:S02]  /*d010*/  CS2R R8, SRZ ;  /* 0x0000000000087805 */ /* 0x000fe4000001ff00 */
[----:B------:R-:W-:Y:S02]  /*d020*/  CS2R R10, SRZ ;  /* 0x00000000000a7805 */ /* 0x000fe4000001ff00 */
[----:B------:R-:W-:Y:S02]  /*d030*/  CS2R R12, SRZ ;  /* 0x00000000000c7805 */ /* 0x000fe4000001ff00 */
[----:B------:R-:W-:-:S02]  /*d040*/  ISETP.GE.AND P0, PT, R5, R20, PT ;  /* 0x000000140500720c */ /* 0x000fc40003f06270 */
[----:B-----5:R-:W-:-:S04]  /*d050*/  LEA.HI R6, R7, R7, RZ, 0x1 ;  /* 0x0000000707067211 */ /* 0x020fc800078f08ff */
[----:B------:R-:W-:-:S05]  /*d060*/  LOP3.LUT R6, R6, 0xfffffffe, RZ, 0xc0, !PT ;  /* 0xfffffffe06067812 */ /* 0x000fca00078ec0ff */
[----:B------:R-:W-:Y:S01]  /*d070*/  IMAD.IADD R5, R7, 0x1, -R6 ;  /* 0x0000000107057824 */ /* 0x000fe200078e0a06 */
[----:B------:R-:W-:-:S04]  /*d080*/  CS2R R6, SRZ ;  /* 0x0000000000067805 */ /* 0x000fc8000001ff00 */
[----:B------:R-:W-:Y:S01]  /*d090*/  SHF.L.U32 R5, R5, 0x1f, RZ ;  /* 0x0000001f05057819 */ /* 0x000fe200000006ff */
[----:B------:R-:W-:Y:S06]  /*d0a0*/  @P0 BRA `(.L_x_567) ;  /* 0x0000000000680947 */ /* 0x000fec0003800000 */
[----:B------:R-:W-:Y:S01]  /*d0b0*/  ULDC UR4, c[0x0][0x3f4] ;  /* 0x0000fd0000047ab9 */ /* 0x000fe20000000800 */
[----:B------:R-:W-:Y:S01]  /*d0c0*/  IMAD.SHL.U32 R30, R220, 0x2, RZ ;  /* 0x00000002dc1e7824 */ /* 0x000fe200078e00ff */
[----:B------:R-:W-:Y:S02]  /*d0d0*/  ISETP.GE.AND P4, PT, R18, UR4, PT ;  /* 0x0000000412007c0c */ /* 0x000fe4000bf86270 */
[----:B------:R-:W-:Y:S02]  /*d0e0*/  CS2R R12, SRZ ;  /* 0x00000000000c7805 */ /* 0x000fe4000001ff00 */
[----:B------:R-:W-:Y:S02]  /*d0f0*/  ISETP.GE.AND P5, PT, R220, UR4, PT ;  /* 0x00000004dc007c0c */ /* 0x000fe4000bfa6270 */
[----:B------:R-:W-:Y:S01]  /*d100*/  SHF.R.S32.HI R9, RZ, 0x1f, R220 ;  /* 0x0000001fff097819 */ /* 0x000fe200000114dc */
[----:B------:R-:W-:Y:S01]  /*d110*/  ULDC.64 UR6, c[0x0][0x208] ;  /* 0x0000820000067ab9 */ /* 0x000fe20000000a00 */
[----:B------:R-:W-:-:S02]  /*d120*/  SHF.R.S32.HI R7, RZ, 0x1f, R18 ;  /* 0x0000001fff077819 */ /* 0x000fc40000011412 */
[----:B------:R-:W-:-:S03]  /*d130*/  SHF.L.U64.HI R9, R220, 0x1, R9 ;  /* 0x00000001dc097819 */ /* 0x000fc60000010209 */
[----:B------:R-:W-:-:S04]  /*d140*/  @!P4 IMAD.SHL.U32 R15, R18, 0x2, RZ ;  /* 0x00000002120fc824 */ /* 0x000fc800078e00ff */
[CC--:B0--3--:R-:W-:Y:S02]  /*d150*/  @!P5 IADD3 R26, P2, R3.reuse, R30.reuse, RZ ;  /* 0x0000001e031ad210 */ /* 0x0c9fe40007f5e0ff */
[C---:B-1----:R-:W-:Y:S02]  /*d160*/  @!P5 IADD3 R30, P3, R14.reuse, R30, RZ ;  /* 0x0000001e0e1ed210 */ /* 0x042fe40007f7e0ff */
[-C--:B------:R-:W-:Y:S02]  /*d170*/  @!P4 IADD3 R24, P0, R3, R15.reuse, RZ ;  /* 0x0000000f0318c210 */ /* 0x080fe40007f1e0ff */
[----:B------:R-:W-:Y:S01]  /*d180*/  @!P4 IADD3 R14, P1, R14, R15, RZ ;  /* 0x0000000f0e0ec210 */ /* 0x000fe20007f3e0ff */
[----:B----4-:R-:W-:Y:S01]  /*d190*/  @!P5 IMAD.X R31, R4, 0x1, R9, P3 ;  /* 0x00000001041fd824 */ /* 0x010fe200018e0609 */
[----:B------:R-:W-:Y:S02]  /*d1a0*/  @!P4 SHF.L.U64.HI R3, R18, 0x1, R7 ;  /* 0x000000011203c819 */ /* 0x000fe40000010207 */
[----:B------:R-:W-:-:S02]  /*d1b0*/  CS2R R10, SRZ ;  /* 0x00000000000a7805 */ /* 0x000fc4000001ff00 */
[C---:B--2---:R-:W-:Y:S02]  /*d1c0*/  @!P5 IADD3.X R27, R0.reuse, R9, RZ, P2, !PT ;  /* 0x00000009001bd210 */ /* 0x044fe400017fe4ff */
[----:B------:R-:W-:Y:S02]  /*d1d0*/  CS2R R8, SRZ ;  /* 0x0000000000087805 */ /* 0x000fe4000001ff00 */
[----:B------:R-:W-:Y:S01]  /*d1e0*/  CS2R R6, SRZ ;  /* 0x0000000000067805 */ /* 0x000fe2000001ff00 */
[--C-:B------:R-:W-:Y:S02]  /*d1f0*/  @!P4 IMAD.X R25, R0, 0x1, R3.reuse, P0 ;  /* 0x000000010019c824 */ /* 0x100fe400000e0603 */
[----:B------:R-:W-:Y:S01]  /*d200*/  @!P4 IMAD.X R15, R4, 0x1, R3, P1 ;  /* 0x00000001040fc824 */ /* 0x000fe200008e0603 */
[----:B------:R0:W5:Y:S04]  /*d210*/  @!P5 LD.E.64 R12, desc[UR6][R26.64] ;  /* 0x000000061a0cd980 */ /* 0x000168000c101b00 */
[----:B------:R0:W5:Y:S04]  /*d220*/  @!P5 LD.E.64 R8, desc[UR6][R30.64] ;  /* 0x000000061e08d980 */ /* 0x000168000c101b00 */
[----:B------:R0:W5:Y:S04]  /*d230*/  @!P4 LD.E.64 R10, desc[UR6][R24.64] ;  /* 0x00000006180ac980 */ /* 0x000168000c101b00 */
[----:B------:R0:W5:Y:S02]  /*d240*/  @!P4 LD.E.64 R6, desc[UR6][R14.64] ;  /* 0x000000060e06c980 */ /* 0x000164000c101b00 */
.L_x_567:
[----:B------:R-:W-:Y:S05]  /*d250*/  BSYNC B1 ;  /* 0x0000000000017941 */ /* 0x000fea0003800000 */
.L_x_566:
[----:B------:R-:W4:Y:S01]  /*d260*/  SYNCS.PHASECHK.TRANS64.TRYWAIT P0, [R2+URZ+0x34800], R5 ;  /* 0x03480005020075a7 */ /* 0x000f22000800017f */
[----:B---3--:R-:W-:Y:S01]  /*d270*/  IMAD R3, R149, -0x80, R20 ;  /* 0xffffff8095037824 */ /* 0x008fe200078e0214 */
[----:B0----5:R-:W-:Y:S01]  /*d280*/  SHF.R.U64 R24, R10, 0x10, R11 ;  /* 0x000000100a187819 */ /* 0x021fe2000000120b */
[----:B--2---:R-:W-:Y:S01]  /*d290*/  IMAD.MOV.U32 R0, RZ, RZ, R10 ;  /* 0x000000ffff007224 */ /* 0x004fe200078e000a */
[----:B------:R-:W-:Y:S01]  /*d2a0*/  MOV R10, R12 ;  /* 0x0000000c000a7202 */ /* 0x000fe20000000f00 */
[----:B-1----:R-:W-:Y:S01]  /*d2b0*/  IMAD.MOV.U32 R14, RZ, RZ, R6 ;  /* 0x000000ffff0e7224 */ /* 0x002fe200078e0006 */
[----:B------:R-:W-:Y:S01]  /*d2c0*/  SHF.R.U64 R25, R12, 0x10, R13 ;  /* 0x000000100c197819 */ /* 0x000fe2000000120d */
[----:B------:R-:W-:Y:S01]  /*d2d0*/  IMAD.MOV.U32 R15, RZ, RZ, R11 ;  /* 0x000000ffff0f7224 */ /* 0x000fe200078e000b */
[----:B------:R-:W-:Y:S01]  /*d2e0*/  SHF.R.U64 R27, R6, 0x10, R7 ;  /* 0x00000010061b7819 */ /* 0x000fe20000001207 */
[----:B------:R-:W-:Y:S01]  /*d2f0*/  IMAD.MOV.U32 R20, RZ, RZ, R13 ;  /* 0x000000ffff147224 */ /* 0x000fe200078e000d */
[----:B------:R-:W-:Y:S01]  /*d300*/  SHF.R.U32.HI R11, RZ, 0x10, R11 ;  /* 0x00000010ff0b7819 */ /* 0x000fe2000001160b */
[----:B------:R-:W-:Y:S01]  /*d310*/  IMAD.MOV.U32 R12, RZ, RZ, R7 ;  /* 0x000000ffff0c7224 */ /* 0x000fe200078e0007 */
[----:B------:R-:W-:Y:S01]  /*d320*/  SHF.R.U32.HI R26, RZ, 0x10, R13 ;  /* 0x00000010ff1a7819 */ /* 0x000fe2000001160d */
[----:B----4-:R-:W-:Y:S01]  /*d330*/  IMAD.MOV.U32 R4, RZ, RZ, R8 ;  /* 0x000000ffff047224 */ /* 0x010fe200078e0008 */
[----:B------:R-:W-:Y:S01]  /*d340*/  SHF.R.U32.HI R7, RZ, 0x10, R7 ;  /* 0x00000010ff077819 */ /* 0x000fe20000011607 */
[--C-:B------:R-:W-:Y:S01]  /*d350*/  IMAD.MOV.U32 R6, RZ, RZ, R9.reuse ;  /* 0x000000ffff067224 */ /* 0x100fe200078e0009 */
[----:B------:R-:W-:Y:S01]  /*d360*/  VIMNMX R3, R3, 0x80, PT ;  /* 0x0000008003037848 */ /* 0x000fe20003fe0100 */
[----:B------:R-:W-:Y:S01]  /*d370*/  BSSY B1, `(.L_x_568) ;  /* 0x000000c000017945 */ /* 0x000fe20003800000 */
[----:B------:R-:W-:-:S02]  /*d380*/  SHF.R.U64 R29, R8, 0x10, R9 ;  /* 0x00000010081d7819 */ /* 0x000fc40000001209 */
[----:B------:R-:W-:Y:S02]  /*d390*/  SHF.R.U32.HI R30, RZ, 0x10, R9 ;  /* 0x00000010ff1e7819 */ /* 0x000fe40000011609 */
[----:B------:R-:W-:Y:S02]  /*d3a0*/  PRMT R13, R0, 0x5410, R24 ;  /* 0x00005410000d7816 */ /* 0x000fe40000000018 */
[----:B------:R-:W-:Y:S02]  /*d3b0*/  PRMT R11, R11, 0x5410, R15 ;  /* 0x000054100b0b7816 */ /* 0x000fe4000000000f */
[----:B------:R-:W-:Y:S02]  /*d3c0*/  PRMT R0, R10, 0x5410, R20 ;  /* 0x000054100a007816 */ /* 0x000fe40000000014 */
[----:B------:R-:W-:Y:S02]  /*d3d0*/  PRMT R8, R25, 0x5410, R26 ;  /* 0x0000541019087816 */ /* 0x000fe4000000001a */
[----:B------:R-:W-:-:S02]  /*d3e0*/  ISETP.GE.AND P1, PT, R22, R3, PT ;  /* 0x000000031600720c */ /* 0x000fc40003f26270 */
[----:B------:R-:W-:Y:S02]  /*d3f0*/  PRMT R12, R7, 0x5410, R12 ;  /* 0x00005410070c7816 */ /* 0x000fe4000000000c */
[----:B------:R-:W-:Y:S02]  /*d400*/  PRMT R14, R14, 0x5410, R27 ;  /* 0x000054100e0e7816 */ /* 0x000fe4000000001b */
[----:B------:R-:W-:Y:S01]  /*d410*/  PRMT R9, R4, 0x5410, R6 ;  /* 0x0000541004097816 */ /* 0x000fe20000000006 */
[----:B------:R-:W-:Y:S06]  /*d420*/  @!P0 BRA `(.L_x_569) ;  /* 0x000001ac00588947 */ /* 0x000fec0003800000 */
.L_x_816:
[----:B------:R-:W-:Y:S05]  /*d430*/  BSYNC B1 ;  /* 0x0000000000017941 */ /* 0x000fea0003800000 */
.L_x_568:
[----:B------:R-:W-:Y:S01]  /*d440*/  BSSY B1, `(.L_x_570) ;  /* 0x0000056000017945 */ /* 0x000fe20003800000 */
[----:B------:R-:W-:-:S03]  /*d450*/  PRMT R10, R29, 0x5410, R30 ;  /* 0x000054101d0a7816 */ /* 0x000fc6000000001e */
[----:B------:R-:W-:Y:S05]  /*d460*/  @P1 BRA `(.L_x_571) ;  /* 0x00000004004c1947 */ /* 0x000fea0003800000 */
[----:B0-----:R-:W0:Y:S01]  /*d470*/  LDC R5, c[0x0][0x3f4] ;  /* 0x0000fd00ff057b82 */ /* 0x001e220000000800 */
[----:B------:R-:W-:Y:S01]  /*d480*/  BSSY B2, `(.L_x_572) ;  /* 0x000002a000027945 */ /* 0x000fe20003800000 */
[-C--:B0-----:R-:W-:Y:S02]  /*d490*/  ISETP.GE.AND P0, PT, R18, R5.reuse, PT ;  /* 0x000000051200720c */ /* 0x081fe40003f06270 */
[----:B------:R-:W-:-:S11]  /*d4a0*/  ISETP.GE.AND P1, PT, R220, R5, PT ;  /* 0x00000005dc00720c */ /* 0x000fd60003f26270 */
[----:B------:R-:W-:Y:S05]  /*d4b0*/  @P0 BRA `(.L_x_573) ;  /* 0x0000000000980947 */ /* 0x000fea0003800000 */
[----:B------:R-:W0:Y:S01]  /*d4c0*/  LDS.128 R4, [R21] ;  /* 0x0000000015047984 */ /* 0x000e220000000c00 */
[--C-:B------:R-:W-:Y:S02]  /*d4d0*/  HADD2.F32 R29, -RZ, R14.reuse.H0_H0 ;  /* 0x2000000eff1d7230 */ /* 0x100fe40000004100 */
[--C-:B------:R-:W-:Y:S02]  /*d4e0*/  HADD2.F32 R26, -RZ, R13.reuse.H0_H0 ;  /* 0x2000000dff1a7230 */ /* 0x100fe40000004100 */
[----:B------:R-:W-:Y:S02]  /*d4f0*/  HADD2.F32 R27, -RZ, R13.H1_H1 ;  /* 0x3000000dff1b7230 */ /* 0x000fe40000004100 */
[----:B------:R-:W-:Y:S02]  /*d500*/  HADD2.F32 R30, -RZ, R14.H1_H1 ;  /* 0x3000000eff1e7230 */ /* 0x000fe40000004100 */
[--C-:B0-----:R-:W-:Y:S02]  /*d510*/  HADD2.F32 R15, -RZ, R4.reuse.H0_H0 ;  /* 0x20000004ff0f7230 */ /* 0x101fe40000004100 */
[----:B------:R-:W-:-:S02]  /*d520*/  HADD2.F32 R4, -RZ, R4.H1_H1 ;  /* 0x30000004ff047230 */ /* 0x000fc40000004100 */
[--C-:B------:R-:W-:Y:S02]  /*d530*/  HADD2.F32 R20, -RZ, R5.reuse.H0_H0 ;  /* 0x20000005ff147230 */ /* 0x100fe40000004100 */
[----:B------:R-:W-:Y:S02]  /*d540*/  HADD2.F32 R5, -RZ, R5.H1_H1 ;  /* 0x30000005ff057230 */ /* 0x000fe40000004100 */
[CC--:B------:R-:W-:Y:S01]  /*d550*/  FMUL.FTZ R32, R4.reuse, R29.reuse ;  /* 0x0000001d04207220 */ /* 0x0c0fe20000410000 */
[----:B------:R-:W-:Y:S01]  /*d560*/  FMUL.FTZ R4, R4, R26 ;  /* 0x0000001a04047220 */ /* 0x000fe20000410000 */
[--C-:B------:R-:W-:Y:S02]  /*d570*/  HADD2.F32 R24, -RZ, R6.reuse.H0_H0 ;  /* 0x20000006ff187230 */ /* 0x100fe40000004100 */
[----:B------:R-:W-:Y:S02]  /*d580*/  HADD2.F32 R25, -RZ, R7.H0_H0 ;  /* 0x20000007ff197230 */ /* 0x000fe40000004100 */
[----:B------:R-:W-:Y:S01]  /*d590*/  FMUL.FTZ R31, R5, R30 ;  /* 0x0000001e051f7220 */ /* 0x000fe20000410000 */
[C---:B------:R-:W-:Y:S01]  /*d5a0*/  FFMA.FTZ R32, R15.reuse, R26, -R32 ;  /* 0x0000001a0f207223 */ /* 0x040fe20000010820 */
[----:B------:R-:W-:Y:S01]  /*d5b0*/  FFMA.FTZ R29, R15, R29, R4 ;  /* 0x0000001d0f1d7223 */ /* 0x000fe20000010004 */
[----:B------:R-:W-:Y:S01]  /*d5c0*/  FMUL.FTZ R33, R5, R27 ;  /* 0x0000001b05217220 */ /* 0x000fe20000410000 */
[----:B------:R-:W-:-:S02]  /*d5d0*/  HADD2.F32 R6, -RZ, R6.H1_H1 ;  /* 0x30000006ff067230 */ /* 0x000fc40000004100 */
[C---:B------:R-:W-:Y:S01]  /*d5e0*/  FFMA.FTZ R31, R20.reuse, R27, -R31 ;  /* 0x0000001b141f7223 */ /* 0x040fe2000001081f */
[----:B------:R-:W-:Y:S02]  /*d5f0*/  HADD2.F32 R7, -RZ, R7.H1_H1 ;  /* 0x30000007ff077230 */ /* 0x000fe40000004100 */
[----:B------:R-:W-:Y:S01]  /*d600*/  FFMA.FTZ R20, R20, R30, R33 ;  /* 0x0000001e14147223 */ /* 0x000fe20000010021 */
[--C-:B------:R-:W-:Y:S02]  /*d610*/  HADD2.F32 R15, -RZ, R12.reuse.H1_H1 ;  /* 0x3000000cff0f7230 */ /* 0x100fe40000004100 */
[--C-:B------:R-:W-:Y:S02]  /*d620*/  HADD2.F32 R5, -RZ, R11.reuse.H1_H1 ;  /* 0x3000000bff057230 */ /* 0x100fe40000004100 */
[----:B------:R-:W-:Y:S02]  /*d630*/  HADD2.F32 R26, -RZ, R12.H0_H0 ;  /* 0x2000000cff1a7230 */ /* 0x000fe40000004100 */
[----:B------:R-:W-:Y:S01]  /*d640*/  FMUL.FTZ R27, R6, R15 ;  /* 0x0000000f061b7220 */ /* 0x000fe20000410000 */
[----:B------:R-:W-:-:S02]  /*d650*/  HADD2.F32 R4, -RZ, R11.H0_H0 ;  /* 0x2000000bff047230 */ /* 0x000fc40000004100 */
[-C--:B------:R-:W-:Y:S01]  /*d660*/  FMUL.FTZ R30, R6, R5.reuse ;  /* 0x00000005061e7220 */ /* 0x080fe20000410000 */
[C---:B------:R-:W-:Y:S01]  /*d670*/  FMUL.FTZ R34, R7.reuse, R26 ;  /* 0x0000001a07227220 */ /* 0x040fe20000410000 */
[C---:B------:R-:W-:Y:S01]  /*d680*/  FFMA.FTZ R6, R24.reuse, R5, -R27 ;  /* 0x0000000518067223 */ /* 0x040fe2000001081b */
[-C--:B------:R-:W-:Y:S01]  /*d690*/  FMUL.FTZ R33, R7, R4.reuse ;  /* 0x0000000407217220 */ /* 0x080fe20000410000 */
[----:B------:R-:W-:Y:S01]  /*d6a0*/  FFMA.FTZ R15, R24, R15, R30 ;  /* 0x0000000f180f7223 */ /* 0x000fe2000001001e */
[----:B------:R-:W-:Y:S01]  /*d6b0*/  FFMA.FTZ R7, R25, R4, -R34 ;  /* 0x0000000419077223 */ /* 0x000fe20000010822 */
[----:B------:R-:W-:Y:S01]  /*d6c0*/  F2FP.F16.F32.PACK_AB R4, R29, R32 ;  /* 0x000000201d04723e */ /* 0x000fe200000000ff */
[----:B------:R-:W-:Y:S01]  /*d6d0*/  FFMA.FTZ R26, R25, R26, R33 ;  /* 0x0000001a191a7223 */ /* 0x000fe20000010021 */
[----:B------:R-:W-:Y:S02]  /*d6e0*/  F2FP.F16.F32.PACK_AB R5, R20, R31 ;  /* 0x0000001f1405723e */ /* 0x000fe400000000ff */
[----:B------:R-:W-:-:S02]  /*d6f0*/  F2FP.F16.F32.PACK_AB R6, R15, R6 ;  /* 0x000000060f06723e */ /* 0x000fc400000000ff */
[----:B------:R-:W-:-:S05]  /*d700*/  F2FP.F16.F32.PACK_AB R7, R26, R7 ;  /* 0x000000071a07723e */ /* 0x000fca00000000ff */
[----:B------:R0:W-:Y:S02]  /*d710*/  STS.128 [R21], R4 ;  /* 0x0000000415007388 */ /* 0x0001e40000000c00 */
.L_x_573:
[----:B------:R-:W-:Y:S05]  /*d720*/  BSYNC B2 ;  /* 0x0000000000027941 */ /* 0x000fea0003800000 */
.L_x_572:
[----:B------:R-:W-:Y:S05]  /*d730*/  @P1 BRA `(.L_x_571) ;  /* 0x0000000000981947 */ /* 0x000fea0003800000 */
[----:B0-----:R-:W0:Y:S01]  /*d740*/  LDS.128 R4, [R21+0x4000] ;  /* 0x0040000015047984 */ /* 0x001e220000000c00 */
[----:B------:R-:W-:Y:S02]  /*d750*/  HADD2.F32 R29, -RZ, R9.H0_H0 ;  /* 0x20000009ff1d7230 */ /* 0x000fe40000004100 */
[----:B------:R-:W-:Y:S02]  /*d760*/  HADD2.F32 R26, -RZ, R0.H0_H0 ;  /* 0x20000000ff1a7230 */ /* 0x000fe40000004100 */
[----:B------:R-:W-:Y:S02]  /*d770*/  HADD2.F32 R27, -RZ, R8.H0_H0 ;  /* 0x20000008ff1b7230 */ /* 0x000fe40000004100 */
[----:B------:R-:W-:Y:S02]  /*d780*/  HADD2.F32 R30, -RZ, R10.H0_H0 ;  /* 0x2000000aff1e7230 */ /* 0x000fe40000004100 */
        /* <DEDUP_REMOVED lines=16> */
[----:B------:R-:W-:Y:S02]  /*d890*/  HADD2.F32 R15, -RZ, R9.H1_H1 ;  /* 0x30000009ff0f7230 */ /* 0x000fe40000004100 */
[----:B------:R-:W-:Y:S02]  /*d8a0*/  HADD2.F32 R5, -RZ, R0.H1_H1 ;  /* 0x30000000ff057230 */ /* 0x000fe40000004100 */
[----:B------:R-:W-:Y:S02]  /*d8b0*/  HADD2.F32 R26, -RZ, R10.H1_H1 ;  /* 0x3000000aff1a7230 */ /* 0x000fe40000004100 */
[----:B------:R-:W-:Y:S01]  /*d8c0*/  FMUL.FTZ R27, R6, R15 ;  /* 0x0000000f061b7220 */ /* 0x000fe20000410000 */
[----:B------:R-:W-:-:S02]  /*d8d0*/  HADD2.F32 R4, -RZ, R8.H1_H1 ;  /* 0x30000008ff047230 */ /* 0x000fc40000004100 */
        /* <DEDUP_REMOVED lines=11> */
[----:B------:R1:W-:Y:S02]  /*d990*/  STS.128 [R21+0x4000], R4 ;  /* 0x0040000415007388 */ /* 0x0003e40000000c00 */
.L_x_571:
[----:B------:R-:W-:Y:S05]  /*d9a0*/  BSYNC B1 ;  /* 0x0000000000017941 */ /* 0x000fea0003800000 */
.L_x_570:
[----:B01----:R-:W-:Y:S01]  /*d9b0*/  IADD3 R4, R22, 0x20, RZ ;  /* 0x0000002016047810 */ /* 0x003fe20007ffe0ff */
[----:B------:R-:W-:Y:S03]  /*d9c0*/  BSSY B1, `(.L_x_574) ;  /* 0x0000056000017945 */ /* 0x000fe60003800000 */
[----:B------:R-:W-:-:S13]  /*d9d0*/  ISETP.GE.AND P0, PT, R4, R3, PT ;  /* 0x000000030400720c */ /* 0x000fda0003f06270 */
[----:B------:R-:W-:Y:S05]  /*d9e0*/  @P0 BRA `(.L_x_575) ;  /* 0x00000004004c0947 */ /* 0x000fea0003800000 */
[----:B------:R-:W0:Y:S01]  /*d9f0*/  LDC R5, c[0x0][0x3f4] ;  /* 0x0000fd00ff057b82 */ /* 0x000e220000000800 */
[----:B------:R-:W-:Y:S01]  /*da00*/  BSSY B2, `(.L_x_576) ;  /* 0x000002a000027945 */ /* 0x000fe20003800000 */
[-C--:B0-----:R-:W-:Y:S02]  /*da10*/  ISETP.GE.AND P0, PT, R18, R5.reuse, PT ;  /* 0x000000051200720c */ /* 0x081fe40003f06270 */
[----:B------:R-:W-:-:S11]  /*da20*/  ISETP.GE.AND P1, PT, R220, R5, PT ;  /* 0x00000005dc00720c */ /* 0x000fd60003f26270 */
[----:B------:R-:W-:Y:S05]  /*da30*/  @P0 BRA `(.L_x_577) ;  /* 0x0000000000980947 */ /* 0x000fea0003800000 */
[----:B------:R-:W0:Y:S01]  /*da40*/  LDS.128 R4, [R21+0x1000] ;  /* 0x0010000015047984 */ /* 0x000e220000000c00 */
[--C-:B------:R-:W-:Y:S02]  /*da50*/  HADD2.F32 R31, -RZ, R14.reuse.H0_H0 ;  /* 0x2000000eff1f7230 */ /* 0x100fe40000004100 */
[--C-:B------:R-:W-:Y:S02]  /*da60*/  HADD2.F32 R29, -RZ, R13.reuse.H0_H0 ;  /* 0x2000000dff1d7230 */ /* 0x100fe40000004100 */
[----:B------:R-:W-:Y:S02]  /*da70*/  HADD2.F32 R34, -RZ, R14.H1_H1 ;  /* 0x3000000eff227230 */ /* 0x000fe40000004100 */
[----:B------:R-:W-:Y:S02]  /*da80*/  HADD2.F32 R32, -RZ, R13.H1_H1 ;  /* 0x3000000dff207230 */ /* 0x000fe40000004100 */
[--C-:B------:R-:W-:Y:S02]  /*da90*/  HADD2.F32 R36, -RZ, R12.reuse.H1_H1 ;  /* 0x3000000cff247230 */ /* 0x100fe40000004100 */
[----:B------:R-:W-:-:S02]  /*daa0*/  HADD2.F32 R33, -RZ, R12.H0_H0 ;  /* 0x2000000cff217230 */ /* 0x000fc40000004100 */
[--C-:B0-----:R-:W-:Y:S02]  /*dab0*/  HADD2.F32 R15, -RZ, R4.reuse.H0_H0 ;  /* 0x20000004ff0f7230 */ /* 0x101fe40000004100 */
[----:B------:R-:W-:Y:S02]  /*dac0*/  HADD2.F32 R4, -RZ, R4.H1_H1 ;  /* 0x30000004ff047230 */ /* 0x000fe40000004100 */
[--C-:B------:R-:W-:Y:S02]  /*dad0*/  HADD2.F32 R20, -RZ, R5.reuse.H0_H0 ;  /* 0x20000005ff147230 */ /* 0x100fe40000004100 */
[----:B------:R-:W-:Y:S02]  /*dae0*/  HADD2.F32 R5, -RZ, R5.H1_H1 ;  /* 0x30000005ff057230 */ /* 0x000fe40000004100 */
[-C--:B------:R-:W-:Y:S01]  /*daf0*/  FMUL.FTZ R26, R31, R4.reuse ;  /* 0x000000041f1a7220 */ /* 0x080fe20000410000 */
[----:B------:R-:W-:Y:S01]  /*db00*/  FMUL.FTZ R30, R29, R4 ;  /* 0x000000041d1e7220 */ /* 0x000fe20000410000 */
[----:B------:R-:W-:-:S02]  /*db10*/  HADD2.F32 R24, -RZ, R6.H0_H0 ;  /* 0x20000006ff187230 */ /* 0x000fc40000004100 */
[----:B------:R-:W-:Y:S01]  /*db20*/  FMUL.FTZ R27, R34, R5 ;  /* 0x00000005221b7220 */ /* 0x000fe20000410000 */
[----:B------:R-:W-:Y:S01]  /*db30*/  FFMA.FTZ R4, R29, R15, -R26 ;  /* 0x0000000f1d047223 */ /* 0x000fe2000001081a */
[C---:B------:R-:W-:Y:S01]  /*db40*/  FMUL.FTZ R29, R32.reuse, R5 ;  /* 0x00000005201d7220 */ /* 0x040fe20000410000 */
[--C-:B------:R-:W-:Y:S02]  /*db50*/  HADD2.F32 R25, -RZ, R7.reuse.H0_H0 ;  /* 0x20000007ff197230 */ /* 0x100fe40000004100 */
[----:B------:R-:W-:Y:S01]  /*db60*/  FFMA.FTZ R15, R31, R15, R30 ;  /* 0x0000000f1f0f7223 */ /* 0x000fe2000001001e */
[-C--:B------:R-:W-:Y:S01]  /*db70*/  FFMA.FTZ R5, R32, R20.reuse, -R27 ;  /* 0x0000001420057223 */ /* 0x080fe2000001081b */
[----:B------:R-:W-:Y:S02]  /*db80*/  HADD2.F32 R6, -RZ, R6.H1_H1 ;  /* 0x30000006ff067230 */ /* 0x000fe40000004100 */
[----:B------:R-:W-:Y:S01]  /*db90*/  FFMA.FTZ R20, R34, R20, R29 ;  /* 0x0000001422147223 */ /* 0x000fe2000001001d */
[----:B------:R-:W-:Y:S01]  /*dba0*/  HADD2.F32 R7, -RZ, R7.H1_H1 ;  /* 0x30000007ff077230 */ /* 0x000fe20000004100 */
[----:B------:R-:W-:Y:S01]  /*dbb0*/  F2FP.F16.F32.PACK_AB R4, R15, R4 ;  /* 0x000000040f04723e */ /* 0x000fe200000000ff */
[----:B------:R-:W-:-:S02]  /*dbc0*/  HADD2.F32 R32, -RZ, R11.H1_H1 ;  /* 0x3000000bff207230 */ /* 0x000fc40000004100 */
[-C--:B------:R-:W-:Y:S01]  /*dbd0*/  FMUL.FTZ R27, R36, R6.reuse ;  /* 0x00000006241b7220 */ /* 0x080fe20000410000 */
[----:B------:R-:W-:Y:S02]  /*dbe0*/  HADD2.F32 R31, -RZ, R11.H0_H0 ;  /* 0x2000000bff1f7230 */ /* 0x000fe40000004100 */
[----:B------:R-:W-:Y:S01]  /*dbf0*/  FMUL.FTZ R26, R33, R7 ;  /* 0x00000007211a7220 */ /* 0x000fe20000410000 */
[----:B------:R-:W-:Y:S01]  /*dc00*/  F2FP.F16.F32.PACK_AB R5, R20, R5 ;  /* 0x000000051405723e */ /* 0x000fe200000000ff */
[C---:B------:R-:W-:Y:S01]  /*dc10*/  FMUL.FTZ R29, R32.reuse, R6 ;  /* 0x00000006201d7220 */ /* 0x040fe20000410000 */
[-C--:B------:R-:W-:Y:S01]  /*dc20*/  FFMA.FTZ R6, R32, R24.reuse, -R27 ;  /* 0x0000001820067223 */ /* 0x080fe2000001081b */
[C---:B------:R-:W-:Y:S01]  /*dc30*/  FMUL.FTZ R30, R31.reuse, R7 ;  /* 0x000000071f1e7220 */ /* 0x040fe20000410000 */
[-C--:B------:R-:W-:Y:S01]  /*dc40*/  FFMA.FTZ R7, R31, R25.reuse, -R26 ;  /* 0x000000191f077223 */ /* 0x080fe2000001081a */
[----:B------:R-:W-:Y:S02]  /*dc50*/  FFMA.FTZ R29, R36, R24, R29 ;  /* 0x00000018241d7223 */ /* 0x000fe4000001001d */
[----:B------:R-:W-:-:S03]  /*dc60*/  FFMA.FTZ R30, R33, R25, R30 ;  /* 0x00000019211e7223 */ /* 0x000fc6000001001e */
[----:B------:R-:W-:Y:S02]  /*dc70*/  F2FP.F16.F32.PACK_AB R6, R29, R6 ;  /* 0x000000061d06723e */ /* 0x000fe400000000ff */
[----:B------:R-:W-:-:S05]  /*dc80*/  F2FP.F16.F32.PACK_AB R7, R30, R7 ;  /* 0x000000071e07723e */ /* 0x000fca00000000ff */
[----:B------:R0:W-:Y:S02]  /*dc90*/  STS.128 [R21+0x1000], R4 ;  /* 0x0010000415007388 */ /* 0x0001e40000000c00 */
.L_x_577:
[----:B------:R-:W-:Y:S05]  /*dca0*/  BSYNC B2 ;  /* 0x0000000000027941 */ /* 0x000fea0003800000 */
.L_x_576:
[----:B------:R-:W-:Y:S05]  /*dcb0*/  @P1 BRA `(.L_x_575) ;  /* 0x0000000000981947 */ /* 0x000fea0003800000 */
[----:B0-----:R-:W0:Y:S01]  /*dcc0*/  LDS.128 R4, [R21+0x5000] ;  /* 0x0050000015047984 */ /* 0x001e220000000c00 */
[--C-:B------:R-:W-:Y:S02]  /*dcd0*/  HADD2.F32 R31, -RZ, R9.reuse.H0_H0 ;  /* 0x20000009ff1f7230 */ /* 0x100fe40000004100 */
[----:B------:R-:W-:Y:S02]  /*dce0*/  HADD2.F32 R29, -RZ, R0.H0_H0 ;  /* 0x20000000ff1d7230 */ /* 0x000fe40000004100 */
[----:B------:R-:W-:Y:S02]  /*dcf0*/  HADD2.F32 R34, -RZ, R10.H0_H0 ;  /* 0x2000000aff227230 */ /* 0x000fe40000004100 */
[----:B------:R-:W-:Y:S02]  /*dd00*/  HADD2.F32 R32, -RZ, R8.H0_H0 ;  /* 0x20000008ff207230 */ /* 0x000fe40000004100 */
[----:B------:R-:W-:Y:S02]  /*dd10*/  HADD2.F32 R36, -RZ, R9.H1_H1 ;  /* 0x30000009ff247230 */ /* 0x000fe40000004100 */
[----:B------:R-:W-:-:S02]  /*dd20*/  HADD2.F32 R33, -RZ, R10.H1_H1 ;  /* 0x3000000aff217230 */ /* 0x000fc40000004100 */
        /* <DEDUP_REMOVED lines=19> */
[----:B------:R-:W-:Y:S02]  /*de60*/  HADD2.F32 R31, -RZ, R8.H1_H1 ;  /* 0x30000008ff1f7230 */ /* 0x000fe40000004100 */
        /* <DEDUP_REMOVED lines=11> */
.L_x_575:
[----:B------:R-:W-:Y:S05]  /*df20*/  BSYNC B1 ;  /* 0x0000000000017941 */ /* 0x000fea0003800000 */
.L_x_574:
[----:B01----:R-:W-:Y:S01]  /*df30*/  VIADD R4, R22, 0x40 ;  /* 0x0000004016047836 */ /* 0x003fe20000000000 */
[----:B------:R-:W-:Y:S04]  /*df40*/  BSSY B1, `(.L_x_578) ;  /* 0x0000056000017945 */ /* 0x000fe80003800000 */
        /* <DEDUP_REMOVED lines=45> */
.L_x_581:
[----:B------:R-:W-:Y:S05]  /*e220*/  BSYNC B2 ;  /* 0x0000000000027941 */ /* 0x000fea0003800000 */
.L_x_580:
        /* <DEDUP_REMOVED lines=39> */
.L_x_579:
[----:B------:R-:W-:Y:S05]  /*e4a0*/  BSYNC B1 ;  /* 0x0000000000017941 */ /* 0x000fea0003800000 */
.L_x_578:
[----:B01----:R-:W-:-:S05]  /*e4b0*/  VIADD R4, R22, 0x60 ;  /* 0x0000006016047836 */ /* 0x003fca0000000000 */
        /* <DEDUP_REMOVED lines=12> */
[----:B------:R-:W-:Y:S02]  /*e580*/  HADD2.F32 R30, -RZ, R12.H1_H1 ;  /* 0x3000000cff1e7230 */ /* 0x000fe40000004100 */
[----:B0-----:R-:W-:-:S02]  /*e590*/  HADD2.F32 R3, -RZ, R4.H0_H0 ;  /* 0x20000004ff037230 */ /* 0x001fc40000004100 */
[----:B------:R-:W-:Y:S02]  /*e5a0*/  HADD2.F32 R4, -RZ, R4.H1_H1 ;  /* 0x30000004ff047230 */ /* 0x000fe40000004100 */
[--C-:B------:R-:W-:Y:S02]  /*e5b0*/  HADD2.F32 R13, -RZ, R5.reuse.H0_H0 ;  /* 0x20000005ff0d7230 */ /* 0x100fe40000004100 */
[----:B------:R-:W-:Y:S02]  /*e5c0*/  HADD2.F32 R5, -RZ, R5.H1_H1 ;  /* 0x30000005ff057230 */ /* 0x000fe40000004100 */
[-C--:B------:R-:W-:Y:S01]  /*e5d0*/  FMUL.FTZ R20, R29, R4.reuse ;  /* 0x000000041d147220 */ /* 0x080fe20000410000 */
[----:B------:R-:W-:Y:S01]  /*e5e0*/  FMUL.FTZ R24, R25, R4 ;  /* 0x0000000419187220 */ /* 0x000fe20000410000 */
[----:B------:R-:W-:Y:S02]  /*e5f0*/  HADD2.F32 R14, -RZ, R6.H0_H0 ;  /* 0x20000006ff0e7230 */ /* 0x000fe40000004100 */
[----:B------:R-:W-:Y:S01]  /*e600*/  FMUL.FTZ R26, R31, R5 ;  /* 0x000000051f1a7220 */ /* 0x000fe20000410000 */
[----:B------:R-:W-:Y:S01]  /*e610*/  FFMA.FTZ R4, R25, R3, -R20 ;  /* 0x0000000319047223 */ /* 0x000fe20000010814 */
[----:B------:R-:W-:Y:S01]  /*e620*/  FMUL.FTZ R20, R27, R5 ;  /* 0x000000051b147220 */ /* 0x000fe20000410000 */
[----:B------:R-:W-:-:S02]  /*e630*/  HADD2.F32 R15, -RZ, R7.H0_H0 ;  /* 0x20000007ff0f7230 */ /* 0x000fc40000004100 */
[----:B------:R-:W-:Y:S01]  /*e640*/  FFMA.FTZ R5, R27, R13, -R26 ;  /* 0x0000000d1b057223 */ /* 0x000fe2000001081a */
[----:B------:R-:W-:Y:S02]  /*e650*/  HADD2.F32 R6, -RZ, R6.H1_H1 ;  /* 0x30000006ff067230 */ /* 0x000fe40000004100 */
[----:B------:R-:W-:Y:S01]  /*e660*/  FFMA.FTZ R3, R29, R3, R24 ;  /* 0x000000031d037223 */ /* 0x000fe20000010018 */
[----:B------:R-:W-:Y:S02]  /*e670*/  HADD2.F32 R7, -RZ, R7.H1_H1 ;  /* 0x30000007ff077230 */ /* 0x000fe40000004100 */
[----:B------:R-:W-:Y:S01]  /*e680*/  FFMA.FTZ R20, R31, R13, R20 ;  /* 0x0000000d1f147223 */ /* 0x000fe20000010014 */
[--C-:B------:R-:W-:Y:S02]  /*e690*/  HADD2.F32 R26, -RZ, R11.reuse.H1_H1 ;  /* 0x3000000bff1a7230 */ /* 0x100fe40000004100 */
[----:B------:R-:W-:Y:S01]  /*e6a0*/  HADD2.F32 R27, -RZ, R12.H0_H0 ;  /* 0x2000000cff1b7230 */ /* 0x000fe20000004100 */
[----:B------:R-:W-:Y:S01]  /*e6b0*/  F2FP.F16.F32.PACK_AB R4, R3, R4 ;  /* 0x000000040304723e */ /* 0x000fe200000000ff */
[----:B------:R-:W-:-:S02]  /*e6c0*/  HADD2.F32 R25, -RZ, R11.H0_H0 ;  /* 0x2000000bff197230 */ /* 0x000fc40000004100 */
[-C--:B------:R-:W-:Y:S01]  /*e6d0*/  FMUL.FTZ R11, R30, R6.reuse ;  /* 0x000000061e0b7220 */ /* 0x080fe20000410000 */
[----:B------:R-:W-:Y:S01]  /*e6e0*/  FMUL.FTZ R13, R26, R6 ;  /* 0x000000061a0d7220 */ /* 0x000fe20000410000 */
[----:B------:R-:W-:Y:S01]  /*e6f0*/  FMUL.FTZ R12, R27, R7 ;  /* 0x000000071b0c7220 */ /* 0x000fe20000410000 */
[----:B------:R-:W-:Y:S01]  /*e700*/  F2FP.F16.F32.PACK_AB R5, R20, R5 ;  /* 0x000000051405723e */ /* 0x000fe200000000ff */
[C---:B------:R-:W-:Y:S01]  /*e710*/  FMUL.FTZ R24, R25.reuse, R7 ;  /* 0x0000000719187220 */ /* 0x040fe20000410000 */
[-C--:B------:R-:W-:Y:S01]  /*e720*/  FFMA.FTZ R6, R26, R14.reuse, -R11 ;  /* 0x0000000e1a067223 */ /* 0x080fe2000001080b */
[----:B------:R-:W-:Y:S01]  /*e730*/  FFMA.FTZ R13, R30, R14, R13 ;  /* 0x0000000e1e0d7223 */ /* 0x000fe2000001000d */
[-C--:B------:R-:W-:Y:S01]  /*e740*/  FFMA.FTZ R7, R25, R15.reuse, -R12 ;  /* 0x0000000f19077223 */ /* 0x080fe2000001080c */
[----:B------:R-:W-:-:S03]  /*e750*/  FFMA.FTZ R24, R27, R15, R24 ;  /* 0x0000000f1b187223 */ /* 0x000fc60000010018 */
[----:B------:R-:W-:Y:S02]  /*e760*/  F2FP.F16.F32.PACK_AB R6, R13, R6 ;  /* 0x000000060d06723e */ /* 0x000fe400000000ff */
[----:B------:R-:W-:-:S05]  /*e770*/  F2FP.F16.F32.PACK_AB R7, R24, R7 ;  /* 0x000000071807723e */ /* 0x000fca00000000ff */
[----:B------:R0:W-:Y:S02]  /*e780*/  STS.128 [R21+0x3000], R4 ;  /* 0x0030000415007388 */ /* 0x0001e40000000c00 */
.L_x_584:
[----:B------:R-:W-:Y:S05]  /*e790*/  BSYNC B1 ;  /* 0x0000000000017941 */ /* 0x000fea0003800000 */
.L_x_583:
        /* <DEDUP_REMOVED lines=17> */
[----:B------:R-:W-:Y:S01]  /*e8b0*/  FFMA.FTZ R3, R27, R3, R20 ;  /* 0x000000031b037223 */ /* 0x000fe20000010014 */
[-C--:B------:R-:W-:Y:S01]  /*e8c0*/  FFMA.FTZ R5, R25, R11.reuse, -R24 ;  /* 0x0000000b19057223 */ /* 0x080fe20000010818 */
[----:B------:R-:W-:Y:S02]  /*e8d0*/  HADD2.F32 R6, -RZ, R6.H1_H1 ;  /* 0x30000006ff067230 */ /* 0x000fe40000004100 */
[----:B------:R-:W-:Y:S01]  /*e8e0*/  FFMA.FTZ R14, R29, R11, R14 ;  /* 0x0000000b1d0e7223 */ /* 0x000fe2000001000e */
[----:B------:R-:W-:Y:S01]  /*e8f0*/  HADD2.F32 R7, -RZ, R7.H1_H1 ;  /* 0x30000007ff077230 */ /* 0x000fe20000004100 */
[----:B------:R-:W-:Y:S01]  /*e900*/  F2FP.F16.F32.PACK_AB R4, R3, R4 ;  /* 0x000000040304723e */ /* 0x000fe200000000ff */
[----:B------:R-:W-:Y:S02]  /*e910*/  HADD2.F32 R24, -RZ, R9.H1_H1 ;  /* 0x30000009ff187230 */ /* 0x000fe40000004100 */
[----:B------:R-:W-:Y:S01]  /*e920*/  HADD2.F32 R20, -RZ, R0.H1_H1 ;  /* 0x30000000ff147230 */ /* 0x000fe20000004100 */
[----:B------:R-:W-:Y:S01]  /*e930*/  F2FP.F16.F32.PACK_AB R5, R14, R5 ;  /* 0x000000050e05723e */ /* 0x000fe200000000ff */
[----:B------:R-:W-:-:S02]  /*e940*/  HADD2.F32 R25, -RZ, R10.H1_H1 ;  /* 0x3000000aff197230 */ /* 0x000fc40000004100 */
[-C--:B------:R-:W-:Y:S01]  /*e950*/  FMUL.FTZ R9, R24, R6.reuse ;  /* 0x0000000618097220 */ /* 0x080fe20000410000 */
[----:B------:R-:W-:Y:S02]  /*e960*/  HADD2.F32 R15, -RZ, R8.H1_H1 ;  /* 0x30000008ff0f7230 */ /* 0x000fe40000004100 */
[C---:B------:R-:W-:Y:S01]  /*e970*/  FMUL.FTZ R11, R20.reuse, R6 ;  /* 0x00000006140b7220 */ /* 0x040fe20000410000 */
[-C--:B------:R-:W-:Y:S01]  /*e980*/  FMUL.FTZ R0, R25, R7.reuse ;  /* 0x0000000719007220 */ /* 0x080fe20000410000 */
[-C--:B------:R-:W-:Y:S01]  /*e990*/  FFMA.FTZ R6, R20, R12.reuse, -R9 ;  /* 0x0000000c14067223 */ /* 0x080fe20000010809 */
[C---:B------:R-:W-:Y:S01]  /*e9a0*/  FMUL.FTZ R8, R15.reuse, R7 ;  /* 0x000000070f087220 */ /* 0x040fe20000410000 */
[----:B------:R-:W-:Y:S01]  /*e9b0*/  FFMA.FTZ R11, R24, R12, R11 ;  /* 0x0000000c180b7223 */ /* 0x000fe2000001000b */
[-C--:B------:R-:W-:Y:S02]  /*e9c0*/  FFMA.FTZ R0, R15, R13.reuse, -R0 ;  /* 0x0000000d0f007223 */ /* 0x080fe40000010800 */
[----:B------:R-:W-:-:S02]  /*e9d0*/  FFMA.FTZ R7, R25, R13, R8 ;  /* 0x0000000d19077223 */ /* 0x000fc40000010008 */
[----:B------:R-:W-:-:S03]  /*e9e0*/  F2FP.F16.F32.PACK_AB R6, R11, R6 ;  /* 0x000000060b06723e */ /* 0x000fc600000000ff */
[----:B------:R-:W-:-:S05]  /*e9f0*/  F2FP.F16.F32.PACK_AB R7, R7, R0 ;  /* 0x000000000707723e */ /* 0x000fca00000000ff */
[----:B------:R1:W-:Y:S01]  /*ea00*/  STS.128 [R21+0x7000], R4 ;  /* 0x0070000415007388 */ /* 0x0003e20000000c00 */
[----:B------:R-:W-:Y:S05]  /*ea10*/  BRA `(.L_x_582) ;  /* 0x0000001c00ac7947 */ /* 0x000fea0003800000 */
.L_x_564:
[----:B------:R-:W-:-:S03]  /*ea20*/  UMOV UR4, 0xffffffff ;  /* 0xffffffff00047882 */ /* 0x000fc60000000000 */
[----:B------:R-:W-:Y:S05]  /*ea30*/  BRA.DIV UR4, `(.L_x_585) ;  /* 0x0000019604e87947 */ /* 0x000fea000b800000 */
[----:B------:R0:W2:Y:S04]  /*ea40*/  SHFL.IDX PT, R0, R25, RZ, 0x181f ;  /* 0x00181fff19007589 */ /* 0x0000a800000e0000 */
[----:B------:R0:W3:Y:S04]  /*ea50*/  SHFL.IDX PT, R3, R24, RZ, 0x181f ;  /* 0x00181fff18037589 */ /* 0x0000e800000e0000 */
[----:B------:R0:W4:Y:S04]  /*ea60*/  SHFL.IDX PT, R20, R27, RZ, 0x181f ;  /* 0x00181fff1b147589 */ /* 0x00012800000e0000 */
[----:B-1----:R0:W1:Y:S02]  /*ea70*/  SHFL.IDX PT, R14, R26, RZ, 0x181f ;  /* 0x00181fff1a0e7589 */ /* 0x00206400000e0000 */
.L_x_822:
[----:B------:R-:W5:Y:S01]  /*ea80*/  LDL R11, [R1+0x78] ;  /* 0x00007800010b7983 */ /* 0x000f620000100800 */
[----:B------:R-:W-:Y:S01]  /*ea90*/  ULDC UR4, c[0x0][0x448] ;  /* 0x0001120000047ab9 */ /* 0x000fe20000000800 */
[----:B------:R-:W-:Y:S01]  /*eaa0*/  BSSY B1, `(.L_x_586) ;  /* 0x0000019000017945 */ /* 0x000fe20003800000 */
[----:B0-----:R-:W-:Y:S01]  /*eab0*/  IMAD R24, R161, UR4, RZ ;  /* 0x00000004a1187c24 */ /* 0x001fe2000f8e02ff */
[----:B------:R-:W-:Y:S02]  /*eac0*/  CS2R R8, SRZ ;  /* 0x0000000000087805 */ /* 0x000fe4000001ff00 */
[----:B------:R-:W-:Y:S02]  /*ead0*/  CS2R R6, SRZ ;  /* 0x0000000000067805 */ /* 0x000fe4000001ff00 */
[----:B------:R-:W-:Y:S01]  /*eae0*/  ISETP.GE.AND P0, PT, R5, R24, PT ;  /* 0x000000180500720c */ /* 0x000fe20003f06270 */
[----:B------:R-:W-:Y:S01]  /*eaf0*/  IMAD R24, R149, -0x80, R24 ;  /* 0xffffff8095187824 */ /* 0x000fe200078e0218 */
[----:B-----5:R-:W-:-:S04]  /*eb00*/  LEA.HI R4, R11, R11, RZ, 0x1 ;  /* 0x0000000b0b047211 */ /* 0x020fc800078f08ff */
[----:B------:R-:W-:Y:S02]  /*eb10*/  LOP3.LUT R10, R4, 0xfffffffe, RZ, 0xc0, !PT ;  /* 0xfffffffe040a7812 */ /* 0x000fe400078ec0ff */
[----:B------:R-:W-:-:S03]  /*eb20*/  CS2R R4, SRZ ;  /* 0x0000000000047805 */ /* 0x000fc6000001ff00 */
[----:B------:R-:W-:Y:S01]  /*eb30*/  IMAD.IADD R27, R11, 0x1, -R10 ;  /* 0x000000010b1b7824 */ /* 0x000fe200078e0a0a */
[----:B------:R-:W-:Y:S01]  /*eb40*/  CS2R R10, SRZ ;  /* 0x00000000000a7805 */ /* 0x000fe2000001ff00 */
[----:B------:R-:W-:Y:S06]  /*eb50*/  @P0 BRA `(.L_x_587) ;  /* 0x0000000000340947 */ /* 0x000fec0003800000 */
[----:B------:R-:W-:Y:S01]  /*eb60*/  ULDC UR4, c[0x0][0x3f4] ;  /* 0x0000fd0000047ab9 */ /* 0x000fe20000000800 */
[C---:B------:R-:W-:Y:S01]  /*eb70*/  IMAD.SHL.U32 R15, R16.reuse, 0x2, RZ ;  /* 0x00000002100f7824 */ /* 0x040fe200078e00ff */
[C---:B------:R-:W-:Y:S02]  /*eb80*/  ISETP.GE.AND P2, PT, R16.reuse, UR4, PT ;  /* 0x0000000410007c0c */ /* 0x040fe4000bf46270 */
[----:B------:R-:W-:Y:S02]  /*eb90*/  SHF.L.U64.HI R9, R16, 0x1, R17 ;  /* 0x0000000110097819 */ /* 0x000fe40000010211 */
[-C--:B---3--:R-:W-:Y:S02]  /*eba0*/  IADD3 R12, P0, R3, R15.reuse, RZ ;  /* 0x0000000f030c7210 */ /* 0x088fe40007f1e0ff */
[----:B-1----:R-:W-:-:S03]  /*ebb0*/  IADD3 R14, P1, R14, R15, RZ ;  /* 0x0000000f0e0e7210 */ /* 0x002fc60007f3e0ff */
[----:B--2---:R-:W-:Y:S01]  /*ebc0*/  IMAD.X R13, R0, 0x1, R9, P0 ;  /* 0x00000001000d7824 */ /* 0x004fe200000e0609 */
[----:B----4-:R-:W-:Y:S02]  /*ebd0*/  IADD3.X R15, R20, R9, RZ, P1, !PT ;  /* 0x00000009140f7210 */ /* 0x010fe40000ffe4ff */
[----:B------:R-:W-:Y:S01]  /*ebe0*/  CS2R R8, SRZ ;  /* 0x0000000000087805 */ /* 0x000fe2000001ff00 */
[----:B------:R-:W-:Y:S06]  /*ebf0*/  @P2 BRA `(.L_x_587) ;  /* 0x00000000000c2947 */ /* 0x000fec0003800000 */
[----:B------:R-:W-:Y:S02]  /*ec00*/  ULDC.64 UR4, c[0x0][0x208] ;  /* 0x0000820000047ab9 */ /* 0x000fe40000000a00 */
[----:B------:R0:W5:Y:S04]  /*ec10*/  LD.E.128 R4, desc[UR4][R12.64] ;  /* 0x000000040c047980 */ /* 0x000168000c101d00 */
[----:B------:R0:W5:Y:S02]  /*ec20*/  LD.E.128 R8, desc[UR4][R14.64] ;  /* 0x000000040e087980 */ /* 0x000164000c101d00 */
.L_x_587:
[----:B------:R-:W-:Y:S05]  /*ec30*/  BSYNC B1 ;  /* 0x0000000000017941 */ /* 0x000fea0003800000 */
.L_x_586:
[----:B------:R-:W-:Y:S01]  /*ec40*/  SHF.L.U32 R27, R27, 0x1f, RZ ;  /* 0x0000001f1b1b7819 */ /* 0x000fe200000006ff */
[----:B---3--:R-:W3:Y:S01]  /*ec50*/  LDC R3, c[0x0][0x3f4] ;  /* 0x0000fd00ff037b82 */ /* 0x008ee20000000800 */
[--C-:B0----5:R-:W-:Y:S01]  /*ec60*/  IMAD.MOV.U32 R12, RZ, RZ, R5.reuse ;  /* 0x000000ffff0c7224 */ /* 0x121fe200078e0005 */
[--C-:B-1----:R-:W-:Y:S01]  /*ec70*/  SHF.R.U64 R14, R4, 0x10, R5.reuse ;  /* 0x00000010040e7819 */ /* 0x102fe20000001205 */
[----:B------:R-:W-:Y:S01]  /*ec80*/  IMAD.MOV.U32 R13, RZ, RZ, R6 ;  /* 0x000000ffff0d7224 */ /* 0x000fe200078e0006 */
[----:B----4-:R-:W-:Y:S01]  /*ec90*/  SHF.R.U32.HI R20, RZ, 0x10, R5 ;  /* 0x00000010ff147819 */ /* 0x010fe20000011605 */
[--C-:B------:R-:W-:Y:S01]  /*eca0*/  IMAD.MOV.U32 R5, RZ, RZ, R7.reuse ;  /* 0x000000ffff057224 */ /* 0x100fe200078e0007 */
[--C-:B------:R-:W-:Y:S01]  /*ecb0*/  SHF.R.U64 R25, R6, 0x10, R7.reuse ;  /* 0x0000001006197819 */ /* 0x100fe20000001207 */
[----:B--2---:R-:W-:Y:S01]  /*ecc0*/  IMAD.MOV.U32 R0, RZ, RZ, R4 ;  /* 0x000000ffff007224 */ /* 0x004fe200078e0004 */
[----:B------:R-:W0:Y:S01]  /*ecd0*/  SYNCS.PHASECHK.TRANS64.TRYWAIT P4, [R2+URZ+0x34800], R27 ;  /* 0x0348001b020075a7 */ /* 0x000e22000808017f */
[----:B------:R-:W-:Y:S01]  /*ece0*/  SHF.R.U32.HI R26, RZ, 0x10, R7 ;  /* 0x00000010ff1a7819 */ /* 0x000fe20000011607 */
[----:B------:R-:W-:Y:S01]  /*ecf0*/  IMAD.MOV.U32 R15, RZ, RZ, R8 ;  /* 0x000000ffff0f7224 */ /* 0x000fe200078e0008 */
[----:B------:R-:W-:Y:S01]  /*ed00*/  PRMT R13, R13, 0x5410, R5 ;  /* 0x000054100d0d7816 */ /* 0x000fe20000000005 */
[----:B------:R-:W-:Y:S01]  /*ed10*/  IMAD.MOV.U32 R6, RZ, RZ, R10 ;  /* 0x000000ffff067224 */ /* 0x000fe200078e000a */
[----:B------:R-:W-:Y:S01]  /*ed20*/  MOV R4, R9 ;  /* 0x0000000900047202 */ /* 0x000fe20000000f00 */
[----:B------:R-:W-:Y:S01]  /*ed30*/  VIADD R31, R22, 0x20 ;  /* 0x00000020161f7836 */ /* 0x000fe20000000000 */
[----:B------:R-:W-:Y:S01]  /*ed40*/  SHF.R.U64 R8, R8, 0x10, R9 ;  /* 0x0000001008087819 */ /* 0x000fe20000001209 */
[----:B------:R-:W-:Y:S01]  /*ed50*/  VIADD R30, R22, 0x40 ;  /* 0x00000040161e7836 */ /* 0x000fe20000000000 */
[--C-:B------:R-:W-:Y:S01]  /*ed60*/  SHF.R.U64 R10, R10, 0x10, R11.reuse ;  /* 0x000000100a0a7819 */ /* 0x100fe2000000120b */
[----:B------:R-:W-:Y:S01]  /*ed70*/  IMAD.MOV.U32 R7, RZ, RZ, R11 ;  /* 0x000000ffff077224 */ /* 0x000fe200078e000b */
[----:B------:R-:W-:Y:S01]  /*ed80*/  VIMNMX R5, R24, 0x80, PT ;  /* 0x0000008018057848 */ /* 0x000fe20003fe0100 */
[----:B------:R-:W-:Y:S01]  /*ed90*/  VIADD R29, R22, 0x60 ;  /* 0x00000060161d7836 */ /* 0x000fe20000000000 */
[----:B------:R-:W-:Y:S01]  /*eda0*/  SHF.R.U32.HI R9, RZ, 0x10, R9 ;  /* 0x00000010ff097819 */ /* 0x000fe20000011609 */
[----:B------:R-:W-:Y:S01]  /*edb0*/  BSSY B1, `(.L_x_588) ;  /* 0x000000f000017945 */ /* 0x000fe20003800000 */
[----:B------:R-:W-:-:S02]  /*edc0*/  SHF.R.U32.HI R11, RZ, 0x10, R11 ;  /* 0x00000010ff0b7819 */ /* 0x000fc4000001160b */
[----:B---3--:R-:W-:Y:S02]  /*edd0*/  ISETP.GE.AND P0, PT, R16, R3, PT ;  /* 0x000000031000720c */ /* 0x008fe40003f06270 */
[----:B------:R-:W-:Y:S02]  /*ede0*/  PRMT R0, R0, 0x5410, R12 ;  /* 0x0000541000007816 */ /* 0x000fe4000000000c */
[----:B------:R-:W-:Y:S02]  /*edf0*/  PRMT R12, R14, 0x5410, R20 ;  /* 0x000054100e0c7816 */ /* 0x000fe40000000014 */
[----:B------:R-:W-:Y:S02]  /*ee00*/  PRMT R14, R25, 0x5410, R26 ;  /* 0x00005410190e7816 */ /* 0x000fe4000000001a */
[-C--:B------:R-:W-:Y:S02]  /*ee10*/  ISETP.GE.OR P3, PT, R22, R5.reuse, P0 ;  /* 0x000000051600720c */ /* 0x080fe40000766670 */
[----:B------:R-:W-:-:S02]  /*ee20*/  ISETP.GE.OR P2, PT, R31, R5, P0 ;  /* 0x000000051f00720c */ /* 0x000fc40000746670 */
[-C--:B------:R-:W-:Y:S02]  /*ee30*/  ISETP.GE.OR P1, PT, R30, R5.reuse, P0 ;  /* 0x000000051e00720c */ /* 0x080fe40000726670 */
[----:B------:R-:W-:Y:S02]  /*ee40*/  PRMT R15, R15, 0x5410, R4 ;  /* 0x000054100f0f7816 */ /* 0x000fe40000000004 */
[----:B------:R-:W-:Y:S02]  /*ee50*/  ISETP.GE.OR P0, PT, R29, R5, P0 ;  /* 0x000000051d00720c */ /* 0x000fe40000706670 */
[----:B------:R-:W-:Y:S02]  /*ee60*/  PRMT R20, R8, 0x5410, R9 ;  /* 0x0000541008147816 */ /* 0x000fe40000000009 */
[----:B------:R-:W-:Y:S02]  /*ee70*/  PRMT R24, R6, 0x5410, R7 ;  /* 0x0000541006187816 */ /* 0x000fe40000000007 */
[----:B------:R-:W-:Y:S01]  /*ee80*/  PRMT R25, R10, 0x5410, R11 ;  /* 0x000054100a197816 */ /* 0x000fe2000000000b */
[----:B0-----:R-:W-:Y:S06]  /*ee90*/  @!P4 BRA `(.L_x_589) ;  /* 0x000001940040c947 */ /* 0x001fec0003800000 */
.L_x_823:
[----:B------:R-:W-:Y:S05]  /*eea0*/  BSYNC B1 ;  /* 0x0000000000017941 */ /* 0x000fea0003800000 */
.L_x_588:
[----:B------:R-:W-:Y:S04]  /*eeb0*/  BSSY B1, `(.L_x_590) ;  /* 0x0000068000017945 */ /* 0x000fe80003800000 */
[----:B------:R-:W-:Y:S05]  /*eec0*/  @P3 BRA `(.L_x_591) ;  /* 0x0000000400983947 */ /* 0x000fea0003800000 */
[----:B------:R-:W1:Y:S01]  /*eed0*/  S2R R5, SR_TID.X ;  /* 0x0000000000057919 */ /* 0x000e620000002100 */
[----:B------:R-:W-:Y:S02]  /*eee0*/  IMAD.SHL.U32 R6, R22, 0x40, RZ ;  /* 0x0000004016067824 */ /* 0x000fe400078e00ff */
[----:B------:R-:W-:Y:S01]  /*eef0*/  HADD2.F32 R38, -RZ, R15.H0_H0 ;  /* 0x2000000fff267230 */ /* 0x000fe20000004100 */
[----:B------:R-:W2:Y:S01]  /*ef00*/  S2R R8, SR_TID.X ;  /* 0x0000000000087919 */ /* 0x000ea20000002100 */
[----:B------:R-:W-:Y:S02]  /*ef10*/  HADD2.F32 R36, -RZ, R0.H0_H0 ;  /* 0x20000000ff247230 */ /* 0x000fe40000004100 */
[----:B------:R-:W-:Y:S02]  /*ef20*/  HADD2.F32 R39, -RZ, R20.H0_H0 ;  /* 0x20000014ff277230 */ /* 0x000fe40000004100 */
[----:B------:R-:W-:Y:S01]  /*ef30*/  HADD2.F32 R37, -RZ, R12.H0_H0 ;  /* 0x2000000cff257230 */ /* 0x000fe20000004100 */
[----:B-1----:R-:W-:-:S04]  /*ef40*/  IADD3 R5, R5, -0x80, RZ ;  /* 0xffffff8005057810 */ /* 0x002fc80007ffe0ff */
[----:B------:R-:W-:Y:S01]  /*ef50*/  SHF.R.S32.HI R4, RZ, 0x1f, R5 ;  /* 0x0000001fff047819 */ /* 0x000fe20000011405 */
[----:B--2---:R-:W-:-:S03]  /*ef60*/  VIADD R8, R8, 0xffffff80 ;  /* 0xffffff8008087836 */ /* 0x004fc60000000000 */
[----:B------:R-:W-:Y:S02]  /*ef70*/  LEA.HI R4, R4, R5, RZ, 0x3 ;  /* 0x0000000504047211 */ /* 0x000fe400078f18ff */
[----:B------:R-:W-:Y:S02]  /*ef80*/  SHF.R.S32.HI R10, RZ, 0x1f, R8 ;  /* 0x0000001fff0a7819 */ /* 0x000fe40000011408 */
[----:B------:R-:W-:Y:S02]  /*ef90*/  LOP3.LUT R4, R4, 0xfffffff8, RZ, 0xc0, !PT ;  /* 0xfffffff804047812 */ /* 0x000fe400078ec0ff */
[----:B------:R-:W-:-:S03]  /*efa0*/  LEA.HI R10, R10, R8, RZ, 0x6 ;  /* 0x000000080a0a7211 */ /* 0x000fc600078f30ff */
[----:B------:R-:W-:Y:S01]  /*efb0*/  IMAD.IADD R4, R5, 0x1, -R4 ;  /* 0x0000000105047824 */ /* 0x000fe200078e0a04 */
[----:B------:R-:W-:-:S04]  /*efc0*/  SHF.L.U32 R10, R10, 0x3, RZ ;  /* 0x000000030a0a7819 */ /* 0x000fc800000006ff */
[----:B------:R-:W-:Y:S02]  /*efd0*/  LEA.HI R4, R3, R4, RZ, 0x1d ;  /* 0x0000000403047211 */ /* 0x000fe400078fe8ff */
[----:B------:R-:W-:Y:S02]  /*efe0*/  LOP3.LUT R10, R10, 0xfffffe00, RZ, 0xc0, !PT ;  /* 0xfffffe000a0a7812 */ /* 0x000fe400078ec0ff */
[----:B------:R-:W-:Y:S01]  /*eff0*/  SHF.R.S32.HI R7, RZ, 0x1f, R4 ;  /* 0x0000001fff077819 */ /* 0x000fe20000011404 */
[----:B------:R-:W-:-:S03]  /*f000*/  IMAD.SHL.U32 R5, R4, 0x8, RZ ;  /* 0x0000000804057824 */ /* 0x000fc600078e00ff */
[----:B------:R-:W-:Y:S02]  /*f010*/  LEA.HI R7, R7, R4, RZ, 0x3 ;  /* 0x0000000407077211 */ /* 0x000fe400078f18ff */
[----:B------:R-:W-:-:S03]  /*f020*/  LOP3.LUT R5, R5, 0x38, RZ, 0xc0, !PT ;  /* 0x0000003805057812 */ /* 0x000fc600078ec0ff */
[----:B------:R-:W-:Y:S01]  /*f030*/  IMAD.SHL.U32 R7, R7, 0x400, RZ ;  /* 0x0000040007077824 */ /* 0x000fe200078e00ff */
[----:B------:R-:W-:Y:S02]  /*f040*/  LOP3.LUT R5, R5, 0x1c0, R6, 0xf8, !PT ;  /* 0x000001c005057812 */ /* 0x000fe400078ef806 */
[----:B------:R-:W-:Y:S02]  /*f050*/  LOP3.LUT R6, R6, 0x1c0, RZ, 0xc0, !PT ;  /* 0x000001c006067812 */ /* 0x000fe400078ec0ff */
[----:B------:R-:W-:Y:S02]  /*f060*/  LOP3.LUT R8, R7, 0x7fffe000, RZ, 0xc0, !PT ;  /* 0x7fffe00007087812 */ /* 0x000fe400078ec0ff */
[----:B------:R-:W-:-:S04]  /*f070*/  SHF.R.U32.HI R6, RZ, 0x3, R6 ;  /* 0x00000003ff067819 */ /* 0x000fc80000011606 */
[----:B------:R-:W-:Y:S02]  /*f080*/  LOP3.LUT R9, R5, R6, RZ, 0x3c, !PT ;  /* 0x0000000605097212 */ /* 0x000fe400078e3cff */
[----:B------:R-:W0:Y:S02]  /*f090*/  LDS.128 R4, [R21] ;  /* 0x0000000015047984 */ /* 0x000e240000000c00 */
[----:B------:R-:W-:-:S05]  /*f0a0*/  IADD3 R9, R9, R8, R10 ;  /* 0x0000000809097210 */ /* 0x000fca0007ffe00a */
[----:B------:R-:W-:-:S05]  /*f0b0*/  IMAD R26, R9, 0x2, R2 ;  /* 0x00000002091a7824 */ /* 0x000fca00078e0202 */
[----:B------:R-:W1:Y:S01]  /*f0c0*/  LDS.128 R8, [R26+0x16400] ;  /* 0x016400001a087984 */ /* 0x000e620000000c00 */
[--C-:B0-----:R-:W-:Y:S02]  /*f0d0*/  HADD2.F32 R27, -RZ, R4.reuse.H0_H0 ;  /* 0x20000004ff1b7230 */ /* 0x101fe40000004100 */
[----:B------:R-:W-:Y:S02]  /*f0e0*/  HADD2.F32 R4, -RZ, R4.H1_H1 ;  /* 0x30000004ff047230 */ /* 0x000fe40000004100 */
[--C-:B------:R-:W-:Y:S02]  /*f0f0*/  HADD2.F32 R29, -RZ, R5.reuse.H0_H0 ;  /* 0x20000005ff1d7230 */ /* 0x100fe40000004100 */
[----:B------:R-:W-:Y:S02]  /*f100*/  HADD2.F32 R5, -RZ, R5.H1_H1 ;  /* 0x30000005ff057230 */ /* 0x000fe40000004100 */
[--C-:B------:R-:W-:Y:S02]  /*f110*/  HADD2.F32 R30, -RZ, R6.reuse.H0_H0 ;  /* 0x20000006ff1e7230 */ /* 0x100fe40000004100 */
[----:B------:R-:W-:-:S02]  /*f120*/  HADD2.F32 R6, -RZ, R6.H1_H1 ;  /* 0x30000006ff067230 */ /* 0x000fc40000004100 */
[--C-:B-1----:R-:W-:Y:S02]  /*f130*/  HADD2.F32 R32, -RZ, R8.reuse.H0_H0 ;  /* 0x20000008ff207230 */ /* 0x102fe40000004100 */
[----:B------:R-:W-:Y:S02]  /*f140*/  HADD2.F32 R8, -RZ, R8.H1_H1 ;  /* 0x30000008ff087230 */ /* 0x000fe40000004100 */
[--C-:B------:R-:W-:Y:S02]  /*f150*/  HADD2.F32 R33, -RZ, R9.reuse.H0_H0 ;  /* 0x20000009ff217230 */ /* 0x100fe40000004100 */
[C---:B------:R-:W-:Y:S01]  /*f160*/  FMUL.FTZ R40, R32.reuse, R38 ;  /* 0x0000002620287220 */ /* 0x040fe20000410000 */
[-C--:B------:R-:W-:Y:S01]  /*f170*/  FMUL.FTZ R32, R32, R36.reuse ;  /* 0x0000002420207220 */ /* 0x080fe20000410000 */
[----:B------:R-:W-:Y:S01]  /*f180*/  FMUL.FTZ R41, R8, R39 ;  /* 0x0000002708297220 */ /* 0x000fe20000410000 */
[----:B------:R-:W-:Y:S02]  /*f190*/  HADD2.F32 R9, -RZ, R9.H1_H1 ;  /* 0x30000009ff097230 */ /* 0x000fe40000004100 */
[----:B------:R-:W-:Y:S01]  /*f1a0*/  FFMA.FTZ R40, R27, R36, -R40 ;  /* 0x000000241b287223 */ /* 0x000fe20000010828 */
[----:B------:R-:W-:-:S02]  /*f1b0*/  HADD2.F32 R36, -RZ, R15.H1_H1 ;  /* 0x3000000fff247230 */ /* 0x000fc40000004100 */
[----:B------:R-:W-:Y:S01]  /*f1c0*/  FFMA.FTZ R38, R27, R38, R32 ;  /* 0x000000261b267223 */ /* 0x000fe20000010020 */
[----:B------:R-:W-:Y:S02]  /*f1d0*/  HADD2.F32 R32, -RZ, R0.H1_H1 ;  /* 0x30000000ff207230 */ /* 0x000fe40000004100 */
[-C--:B------:R-:W-:Y:S01]  /*f1e0*/  FMUL.FTZ R27, R8, R37.reuse ;  /* 0x00000025081b7220 */ /* 0x080fe20000410000 */
[C---:B------:R-:W-:Y:S01]  /*f1f0*/  FFMA.FTZ R41, R4.reuse, R37, -R41 ;  /* 0x0000002504297223 */ /* 0x040fe20000010829 */
[C---:B------:R-:W-:Y:S01]  /*f200*/  FMUL.FTZ R42, R33.reuse, R36 ;  /* 0x00000024212a7220 */ /* 0x040fe20000410000 */
[----:B------:R-:W-:Y:S02]  /*f210*/  HADD2.F32 R8, -RZ, R20.H1_H1 ;  /* 0x30000014ff087230 */ /* 0x000fe40000004100 */
[-C--:B------:R-:W-:Y:S01]  /*f220*/  FMUL.FTZ R33, R33, R32.reuse ;  /* 0x0000002021217220 */ /* 0x080fe20000410000 */
[----:B------:R-:W-:Y:S01]  /*f230*/  FFMA.FTZ R39, R4, R39, R27 ;  /* 0x0000002704277223 */ /* 0x000fe2000001001b */
[----:B------:R-:W-:Y:S01]  /*f240*/  FFMA.FTZ R42, R29, R32, -R42 ;  /* 0x000000201d2a7223 */ /* 0x000fe2000001082a */
[----:B------:R-:W-:-:S02]  /*f250*/  HADD2.F32 R4, -RZ, R12.H1_H1 ;  /* 0x3000000cff047230 */ /* 0x000fc40000004100 */
[----:B------:R-:W-:Y:S01]  /*f260*/  FFMA.FTZ R36, R29, R36, R33 ;  /* 0x000000241d247223 */ /* 0x000fe20000010021 */
[----:B------:R-:W-:Y:S02]  /*f270*/  HADD2.F32 R34, -RZ, R10.H0_H0 ;  /* 0x2000000aff227230 */ /* 0x000fe40000004100 */
[C---:B------:R-:W-:Y:S01]  /*f280*/  FMUL.FTZ R32, R9.reuse, R8 ;  /* 0x0000000809207220 */ /* 0x040fe20000410000 */
[----:B------:R-:W-:Y:S02]  /*f290*/  HADD2.F32 R29, -RZ, R24.H0_H0 ;  /* 0x20000018ff1d7230 */ /* 0x000fe40000004100 */
[-C--:B------:R-:W-:Y:S01]  /*f2a0*/  FMUL.FTZ R44, R9, R4.reuse ;  /* 0x00000004092c7220 */ /* 0x080fe20000410000 */
[----:B------:R-:W-:Y:S02]  /*f2b0*/  HADD2.F32 R27, -RZ, R13.H0_H0 ;  /* 0x2000000dff1b7230 */ /* 0x000fe40000004100 */
[----:B------:R-:W-:Y:S01]  /*f2c0*/  FFMA.FTZ R37, R5, R4, -R32 ;  /* 0x0000000405257223 */ /* 0x000fe20000010820 */
[----:B------:R-:W-:-:S02]  /*f2d0*/  HADD2.F32 R10, -RZ, R10.H1_H1 ;  /* 0x3000000aff0a7230 */ /* 0x000fc40000004100 */
[C---:B------:R-:W-:Y:S01]  /*f2e0*/  FMUL.FTZ R45, R34.reuse, R29 ;  /* 0x0000001d222d7220 */ /* 0x040fe20000410000 */
[----:B------:R-:W-:Y:S02]  /*f2f0*/  HADD2.F32 R33, -RZ, R25.H0_H0 ;  /* 0x20000019ff217230 */ /* 0x000fe40000004100 */
[-C--:B------:R-:W-:Y:S01]  /*f300*/  FMUL.FTZ R34, R34, R27.reuse ;  /* 0x0000001b22227220 */ /* 0x080fe20000410000 */
[----:B------:R-:W-:Y:S02]  /*f310*/  HADD2.F32 R9, -RZ, R14.H0_H0 ;  /* 0x2000000eff097230 */ /* 0x000fe40000004100 */
[----:B------:R-:W-:Y:S01]  /*f320*/  FFMA.FTZ R43, R5, R8, R44 ;  /* 0x00000008052b7223 */ /* 0x000fe2000001002c */
[----:B------:R-:W-:Y:S01]  /*f330*/  FFMA.FTZ R45, R30, R27, -R45 ;  /* 0x0000001b1e2d7223 */ /* 0x000fe2000001082d */
[--C-:B------:R-:W-:Y:S02]  /*f340*/  HADD2.F32 R35, -RZ, R11.reuse.H0_H0 ;  /* 0x2000000bff237230 */ /* 0x100fe40000004100 */
[----:B------:R-:W-:Y:S01]  /*f350*/  FMUL.FTZ R5, R10, R33 ;  /* 0x000000210a057220 */ /* 0x000fe20000410000 */
[----:B------:R-:W-:Y:S01]  /*f360*/  FFMA.FTZ R34, R30, R29, R34 ;  /* 0x0000001d1e227223 */ /* 0x000fe20000010022 */
[----:B------:R-:W-:Y:S01]  /*f370*/  FMUL.FTZ R27, R10, R9 ;  /* 0x000000090a1b7220 */ /* 0x000fe20000410000 */
[----:B------:R-:W-:-:S02]  /*f380*/  HADD2.F32 R11, -RZ, R11.H1_H1 ;  /* 0x3000000bff0b7230 */ /* 0x000fc40000004100 */
[C---:B------:R-:W-:Y:S01]  /*f390*/  FFMA.FTZ R32, R6.reuse, R9, -R5 ;  /* 0x0000000906207223 */ /* 0x040fe20000010805 */
[----:B------:R-:W-:Y:S02]  /*f3a0*/  HADD2.F32 R10, -RZ, R24.H1_H1 ;  /* 0x30000018ff0a7230 */ /* 0x000fe40000004100 */
[----:B------:R-:W-:Y:S01]  /*f3b0*/  FFMA.FTZ R27, R6, R33, R27 ;  /* 0x00000021061b7223 */ /* 0x000fe2000001001b */
[----:B------:R-:W-:Y:S01]  /*f3c0*/  HADD2.F32 R30, -RZ, R25.H1_H1 ;  /* 0x30000019ff1e7230 */ /* 0x000fe20000004100 */
[----:B------:R-:W-:Y:S01]  /*f3d0*/  F2FP.F16.F32.PACK_AB R9, R43, R36 ;  /* 0x000000242b09723e */ /* 0x000fe200000000ff */
[----:B------:R-:W-:Y:S02]  /*f3e0*/  HADD2.F32 R4, -RZ, R13.H1_H1 ;  /* 0x3000000dff047230 */ /* 0x000fe40000004100 */
[----:B------:R-:W-:Y:S01]  /*f3f0*/  FMUL.FTZ R6, R35, R10 ;  /* 0x0000000a23067220 */ /* 0x000fe20000410000 */
[----:B------:R-:W-:Y:S02]  /*f400*/  HADD2.F32 R8, -RZ, R14.H1_H1 ;  /* 0x3000000eff087230 */ /* 0x000fe40000004100 */
[----:B------:R-:W-:Y:S01]  /*f410*/  FMUL.FTZ R44, R11, R30 ;  /* 0x0000001e0b2c7220 */ /* 0x000fe20000410000 */
[----:B------:R-:W-:-:S02]  /*f420*/  HADD2.F32 R31, -RZ, R7.H0_H0 ;  /* 0x20000007ff1f7230 */ /* 0x000fc40000004100 */
[----:B------:R-:W-:Y:S01]  /*f430*/  FMUL.FTZ R35, R35, R4 ;  /* 0x0000000423237220 */ /* 0x000fe20000410000 */
[----:B------:R-:W-:Y:S02]  /*f440*/  HADD2.F32 R7, -RZ, R7.H1_H1 ;  /* 0x30000007ff077230 */ /* 0x000fe40000004100 */
[----:B------:R-:W-:Y:S01]  /*f450*/  FMUL.FTZ R5, R11, R8 ;  /* 0x000000080b057220 */ /* 0x000fe20000410000 */
[C---:B------:R-:W-:Y:S01]  /*f460*/  FFMA.FTZ R11, R31.reuse, R4, -R6 ;  /* 0x000000041f0b7223 */ /* 0x040fe20000010806 */
[----:B------:R-:W-:Y:S01]  /*f470*/  FFMA.FTZ R35, R31, R10, R35 ;  /* 0x0000000a1f237223 */ /* 0x000fe20000010023 */
[C---:B------:R-:W-:Y:S01]  /*f480*/  FFMA.FTZ R44, R7.reuse, R8, -R44 ;  /* 0x00000008072c7223 */ /* 0x040fe2000001082c */
[----:B------:R-:W-:Y:S01]  /*f490*/  FFMA.FTZ R30, R7, R30, R5 ;  /* 0x0000001e071e7223 */ /* 0x000fe20000010005 */
[----:B------:R-:W-:Y:S02]  /*f4a0*/  F2FP.F16.F32.PACK_AB R4, R41, R40 ;  /* 0x000000282904723e */ /* 0x000fe400000000ff */
[----:B------:R-:W-:-:S02]  /*f4b0*/  F2FP.F16.F32.PACK_AB R5, R37, R42 ;  /* 0x0000002a2505723e */ /* 0x000fc400000000ff */
[----:B------:R-:W-:Y:S02]  /*f4c0*/  F2FP.F16.F32.PACK_AB R6, R32, R45 ;  /* 0x0000002d2006723e */ /* 0x000fe400000000ff */
[----:B------:R-:W-:Y:S02]  /*f4d0*/  F2FP.F16.F32.PACK_AB R7, R44, R11 ;  /* 0x0000000b2c07723e */ /* 0x000fe400000000ff */
[----:B------:R-:W-:Y:S02]  /*f4e0*/  F2FP.F16.F32.PACK_AB R8, R39, R38 ;  /* 0x000000262708723e */ /* 0x000fe400000000ff */
[----:B------:R-:W-:Y:S01]  /*f4f0*/  F2FP.F16.F32.PACK_AB R10, R27, R34 ;  /* 0x000000221b0a723e */ /* 0x000fe200000000ff */
[----:B------:R1:W-:Y:S01]  /*f500*/  STS.128 [R21], R4 ;  /* 0x0000000415007388 */ /* 0x0003e20000000c00 */
[----:B------:R-:W-:-:S05]  /*f510*/  F2FP.F16.F32.PACK_AB R11, R30, R35 ;  /* 0x000000231e0b723e */ /* 0x000fca00000000ff */
[----:B------:R1:W-:Y:S02]  /*f520*/  STS.128 [R26+0x16400], R8 ;  /* 0x016400081a007388 */ /* 0x0003e40000000c00 */
.L_x_591:
[----:B------:R-:W-:Y:S05]  /*f530*/  BSYNC B1 ;  /* 0x0000000000017941 */ /* 0x000fea0003800000 */
.L_x_590:
[----:B------:R-:W-:Y:S04]  /*f540*/  BSSY B1, `(.L_x_592) ;  /* 0x000006a000017945 */ /* 0x000fe80003800000 */
[----:B------:R-:W-:Y:S05]  /*f550*/  @P2 BRA `(.L_x_593) ;  /* 0x0000000400a02947 */ /* 0x000fea0003800000 */
[----:B-1----:R-:W2:Y:S04]  /*f560*/  LDL R10, [R1+0x48] ;  /* 0x00004800010a7983 */ /* 0x002ea80000100800 */
[----:B------:R-:W3:Y:S01]  /*f570*/  LDL R9, [R1+0x84] ;  /* 0x0000840001097983 */ /* 0x000ee20000100800 */
[----:B------:R-:W1:Y:S01]  /*f580*/  S2R R5, SR_TID.X ;  /* 0x0000000000057919 */ /* 0x000e620000002100 */
[C---:B------:R-:W-:Y:S02]  /*f590*/  VIADD R8, R22.reuse, 0x20 ;  /* 0x0000002016087836 */ /* 0x040fe40000000000 */
[----:B------:R-:W-:Y:S02]  /*f5a0*/  VIADD R11, R22, 0x20 ;  /* 0x00000020160b7836 */ /* 0x000fe40000000000 */
[----:B------:R-:W-:-:S03]  /*f5b0*/  IMAD.SHL.U32 R8, R8, 0x40, RZ ;  /* 0x0000004008087824 */ /* 0x000fc600078e00ff */
[----:B------:R-:W-:Y:S01]  /*f5c0*/  SHF.L.U32 R11, R11, 0x6, RZ ;  /* 0x000000060b0b7819 */ /* 0x000fe200000006ff */
[----:B-1----:R-:W-:-:S05]  /*f5d0*/  VIADD R5, R5, 0xffffff80 ;  /* 0xffffff8005057836 */ /* 0x002fca0000000000 */
[----:B------:R-:W-:-:S04]  /*f5e0*/  SHF.R.S32.HI R4, RZ, 0x1f, R5 ;  /* 0x0000001fff047819 */ /* 0x000fc80000011405 */
[----:B------:R-:W-:-:S04]  /*f5f0*/  LEA.HI R4, R4, R5, RZ, 0x3 ;  /* 0x0000000504047211 */ /* 0x000fc800078f18ff */
[----:B------:R-:W-:-:S05]  /*f600*/  LOP3.LUT R4, R4, 0xfffffff8, RZ, 0xc0, !PT ;  /* 0xfffffff804047812 */ /* 0x000fca00078ec0ff */
[----:B------:R-:W-:Y:S01]  /*f610*/  IMAD.IADD R4, R5, 0x1, -R4 ;  /* 0x0000000105047824 */ /* 0x000fe200078e0a04 */
[----:B------:R-:W-:-:S04]  /*f620*/  LOP3.LUT R11, R11, 0x1c0, RZ, 0xc0, !PT ;  /* 0x000001c00b0b7812 */ /* 0x000fc800078ec0ff */
[----:B------:R-:W-:Y:S02]  /*f630*/  LEA.HI R4, R3, R4, RZ, 0x1d ;  /* 0x0000000403047211 */ /* 0x000fe400078fe8ff */
[----:B------:R-:W-:Y:S02]  /*f640*/  LOP3.LUT R8, R8, 0x1c0, RZ, 0xc0, !PT ;  /* 0x000001c008087812 */ /* 0x000fe400078ec0ff */
[----:B------:R-:W-:Y:S01]  /*f650*/  SHF.R.S32.HI R7, RZ, 0x1f, R4 ;  /* 0x0000001fff077819 */ /* 0x000fe20000011404 */
[----:B------:R-:W-:Y:S01]  /*f660*/  IMAD.SHL.U32 R5, R4, 0x8, RZ ;  /* 0x0000000804057824 */ /* 0x000fe200078e00ff */
[----:B------:R-:W-:Y:S02]  /*f670*/  SHF.R.U32.HI R8, RZ, 0x3, R8 ;  /* 0x00000003ff087819 */ /* 0x000fe40000011608 */
[----:B------:R-:W-:Y:S02]  /*f680*/  LOP3.LUT R6, R11, 0x38, R16, 0xf8, !PT ;  /* 0x000000380b067812 */ /* 0x000fe400078ef810 */
[----:B------:R-:W-:-:S02]  /*f690*/  LEA.HI R7, R7, R4, RZ, 0x3 ;  /* 0x0000000407077211 */ /* 0x000fc400078f18ff */
[----:B------:R-:W-:-:S03]  /*f6a0*/  LOP3.LUT R4, R11, 0x38, R5, 0xf8, !PT ;  /* 0x000000380b047812 */ /* 0x000fc600078ef805 */
[----:B------:R-:W-:Y:S02]  /*f6b0*/  IMAD.SHL.U32 R7, R7, 0x400, RZ ;  /* 0x0000040007077824 */ /* 0x000fe400078e00ff */
[--C-:B------:R-:W-:Y:S02]  /*f6c0*/  HADD2.F32 R38, -RZ, R15.reuse.H0_H0 ;  /* 0x2000000fff267230 */ /* 0x100fe40000004100 */
[----:B------:R-:W-:Y:S02]  /*f6d0*/  HADD2.F32 R36, -RZ, R0.H0_H0 ;  /* 0x20000000ff247230 */ /* 0x000fe40000004100 */
[----:B------:R-:W-:Y:S02]  /*f6e0*/  HADD2.F32 R40, -RZ, R20.H0_H0 ;  /* 0x20000014ff287230 */ /* 0x000fe40000004100 */
[----:B------:R-:W-:Y:S02]  /*f6f0*/  HADD2.F32 R43, -RZ, R15.H1_H1 ;  /* 0x3000000fff2b7230 */ /* 0x000fe40000004100 */
[----:B------:R-:W-:-:S02]  /*f700*/  HADD2.F32 R41, -RZ, R0.H1_H1 ;  /* 0x30000000ff297230 */ /* 0x000fc40000004100 */
[----:B------:R-:W-:Y:S02]  /*f710*/  HADD2.F32 R45, -RZ, R20.H1_H1 ;  /* 0x30000014ff2d7230 */ /* 0x000fe40000004100 */
[----:B------:R-:W-:Y:S02]  /*f720*/  HADD2.F32 R44, -RZ, R25.H0_H0 ;  /* 0x20000019ff2c7230 */ /* 0x000fe40000004100 */
[----:B------:R-:W-:Y:S01]  /*f730*/  HADD2.F32 R42, -RZ, R14.H0_H0 ;  /* 0x2000000eff2a7230 */ /* 0x000fe20000004100 */
[----:B--2---:R-:W-:Y:S02]  /*f740*/  LOP3.LUT R6, R10, R6, R8, 0xf6, !PT ;  /* 0x000000060a067212 */ /* 0x004fe400078ef608 */
[----:B------:R-:W-:-:S03]  /*f750*/  LOP3.LUT R8, R4, R8, RZ, 0x3c, !PT ;  /* 0x0000000804087212 */ /* 0x000fc600078e3cff */
[----:B---3--:R-:W-:Y:S01]  /*f760*/  IMAD R46, R6, 0x2, R9 ;  /* 0x00000002062e7824 */ /* 0x008fe200078e0209 */
[----:B------:R-:W-:-:S04]  /*f770*/  LOP3.LUT R9, R7, 0x7fffe000, RZ, 0xc0, !PT ;  /* 0x7fffe00007097812 */ /* 0x000fc800078ec0ff */
[----:B------:R-:W-:Y:S01]  /*f780*/  IADD3 R9, R8, R9, R10 ;  /* 0x0000000908097210 */ /* 0x000fe20007ffe00a */
[----:B------:R-:W1:Y:S04]  /*f790*/  LDS.128 R4, [R46] ;  /* 0x000000002e047984 */ /* 0x000e680000000c00 */
[----:B------:R-:W-:-:S05]  /*f7a0*/  IMAD R21, R9, 0x2, R2 ;  /* 0x0000000209157824 */ /* 0x000fca00078e0202 */
[----:B------:R-:W2:Y:S01]  /*f7b0*/  LDS.128 R8, [R21+0x16400] ;  /* 0x0164000015087984 */ /* 0x000ea20000000c00 */
[----:B-1----:R-:W-:Y:S02]  /*f7c0*/  HADD2.F32 R26, -RZ, R4.H0_H0 ;  /* 0x20000004ff1a7230 */ /* 0x002fe40000004100 */
[--C-:B--2---:R-:W-:Y:S02]  /*f7d0*/  HADD2.F32 R31, -RZ, R8.reuse.H0_H0 ;  /* 0x20000008ff1f7230 */ /* 0x104fe40000004100 */
[----:B------:R-:W-:-:S03]  /*f7e0*/  HADD2.F32 R8, -RZ, R8.H1_H1 ;  /* 0x30000008ff087230 */ /* 0x000fc60000004100 */
[-C--:B------:R-:W-:Y:S01]  /*f7f0*/  FMUL.FTZ R35, R38, R31.reuse ;  /* 0x0000001f26237220 */ /* 0x080fe20000410000 */
[C---:B------:R-:W-:Y:S01]  /*f800*/  FMUL.FTZ R31, R36.reuse, R31 ;  /* 0x0000001f241f7220 */ /* 0x040fe20000410000 */
[----:B------:R-:W-:Y:S02]  /*f810*/  HADD2.F32 R4, -RZ, R4.H1_H1 ;  /* 0x30000004ff047230 */ /* 0x000fe40000004100 */
[----:B------:R-:W-:Y:S01]  /*f820*/  FFMA.FTZ R35, R36, R26, -R35 ;  /* 0x0000001a24237223 */ /* 0x000fe20000010823 */
[----:B------:R-:W-:Y:S02]  /*f830*/  HADD2.F32 R36, -RZ, R12.H0_H0 ;  /* 0x2000000cff247230 */ /* 0x000fe40000004100 */
[----:B------:R-:W-:Y:S01]  /*f840*/  FMUL.FTZ R37, R40, R8 ;  /* 0x0000000828257220 */ /* 0x000fe20000410000 */
[----:B------:R-:W-:Y:S02]  /*f850*/  HADD2.F32 R32, -RZ, R9.H0_H0 ;  /* 0x20000009ff207230 */ /* 0x000fe40000004100 */
[----:B0-----:R-:W-:-:S02]  /*f860*/  HADD2.F32 R27, -RZ, R5.H0_H0 ;  /* 0x20000005ff1b7230 */ /* 0x001fc40000004100 */
[C---:B------:R-:W-:Y:S01]  /*f870*/  FMUL.FTZ R39, R36.reuse, R8 ;  /* 0x0000000824277220 */ /* 0x040fe20000410000 */
[----:B------:R-:W-:Y:S01]  /*f880*/  FFMA.FTZ R8, R36, R4, -R37 ;  /* 0x0000000424087223 */ /* 0x000fe20000010825 */
[----:B------:R-:W-:Y:S02]  /*f890*/  HADD2.F32 R9, -RZ, R9.H1_H1 ;  /* 0x30000009ff097230 */ /* 0x000fe40000004100 */
[----:B------:R-:W-:Y:S01]  /*f8a0*/  FMUL.FTZ R36, R43, R32 ;  /* 0x000000202b247220 */ /* 0x000fe20000410000 */
[----:B------:R-:W-:Y:S02]  /*f8b0*/  HADD2.F32 R37, -RZ, R12.H1_H1 ;  /* 0x3000000cff257230 */ /* 0x000fe40000004100 */
[----:B------:R-:W-:Y:S01]  /*f8c0*/  FFMA.FTZ R31, R38, R26, R31 ;  /* 0x0000001a261f7223 */ /* 0x000fe2000001001f */
[----:B------:R-:W-:Y:S02]  /*f8d0*/  HADD2.F32 R5, -RZ, R5.H1_H1 ;  /* 0x30000005ff057230 */ /* 0x000fe40000004100 */
[C---:B------:R-:W-:Y:S01]  /*f8e0*/  FMUL.FTZ R32, R41.reuse, R32 ;  /* 0x0000002029207220 */ /* 0x040fe20000410000 */
[----:B------:R-:W-:Y:S01]  /*f8f0*/  FFMA.FTZ R26, R40, R4, R39 ;  /* 0x00000004281a7223 */ /* 0x000fe20000010027 */
[----:B------:R-:W-:Y:S01]  /*f900*/  FFMA.FTZ R36, R41, R27, -R36 ;  /* 0x0000001b29247223 */ /* 0x000fe20000010824 */
[----:B------:R-:W-:-:S02]  /*f910*/  HADD2.F32 R33, -RZ, R10.H0_H0 ;  /* 0x2000000aff217230 */ /* 0x000fc40000004100 */
[-C--:B------:R-:W-:Y:S01]  /*f920*/  FMUL.FTZ R4, R45, R9.reuse ;  /* 0x000000092d047220 */ /* 0x080fe20000410000 */
[----:B------:R-:W-:Y:S02]  /*f930*/  HADD2.F32 R39, -RZ, R13.H0_H0 ;  /* 0x2000000dff277230 */ /* 0x000fe40000004100 */
[----:B------:R-:W-:Y:S02]  /*f940*/  HADD2.F32 R41, -RZ, R24.H0_H0 ;  /* 0x20000018ff297230 */ /* 0x000fe40000004100 */
[C---:B------:R-:W-:Y:S01]  /*f950*/  FMUL.FTZ R38, R37.reuse, R9 ;  /* 0x0000000925267220 */ /* 0x040fe20000410000 */
[----:B------:R-:W-:Y:S02]  /*f960*/  HADD2.F32 R10, -RZ, R10.H1_H1 ;  /* 0x3000000aff0a7230 */ /* 0x000fe40000004100 */
[----:B------:R-:W-:Y:S01]  /*f970*/  FFMA.FTZ R9, R37, R5, -R4 ;  /* 0x0000000525097223 */ /* 0x000fe20000010804 */
[--C-:B------:R-:W-:Y:S02]  /*f980*/  HADD2.F32 R29, -RZ, R6.reuse.H0_H0 ;  /* 0x20000006ff1d7230 */ /* 0x100fe40000004100 */
[----:B------:R-:W-:Y:S01]  /*f990*/  FFMA.FTZ R32, R43, R27, R32 ;  /* 0x0000001b2b207223 */ /* 0x000fe20000010020 */
[-C--:B------:R-:W-:Y:S01]  /*f9a0*/  FMUL.FTZ R4, R41, R33.reuse ;  /* 0x0000002129047220 */ /* 0x080fe20000410000 */
[----:B------:R-:W-:Y:S01]  /*f9b0*/  FMUL.FTZ R40, R39, R33 ;  /* 0x0000002127287220 */ /* 0x000fe20000410000 */
[----:B------:R-:W-:-:S02]  /*f9c0*/  HADD2.F32 R6, -RZ, R6.H1_H1 ;  /* 0x30000006ff067230 */ /* 0x000fc40000004100 */
[----:B------:R-:W-:Y:S01]  /*f9d0*/  FFMA.FTZ R27, R45, R5, R38 ;  /* 0x000000052d1b7223 */ /* 0x000fe20000010026 */
[-C--:B------:R-:W-:Y:S01]  /*f9e0*/  FMUL.FTZ R5, R44, R10.reuse ;  /* 0x0000000a2c057220 */ /* 0x080fe20000410000 */
[-C--:B------:R-:W-:Y:S01]  /*f9f0*/  FFMA.FTZ R33, R39, R29.reuse, -R4 ;  /* 0x0000001d27217223 */ /* 0x080fe20000010804 */
[----:B------:R-:W-:Y:S01]  /*fa00*/  FFMA.FTZ R40, R41, R29, R40 ;  /* 0x0000001d29287223 */ /* 0x000fe20000010028 */
[C---:B------:R-:W-:Y:S01]  /*fa10*/  FMUL.FTZ R29, R42.reuse, R10 ;  /* 0x0000000a2a1d7220 */ /* 0x040fe20000410000 */
[----:B------:R-:W-:Y:S01]  /*fa20*/  FFMA.FTZ R10, R42, R6, -R5 ;  /* 0x000000062a0a7223 */ /* 0x000fe20000010805 */
[----:B------:R-:W-:Y:S02]  /*fa30*/  HADD2.F32 R34, -RZ, R11.H0_H0 ;  /* 0x2000000bff227230 */ /* 0x000fe40000004100 */
[----:B------:R-:W-:Y:S02]  /*fa40*/  HADD2.F32 R42, -RZ, R24.H1_H1 ;  /* 0x30000018ff2a7230 */ /* 0x000fe40000004100 */
[----:B------:R-:W-:-:S02]  /*fa50*/  HADD2.F32 R38, -RZ, R13.H1_H1 ;  /* 0x3000000dff267230 */ /* 0x000fc40000004100 */
[----:B------:R-:W-:Y:S02]  /*fa60*/  HADD2.F32 R11, -RZ, R11.H1_H1 ;  /* 0x3000000bff0b7230 */ /* 0x000fe40000004100 */
[----:B------:R-:W-:Y:S02]  /*fa70*/  HADD2.F32 R41, -RZ, R25.H1_H1 ;  /* 0x30000019ff297230 */ /* 0x000fe40000004100 */
[----:B------:R-:W-:Y:S02]  /*fa80*/  HADD2.F32 R39, -RZ, R14.H1_H1 ;  /* 0x3000000eff277230 */ /* 0x000fe40000004100 */
[-C--:B------:R-:W-:Y:S01]  /*fa90*/  FMUL.FTZ R5, R42, R34.reuse ;  /* 0x000000222a057220 */ /* 0x080fe20000410000 */
[--C-:B------:R-:W-:Y:S02]  /*faa0*/  HADD2.F32 R30, -RZ, R7.reuse.H0_H0 ;  /* 0x20000007ff1e7230 */ /* 0x100fe40000004100 */
[----:B------:R-:W-:Y:S01]  /*fab0*/  FMUL.FTZ R37, R38, R34 ;  /* 0x0000002226257220 */ /* 0x000fe20000410000 */
[----:B------:R-:W-:-:S02]  /*fac0*/  HADD2.F32 R7, -RZ, R7.H1_H1 ;  /* 0x30000007ff077230 */ /* 0x000fc40000004100 */
[----:B------:R-:W-:Y:S01]  /*fad0*/  FFMA.FTZ R29, R44, R6, R29 ;  /* 0x000000062c1d7223 */ /* 0x000fe2000001001d */
[-C--:B------:R-:W-:Y:S01]  /*fae0*/  FMUL.FTZ R4, R41, R11.reuse ;  /* 0x0000000b29047220 */ /* 0x080fe20000410000 */
[C---:B------:R-:W-:Y:S01]  /*faf0*/  FMUL.FTZ R6, R39.reuse, R11 ;  /* 0x0000000b27067220 */ /* 0x040fe20000410000 */
[-C--:B------:R-:W-:Y:S01]  /*fb00*/  FFMA.FTZ R11, R38, R30.reuse, -R5 ;  /* 0x0000001e260b7223 */ /* 0x080fe20000010805 */
[----:B------:R-:W-:Y:S01]  /*fb10*/  FFMA.FTZ R37, R42, R30, R37 ;  /* 0x0000001e2a257223 */ /* 0x000fe20000010025 */
[-C--:B------:R-:W-:Y:S01]  /*fb20*/  FFMA.FTZ R30, R39, R7.reuse, -R4 ;  /* 0x00000007271e7223 */ /* 0x080fe20000010804 */
[----:B------:R-:W-:Y:S01]  /*fb30*/  FFMA.FTZ R34, R41, R7, R6 ;  /* 0x0000000729227223 */ /* 0x000fe20000010006 */
[----:B------:R-:W-:Y:S02]  /*fb40*/  F2FP.F16.F32.PACK_AB R4, R8, R35 ;  /* 0x000000230804723e */ /* 0x000fe400000000ff */
[----:B------:R-:W-:Y:S02]  /*fb50*/  F2FP.F16.F32.PACK_AB R5, R9, R36 ;  /* 0x000000240905723e */ /* 0x000fe400000000ff */
[----:B------:R-:W-:-:S02]  /*fb60*/  F2FP.F16.F32.PACK_AB R6, R10, R33 ;  /* 0x000000210a06723e */ /* 0x000fc400000000ff */
[----:B------:R-:W-:Y:S02]  /*fb70*/  F2FP.F16.F32.PACK_AB R7, R30, R11 ;  /* 0x0000000b1e07723e */ /* 0x000fe400000000ff */
[----:B------:R-:W-:Y:S02]  /*fb80*/  F2FP.F16.F32.PACK_AB R8, R26, R31 ;  /* 0x0000001f1a08723e */ /* 0x000fe400000000ff */
[----:B------:R-:W-:Y:S02]  /*fb90*/  F2FP.F16.F32.PACK_AB R9, R27, R32 ;  /* 0x000000201b09723e */ /* 0x000fe400000000ff */
[----:B------:R-:W-:Y:S02]  /*fba0*/  F2FP.F16.F32.PACK_AB R10, R29, R40 ;  /* 0x000000281d0a723e */ /* 0x000fe400000000ff */
[----:B------:R-:W-:Y:S01]  /*fbb0*/  F2FP.F16.F32.PACK_AB R11, R34, R37 ;  /* 0x00000025220b723e */ /* 0x000fe200000000ff */
[----:B------:R2:W-:Y:S04]  /*fbc0*/  STS.128 [R46], R4 ;  /* 0x000000042e007388 */ /* 0x0005e80000000c00 */
[----:B------:R2:W-:Y:S02]  /*fbd0*/  STS.128 [R21+0x16400], R8 ;  /* 0x0164000815007388 */ /* 0x0005e40000000c00 */
.L_x_593:
[----:B------:R-:W-:Y:S05]  /*fbe0*/  BSYNC B1 ;  /* 0x0000000000017941 */ /* 0x000fea0003800000 */
.L_x_592:
[----:B------:R-:W-:Y:S04]  /*fbf0*/  BSSY B1, `(.L_x_594) ;  /* 0x0000067000017945 */ /* 0x000fe80003800000 */
[----:B------:R-:W-:Y:S05]  /*fc00*/  @P1 BRA `(.L_x_595) ;  /* 0x0000000400941947 */ /* 0x000fea0003800000 */
[----:B-12---:R-:W2:Y:S04]  /*fc10*/  LDL R10, [R1+0x54] ;  /* 0x00005400010a7983 */ /* 0x006ea80000100800 */
[----:B------:R-:W3:Y:S01]  /*fc20*/  LDL R46, [R1+0x8c] ;  /* 0x00008c00012e7983 */ /* 0x000ee20000100800 */
[----:B------:R-:W1:Y:S01]  /*fc30*/  S2R R5, SR_TID.X ;  /* 0x0000000000057919 */ /* 0x000e620000002100 */
[C---:B------:R-:W-:Y:S02]  /*fc40*/  VIADD R6, R22.reuse, 0x40 ;  /* 0x0000004016067836 */ /* 0x040fe40000000000 */
[----:B------:R-:W-:Y:S02]  /*fc50*/  VIADD R8, R22, 0x40 ;  /* 0x0000004016087836 */ /* 0x000fe40000000000 */
[----:B------:R-:W-:Y:S01]  /*fc60*/  IMAD.SHL.U32 R6, R6, 0x40, RZ ;  /* 0x0000004006067824 */ /* 0x000fe200078e00ff */
[----:B-1----:R-:W-:-:S04]  /*fc70*/  IADD3 R5, R5, -0x80, RZ ;  /* 0xffffff8005057810 */ /* 0x002fc80007ffe0ff */
[----:B------:R-:W-:-:S04]  /*fc80*/  SHF.R.S32.HI R4, RZ, 0x1f, R5 ;  /* 0x0000001fff047819 */ /* 0x000fc80000011405 */
[----:B------:R-:W-:-:S04]  /*fc90*/  LEA.HI R4, R4, R5, RZ, 0x3 ;  /* 0x0000000504047211 */ /* 0x000fc800078f18ff */
[----:B------:R-:W-:-:S05]  /*fca0*/  LOP3.LUT R4, R4, 0xfffffff8, RZ, 0xc0, !PT ;  /* 0xfffffff804047812 */ /* 0x000fca00078ec0ff */
[----:B------:R-:W-:-:S05]  /*fcb0*/  IMAD.IADD R4, R5, 0x1, -R4 ;  /* 0x0000000105047824 */ /* 0x000fca00078e0a04 */
[----:B------:R-:W-:Y:S02]  /*fcc0*/  LEA.HI R4, R3, R4, RZ, 0x1d ;  /* 0x0000000403047211 */ /* 0x000fe400078fe8ff */
[----:B------:R-:W-:Y:S02]  /*fcd0*/  SHF.L.U32 R8, R8, 0x6, RZ ;  /* 0x0000000608087819 */ /* 0x000fe400000006ff */
[----:B------:R-:W-:Y:S01]  /*fce0*/  SHF.R.S32.HI R7, RZ, 0x1f, R4 ;  /* 0x0000001fff077819 */ /* 0x000fe20000011404 */
[----:B------:R-:W-:Y:S01]  /*fcf0*/  IMAD.SHL.U32 R5, R4, 0x8, RZ ;  /* 0x0000000804057824 */ /* 0x000fe200078e00ff */
[----:B------:R-:W-:Y:S02]  /*fd00*/  LOP3.LUT R8, R8, 0x1c0, RZ, 0xc0, !PT ;  /* 0x000001c008087812 */ /* 0x000fe400078ec0ff */
[----:B------:R-:W-:Y:S02]  /*fd10*/  LEA.HI R7, R7, R4, RZ, 0x3 ;  /* 0x0000000407077211 */ /* 0x000fe400078f18ff */
[----:B------:R-:W-:-:S02]  /*fd20*/  LOP3.LUT R6, R6, 0x1c0, RZ, 0xc0, !PT ;  /* 0x000001c006067812 */ /* 0x000fc400078ec0ff */
[----:B------:R-:W-:Y:S01]  /*fd30*/  LOP3.LUT R4, R8, 0x38, R5, 0xf8, !PT ;  /* 0x0000003808047812 */ /* 0x000fe200078ef805 */
[----:B------:R-:W-:Y:S01]  /*fd40*/  IMAD.SHL.U32 R7, R7, 0x400, RZ ;  /* 0x0000040007077824 */ /* 0x000fe200078e00ff */
[----:B------:R-:W-:-:S04]  /*fd50*/  SHF.R.U32.HI R6, RZ, 0x3, R6 ;  /* 0x00000003ff067819 */ /* 0x000fc80000011606 */
[----:B------:R-:W-:Y:S02]  /*fd60*/  LOP3.LUT R8, R4, R6, RZ, 0x3c, !PT ;  /* 0x0000000604087212 */ /* 0x000fe400078e3cff */
[----:B------:R-:W-:Y:S01]  /*fd70*/  LOP3.LUT R9, R7, 0x7fffe000, RZ, 0xc0, !PT ;  /* 0x7fffe00007097812 */ /* 0x000fe200078ec0ff */
        /* <DEDUP_REMOVED lines=8> */
[----:B--2---:R-:W-:Y:S01]  /*fe00*/  IADD3 R9, R8, R9, R10 ;  /* 0x0000000908097210 */ /* 0x004fe20007ffe00a */
[----:B---3--:R-:W1:Y:S04]  /*fe10*/  LDS.128 R4, [R46] ;  /* 0x000000002e047984 */ /* 0x008e680000000c00 */
        /* <DEDUP_REMOVED lines=68> */
.L_x_595:
[----:B------:R-:W-:Y:S05]  /*10260*/  BSYNC B1 ;  /* 0x0000000000017941 */ /* 0x000fea0003800000 */
.L_x_594:
[----:B------:R-:W-:Y:S05]  /*10270*/  @P0 BRA `(.L_x_582) ;  /* 0x0000000400940947 */ /* 0x000fea0003800000 */
[----:B-123--:R-:W2:Y:S04]  /*10280*/  LDL R9, [R1+0x50] ;  /* 0x0000500001097983 */ /* 0x00eea80000100800 */
[----:B------:R-:W3:Y:S01]  /*10290*/  LDL R42, [R1+0x88] ;  /* 0x00008800012a7983 */ /* 0x000ee20000100800 */
[----:B------:R-:W1:Y:S01]  /*102a0*/  S2R R5, SR_TID.X ;  /* 0x0000000000057919 */ /* 0x000e620000002100 */
[----:B------:R-:W-:Y:S02]  /*102b0*/  VIADD R7, R22, 0x60 ;  /* 0x0000006016077836 */ /* 0x000fe40000000000 */
[----:B-1----:R-:W-:-:S05]  /*102c0*/  VIADD R5, R5, 0xffffff80 ;  /* 0xffffff8005057836 */ /* 0x002fca0000000000 */
[----:B------:R-:W-:-:S04]  /*102d0*/  SHF.R.S32.HI R4, RZ, 0x1f, R5 ;  /* 0x0000001fff047819 */ /* 0x000fc80000011405 */
[----:B------:R-:W-:-:S04]  /*102e0*/  LEA.HI R4, R4, R5, RZ, 0x3 ;  /* 0x0000000504047211 */ /* 0x000fc800078f18ff */
[----:B------:R-:W-:-:S05]  /*102f0*/  LOP3.LUT R4, R4, 0xfffffff8, RZ, 0xc0, !PT ;  /* 0xfffffff804047812 */ /* 0x000fca00078ec0ff */
[----:B------:R-:W-:Y:S01]  /*10300*/  IMAD.IADD R4, R5, 0x1, -R4 ;  /* 0x0000000105047824 */ /* 0x000fe200078e0a04 */
[----:B------:R-:W-:-:S04]  /*10310*/  IADD3 R5, R22, 0x60, RZ ;  /* 0x0000006016057810 */ /* 0x000fc80007ffe0ff */
[----:B------:R-:W-:Y:S01]  /*10320*/  LEA.HI R3, R3, R4, RZ, 0x1d ;  /* 0x0000000403037211 */ /* 0x000fe200078fe8ff */
[----:B------:R-:W-:Y:S02]  /*10330*/  IMAD.SHL.U32 R5, R5, 0x40, RZ ;  /* 0x0000004005057824 */ /* 0x000fe400078e00ff */
[----:B------:R-:W-:Y:S01]  /*10340*/  IMAD.SHL.U32 R7, R7, 0x40, RZ ;  /* 0x0000004007077824 */ /* 0x000fe200078e00ff */
[----:B------:R-:W-:Y:S01]  /*10350*/  SHF.R.S32.HI R6, RZ, 0x1f, R3 ;  /* 0x0000001fff067819 */ /* 0x000fe20000011403 */
[----:B------:R-:W-:Y:S01]  /*10360*/  IMAD.SHL.U32 R4, R3, 0x8, RZ ;  /* 0x0000000803047824 */ /* 0x000fe200078e00ff */
[----:B------:R-:W-:Y:S02]  /*10370*/  LOP3.LUT R5, R5, 0x1c0, RZ, 0xc0, !PT ;  /* 0x000001c005057812 */ /* 0x000fe400078ec0ff */
[----:B------:R-:W-:Y:S02]  /*10380*/  LEA.HI R6, R6, R3, RZ, 0x3 ;  /* 0x0000000306067211 */ /* 0x000fe400078f18ff */
[----:B------:R-:W-:-:S02]  /*10390*/  LOP3.LUT R7, R7, 0x1c0, RZ, 0xc0, !PT ;  /* 0x000001c007077812 */ /* 0x000fc400078ec0ff */
[----:B------:R-:W-:Y:S01]  /*103a0*/  SHF.R.U32.HI R5, RZ, 0x3, R5 ;  /* 0x00000003ff057819 */ /* 0x000fe20000011605 */
[----:B------:R-:W-:Y:S01]  /*103b0*/  IMAD.SHL.U32 R6, R6, 0x400, RZ ;  /* 0x0000040006067824 */ /* 0x000fe200078e00ff */
[----:B------:R-:W-:-:S04]  /*103c0*/  LOP3.LUT R3, R7, 0x38, R4, 0xf8, !PT ;  /* 0x0000003807037812 */ /* 0x000fc800078ef804 */
[----:B------:R-:W-:Y:S02]  /*103d0*/  LOP3.LUT R3, R3, R5, RZ, 0x3c, !PT ;  /* 0x0000000503037212 */ /* 0x000fe400078e3cff */
[----:B------:R-:W-:Y:S01]  /*103e0*/  LOP3.LUT R8, R6, 0x7fffe000, RZ, 0xc0, !PT ;  /* 0x7fffe00006087812 */ /* 0x000fe200078ec0ff */
[--C-:B------:R-:W-:Y:S02]  /*103f0*/  HADD2.F32 R37, -RZ, R15.reuse.H0_H0 ;  /* 0x2000000fff257230 */ /* 0x100fe40000004100 */
[----:B------:R-:W-:Y:S02]  /*10400*/  HADD2.F32 R35, -RZ, R0.H0_H0 ;  /* 0x20000000ff237230 */ /* 0x000fe40000004100 */
[----:B------:R-:W-:Y:S02]  /*10410*/  HADD2.F32 R38, -RZ, R20.H0_H0 ;  /* 0x20000014ff267230 */ /* 0x000fe40000004100 */
[----:B------:R-:W-:Y:S02]  /*10420*/  HADD2.F32 R36, -RZ, R12.H0_H0 ;  /* 0x2000000cff247230 */ /* 0x000fe40000004100 */
[----:B------:R-:W-:-:S02]  /*10430*/  HADD2.F32 R40, -RZ, R15.H1_H1 ;  /* 0x3000000fff287230 */ /* 0x000fc40000004100 */
[----:B------:R-:W-:Y:S02]  /*10440*/  HADD2.F32 R0, -RZ, R0.H1_H1 ;  /* 0x30000000ff007230 */ /* 0x000fe40000004100 */
        /* <DEDUP_REMOVED lines=9> */
[----:B------:R-:W-:Y:S02]  /*104e0*/  HADD2.F32 R8, -RZ, R8.H1_H1 ;  /* 0x30000008ff087230 */ /* 0x000fe40000004100 */
[----:B------:R-:W-:Y:S02]  /*104f0*/  HADD2.F32 R31, -RZ, R9.H0_H0 ;  /* 0x20000009ff1f7230 */ /* 0x000fe40000004100 */
[-C--:B------:R-:W-:Y:S01]  /*10500*/  FMUL.FTZ R34, R37, R30.reuse ;  /* 0x0000001e25227220 */ /* 0x080fe20000410000 */
[----:B------:R-:W-:Y:S01]  /*10510*/  FMUL.FTZ R30, R35, R30 ;  /* 0x0000001e231e7220 */ /* 0x000fe20000410000 */
[----:B------:R-:W-:-:S02]  /*10520*/  HADD2.F32 R4, -RZ, R4.H1_H1 ;  /* 0x30000004ff047230 */ /* 0x000fc40000004100 */
[-C--:B------:R-:W-:Y:S01]  /*10530*/  FMUL.FTZ R15, R38, R8.reuse ;  /* 0x00000008260f7220 */ /* 0x080fe20000410000 */
[----:B------:R-:W-:Y:S02]  /*10540*/  HADD2.F32 R26, -RZ, R5.H0_H0 ;  /* 0x20000005ff1a7230 */ /* 0x000fe40000004100 */
[-C--:B------:R-:W-:Y:S01]  /*10550*/  FFMA.FTZ R34, R35, R21.reuse, -R34 ;  /* 0x0000001523227223 */ /* 0x080fe20000010822 */
[----:B------:R-:W-:Y:S01]  /*10560*/  FFMA.FTZ R30, R37, R21, R30 ;  /* 0x00000015251e7223 */ /* 0x000fe2000001001e */
[----:B------:R-:W-:Y:S02]  /*10570*/  HADD2.F32 R9, -RZ, R9.H1_H1 ;  /* 0x30000009ff097230 */ /* 0x000fe40000004100 */
[----:B------:R-:W-:Y:S01]  /*10580*/  FMUL.FTZ R21, R36, R8 ;  /* 0x0000000824157220 */ /* 0x000fe20000410000 */
[----:B------:R-:W-:Y:S01]  /*10590*/  FMUL.FTZ R35, R40, R31 ;  /* 0x0000001f28237220 */ /* 0x000fe20000410000 */
[----:B------:R-:W-:Y:S02]  /*105a0*/  HADD2.F32 R37, -RZ, R12.H1_H1 ;  /* 0x3000000cff257230 */ /* 0x000fe40000004100 */
[----:B------:R-:W-:Y:S01]  /*105b0*/  FFMA.FTZ R15, R36, R4, -R15 ;  /* 0x00000004240f7223 */ /* 0x000fe2000001080f */
[----:B------:R-:W-:-:S02]  /*105c0*/  HADD2.F32 R32, -RZ, R10.H0_H0 ;  /* 0x2000000aff207230 */ /* 0x000fc40000004100 */
[----:B------:R-:W-:Y:S01]  /*105d0*/  FMUL.FTZ R31, R0, R31 ;  /* 0x0000001f001f7220 */ /* 0x000fe20000410000 */
[----:B------:R-:W-:Y:S02]  /*105e0*/  HADD2.F32 R5, -RZ, R5.H1_H1 ;  /* 0x30000005ff057230 */ /* 0x000fe40000004100 */
[----:B------:R-:W-:Y:S01]  /*105f0*/  FFMA.FTZ R21, R38, R4, R21 ;  /* 0x0000000426157223 */ /* 0x000fe20000010015 */
[-C--:B------:R-:W-:Y:S01]  /*10600*/  FFMA.FTZ R35, R0, R26.reuse, -R35 ;  /* 0x0000001a00237223 */ /* 0x080fe20000010823 */
[----:B------:R-:W-:Y:S02]  /*10610*/  HADD2.F32 R10, -RZ, R10.H1_H1 ;  /* 0x3000000aff0a7230 */ /* 0x000fe40000004100 */
[-C--:B------:R-:W-:Y:S01]  /*10620*/  FMUL.FTZ R0, R41, R9.reuse ;  /* 0x0000000929007220 */ /* 0x080fe20000410000 */
[----:B------:R-:W-:Y:S01]  /*10630*/  FMUL.FTZ R4, R37, R9 ;  /* 0x0000000925047220 */ /* 0x000fe20000410000 */
[----:B------:R-:W-:Y:S02]  /*10640*/  HADD2.F32 R36, -RZ, R25.H0_H0 ;  /* 0x20000019ff247230 */ /* 0x000fe40000004100 */
[----:B------:R-:W-:Y:S01]  /*10650*/  FFMA.FTZ R31, R40, R26, R31 ;  /* 0x0000001a281f7223 */ /* 0x000fe2000001001f */
[----:B0-----:R-:W-:-:S02]  /*10660*/  HADD2.F32 R27, -RZ, R6.H0_H0 ;  /* 0x20000006ff1b7230 */ /* 0x001fc40000004100 */
[-C--:B------:R-:W-:Y:S01]  /*10670*/  FMUL.FTZ R8, R43, R32.reuse ;  /* 0x000000202b087220 */ /* 0x080fe20000410000 */
[----:B------:R-:W-:Y:S02]  /*10680*/  HADD2.F32 R6, -RZ, R6.H1_H1 ;  /* 0x30000006ff067230 */ /* 0x000fe40000004100 */
[-C--:B------:R-:W-:Y:S01]  /*10690*/  FFMA.FTZ R0, R37, R5.reuse, -R0 ;  /* 0x0000000525007223 */ /* 0x080fe20000010800 */
[----:B------:R-:W-:Y:S02]  /*106a0*/  HADD2.F32 R26, -RZ, R14.H0_H0 ;  /* 0x2000000eff1a7230 */ /* 0x000fe40000004100 */
[----:B------:R-:W-:Y:S01]  /*106b0*/  FMUL.FTZ R32, R39, R32 ;  /* 0x0000002027207220 */ /* 0x000fe20000410000 */
[----:B------:R-:W-:Y:S01]  /*106c0*/  FFMA.FTZ R12, R41, R5, R4 ;  /* 0x00000005290c7223 */ /* 0x000fe20000010004 */
[----:B------:R-:W-:Y:S01]  /*106d0*/  FMUL.FTZ R5, R36, R10 ;  /* 0x0000000a24057220 */ /* 0x000fe20000410000 */
[--C-:B------:R-:W-:Y:S02]  /*106e0*/  HADD2.F32 R33, -RZ, R11.reuse.H0_H0 ;  /* 0x2000000bff217230 */ /* 0x100fe40000004100 */
[-C--:B------:R-:W-:Y:S01]  /*106f0*/  FFMA.FTZ R20, R39, R27.reuse, -R8 ;  /* 0x0000001b27147223 */ /* 0x080fe20000010808 */
[----:B------:R-:W-:Y:S01]  /*10700*/  FFMA.FTZ R32, R43, R27, R32 ;  /* 0x0000001b2b207223 */ /* 0x000fe20000010020 */
[----:B------:R-:W-:-:S02]  /*10710*/  HADD2.F32 R11, -RZ, R11.H1_H1 ;  /* 0x3000000bff0b7230 */ /* 0x000fc40000004100 */
[C---:B------:R-:W-:Y:S01]  /*10720*/  FFMA.FTZ R27, R26.reuse, R6, -R5 ;  /* 0x000000061a1b7223 */ /* 0x040fe20000010805 */
[----:B------:R-:W-:Y:S02]  /*10730*/  HADD2.F32 R37, -RZ, R24.H1_H1 ;  /* 0x30000018ff257230 */ /* 0x000fe40000004100 */
[----:B------:R-:W-:Y:S01]  /*10740*/  FMUL.FTZ R9, R26, R10 ;  /* 0x0000000a1a097220 */ /* 0x000fe20000410000 */
[----:B------:R-:W-:Y:S02]  /*10750*/  HADD2.F32 R39, -RZ, R25.H1_H1 ;  /* 0x30000019ff277230 */ /* 0x000fe40000004100 */
[----:B------:R-:W-:Y:S02]  /*10760*/  HADD2.F32 R5, -RZ, R13.H1_H1 ;  /* 0x3000000dff057230 */ /* 0x000fe40000004100 */
[----:B------:R-:W-:Y:S02]  /*10770*/  HADD2.F32 R25, -RZ, R14.H1_H1 ;  /* 0x3000000eff197230 */ /* 0x000fe40000004100 */
[----:B------:R-:W-:-:S02]  /*10780*/  HADD2.F32 R29, -RZ, R7.H0_H0 ;  /* 0x20000007ff1d7230 */ /* 0x000fc40000004100 */
[----:B------:R-:W-:Y:S01]  /*10790*/  FFMA.FTZ R13, R36, R6, R9 ;  /* 0x00000006240d7223 */ /* 0x000fe20000010009 */
[----:B------:R-:W-:Y:S02]  /*107a0*/  HADD2.F32 R7, -RZ, R7.H1_H1 ;  /* 0x30000007ff077230 */ /* 0x000fe40000004100 */
[----:B------:R-:W-:Y:S01]  /*107b0*/  FMUL.FTZ R4, R37, R33 ;  /* 0x0000002125047220 */ /* 0x000fe20000410000 */
[----:B------:R-:W-:Y:S01]  /*107c0*/  FMUL.FTZ R8, R39, R11 ;  /* 0x0000000b27087220 */ /* 0x000fe20000410000 */
[----:B------:R-:W-:Y:S01]  /*107d0*/  FMUL.FTZ R6, R5, R33 ;  /* 0x0000002105067220 */ /* 0x000fe20000410000 */
[----:B------:R-:W-:Y:S01]  /*107e0*/  FMUL.FTZ R10, R25, R11 ;  /* 0x0000000b190a7220 */ /* 0x000fe20000410000 */
[----:B------:R-:W-:Y:S01]  /*107f0*/  FFMA.FTZ R11, R5, R29, -R4 ;  /* 0x0000001d050b7223 */ /* 0x000fe20000010804 */
[----:B------:R-:W-:Y:S01]  /*10800*/  FFMA.FTZ R14, R25, R7, -R8 ;  /* 0x00000007190e7223 */ /* 0x000fe20000010808 */
[----:B------:R-:W-:Y:S01]  /*10810*/  FFMA.FTZ R29, R37, R29, R6 ;  /* 0x0000001d251d7223 */ /* 0x000fe20000010006 */
[----:B------:R-:W-:Y:S01]  /*10820*/  FFMA.FTZ R24, R39, R7, R10 ;  /* 0x0000000727187223 */ /* 0x000fe2000001000a */
[----:B------:R-:W-:-:S02]  /*10830*/  F2FP.F16.F32.PACK_AB R4, R15, R34 ;  /* 0x000000220f04723e */ /* 0x000fc400000000ff */
[----:B------:R-:W-:Y:S02]  /*10840*/  F2FP.F16.F32.PACK_AB R5, R0, R35 ;  /* 0x000000230005723e */ /* 0x000fe400000000ff */
[----:B------:R-:W-:Y:S02]  /*10850*/  F2FP.F16.F32.PACK_AB R6, R27, R20 ;  /* 0x000000141b06723e */ /* 0x000fe400000000ff */
[----:B------:R-:W-:Y:S02]  /*10860*/  F2FP.F16.F32.PACK_AB R7, R14, R11 ;  /* 0x0000000b0e07723e */ /* 0x000fe400000000ff */
[----:B------:R-:W-:Y:S02]  /*10870*/  F2FP.F16.F32.PACK_AB R8, R21, R30 ;  /* 0x0000001e1508723e */ /* 0x000fe400000000ff */
[----:B------:R-:W-:Y:S02]  /*10880*/  F2FP.F16.F32.PACK_AB R9, R12, R31 ;  /* 0x0000001f0c09723e */ /* 0x000fe400000000ff */
[----:B------:R-:W-:-:S02]  /*10890*/  F2FP.F16.F32.PACK_AB R10, R13, R32 ;  /* 0x000000200d0a723e */ /* 0x000fc400000000ff */
[----:B------:R-:W-:Y:S01]  /*108a0*/  F2FP.F16.F32.PACK_AB R11, R24, R29 ;  /* 0x0000001d180b723e */ /* 0x000fe200000000ff */
[----:B------:R4:W-:Y:S04]  /*108b0*/  STS.128 [R42], R4 ;  /* 0x000000042a007388 */ /* 0x0009e80000000c00 */
[----:B------:R4:W-:Y:S02]  /*108c0*/  STS.128 [R3+0x16400], R8 ;  /* 0x0164000803007388 */ /* 0x0009e40000000c00 */
.L_x_582:
[----:B------:R-:W-:Y:S05]  /*108d0*/  BSYNC B0 ;  /* 0x0000000000007941 */ /* 0x000fea0003800000 */
.L_x_563:
[----:B------:R-:W-:Y:S01]  /*108e0*/  @!PT LDS RZ, [RZ] ;  /* 0x00000000fffff984 */ /* 0x000fe20000000800 */
[----:B------:R-:W-:Y:S01]  /*108f0*/  @!PT LDS RZ, [RZ] ;  /* 0x00000000fffff984 */ /* 0x000fe20000000800 */
[----:B------:R-:W-:Y:S01]  /*10900*/  @!PT LDS RZ, [RZ] ;  /* 0x00000000fffff984 */ /* 0x000fe20000000800 */
[----:B------:R-:W-:Y:S01]  /*10910*/  @!PT LDS RZ, [RZ] ;  /* 0x00000000fffff984 */ /* 0x000fe20000000800 */
[----:B------:R5:W-:Y:S06]  /*10920*/  MEMBAR.ALL.CTA ;  /* 0x0000000000007992 */ /* 0x000bec0000008000 */
[----:B-----5:R-:W5:Y:S01]  /*10930*/  FENCE.VIEW.ASYNC.S ;  /* 0x00000000000073c6 */ /* 0x020f620000000000 */
[----:B------:R-:W-:Y:S05]  /*10940*/  WARPSYNC.ALL ;  /* 0x0000000000007948 */ /* 0x000fea0003800000 */
[----:B-----5:R-:W-:Y:S06]  /*10950*/  BAR.SYNC.DEFER_BLOCKING 0xd, 0x100 ;  /* 0x0344000000007b1d */ /* 0x020fec0000010000 */
.L_x_561:
[----:B------:R-:W-:-:S13]  /*10960*/  ISETP.NE.AND P0, PT, R224, 0x3, PT ;  /* 0x00000003e000780c */ /* 0x000fda0003f05270 */
[----:B------:R-:W-:Y:S05]  /*10970*/  @!P0 BRA `(.L_x_596) ;  /* 0x0000000000048947 */ /* 0x000fea0003800000 */
[----:B------:R-:W-:Y:S01]  /*10980*/  BPT.TRAP 0x1 ;  /* 0x000000040000795c */ /* 0x000fe20000300000 */
.L_x_596:
[----:B------:R-:W-:Y:S02]  /*10990*/  LEA R0, R222, R2, 0x3 ;  /* 0x00000002de007211 */ /* 0x000fe400078e18ff */
[----:B0-2-4-:R-:W-:-:S04]  /*109a0*/  SHF.L.U32 R3, R233, 0x1f, RZ ;  /* 0x0000001fe9037819 */ /* 0x015fc800000006ff */
[----:B------:R0:W2:Y:S01]  /*109b0*/  SYNCS.PHASECHK.TRANS64.TRYWAIT P2, [R0+URZ+0x34830], R3 ;  /* 0x03483003000075a7 */ /* 0x0000a2000804017f */
[----:B------:R-:W-:Y:S05]  /*109c0*/  @!P0 BRA `(.L_x_597) ;  /* 0x0000000000048947 */ /* 0x000fea0003800000 */
[----:B------:R-:W-:Y:S01]  /*109d0*/  BPT.TRAP 0x1 ;  /* 0x000000040000795c */ /* 0x000fe20000300000 */
.L_x_597:
[----:B-1-3--:R-:W1:Y:S01]  /*109e0*/  S2R R4, SR_TID.X ;  /* 0x0000000000047919 */ /* 0x00ae620000002100 */
[----:B------:R-:W-:Y:S01]  /*109f0*/  IMAD.MOV.U32 R87, RZ, RZ, RZ ;  /* 0x000000ffff577224 */ /* 0x000fe200078e00ff */
[----:B-1----:R-:W-:-:S04]  /*10a00*/  LOP3.LUT R4, R4, 0x7f, RZ, 0xc0, !PT ;  /* 0x0000007f04047812 */ /* 0x002fc800078ec0ff */
[----:B------:R-:W-:Y:S01]  /*10a10*/  ISETP.NE.AND P1, PT, R4, RZ, PT ;  /* 0x000000ff0400720c */ /* 0x000fe20003f25270 */
[----:B--2---:R-:W-:-:S12]  /*10a20*/  @P2 BRA `(.L_x_598) ;  /* 0x0000000000082947 */ /* 0x004fd80003800000 */
[----:B------:R-:W1:Y:S02]  /*10a30*/  SYNCS.PHASECHK.TRANS64.TRYWAIT P2, [R0+URZ+0x34830], R3 ;  /* 0x03483003000075a7 */ /* 0x000e64000804017f */
[----:B-1----:R-:W-:Y:S05]  /*10a40*/  @!P2 BRA `(.L_x_599) ;  /* 0x000001780068a947 */ /* 0x002fea0003800000 */
.L_x_598:
[----:B------:R-:W-:Y:S05]  /*10a50*/  WARPSYNC.ALL ;  /* 0x0000000000007948 */ /* 0x000fea0003800000 */
[----:B01----:R-:W-:Y:S01]  /*10a60*/  VIADD R3, R2, 0x1e400 ;  /* 0x0001e40002037836 */ /* 0x003fe20000000000 */
[----:B------:R-:W-:Y:S01]  /*10a70*/  R2UR UR56, R28 ;  /* 0x000000001c3872ca */ /* 0x000fe200000e0000 */
[----:B------:R-:W-:Y:S01]  /*10a80*/  IMAD.MOV.U32 R5, RZ, RZ, 0x40000040 ;  /* 0x40000040ff057424 */ /* 0x000fe200078e00ff */
[----:B------:R-:W-:Y:S01]  /*10a90*/  WARPGROUP.ARRIVE ;  /* 0x00000000000079c5 */ /* 0x000fe20000000000 */
[----:B------:R-:W-:Y:S01]  /*10aa0*/  UMOV UR9, 0x40000040 ;  /* 0x4000004000097882 */ /* 0x000fe20000000000 */
[----:B------:R-:W-:Y:S01]  /*10ab0*/  SHF.R.U32.HI R3, RZ, 0x4, R3 ;  /* 0x00000004ff037819 */ /* 0x000fe20000011603 */
[----:B------:R-:W-:Y:S01]  /*10ac0*/  IMAD.MOV.U32 R15, RZ, RZ, 0x40000040 ;  /* 0x40000040ff0f7424 */ /* 0x000fe200078e00ff */
[----:B------:R-:W-:Y:S01]  /*10ad0*/  R2UR UR11, R5 ;  /* 0x00000000050b72ca */ /* 0x000fe200000e0000 */
[----:B------:R-:W-:Y:S01]  /*10ae0*/  IMAD.MOV.U32 R21, RZ, RZ, 0x40000040 ;  /* 0x40000040ff157424 */ /* 0x000fe200078e00ff */
[----:B------:R-:W-:Y:S01]  /*10af0*/  LOP3.LUT R3, R3, 0x3fff, RZ, 0xc0, !PT ;  /* 0x00003fff03037812 */ /* 0x000fe200078ec0ff */
[----:B------:R-:W-:Y:S01]  /*10b00*/  IMAD.MOV.U32 R25, RZ, RZ, 0x40000040 ;  /* 0x40000040ff197424 */ /* 0x000fe200078e00ff */
[----:B------:R-:W-:Y:S01]  /*10b10*/  R2UR UR15, R15 ;  /* 0x000000000f0f72ca */ /* 0x000fe200000e0000 */
[----:B------:R-:W-:Y:S01]  /*10b20*/  IMAD.U32 R27, RZ, RZ, UR9 ;  /* 0x00000009ff1b7e24 */ /* 0x000fe2000f8e00ff */
[----:B------:R-:W-:Y:S01]  /*10b30*/  LOP3.LUT R4, R3, 0x10000, RZ, 0xfc, !PT ;  /* 0x0001000003047812 */ /* 0x000fe200078efcff */
[----:B------:R-:W-:Y:S01]  /*10b40*/  ULOP3.LUT UR56, UR56, 0x10000, URZ, 0xfc, !UPT ;  /* 0x0001000038387892 */ /* 0x000fe2000f8efc3f */
[----:B------:R-:W-:Y:S01]  /*10b50*/  MOV R8, UR37 ;  /* 0x0000002500087c02 */ /* 0x000fe20008000f00 */
[----:B------:R-:W-:Y:S01]  /*10b60*/  UMOV UR37, UR9 ;  /* 0x0000000900257c82 */ /* 0x000fe20008000000 */
[----:B------:R-:W-:Y:S01]  /*10b70*/  MOV R9, UR36 ;  /* 0x0000002400097c02 */ /* 0x000fe20008000f00 */
[----:B------:R0:W-:Y:S01]  /*10b80*/  STL [R1+0x2c], R4 ;  /* 0x00002c0401007387 */ /* 0x0001e20000100800 */
[----:B------:R-:W-:Y:S01]  /*10b90*/  UMOV UR13, UR37 ;  /* 0x00000025000d7c82 */ /* 0x000fe20008000000 */
[----:B------:R-:W-:Y:S01]  /*10ba0*/  R2UR UR23, R21 ;  /* 0x00000000151772ca */ /* 0x000fe200000e0000 */
[----:B------:R-:W-:Y:S01]  /*10bb0*/  UMOV UR8, UR56 ;  /* 0x0000003800087c82 */ /* 0x000fe20008000000 */
[----:B------:R-:W-:Y:S01]  /*10bc0*/  UMOV UR21, UR37 ;  /* 0x0000002500157c82 */ /* 0x000fe20008000000 */
[----:B------:R-:W-:Y:S01]  /*10bd0*/  UMOV UR36, UR8 ;  /* 0x0000000800247c82 */ /* 0x000fe20008000000 */
[----:B------:R-:W-:Y:S01]  /*10be0*/  R2UR UR55, R25 ;  /* 0x00000000193772ca */ /* 0x000fe200000e0000 */
[----:B------:R-:W-:Y:S01]  /*10bf0*/  UMOV UR12, UR36 ;  /* 0x00000024000c7c82 */ /* 0x000fe20008000000 */
[----:B------:R-:W-:Y:S01]  /*10c00*/  UMOV UR20, UR36 ;  /* 0x0000002400147c82 */ /* 0x000fe20008000000 */
[----:B------:R-:W-:Y:S01]  /*10c10*/  UMOV UR52, UR36 ;  /* 0x0000002400347c82 */ /* 0x000fe20008000000 */
[----:B0-----:R-:W-:Y:S01]  /*10c20*/  IMAD R4, R222, 0xb00, R4 ;  /* 0x00000b00de047824 */ /* 0x001fe200078e0204 */
[----:B------:R-:W-:Y:S01]  /*10c30*/  UMOV UR53, UR37 ;  /* 0x0000002500357c82 */ /* 0x000fe20008000000 */
[----:B------:R-:W-:Y:S01]  /*10c40*/  R2UR UR35, R15 ;  /* 0x000000000f2372ca */ /* 0x000fe200000e0000 */
[----:B------:R-:W-:Y:S01]  /*10c50*/  UMOV UR32, UR36 ;  /* 0x0000002400207c82 */ /* 0x000fe20008000000 */
[C---:B------:R-:W-:Y:S01]  /*10c60*/  VIADD R14, R4.reuse, 0x80 ;  /* 0x00000080040e7836 */ /* 0x040fe20000000000 */
[C---:B------:R-:W-:Y:S01]  /*10c70*/  R2UR UR10, R4.reuse ;  /* 0x00000000040a72ca */ /* 0x040fe200000e0000 */
[C---:B------:R-:W-:Y:S01]  /*10c80*/  VIADD R20, R4.reuse, 0x100 ;  /* 0x0000010004147836 */ /* 0x040fe20000000000 */
[----:B------:R-:W-:Y:S01]  /*10c90*/  IADD3 R24, R4, 0x180, RZ ;  /* 0x0000018004187810 */ /* 0x000fe20007ffe0ff */
[----:B------:R-:W-:Y:S01]  /*10ca0*/  UMOV UR33, UR37 ;  /* 0x0000002500217c82 */ /* 0x000fe20008000000 */
[----:B------:R-:W-:Y:S01]  /*10cb0*/  R2UR UR14, R14 ;  /* 0x000000000e0e72ca */ /* 0x000fe200000e0000 */
[----:B------:R-:W-:Y:S01]  /*10cc0*/  VIADD R14, R4, 0x200 ;  /* 0x00000200040e7836 */ /* 0x000fe20000000000 */
[----:B------:R-:W-:Y:S01]  /*10cd0*/  R2UR UR22, R20 ;  /* 0x00000000141672ca */ /* 0x000fe200000e0000 */
[----:B------:R-:W-:Y:S01]  /*10ce0*/  VIADD R20, R4, 0x280 ;  /* 0x0000028004147836 */ /* 0x000fe20000000000 */
[----:B------:R-:W-:Y:S01]  /*10cf0*/  R2UR UR54, R24 ;  /* 0x00000000183672ca */ /* 0x000fe200000e0000 */
[----:B------:R-:W-:Y:S01]  /*10d00*/  UMOV UR28, UR36 ;  /* 0x00000024001c7c82 */ /* 0x000fe20008000000 */
[----:B------:R-:W-:Y:S01]  /*10d10*/  R2UR UR34, R14 ;  /* 0x000000000e2272ca */ /* 0x000fe200000e0000 */
[----:B------:R-:W-:Y:S01]  /*10d20*/  UMOV UR29, UR37 ;  /* 0x00000025001d7c82 */ /* 0x000fe20008000000 */
[----:B------:R-:W-:Y:S01]  /*10d30*/  R2UR UR30, R20 ;  /* 0x00000000141e72ca */ /* 0x000fe200000e0000 */
[----:B------:R-:W-:Y:S01]  /*10d40*/  HGMMA.64x16x16.F32 R112, gdesc[UR8], RZ, !UPT, gsb0 ;  /* 0x00200000087079f0 */ /* 0x000fe2000c0008ff */
[----:B------:R-:W-:Y:S01]  /*10d50*/  R2UR UR31, R21 ;  /* 0x00000000151f72ca */ /* 0x000fe200000e0000 */
[----:B------:R-:W-:Y:S01]  /*10d60*/  UMOV UR44, UR36 ;  /* 0x00000024002c7c82 */ /* 0x000fe20008000000 */
[C---:B------:R-:W-:Y:S01]  /*10d70*/  IADD3 R24, R4.reuse, 0x300, RZ ;  /* 0x0000030004187810 */ /* 0x040fe20007ffe0ff */
[----:B------:R-:W-:Y:S01]  /*10d80*/  UMOV UR45, UR37 ;  /* 0x00000025002d7c82 */ /* 0x000fe20008000000 */
[----:B------:R-:W-:Y:S01]  /*10d90*/  R2UR UR47, R25 ;  /* 0x00000000192f72ca */ /* 0x000fe200000e0000 */
[----:B------:R-:W-:Y:S01]  /*10da0*/  VIADD R14, R4, 0x380 ;  /* 0x00000380040e7836 */ /* 0x000fe20000000000 */
[----:B------:R-:W-:Y:S01]  /*10db0*/  R2UR UR46, R24 ;  /* 0x00000000182e72ca */ /* 0x000fe200000e0000 */
[----:B------:R-:W-:Y:S01]  /*10dc0*/  UMOV UR24, UR36 ;  /* 0x0000002400187c82 */ /* 0x000fe20008000000 */
[----:B------:R-:W-:Y:S01]  /*10dd0*/  R2UR UR27, R15 ;  /* 0x000000000f1b72ca */ /* 0x000fe200000e0000 */
[----:B------:R-:W-:Y:S01]  /*10de0*/  UMOV UR25, UR37 ;  /* 0x0000002500197c82 */ /* 0x000fe20008000000 */
[----:B------:R-:W-:Y:S01]  /*10df0*/  R2UR UR26, R14 ;  /* 0x000000000e1a72ca */ /* 0x000fe200000e0000 */
[C---:B------:R-:W-:Y:S01]  /*10e00*/  VIADD R20, R4.reuse, 0x400 ;  /* 0x0000040004147836 */ /* 0x040fe20000000000 */
[----:B------:R-:W-:Y:S01]  /*10e10*/  R2UR UR19, R21 ;  /* 0x00000000151372ca */ /* 0x000fe200000e0000 */
[----:B------:R-:W-:Y:S01]  /*10e20*/  UMOV UR16, UR36 ;  /* 0x0000002400107c82 */ /* 0x000fe20008000000 */
[----:B------:R-:W-:Y:S01]  /*10e30*/  UMOV UR17, UR37 ;  /* 0x0000002500117c82 */ /* 0x000fe20008000000 */
        /* <DEDUP_REMOVED lines=8> */
[----:B------:R-:W-:Y:S01]  /*10ec0*/  IMAD.U32 R26, RZ, RZ, UR8 ;  /* 0x00000008ff1a7e24 */ /* 0x000fe2000f8e00ff */
[----:B------:R-:W-:Y:S01]  /*10ed0*/  IADD3 R24, R4, 0x82, RZ ;  /* 0x0000008204187810 */ /* 0x000fe20007ffe0ff */
[----:B------:R-:W-:Y:S01]  /*10ee0*/  IMAD.MOV.U32 R25, RZ, RZ, 0x40000040 ;  /* 0x40000040ff197424 */ /* 0x000fe200078e00ff */
[----:B------:R-:W-:Y:S01]  /*10ef0*/  R2UR UR42, R20 ;  /* 0x00000000142a72ca */ /* 0x000fe200000e0000 */
[----:B------:R-:W-:Y:S01]  /*10f00*/  UMOV UR40, UR36 ;  /* 0x0000002400287c82 */ /* 0x000fe20008000000 */
[----:B------:R-:W-:Y:S01]  /*10f10*/  STL.64 [R1+0x20], R26 ;  /* 0x0000201a01007387 */ /* 0x000fe20000100a00 */
[----:B------:R-:W-:Y:S01]  /*10f20*/  R2UR UR10, R24 ;  /* 0x00000000180a72ca */ /* 0x000fe200000e0000 */
[----:B------:R-:W-:Y:S01]  /*10f30*/  UMOV UR41, UR37 ;  /* 0x0000002500297c82 */ /* 0x000fe20008000000 */
[----:B------:R-:W-:Y:S01]  /*10f40*/  R2UR UR11, R25 ;  /* 0x00000000190b72ca */ /* 0x000fe200000e0000 */
[----:B------:R-:W-:Y:S01]  /*10f50*/  VIADD R14, R4, 0x2 ;  /* 0x00000002040e7836 */ /* 0x000fe20000000000 */
[----:B------:R-:W-:Y:S01]  /*10f60*/  MOV R6, UR39 ;  /* 0x0000002700067c02 */ /* 0x000fe20008000f00 */
[----:B------:R-:W-:Y:S01]  /*10f70*/  IMAD.MOV.U32 R15, RZ, RZ, 0x40000040 ;  /* 0x40000040ff0f7424 */ /* 0x000fe200078e00ff */
[----:B------:R-:W-:Y:S01]  /*10f80*/  MOV R7, UR38 ;  /* 0x0000002600077c02 */ /* 0x000fe20008000f00 */
[----:B------:R-:W-:Y:S01]  /*10f90*/  UIADD3 UR8, UR56, 0x2, URZ ;  /* 0x0000000238087890 */ /* 0x000fe2000fffe03f */
[----:B------:R-:W-:Y:S01]  /*10fa0*/  R2UR UR38, R14 ;  /* 0x000000000e2672ca */ /* 0x000fe200000e0000 */
[----:B------:R-:W-:Y:S01]  /*10fb0*/  UMOV UR37, 0x40000040 ;  /* 0x4000004000257882 */ /* 0x000fe20000000000 */
[----:B------:R-:W-:Y:S01]  /*10fc0*/  R2UR UR39, R15 ;  /* 0x000000000f2772ca */ /* 0x000fe200000e0000 */
[C---:B------:R-:W-:Y:S01]  /*10fd0*/  VIADD R20, R4.reuse, 0x102 ;  /* 0x0000010204147836 */ /* 0x040fe20000000000 */
[----:B------:R-:W-:Y:S01]  /*10fe0*/  MOV R21, 0x40000040 ;  /* 0x4000004000157802 */ /* 0x000fe20000000f00 */
[----:B------:R-:W-:Y:S01]  /*10ff0*/  VIADD R14, R4, 0x182 ;  /* 0x00000182040e7836 */ /* 0x000fe20000000000 */
[----:B------:R-:W-:Y:S01]  /*11000*/  UMOV UR36, UR8 ;  /* 0x0000000800247c82 */ /* 0x000fe20008000000 */
[----:B------:R-:W-:Y:S01]  /*11010*/  IMAD.MOV.U32 R15, RZ, RZ, 0x40000040 ;  /* 0x40000040ff0f7424 */ /* 0x000fe200078e00ff */
[----:B------:R-:W-:Y:S01]  /*11020*/  R2UR UR50, R20 ;  /* 0x00000000143272ca */ /* 0x000fe200000e0000 */
[C---:B------:R-:W-:Y:S01]  /*11030*/  VIADD R20, R4.reuse, 0x202 ;  /* 0x0000020204147836 */ /* 0x040fe20000000000 */
[----:B------:R-:W-:Y:S01]  /*11040*/  R2UR UR51, R21 ;  /* 0x00000000153372ca */ /* 0x000fe200000e0000 */
[----:B------:R-:W-:Y:S01]  /*11050*/  IMAD.MOV.U32 R21, RZ, RZ, 0x40000040 ;  /* 0x40000040ff157424 */ /* 0x000fe200078e00ff */
[----:B------:R-:W-:Y:S01]  /*11060*/  P2R R11, PR, RZ, 0x2 ;  /* 0x00000002ff0b7803 */ /* 0x000fe20000000000 */
[----:B------:R-:W-:Y:S01]  /*11070*/  VIADD R80, R4, 0x4 ;  /* 0x0000000404507836 */ /* 0x000fe20000000000 */
[----:B------:R-:W-:-:S02]  /*11080*/  WARPGROUP.DEPBAR.LE gsb0, 0x0 ;  /* 0x00008000000079c5 */ /* 0x000fc40000010000 */
[----:B------:R-:W-:Y:S01]  /*11090*/  WARPGROUP.ARRIVE ;  /* 0x00000000000079c5 */ /* 0x000fe20000000000 */
[----:B------:R-:W-:Y:S01]  /*110a0*/  IMAD.MOV.U32 R81, RZ, RZ, 0x40000040 ;  /* 0x40000040ff517424 */ /* 0x000fe200078e00ff */
[----:B------:R-:W-:Y:S01]  /*110b0*/  P2R R13, PR, RZ, 0x1 ;  /* 0x00000001ff0d7803 */ /* 0x000fe20000000000 */
[----:B------:R-:W-:Y:S01]  /*110c0*/  IMAD.U32 R83, RZ, RZ, UR37 ;  /* 0x00000025ff537e24 */ /* 0x000fe2000f8e00ff */
[----:B------:R-:W-:Y:S01]  /*110d0*/  ULDC UR61, c[0x0][0x988] ;  /* 0x00026200003d7ab9 */ /* 0x000fe20000000800 */
[----:B------:R-:W-:Y:S01]  /*110e0*/  IMAD.U32 R82, RZ, RZ, UR36 ;  /* 0x00000024ff527e24 */ /* 0x000fe2000f8e00ff */
[----:B------:R-:W-:Y:S01]  /*110f0*/  HGMMA.64x16x16.F32 R104, gdesc[UR12], RZ, !UPT, gsb0 ;  /* 0x002000000c6879f0 */ /* 0x000fe2000c0008ff */
[----:B------:R-:W-:Y:S01]  /*11100*/  R2UR UR14, R14 ;  /* 0x000000000e0e72ca */ /* 0x000fe200000e0000 */
[----:B------:R-:W-:Y:S01]  /*11110*/  VIADD R14, R4, 0x282 ;  /* 0x00000282040e7836 */ /* 0x000fe20000000000 */
[----:B------:R-:W-:Y:S01]  /*11120*/  R2UR UR15, R15 ;  /* 0x000000000f0f72ca */ /* 0x000fe200000e0000 */
[----:B------:R-:W-:Y:S01]  /*11130*/  IMAD.MOV.U32 R15, RZ, RZ, 0x40000040 ;  /* 0x40000040ff0f7424 */ /* 0x000fe200078e00ff */
[----:B------:R0:W-:Y:S01]  /*11140*/  STL.64 [R1+0x18], R82 ;  /* 0x0000185201007387 */ /* 0x0001e20000100a00 */
[----:B------:R-:W-:-:S02]  /*11150*/  WARPGROUP.DEPBAR.LE gsb0, 0x0 ;  /* 0x00008000000079c5 */ /* 0x000fc40000010000 */
[----:B------:R-:W-:-:S06]  /*11160*/  WARPGROUP.ARRIVE ;  /* 0x00000000000079c5 */ /* 0x000fcc0000000000 */
[----:B------:R-:W-:Y:S01]  /*11170*/  HGMMA.64x16x16.F32 R96, gdesc[UR20], RZ, !UPT, gsb0 ;  /* 0x00200000146079f0 */ /* 0x000fe2000c0008ff */
[----:B------:R-:W-:Y:S02]  /*11180*/  R2UR UR22, R20 ;  /* 0x00000000141672ca */ /* 0x000fe400000e0000 */
[----:B------:R-:W-:Y:S01]  /*11190*/  R2UR UR23, R21 ;  /* 0x00000000151772ca */ /* 0x000fe200000e0000 */
[----:B------:R-:W-:Y:S01]  /*111a0*/  IMAD.MOV.U32 R21, RZ, RZ, 0x40000040 ;  /* 0x40000040ff157424 */ /* 0x000fe200078e00ff */
[----:B------:R-:W-:Y:S01]  /*111b0*/  IADD3 R20, R4, 0x302, RZ ;  /* 0x0000030204147810 */ /* 0x000fe20007ffe0ff */
[----:B------:R-:W-:Y:S02]  /*111c0*/  WARPGROUP.DEPBAR.LE gsb0, 0x0 ;  /* 0x00008000000079c5 */ /* 0x000fe40000010000 */
[----:B------:R-:W-:-:S06]  /*111d0*/  WARPGROUP.ARRIVE ;  /* 0x00000000000079c5 */ /* 0x000fcc0000000000 */
[----:B------:R-:W-:Y:S01]  /*111e0*/  HGMMA.64x16x16.F32 R88, gdesc[UR52], RZ, !UPT, gsb0 ;  /* 0x00200000345879f0 */ /* 0x000fe2000c0008ff */
[----:B------:R-:W-:Y:S01]  /*111f0*/  R2UR UR54, R80 ;  /* 0x00000000503672ca */ /* 0x000fe200000e0000 */
[----:B------:R-:W-:Y:S01]  /*11200*/  UMOV UR53, 0x40000040 ;  /* 0x4000004000357882 */ /* 0x000fe20000000000 */
[----:B------:R-:W-:Y:S01]  /*11210*/  R2UR UR55, R81 ;  /* 0x00000000513772ca */ /* 0x000fe200000e0000 */
[----:B0-----:R-:W-:Y:S01]  /*11220*/  IMAD.U32 R83, RZ, RZ, UR53 ;  /* 0x00000035ff537e24 */ /* 0x001fe2000f8e00ff */
[----:B------:R-:W-:Y:S02]  /*11230*/  WARPGROUP.DEPBAR.LE gsb0, 0x0 ;  /* 0x00008000000079c5 */ /* 0x000fe40000010000 */
[----:B------:R-:W-:-:S06]  /*11240*/  WARPGROUP.ARRIVE ;  /* 0x00000000000079c5 */ /* 0x000fcc0000000000 */
[----:B------:R-:W-:Y:S01]  /*11250*/  HGMMA.64x16x16.F32 R72, gdesc[UR32], RZ, !UPT, gsb0 ;  /* 0x00200000204879f0 */ /* 0x000fe2000c0008ff */
[----:B------:R-:W-:Y:S01]  /*11260*/  R2UR UR34, R14 ;  /* 0x000000000e2272ca */ /* 0x000fe200000e0000 */
[----:B------:R-:W-:Y:S01]  /*11270*/  VIADD R14, R4, 0x382 ;  /* 0x00000382040e7836 */ /* 0x000fe20000000000 */
[----:B------:R-:W-:Y:S01]  /*11280*/  R2UR UR35, R15 ;  /* 0x000000000f2372ca */ /* 0x000fe200000e0000 */
[----:B------:R-:W-:Y:S01]  /*11290*/  IMAD.MOV.U32 R15, RZ, RZ, 0x40000040 ;  /* 0x40000040ff0f7424 */ /* 0x000fe200078e00ff */
[----:B------:R-:W-:Y:S02]  /*112a0*/  WARPGROUP.DEPBAR.LE gsb0, 0x0 ;  /* 0x00008000000079c5 */ /* 0x000fe40000010000 */
[----:B------:R-:W-:-:S06]  /*112b0*/  WARPGROUP.ARRIVE ;  /* 0x00000000000079c5 */ /* 0x000fcc0000000000 */
[----:B------:R-:W-:Y:S01]  /*112c0*/  HGMMA.64x16x16.F32 R64, gdesc[UR28], RZ, !UPT, gsb0 ;  /* 0x002000001c4079f0 */ /* 0x000fe2000c0008ff */
[----:B------:R-:W-:Y:S01]  /*112d0*/  R2UR UR30, R20 ;  /* 0x00000000141e72ca */ /* 0x000fe200000e0000 */
[----:B------:R-:W-:Y:S01]  /*112e0*/  VIADD R20, R4, 0x402 ;  /* 0x0000040204147836 */ /* 0x000fe20000000000 */
[----:B------:R-:W-:Y:S02]  /*112f0*/  R2UR UR31, R21 ;  /* 0x00000000151f72ca */ /* 0x000fe400000e0000 */
[----:B------:R-:W-:Y:S01]  /*11300*/  MOV R21, 0x40000040 ;  /* 0x4000004000157802 */ /* 0x000fe20000000f00 */
[----:B------:R-:W-:Y:S02]  /*11310*/  WARPGROUP.DEPBAR.LE gsb0, 0x0 ;  /* 0x00008000000079c5 */ /* 0x000fe40000010000 */
[----:B------:R-:W-:-:S06]  /*11320*/  WARPGROUP.ARRIVE ;  /* 0x00000000000079c5 */ /* 0x000fcc0000000000 */
[----:B------:R-:W-:Y:S01]  /*11330*/  HGMMA.64x16x16.F32 R56, gdesc[UR44], RZ, !UPT, gsb0 ;  /* 0x002000002c3879f0 */ /* 0x000fe2000c0008ff */
        /* <DEDUP_REMOVED lines=14> */
[----:B------:R-:W-:-:S02]  /*11420*/  WARPGROUP.DEPBAR.LE gsb0, 0x0 ;  /* 0x00008000000079c5 */ /* 0x000fc40000010000 */
[----:B------:R-:W-:-:S06]  /*11430*/  WARPGROUP.ARRIVE ;  /* 0x00000000000079c5 */ /* 0x000fcc0000000000 */
[----:B------:R-:W-:Y:S01]  /*11440*/  HGMMA.64x16x16.F32 R48, gdesc[UR24], RZ, !UPT, gsb0 ;  /* 0x00200000183079f0 */ /* 0x000fe2000c0008ff */
[----:B------:R-:W-:Y:S01]  /*11450*/  R2UR UR26, R14 ;  /* 0x000000000e1a72ca */ /* 0x000fe200000e0000 */
[----:B------:R-:W-:Y:S01]  /*11460*/  UMOV UR24, UR44 ;  /* 0x0000002c00187c82 */ /* 0x000fe20008000000 */
[----:B------:R-:W-:Y:S01]  /*11470*/  R2UR UR27, R15 ;  /* 0x000000000f1b72ca */ /* 0x000fe200000e0000 */
[----:B------:R-:W-:Y:S01]  /*11480*/  UMOV UR25, UR45 ;  /* 0x0000002d00197c82 */ /* 0x000fe20008000000 */
[----:B------:R-:W-:Y:S01]  /*11490*/  VIADD R14, R4, 0x482 ;  /* 0x00000482040e7836 */ /* 0x000fe20000000000 */
[----:B------:R-:W-:Y:S01]  /*114a0*/  MOV R15, 0x40000040 ;  /* 0x40000040000f7802 */ /* 0x000fe20000000f00 */
[----:B------:R-:W-:Y:S02]  /*114b0*/  WARPGROUP.DEPBAR.LE gsb0, 0x0 ;  /* 0x00008000000079c5 */ /* 0x000fe40000010000 */
[----:B------:R-:W-:-:S06]  /*114c0*/  WARPGROUP.ARRIVE ;  /* 0x00000000000079c5 */ /* 0x000fcc0000000000 */
[----:B------:R-:W-:Y:S01]  /*114d0*/  HGMMA.64x16x16.F32 R40, gdesc[UR16], RZ, !UPT, gsb0 ;  /* 0x00200000102879f0 */ /* 0x000fe2000c0008ff */
[----:B------:R-:W-:Y:S01]  /*114e0*/  R2UR UR18, R20 ;  /* 0x00000000141272ca */ /* 0x000fe200000e0000 */
[----:B------:R-:W-:Y:S01]  /*114f0*/  UMOV UR16, UR44 ;  /* 0x0000002c00107c82 */ /* 0x000fe20008000000 */
[----:B------:R-:W-:Y:S01]  /*11500*/  R2UR UR19, R21 ;  /* 0x00000000151372ca */ /* 0x000fe200000e0000 */
[----:B------:R-:W-:Y:S01]  /*11510*/  UMOV UR17, UR45 ;  /* 0x0000002d00117c82 */ /* 0x000fe20008000000 */
[----:B------:R-:W-:Y:S02]  /*11520*/  VIADD R20, R4, 0x502 ;  /* 0x0000050204147836 */ /* 0x000fe40000000000 */
[----:B------:R-:W-:-:S03]  /*11530*/  IMAD.MOV.U32 R21, RZ, RZ, 0x40000040 ;  /* 0x40000040ff157424 */ /* 0x000fc600078e00ff */
[----:B------:R-:W-:Y:S02]  /*11540*/  R2UR UR46, R20 ;  /* 0x00000000142e72ca */ /* 0x000fe400000e0000 */
[----:B------:R-:W-:Y:S01]  /*11550*/  R2UR UR47, R21 ;  /* 0x00000000152f72ca */ /* 0x000fe200000e0000 */
[----:B------:R-:W-:Y:S02]  /*11560*/  WARPGROUP.DEPBAR.LE gsb0, 0x0 ;  /* 0x00008000000079c5 */ /* 0x000fe40000010000 */
[----:B------:R-:W-:-:S06]  /*11570*/  WARPGROUP.ARRIVE ;  /* 0x00000000000079c5 */ /* 0x000fcc0000000000 */
[----:B------:R-:W-:Y:S01]  /*11580*/  HGMMA.64x16x16.F32 R32, gdesc[UR4], RZ, !UPT, gsb0 ;  /* 0x00200000042079f0 */ /* 0x000fe2000c0008ff */
[----:B------:R-:W-:-:S07]  /*11590*/  UIADD3 UR4, UR56, 0x4, URZ ;  /* 0x0000000438047890 */ /* 0x000fce000fffe03f */
[----:B------:R-:W-:Y:S02]  /*115a0*/  UMOV UR52, UR4 ;  /* 0x0000000400347c82 */ /* 0x000fe40008000000 */
[----:B------:R-:W-:-:S05]  /*115b0*/  IMAD.U32 R82, RZ, RZ, UR52 ;  /* 0x00000034ff527e24 */ /* 0x000fca000f8e00ff */
[----:B------:R0:W-:Y:S04]  /*115c0*/  STL.64 [R1+0x10], R82 ;  /* 0x0000105201007387 */ /* 0x0001e80000100a00 */
[----:B------:R-:W2:Y:S01]  /*115d0*/  LDL R3, [R1+0x40] ;  /* 0x0000400001037983 */ /* 0x000ea20000100800 */
        /* <DEDUP_REMOVED lines=8> */
[----:B------:R-:W-:Y:S01]  /*11660*/  IMAD.MOV.U32 R15, RZ, RZ, 0x40000040 ;  /* 0x40000040ff0f7424 */ /* 0x000fe200078e00ff */
[----:B------:R-:W-:Y:S02]  /*11670*/  WARPGROUP.DEPBAR.LE gsb0, 0x0 ;  /* 0x00008000000079c5 */ /* 0x000fe40000010000 */
[----:B------:R-:W-:-:S06]  /*11680*/  WARPGROUP.ARRIVE ;  /* 0x00000000000079c5 */ /* 0x000fcc0000000000 */
[----:B------:R-:W-:Y:S01]  /*11690*/  HGMMA.64x16x16.F32 R112, gdesc[UR36], R112, gsb0 ;  /* 0x00200000247079f0 */ /* 0x000fe20008000870 */
[----:B------:R-:W-:Y:S01]  /*116a0*/  R2UR UR39, R6 ;  /* 0x00000000062772ca */ /* 0x000fe200000e0000 */
[----:B------:R-:W-:Y:S01]  /*116b0*/  VIADD R6, R4, 0x84 ;  /* 0x0000008404067836 */ /* 0x000fe20000000000 */
[----:B------:R-:W-:Y:S01]  /*116c0*/  R2UR UR38, R7 ;  /* 0x00000000072672ca */ /* 0x000fe200000e0000 */
[----:B------:R-:W-:Y:S01]  /*116d0*/  IMAD.MOV.U32 R7, RZ, RZ, 0x40000040 ;  /* 0x40000040ff077424 */ /* 0x000fe200078e00ff */
[----:B------:R-:W-:Y:S01]  /*116e0*/  R2UR UR37, R8 ;  /* 0x00000000082572ca */ /* 0x000fe200000e0000 */
[----:B------:R-:W-:Y:S01]  /*116f0*/  VIADD R8, R4, 0x104 ;  /* 0x0000010404087836 */ /* 0x000fe20000000000 */
[----:B------:R-:W-:Y:S01]  /*11700*/  R2UR UR6, R6 ;  /* 0x00000000060672ca */ /* 0x000fe200000e0000 */
[----:B------:R-:W-:Y:S01]  /*11710*/  VIADD R6, R4, 0x184 ;  /* 0x0000018404067836 */ /* 0x000fe20000000000 */
[----:B------:R-:W-:Y:S01]  /*11720*/  R2UR UR7, R7 ;  /* 0x00000000070772ca */ /* 0x000fe200000e0000 */
[----:B------:R-:W-:Y:S01]  /*11730*/  IMAD.MOV.U32 R7, RZ, RZ, 0x40000040 ;  /* 0x40000040ff077424 */ /* 0x000fe200078e00ff */
[----:B------:R-:W-:-:S02]  /*11740*/  R2UR UR36, R9 ;  /* 0x00000000092472ca */ /* 0x000fc400000e0000 */
[----:B------:R-:W-:Y:S01]  /*11750*/  MOV R9, 0x40000040 ;  /* 0x4000004000097802 */ /* 0x000fe20000000f00 */
[----:B------:R-:W-:Y:S02]  /*11760*/  WARPGROUP.DEPBAR.LE gsb0, 0x0 ;  /* 0x00008000000079c5 */ /* 0x000fe40000010000 */
[----:B------:R-:W-:-:S06]  /*11770*/  WARPGROUP.ARRIVE ;  /* 0x00000000000079c5 */ /* 0x000fcc0000000000 */
[----:B------:R-:W-:Y:S01]  /*11780*/  HGMMA.64x16x16.F32 R104, gdesc[UR8], R104, gsb0 ;  /* 0x00200000086879f0 */ /* 0x000fe20008000868 */
[----:B------:R-:W-:Y:S01]  /*11790*/  R2UR UR10, R8 ;  /* 0x00000000080a72ca */ /* 0x000fe200000e0000 */
[----:B------:R-:W-:Y:S01]  /*117a0*/  VIADD R8, R4, 0x204 ;  /* 0x0000020404087836 */ /* 0x000fe20000000000 */
[----:B------:R-:W-:Y:S01]  /*117b0*/  R2UR UR11, R9 ;  /* 0x00000000090b72ca */ /* 0x000fe200000e0000 */
[----:B------:R-:W-:Y:S01]  /*117c0*/  IMAD.MOV.U32 R9, RZ, RZ, 0x40000040 ;  /* 0x40000040ff097424 */ /* 0x000fe200078e00ff */
[----:B------:R-:W-:Y:S02]  /*117d0*/  WARPGROUP.DEPBAR.LE gsb0, 0x0 ;  /* 0x00008000000079c5 */ /* 0x000fe40000010000 */
[----:B------:R-:W-:-:S06]  /*117e0*/  WARPGROUP.ARRIVE ;  /* 0x00000000000079c5 */ /* 0x000fcc0000000000 */
[----:B------:R-:W-:Y:S01]  /*117f0*/  HGMMA.64x16x16.F32 R96, gdesc[UR48], R96, gsb0 ;  /* 0x00200000306079f0 */ /* 0x000fe20008000860 */
[----:B------:R-:W-:Y:S01]  /*11800*/  UMOV UR49, 0x40000040 ;  /* 0x4000004000317882 */ /* 0x000fe20000000000 */
[C---:B------:R-:W-:Y:S02]  /*11810*/  VIADD R20, R4.reuse, 0x806 ;  /* 0x0000080604147836 */ /* 0x040fe40000000000 */
[----:B------:R-:W-:Y:S01]  /*11820*/  IMAD.MOV.U32 R21, RZ, RZ, 0x40000040 ;  /* 0x40000040ff157424 */ /* 0x000fe200078e00ff */
[----:B------:R-:W-:Y:S01]  /*11830*/  MOV R81, 0x40000040 ;  /* 0x4000004000517802 */ /* 0x000fe20000000f00 */
[----:B------:R-:W-:Y:S02]  /*11840*/  VIADD R80, R4, 0x886 ;  /* 0x0000088604507836 */ /* 0x000fe40000000000 */
[----:B0-----:R-:W-:Y:S01]  /*11850*/  IMAD.U32 R83, RZ, RZ, UR49 ;  /* 0x00000031ff537e24 */ /* 0x001fe2000f8e00ff */
[----:B------:R-:W-:Y:S02]  /*11860*/  WARPGROUP.DEPBAR.LE gsb0, 0x0 ;  /* 0x00008000000079c5 */ /* 0x000fe40000010000 */
[----:B------:R-:W-:-:S06]  /*11870*/  WARPGROUP.ARRIVE ;  /* 0x00000000000079c5 */ /* 0x000fcc0000000000 */
[----:B------:R-:W-:Y:S01]  /*11880*/  HGMMA.64x16x16.F32 R88, gdesc[UR12], R88, gsb0 ;  /* 0x002000000c5879f0 */ /* 0x000fe20008000858 */
[----:B------:R-:W-:Y:S01]  /*11890*/  R2UR UR14, R6 ;  /* 0x00000000060e72ca */ /* 0x000fe200000e0000 */
[----:B------:R-:W-:Y:S01]  /*118a0*/  VIADD R6, R4, 0x284 ;  /* 0x0000028404067836 */ /* 0x000fe20000000000 */
[----:B------:R-:W-:Y:S02]  /*118b0*/  R2UR UR15, R7 ;  /* 0x00000000070f72ca */ /* 0x000fe400000e0000 */
        /* <DEDUP_REMOVED lines=10> */
[----:B------:R-:W-:Y:S03]  /*11960*/  HGMMA.64x16x16.F32 R64, gdesc[UR32], R64, gsb0 ;  /* 0x00200000204079f0 */ /* 0x000fe60008000840 */
        /* <DEDUP_REMOVED lines=10> */
[----:B------:R-:W-:Y:S02]  /*11a10*/  R2UR UR26, R8 ;  /* 0x00000000081a72ca */ /* 0x000fe400000e0000 */
[----:B------:R-:W-:Y:S02]  /*11a20*/  R2UR UR27, R9 ;  /* 0x00000000091b72ca */ /* 0x000fe400000e0000 */
[----:B------:R-:W-:Y:S02]  /*11a30*/  IADD3 R8, R4, 0x484, RZ ;  /* 0x0000048404087810 */ /* 0x000fe40007ffe0ff */
[----:B------:R-:W-:Y:S02]  /*11a40*/  MOV R9, 0x40000040 ;  /* 0x4000004000097802 */ /* 0x000fe40000000f00 */
[----:B------:R-:W-:Y:S01]  /*11a50*/  R2UR UR34, R8 ;  /* 0x00000000082272ca */ /* 0x000fe200000e0000 */
[----:B------:R-:W-:Y:S01]  /*11a60*/  VIADD R8, R4, 0x106 ;  /* 0x0000010604087836 */ /* 0x000fe20000000000 */
[----:B------:R-:W-:Y:S01]  /*11a70*/  R2UR UR35, R9 ;  /* 0x00000000092372ca */ /* 0x000fe200000e0000 */
[----:B------:R-:W-:Y:S01]  /*11a80*/  IMAD.MOV.U32 R9, RZ, RZ, 0x40000040 ;  /* 0x40000040ff097424 */ /* 0x000fe200078e00ff */
[----:B------:R-:W-:-:S02]  /*11a90*/  WARPGROUP.DEPBAR.LE gsb0, 0x0 ;  /* 0x00008000000079c5 */ /* 0x000fc40000010000 */
        /* <DEDUP_REMOVED lines=27> */
[----:B------:R-:W-:Y:S01]  /*11c50*/  R2UR UR42, R14 ;  /* 0x000000000e2a72ca */ /* 0x000fe200000e0000 */
[----:B------:R-:W-:Y:S01]  /*11c60*/  VIADD R14, R4, 0x406 ;  /* 0x00000406040e7836 */ /* 0x000fe20000000000 */
[----:B------:R-:W-:Y:S01]  /*11c70*/  R2UR UR43, R15 ;  /* 0x000000000f2b72ca */ /* 0x000fe200000e0000 */
[----:B------:R-:W-:-:S02]  /*11c80*/  WARPGROUP.DEPBAR.LE gsb0, 0x0 ;  /* 0x00008000000079c5 */ /* 0x000fc40000010000 */
[----:B------:R-:W-:-:S06]  /*11c90*/  WARPGROUP.ARRIVE ;  /* 0x00000000000079c5 */ /* 0x000fcc0000000000 */
[----:B------:R-:W-:Y:S01]  /*11ca0*/  HGMMA.64x16x16.F32 R24, gdesc[UR44], R24, gsb0 ;  /* 0x002000002c1879f0 */ /* 0x000fe20008000818 */
[----:B------:R-:W-:Y:S01]  /*11cb0*/  R2UR UR46, R6 ;  /* 0x00000000062e72ca */ /* 0x000fe200000e0000 */
[----:B------:R-:W-:Y:S01]  /*11cc0*/  UMOV UR44, UR40 ;  /* 0x00000028002c7c82 */ /* 0x000fe20008000000 */
[----:B------:R-:W-:Y:S01]  /*11cd0*/  R2UR UR47, R7 ;  /* 0x00000000072f72ca */ /* 0x000fe200000e0000 */
[----:B------:R-:W-:Y:S01]  /*11ce0*/  UMOV UR45, UR41 ;  /* 0x00000029002d7c82 */ /* 0x000fe20008000000 */
[----:B------:R-:W-:Y:S02]  /*11cf0*/  VIADD R6, R4, 0x6 ;  /* 0x0000000604067836 */ /* 0x000fe40000000000 */
[----:B------:R-:W-:-:S03]  /*11d00*/  IMAD.MOV.U32 R7, RZ, RZ, 0x40000040 ;  /* 0x40000040ff077424 */ /* 0x000fc600078e00ff */
        /* <DEDUP_REMOVED lines=10> */
[----:B------:R-:W-:Y:S01]  /*11db0*/  UIADD3 UR4, UR56, 0x6, URZ ;  /* 0x0000000638047890 */ /* 0x000fe2000fffe03f */
[----:B------:R-:W-:Y:S02]  /*11dc0*/  R2UR UR6, R6 ;  /* 0x00000000060672ca */ /* 0x000fe400000e0000 */
[----:B------:R-:W-:Y:S01]  /*11dd0*/  R2UR UR7, R7 ;  /* 0x00000000070772ca */ /* 0x000fe200000e0000 */
[----:B------:R-:W-:Y:S01]  /*11de0*/  IMAD.MOV.U32 R7, RZ, RZ, 0x40000040 ;  /* 0x40000040ff077424 */ /* 0x000fe200078e00ff */
[----:B------:R-:W-:Y:S02]  /*11df0*/  IADD3 R6, R4, 0x186, RZ ;  /* 0x0000018604067810 */ /* 0x000fe40007ffe0ff */
[----:B------:R-:W-:Y:S01]  /*11e00*/  UMOV UR48, UR4 ;  /* 0x0000000400307c82 */ /* 0x000fe20008000000 */
[----:B------:R-:W-:Y:S01]  /*11e10*/  IMAD.MOV.U32 R15, RZ, RZ, 0x40000040 ;  /* 0x40000040ff0f7424 */ /* 0x000fe200078e00ff */
[----:B--2---:R-:W-:Y:S01]  /*11e20*/  IADD3 R3, R162, 0xb0, -R3 ;  /* 0x000000b0a2037810 */ /* 0x004fe20007ffe803 */
[----:B------:R-:W-:Y:S01]  /*11e30*/  IMAD.U32 R82, RZ, RZ, UR48 ;  /* 0x00000030ff527e24 */ /* 0x000fe2000f8e00ff */
        /* <DEDUP_REMOVED lines=47> */
[----:B------:R-:W-:Y:S01]  /*12130*/  UMOV UR5, UR45 ;  /* 0x0000002d00057c82 */ /* 0x000fe20008000000 */
[----:B------:R-:W-:Y:S02]  /*12140*/  WARPGROUP.DEPBAR.LE gsb0, 0x0 ;  /* 0x00008000000079c5 */ /* 0x000fe40000010000 */
[----:B------:R-:W-:-:S06]  /*12150*/  WARPGROUP.ARRIVE ;  /* 0x00000000000079c5 */ /* 0x000fcc0000000000 */
[----:B------:R-:W-:Y:S01]  /*12160*/  HGMMA.64x16x16.F32 R104, gdesc[UR4], R104, gsb0 ;  /* 0x00200000046879f0 */ /* 0x000fe20008000868 */
        /* <DEDUP_REMOVED lines=17> */
[----:B------:R-:W-:Y:S01]  /*12280*/  MOV R7, 0x40000040 ;  /* 0x4000004000077802 */ /* 0x000fe20000000f00 */
[----:B------:R-:W-:Y:S02]  /*12290*/  WARPGROUP.DEPBAR.LE gsb0, 0x0 ;  /* 0x00008000000079c5 */ /* 0x000fe40000010000 */
[----:B------:R-:W-:-:S06]  /*122a0*/  WARPGROUP.ARRIVE ;  /* 0x00000000000079c5 */ /* 0x000fcc0000000000 */
[----:B------:R-:W-:Y:S01]  /*122b0*/  HGMMA.64x16x16.F32 R64, gdesc[UR20], R64, gsb0 ;  /* 0x00200000144079f0 */ /* 0x000fe20008000840 */
[----:B------:R-:W-:Y:S02]  /*122c0*/  R2UR UR42, R6 ;  /* 0x00000000062a72ca */ /* 0x000fe400000e0000 */
[----:B------:R-:W-:Y:S01]  /*122d0*/  R2UR UR43, R7 ;  /* 0x00000000072b72ca */ /* 0x000fe200000e0000 */
[----:B------:R-:W-:Y:S01]  /*122e0*/  UMOV UR40, UR44 ;  /* 0x0000002c00287c82 */ /* 0x000fe20008000000 */
[----:B------:R-:W-:Y:S01]  /*122f0*/  UMOV UR41, UR45 ;  /* 0x0000002d00297c82 */ /* 0x000fe20008000000 */
[----:B------:R-:W-:Y:S02]  /*12300*/  WARPGROUP.DEPBAR.LE gsb0, 0x0 ;  /* 0x00008000000079c5 */ /* 0x000fe40000010000 */
[----:B------:R-:W-:-:S08]  /*12310*/  WARPGROUP.ARRIVE ;  /* 0x00000000000079c5 */ /* 0x000fd00000000000 */
[----:B------:R-:W-:Y:S01]  /*12320*/  HGMMA.64x16x16.F32 R56, gdesc[UR40], R56, gsb0 ;  /* 0x00200000283879f0 */ /* 0x000fe20008000838 */
[----:B------:R-:W-:Y:S01]  /*12330*/  IMAD.MOV.U32 R9, RZ, RZ, 0x40000040 ;  /* 0x40000040ff097424 */ /* 0x000fe200078e00ff */
[----:B------:R-:W-:-:S04]  /*12340*/  R2UR UR26, R8 ;  /* 0x00000000081a72ca */ /* 0x000fc800000e0000 */
[----:B------:R-:W-:Y:S01]  /*12350*/  R2UR UR27, R9 ;  /* 0x00000000091b72ca */ /* 0x000fe200000e0000 */
[----:B------:R-:W-:Y:S01]  /*12360*/  UMOV UR24, UR44 ;  /* 0x0000002c00187c82 */ /* 0x000fe20008000000 */
[----:B------:R-:W-:Y:S01]  /*12370*/  UMOV UR25, UR45 ;  /* 0x0000002d00197c82 */ /* 0x000fe20008000000 */
[----:B------:R-:W-:Y:S02]  /*12380*/  WARPGROUP.DEPBAR.LE gsb0, 0x0 ;  /* 0x00008000000079c5 */ /* 0x000fe40000010000 */
[----:B------:R-:W-:-:S08]  /*12390*/  WARPGROUP.ARRIVE ;  /* 0x00000000000079c5 */ /* 0x000fd00000000000 */
        /* <DEDUP_REMOVED lines=8> */
[----:B------:R-:W-:Y:S02]  /*12420*/  VIADD R6, R4, 0x486 ;  /* 0x0000048604067836 */ /* 0x000fe40000000000 */
[----:B------:R-:W-:-:S03]  /*12430*/  IMAD.MOV.U32 R7, RZ, RZ, 0x40000040 ;  /* 0x40000040ff077424 */ /* 0x000fc600078e00ff */
        /* <DEDUP_REMOVED lines=17> */
[----:B------:R-:W-:-:S04]  /*12550*/  IADD3 R8, R4, 0x580, RZ ;  /* 0x0000058004087810 */ /* 0x000fc80007ffe0ff */
[----:B------:R-:W-:Y:S02]  /*12560*/  R2UR UR46, R8 ;  /* 0x00000000082e72ca */ /* 0x000fe400000e0000 */
[----:B------:R-:W-:Y:S01]  /*12570*/  R2UR UR47, R9 ;  /* 0x00000000092f72ca */ /* 0x000fe200000e0000 */
[----:B------:R-:W-:Y:S01]  /*12580*/  UIADD3 UR8, UR56, 0x400, URZ ;  /* 0x0000040038087890 */ /* 0x000fe2000fffe03f */
[----:B------:R-:W-:-:S06]  /*12590*/  UMOV UR45, 0x40000040 ;  /* 0x40000040002d7882 */ /* 0x000fcc0000000000 */
[----:B------:R-:W-:Y:S01]  /*125a0*/  UMOV UR44, UR8 ;  /* 0x00000008002c7c82 */ /* 0x000fe20008000000 */
[----:B------:R-:W-:Y:S02]  /*125b0*/  WARPGROUP.DEPBAR.LE gsb0, 0x0 ;  /* 0x00008000000079c5 */ /* 0x000fe40000010000 */
[----:B------:R-:W-:-:S06]  /*125c0*/  WARPGROUP.ARRIVE ;  /* 0x00000000000079c5 */ /* 0x000fcc0000000000 */
[----:B------:R-:W-:Y:S01]  /*125d0*/  HGMMA.64x16x16.F32 R112, gdesc[UR44], R112, gsb0 ;  /* 0x002000002c7079f0 */ /* 0x000fe20008000870 */
[----:B------:R-:W-:Y:S02]  /*125e0*/  VIADD R6, R4, 0x600 ;  /* 0x0000060004067836 */ /* 0x000fe40000000000 */
[----:B------:R-:W-:-:S03]  /*125f0*/  IMAD.MOV.U32 R7, RZ, RZ, 0x40000040 ;  /* 0x40000040ff077424 */ /* 0x000fc600078e00ff */
[----:B------:R-:W-:Y:S02]  /*12600*/  R2UR UR10, R6 ;  /* 0x00000000060a72ca */ /* 0x000fe400000e0000 */
[----:B------:R-:W-:Y:S01]  /*12610*/  R2UR UR11, R7 ;  /* 0x00000000070b72ca */ /* 0x000fe200000e0000 */
[----:B------:R-:W-:Y:S01]  /*12620*/  UMOV UR40, UR44 ;  /* 0x0000002c00287c82 */ /* 0x000fe20008000000 */
[----:B------:R-:W-:Y:S01]  /*12630*/  UMOV UR41, UR45 ;  /* 0x0000002d00297c82 */ /* 0x000fe20008000000 */
[----:B------:R-:W-:Y:S01]  /*12640*/  UMOV UR8, UR40 ;  /* 0x0000002800087c82 */ /* 0x000fe20008000000 */
[----:B------:R-:W-:Y:S01]  /*12650*/  UMOV UR9, UR41 ;  /* 0x0000002900097c82 */ /* 0x000fe20008000000 */
[----:B------:R-:W-:Y:S02]  /*12660*/  WARPGROUP.DEPBAR.LE gsb0, 0x0 ;  /* 0x00008000000079c5 */ /* 0x000fe40000010000 */
[----:B------:R-:W-:-:S06]  /*12670*/  WARPGROUP.ARRIVE ;  /* 0x00000000000079c5 */ /* 0x000fcc0000000000 */
[----:B------:R-:W-:Y:S01]  /*12680*/  HGMMA.64x16x16.F32 R104, gdesc[UR8], R104, gsb0 ;  /* 0x00200000086879f0 */ /* 0x000fe20008000868 */
[----:B------:R-:W-:Y:S01]  /*12690*/  VIADD R8, R4, 0x680 ;  /* 0x0000068004087836 */ /* 0x000fe20000000000 */
[----:B------:R-:W-:-:S04]  /*126a0*/  MOV R9, 0x40000040 ;  /* 0x4000004000097802 */ /* 0x000fc80000000f00 */
        /* <DEDUP_REMOVED lines=186> */
[----:B------:R-:W-:Y:S01]  /*13250*/  UMOV UR5, 0x40000040 ;  /* 0x4000004000057882 */ /* 0x000fe20000000000 */
        /* <DEDUP_REMOVED lines=61> */
[----:B------:R-:W-:Y:S02]  /*13630*/  WARPGROUP.DEPBAR.LE gsb0, 0x0 ;  /* 0x00008000000079c5 */ /* 0x000fe40000010000 */
[----:B------:R-:W-:-:S10]  /*13640*/  WARPGROUP.ARRIVE ;  /* 0x00000000000079c5 */ /* 0x000fd40000000000 */
[----:B------:R-:W-:Y:S01]  /*13650*/  HGMMA.64x16x16.F32 R48, gdesc[UR4], R48, gsb0 ;  /* 0x00200000043079f0 */ /* 0x000fe20008000830 */
[----:B------:R-:W-:Y:S01]  /*13660*/  VIADD R6, R4, 0x984 ;  /* 0x0000098404067836 */ /* 0x000fe20000000000 */
[----:B------:R-:W-:Y:S01]  /*13670*/  UMOV UR8, UR4 ;  /* 0x0000000400087c82 */ /* 0x000fe20008000000 */
[----:B------:R-:W-:Y:S01]  /*13680*/  IMAD.MOV.U32 R7, RZ, RZ, 0x40000040 ;  /* 0x40000040ff077424 */ /* 0x000fe200078e00ff */
[----:B------:R-:W-:Y:S01]  /*13690*/  UMOV UR9, UR5 ;  /* 0x0000000500097c82 */ /* 0x000fe20008000000 */
[----:B------:R-:W-:Y:S01]  /*136a0*/  IMAD.MOV.U32 R9, RZ, RZ, 0x40000040 ;  /* 0x40000040ff097424 */ /* 0x000fe200078e00ff */
[----:B------:R-:W-:Y:S02]  /*136b0*/  R2UR UR10, R6 ;  /* 0x00000000060a72ca */ /* 0x000fe400000e0000 */
[----:B------:R-:W-:Y:S01]  /*136c0*/  IADD3 R8, R4, 0xa04, RZ ;  /* 0x00000a0404087810 */ /* 0x000fe20007ffe0ff */
[----:B------:R-:W-:Y:S01]  /*136d0*/  UMOV UR12, UR4 ;  /* 0x00000004000c7c82 */ /* 0x000fe20008000000 */
[----:B------:R-:W-:Y:S01]  /*136e0*/  R2UR UR11, R7 ;  /* 0x00000000070b72ca */ /* 0x000fe200000e0000 */
[----:B------:R-:W-:Y:S01]  /*136f0*/  UMOV UR13, UR5 ;  /* 0x00000005000d7c82 */ /* 0x000fe20008000000 */
[----:B------:R-:W-:Y:S01]  /*13700*/  UMOV UR16, UR4 ;  /* 0x0000000400107c82 */ /* 0x000fe20008000000 */
[----:B------:R-:W-:Y:S01]  /*13710*/  UMOV UR17, UR5 ;  /* 0x0000000500117c82 */ /* 0x000fe20008000000 */
[----:B------:R-:W-:Y:S01]  /*13720*/  UIADD3 UR20, UR56, 0x406, URZ ;  /* 0x0000040638147890 */ /* 0x000fe2000fffe03f */
[----:B------:R-:W-:Y:S01]  /*13730*/  UMOV UR21, 0x40000040 ;  /* 0x4000004000157882 */ /* 0x000fe20000000000 */
[----:B------:R-:W-:Y:S01]  /*13740*/  IMAD R3, R160, -0xb0, R3 ;  /* 0xffffff50a0037824 */ /* 0x000fe200078e0203 */
[----:B------:R0:W-:Y:S01]  /*13750*/  STL.64 [R1+0x8], R82 ;  /* 0x0000085201007387 */ /* 0x0001e20000100a00 */
[----:B------:R-:W-:Y:S01]  /*13760*/  ULDC UR6, c[0x0][0x988] ;  /* 0x0002620000067ab9 */ /* 0x000fe20000000800 */
[----:B------:R-:W-:-:S02]  /*13770*/  WARPGROUP.DEPBAR.LE gsb0, 0x0 ;  /* 0x00008000000079c5 */ /* 0x000fc40000010000 */
[----:B------:R-:W-:Y:S01]  /*13780*/  WARPGROUP.ARRIVE ;  /* 0x00000000000079c5 */ /* 0x000fe20000000000 */
[----:B------:R-:W-:Y:S02]  /*13790*/  R2UR UR14, R8 ;  /* 0x00000000080e72ca */ /* 0x000fe400000e0000 */
[----:B------:R-:W-:Y:S01]  /*137a0*/  R2UR UR15, R9 ;  /* 0x00000000090f72ca */ /* 0x000fe200000e0000 */
[----:B------:R-:W-:Y:S02]  /*137b0*/  VIADD R6, R4, 0xa84 ;  /* 0x00000a8404067836 */ /* 0x000fe40000000000 */
[----:B------:R-:W-:Y:S01]  /*137c0*/  IMAD.MOV.U32 R7, RZ, RZ, 0x40000040 ;  /* 0x40000040ff077424 */ /* 0x000fe200078e00ff */
[----:B------:R-:W-:Y:S01]  /*137d0*/  HGMMA.64x16x16.F32 R40, gdesc[UR8], R40, gsb0 ;  /* 0x00200000082879f0 */ /* 0x000fe20008000828 */
[----:B------:R-:W-:Y:S01]  /*137e0*/  ISETP.GT.AND P2, PT, R3, RZ, PT ;  /* 0x000000ff0300720c */ /* 0x000fe20003f44270 */
[----:B------:R-:W2:Y:S01]  /*137f0*/  LDL R121, [R1+0x4] ;  /* 0x0000040001797983 */ /* 0x000ea20000100800 */
[----:B------:R-:W-:-:S02]  /*13800*/  WARPGROUP.DEPBAR.LE gsb0, 0x0 ;  /* 0x00008000000079c5 */ /* 0x000fc40000010000 */
[----:B------:R-:W-:-:S06]  /*13810*/  WARPGROUP.ARRIVE ;  /* 0x00000000000079c5 */ /* 0x000fcc0000000000 */
[----:B------:R-:W-:Y:S01]  /*13820*/  HGMMA.64x16x16.F32 R32, gdesc[UR12], R32, gsb0 ;  /* 0x002000000c2079f0 */ /* 0x000fe20008000820 */
[----:B------:R-:W-:Y:S02]  /*13830*/  R2UR UR18, R6 ;  /* 0x00000000061272ca */ /* 0x000fe400000e0000 */
[----:B------:R-:W-:Y:S01]  /*13840*/  R2UR UR19, R7 ;  /* 0x00000000071372ca */ /* 0x000fe200000e0000 */
[----:B------:R-:W-:Y:S01]  /*13850*/  VIADD R8, R4, 0x586 ;  /* 0x0000058604087836 */ /* 0x000fe20000000000 */
[----:B------:R-:W-:Y:S02]  /*13860*/  WARPGROUP.DEPBAR.LE gsb0, 0x0 ;  /* 0x00008000000079c5 */ /* 0x000fe40000010000 */
[----:B------:R-:W-:-:S09]  /*13870*/  WARPGROUP.ARRIVE ;  /* 0x00000000000079c5 */ /* 0x000fd20000000000 */
[----:B------:R-:W-:Y:S01]  /*13880*/  HGMMA.64x16x16.F32 R24, gdesc[UR16], R24, gsb0 ;  /* 0x00200000101879f0 */ /* 0x000fe20008000818 */
[----:B------:R-:W-:Y:S02]  /*13890*/  MOV R9, 0x40000040 ;  /* 0x4000004000097802 */ /* 0x000fe40000000f00 */
[----:B------:R-:W-:Y:S02]  /*138a0*/  R2UR UR22, R8 ;  /* 0x00000000081672ca */ /* 0x000fe400000e0000 */
[----:B------:R-:W-:Y:S01]  /*138b0*/  R2UR UR23, R9 ;  /* 0x00000000091772ca */ /* 0x000fe200000e0000 */
[----:B------:R-:W-:Y:S02]  /*138c0*/  WARPGROUP.DEPBAR.LE gsb0, 0x0 ;  /* 0x00008000000079c5 */ /* 0x000fe40000010000 */
[----:B------:R-:W-:-:S10]  /*138d0*/  WARPGROUP.ARRIVE ;  /* 0x00000000000079c5 */ /* 0x000fd40000000000 */
        /* <DEDUP_REMOVED lines=16> */
[----:B------:R-:W-:-:S04]  /*139e0*/  MOV R7, 0x40000040 ;  /* 0x4000004000077802 */ /* 0x000fc80000000f00 */
        /* <DEDUP_REMOVED lines=21> */
[----:B------:R-:W-:Y:S01]  /*13b40*/  VIADD R80, R4, 0x906 ;  /* 0x0000090604507836 */ /* 0x000fe20000000000 */
[----:B------:R-:W-:Y:S02]  /*13b50*/  WARPGROUP.DEPBAR.LE gsb0, 0x0 ;  /* 0x00008000000079c5 */ /* 0x000fe40000010000 */
[----:B------:R-:W-:-:S09]  /*13b60*/  WARPGROUP.ARRIVE ;  /* 0x00000000000079c5 */ /* 0x000fd20000000000 */
[----:B------:R-:W-:Y:S01]  /*13b70*/  HGMMA.64x16x16.F32 R56, gdesc[UR20], R56, gsb0 ;  /* 0x00200000143879f0 */ /* 0x000fe20008000838 */
[----:B------:R-:W-:Y:S01]  /*13b80*/  IMAD.MOV.U32 R81, RZ, RZ, 0x40000040 ;  /* 0x40000040ff517424 */ /* 0x000fe200078e00ff */
[----:B------:R-:W-:-:S04]  /*13b90*/  R2UR UR14, R80 ;  /* 0x00000000500e72ca */ /* 0x000fc800000e0000 */
[----:B------:R-:W-:Y:S01]  /*13ba0*/  R2UR UR15, R81 ;  /* 0x00000000510f72ca */ /* 0x000fe200000e0000 */
[----:B------:R-:W-:Y:S01]  /*13bb0*/  UMOV UR12, UR20 ;  /* 0x00000014000c7c82 */ /* 0x000fe20008000000 */
[----:B------:R-:W-:Y:S01]  /*13bc0*/  UMOV UR13, UR21 ;  /* 0x00000015000d7c82 */ /* 0x000fe20008000000 */
[----:B------:R-:W-:Y:S02]  /*13bd0*/  ISETP.GT.AND P3, PT, R3, 0x1, PT ;  /* 0x000000010300780c */ /* 0x000fe40003f64270 */
[----:B------:R-:W-:Y:S02]  /*13be0*/  FSEL R114, R114, -INF , P2 ;  /* 0xff80000072727808 */ /* 0x000fe40001000000 */
[----:B------:R-:W-:Y:S02]  /*13bf0*/  FSEL R112, R112, -INF , P2 ;  /* 0xff80000070707808 */ /* 0x000fe40001000000 */
[----:B------:R-:W-:Y:S02]  /*13c00*/  FSEL R115, R115, -INF , P3 ;  /* 0xff80000073737808 */ /* 0x000fe40001800000 */
[----:B------:R-:W-:-:S02]  /*13c10*/  FSEL R113, R113, -INF , P3 ;  /* 0xff80000071717808 */ /* 0x000fc40001800000 */
[----:B------:R-:W-:Y:S01]  /*13c20*/  ISETP.GT.AND P2, PT, R3, 0x10, PT ;  /* 0x000000100300780c */ /* 0x000fe20003f44270 */
[----:B------:R-:W-:Y:S02]  /*13c30*/  WARPGROUP.DEPBAR.LE gsb0, 0x0 ;  /* 0x00008000000079c5 */ /* 0x000fe40000010000 */
[----:B------:R-:W-:-:S06]  /*13c40*/  WARPGROUP.ARRIVE ;  /* 0x00000000000079c5 */ /* 0x000fcc0000000000 */
[----:B------:R-:W-:Y:S01]  /*13c50*/  HGMMA.64x16x16.F32 R48, gdesc[UR12], R48, gsb0 ;  /* 0x002000000c3079f0 */ /* 0x000fe20008000830 */
[----:B------:R-:W-:Y:S02]  /*13c60*/  ISETP.GT.AND P3, PT, R3, 0x11, PT ;  /* 0x000000110300780c */ /* 0x000fe40003f64270 */
[----:B------:R-:W-:Y:S02]  /*13c70*/  FSEL R106, R106, -INF , P2 ;  /* 0xff8000006a6a7808 */ /* 0x000fe40001000000 */
[----:B------:R-:W-:Y:S02]  /*13c80*/  FSEL R104, R104, -INF , P2 ;  /* 0xff80000068687808 */ /* 0x000fe40001000000 */
[----:B------:R-:W-:Y:S02]  /*13c90*/  FSEL R8, R107, -INF , P3 ;  /* 0xff8000006b087808 */ /* 0x000fe40001800000 */
[----:B------:R-:W-:Y:S02]  /*13ca0*/  FSEL R86, R105, -INF , P3 ;  /* 0xff80000069567808 */ /* 0x000fe40001800000 */
[----:B------:R-:W-:-:S02]  /*13cb0*/  ISETP.GT.AND P2, PT, R3, 0x20, PT ;  /* 0x000000200300780c */ /* 0x000fc40003f44270 */
[----:B------:R-:W-:Y:S02]  /*13cc0*/  ISETP.GT.AND P3, PT, R3, 0x21, PT ;  /* 0x000000210300780c */ /* 0x000fe40003f64270 */
[----:B------:R-:W-:Y:S02]  /*13cd0*/  FSEL R98, R98, -INF , P2 ;  /* 0xff80000062627808 */ /* 0x000fe40001000000 */
[----:B------:R-:W-:Y:S02]  /*13ce0*/  FSEL R96, R96, -INF , P2 ;  /* 0xff80000060607808 */ /* 0x000fe40001000000 */
[----:B------:R-:W-:Y:S02]  /*13cf0*/  FSEL R12, R99, -INF , P3 ;  /* 0xff800000630c7808 */ /* 0x000fe40001800000 */
[----:B------:R-:W-:Y:S02]  /*13d00*/  FSEL R122, R97, -INF , P3 ;  /* 0xff800000617a7808 */ /* 0x000fe40001800000 */
[----:B------:R-:W-:-:S02]  /*13d10*/  ISETP.GT.AND P2, PT, R3, 0x30, PT ;  /* 0x000000300300780c */ /* 0x000fc40003f44270 */
[----:B------:R-:W-:Y:S02]  /*13d20*/  ISETP.GT.AND P3, PT, R3, 0x31, PT ;  /* 0x000000310300780c */ /* 0x000fe40003f64270 */
[----:B------:R-:W-:Y:S01]  /*13d30*/  FSEL R126, R88, -INF , P2 ;  /* 0xff800000587e7808 */ /* 0x000fe20001000000 */
[----:B------:R-:W-:Y:S01]  /*13d40*/  VIADD R88, R4, 0x986 ;  /* 0x0000098604587836 */ /* 0x000fe20000000000 */
[----:B------:R-:W-:Y:S01]  /*13d50*/  FSEL R128, R89, -INF , P3 ;  /* 0xff80000059807808 */ /* 0x000fe20001800000 */
        /* <DEDUP_REMOVED lines=8> */
[C---:B------:R-:W-:Y:S02]  /*13de0*/  ISETP.GT.AND P4, PT, R3.reuse, 0x8, PT ;  /* 0x000000080300780c */ /* 0x040fe40003f84270 */
[----:B------:R-:W-:Y:S02]  /*13df0*/  ISETP.GT.AND P5, PT, R3, 0x9, PT ;  /* 0x000000090300780c */ /* 0x000fe40003fa4270 */
[----:B------:R-:W-:Y:S02]  /*13e00*/  FSEL R116, R116, -INF , P4 ;  /* 0xff80000074747808 */ /* 0x000fe40002000000 */
[----:B------:R-:W-:Y:S02]  /*13e10*/  FMNMX.FTZ R5, R112, R113, !PT ;  /* 0x0000007170057209 */ /* 0x000fe40007810000 */
[----:B0-----:R-:W-:Y:S02]  /*13e20*/  FSEL R82, R117, -INF , P5 ;  /* 0xff80000075527808 */ /* 0x001fe40002800000 */
[----:B------:R-:W-:-:S04]  /*13e30*/  FMNMX.FTZ R5, R116, R5, !PT ;  /* 0x0000000574057209 */ /* 0x000fc80007810000 */
[----:B------:R-:W-:Y:S02]  /*13e40*/  FMNMX.FTZ R5, R82, R5, !PT ;  /* 0x0000000552057209 */ /* 0x000fe40007810000 */
[----:B------:R-:W-:Y:S02]  /*13e50*/  FSEL R118, R118, -INF , P4 ;  /* 0xff80000076767808 */ /* 0x000fe40002000000 */
[----:B------:R-:W-:Y:S02]  /*13e60*/  ISETP.GT.AND P4, PT, R3, 0x18, PT ;  /* 0x000000180300780c */ /* 0x000fe40003f84270 */
[----:B------:R-:W-:Y:S02]  /*13e70*/  FMNMX.FTZ R5, R104, R5, !PT ;  /* 0x0000000568057209 */ /* 0x000fe40007810000 */
[----:B------:R-:W-:Y:S02]  /*13e80*/  FSEL R6, R119, -INF , P5 ;  /* 0xff80000077067808 */ /* 0x000fe40002800000 */
[----:B------:R-:W-:-:S02]  /*13e90*/  ISETP.GT.AND P5, PT, R3, 0x19, PT ;  /* 0x000000190300780c */ /* 0x000fc40003fa4270 */
[----:B------:R-:W-:Y:S02]  /*13ea0*/  FSEL R108, R108, -INF , P4 ;  /* 0xff8000006c6c7808 */ /* 0x000fe40002000000 */
[----:B------:R-:W-:Y:S02]  /*13eb0*/  FMNMX.FTZ R5, R86, R5, !PT ;  /* 0x0000000556057209 */ /* 0x000fe40007810000 */
[----:B------:R-:W-:Y:S02]  /*13ec0*/  FSEL R120, R109, -INF , P5 ;  /* 0xff8000006d787808 */ /* 0x000fe40002800000 */
[----:B------:R-:W-:Y:S01]  /*13ed0*/  FMNMX.FTZ R5, R108, R5, !PT ;  /* 0x000000056c057209 */ /* 0x000fe20007810000 */
[----:B------:R-:W-:Y:S01]  /*13ee0*/  VIADD R80, R4, 0xa06 ;  /* 0x00000a0604507836 */ /* 0x000fe20000000000 */
[----:B------:R-:W-:Y:S02]  /*13ef0*/  MOV R81, 0x40000040 ;  /* 0x4000004000517802 */ /* 0x000fe40000000f00 */
[----:B------:R-:W-:-:S02]  /*13f00*/  FMNMX.FTZ R5, R120, R5, !PT ;  /* 0x0000000578057209 */ /* 0x000fc40007810000 */
[----:B------:R-:W-:Y:S02]  /*13f10*/  FSEL R110, R110, -INF , P4 ;  /* 0xff8000006e6e7808 */ /* 0x000fe40002000000 */
[----:B------:R-:W-:Y:S02]  /*13f20*/  ISETP.GT.AND P4, PT, R3, 0x28, PT ;  /* 0x000000280300780c */ /* 0x000fe40003f84270 */
[----:B------:R-:W-:Y:S02]  /*13f30*/  FMNMX.FTZ R5, R96, R5, !PT ;  /* 0x0000000560057209 */ /* 0x000fe40007810000 */
[----:B------:R-:W-:Y:S02]  /*13f40*/  R2UR UR22, R80 ;  /* 0x00000000501672ca */ /* 0x000fe400000e0000 */
[----:B------:R-:W-:Y:S02]  /*13f50*/  R2UR UR23, R81 ;  /* 0x00000000511772ca */ /* 0x000fe400000e0000 */
[----:B------:R-:W-:-:S02]  /*13f60*/  FSEL R10, R111, -INF , P5 ;  /* 0xff8000006f0a7808 */ /* 0x000fc40002800000 */
[----:B------:R-:W-:Y:S02]  /*13f70*/  ISETP.GT.AND P5, PT, R3, 0x29, PT ;  /* 0x000000290300780c */ /* 0x000fe40003fa4270 */
[----:B------:R-:W-:Y:S02]  /*13f80*/  FSEL R100, R100, -INF , P4 ;  /* 0xff80000064647808 */ /* 0x000fe40002000000 */
[----:B------:R-:W-:Y:S01]  /*13f90*/  FMNMX.FTZ R5, R122, R5, !PT ;  /* 0x000000057a057209 */ /* 0x000fe20007810000 */
[----:B------:R-:W-:Y:S02]  /*13fa0*/  WARPGROUP.DEPBAR.LE gsb0, 0x0 ;  /* 0x00008000000079c5 */ /* 0x000fe40000010000 */
[----:B------:R-:W-:Y:S01]  /*13fb0*/  WARPGROUP.ARRIVE ;  /* 0x00000000000079c5 */ /* 0x000fe20000000000 */
[----:B------:R-:W-:Y:S02]  /*13fc0*/  FSEL R124, R101, -INF , P5 ;  /* 0xff800000657c7808 */ /* 0x000fe40002800000 */
[----:B------:R-:W-:-:S03]  /*13fd0*/  FMNMX.FTZ R5, R100, R5, !PT ;  /* 0x0000000564057209 */ /* 0x000fc60007810000 */
[----:B------:R-:W-:Y:S01]  /*13fe0*/  HGMMA.64x16x16.F32 R32, gdesc[UR20], R32, gsb0 ;  /* 0x00200000142079f0 */ /* 0x000fe20008000820 */
        /* <DEDUP_REMOVED lines=9> */
[----:B------:R-:W-:Y:S02]  /*14080*/  FSEL R130, R93, -INF , P5 ;  /* 0xff8000005d827808 */ /* 0x000fe40002800000 */
[----:B------:R-:W-:Y:S02]  /*14090*/  ISETP.GT.AND P2, PT, R3, 0x40, PT ;  /* 0x000000400300780c */ /* 0x000fe40003f44270 */
[----:B------:R-:W-:-:S02]  /*140a0*/  FMNMX.FTZ R5, R92, R5, !PT ;  /* 0x000000055c057209 */ /* 0x000fc40007810000 */
[----:B------:R-:W-:Y:S02]  /*140b0*/  FSEL R20, R91, -INF , P3 ;  /* 0xff8000005b147808 */ /* 0x000fe40001800000 */
[C---:B------:R-:W-:Y:S02]  /*140c0*/  ISETP.GT.AND P3, PT, R3.reuse, 0x41, PT ;  /* 0x000000410300780c */ /* 0x040fe40003f64270 */
[----:B------:R-:W-:Y:S02]  /*140d0*/  FSEL R88, R72, -INF , P2 ;  /* 0xff80000048587808 */ /* 0x000fe40001000000 */
[----:B------:R-:W-:Y:S02]  /*140e0*/  FMNMX.FTZ R5, R130, R5, !PT ;  /* 0x0000000582057209 */ /* 0x000fe40007810000 */
[----:B------:R-:W-:Y:S02]  /*140f0*/  FSEL R94, R94, -INF , P4 ;  /* 0xff8000005e5e7808 */ /* 0x000fe40002000000 */
[----:B------:R-:W-:-:S02]  /*14100*/  ISETP.GT.AND P4, PT, R3, 0x48, PT ;  /* 0x000000480300780c */ /* 0x000fc40003f84270 */
[----:B------:R-:W-:Y:S02]  /*14110*/  FSEL R132, R73, -INF , P3 ;  /* 0xff80000049847808 */ /* 0x000fe40001800000 */
[----:B------:R-:W-:Y:S02]  /*14120*/  FMNMX.FTZ R5, R88, R5, !PT ;  /* 0x0000000558057209 */ /* 0x000fe40007810000 */
[----:B------:R-:W-:Y:S02]  /*14130*/  FSEL R84, R95, -INF , P5 ;  /* 0xff8000005f547808 */ /* 0x000fe40002800000 */
[----:B------:R-:W-:Y:S02]  /*14140*/  ISETP.GT.AND P5, PT, R3, 0x49, PT ;  /* 0x000000490300780c */ /* 0x000fe40003fa4270 */
[----:B------:R-:W-:Y:S02]  /*14150*/  FSEL R134, R76, -INF , P4 ;  /* 0xff8000004c867808 */ /* 0x000fe40002000000 */
[----:B------:R-:W-:-:S02]  /*14160*/  FMNMX.FTZ R5, R132, R5, !PT ;  /* 0x0000000584057209 */ /* 0x000fc40007810000 */
[----:B------:R-:W-:Y:S02]  /*14170*/  FSEL R74, R74, -INF , P2 ;  /* 0xff8000004a4a7808 */ /* 0x000fe40001000000 */
        /* <DEDUP_REMOVED lines=12> */
[----:B------:R-:W-:Y:S02]  /*14240*/  ISETP.GT.AND P5, PT, R3, 0x59, PT ;  /* 0x000000590300780c */ /* 0x000fe40003fa4270 */
[----:B------:R-:W-:Y:S02]  /*14250*/  FSEL R140, R68, -INF , P4 ;  /* 0xff800000448c7808 */ /* 0x000fe40002000000 */
[----:B------:R-:W-:Y:S01]  /*14260*/  FMNMX.FTZ R7, R138, R5, !PT ;  /* 0x000000058a077209 */ /* 0x000fe20007810000 */
[----:B------:R-:W-:Y:S01]  /*14270*/  VIADD R4, R4, 0xa86 ;  /* 0x00000a8604047836 */ /* 0x000fe20000000000 */
[----:B------:R-:W-:Y:S01]  /*14280*/  FSEL R68, R71, -INF , P5 ;  /* 0xff80000047447808 */ /* 0x000fe20002800000 */
[----:B------:R-:W-:Y:S01]  /*14290*/  IMAD.MOV.U32 R5, RZ, RZ, 0x40000040 ;  /* 0x40000040ff057424 */ /* 0x000fe200078e00ff */
[----:B------:R-:W-:-:S02]  /*142a0*/  FSEL R142, R69, -INF , P5 ;  /* 0xff800000458e7808 */ /* 0x000fc40002800000 */
[----:B------:R-:W-:Y:S02]  /*142b0*/  ISETP.GT.AND P5, PT, R3, 0x60, PT ;  /* 0x000000600300780c */ /* 0x000fe40003fa4270 */
[----:B------:R-:W-:Y:S02]  /*142c0*/  FMNMX.FTZ R7, R140, R7, !PT ;  /* 0x000000078c077209 */ /* 0x000fe40007810000 */
[----:B------:R-:W-:Y:S02]  /*142d0*/  FSEL R70, R70, -INF , P4 ;  /* 0xff80000046467808 */ /* 0x000fe40002000000 */
[----:B------:R-:W-:Y:S02]  /*142e0*/  R2UR UR22, R4 ;  /* 0x00000000041672ca */ /* 0x000fe400000e0000 */
[----:B------:R-:W-:Y:S02]  /*142f0*/  R2UR UR23, R5 ;  /* 0x00000000051772ca */ /* 0x000fe400000e0000 */
[----:B------:R-:W-:-:S02]  /*14300*/  ISETP.GT.AND P4, PT, R3, 0x61, PT ;  /* 0x000000610300780c */ /* 0x000fc40003f84270 */
[----:B------:R-:W-:Y:S02]  /*14310*/  FSEL R146, R56, -INF , P5 ;  /* 0xff80000038927808 */ /* 0x000fe40002800000 */
[----:B------:R-:W-:Y:S02]  /*14320*/  FMNMX.FTZ R7, R142, R7, !PT ;  /* 0x000000078e077209 */ /* 0x000fe40007810000 */
[----:B------:R-:W-:Y:S01]  /*14330*/  FSEL R64, R67, -INF , P3 ;  /* 0xff80000043407808 */ /* 0x000fe20001800000 */
[----:B------:R-:W-:Y:S02]  /*14340*/  WARPGROUP.DEPBAR.LE gsb0, 0x0 ;  /* 0x00008000000079c5 */ /* 0x000fe40000010000 */
[----:B------:R-:W-:Y:S02]  /*14350*/  ISETP.GT.AND P3, PT, R3, 0x68, PT ;  /* 0x000000680300780c */ /* 0x000fe40003f64270 */
[----:B------:R-:W-:Y:S02]  /*14360*/  FSEL R144, R57, -INF , P4 ;  /* 0xff80000039907808 */ /* 0x000fe40002000000 */
[----:B------:R-:W-:Y:S01]  /*14370*/  FMNMX.FTZ R7, R146, R7, !PT ;  /* 0x0000000792077209 */ /* 0x000fe20007810000 */
[----:B------:R-:W-:Y:S01]  /*14380*/  WARPGROUP.ARRIVE ;  /* 0x00000000000079c5 */ /* 0x000fe20000000000 */
[----:B------:R-:W-:-:S02]  /*14390*/  FSEL R66, R66, -INF , P2 ;  /* 0xff80000042427808 */ /* 0x000fc40001000000 */
[C---:B------:R-:W-:Y:S02]  /*143a0*/  ISETP.GT.AND P2, PT, R3.reuse, 0x69, PT ;  /* 0x000000690300780c */ /* 0x040fe40003f44270 */
[----:B------:R-:W-:Y:S01]  /*143b0*/  FSEL R152, R60, -INF , P3 ;  /* 0xff8000003c987808 */ /* 0x000fe20001800000 */
[----:B------:R-:W-:Y:S01]  /*143c0*/  HGMMA.64x16x16.F32 R24, gdesc[UR20], R24, gsb0 ;  /* 0x00200000141879f0 */ /* 0x000fe20008000818 */
[----:B------:R-:W-:Y:S02]  /*143d0*/  FMNMX.FTZ R7, R144, R7, !PT ;  /* 0x0000000790077209 */ /* 0x000fe40007810000 */
[----:B------:R-:W-:Y:S02]  /*143e0*/  FSEL R58, R58, -INF , P5 ;  /* 0xff8000003a3a7808 */ /* 0x000fe40002800000 */
[----:B------:R-:W-:Y:S02]  /*143f0*/  ISETP.GT.AND P5, PT, R3, 0x70, PT ;  /* 0x000000700300780c */ /* 0x000fe40003fa4270 */
[----:B------:R-:W-:-:S02]  /*14400*/  FSEL R154, R61, -INF , P2 ;  /* 0xff8000003d9a7808 */ /* 0x000fc40001000000 */
[----:B------:R-:W-:Y:S02]  /*14410*/  FMNMX.FTZ R7, R152, R7, !PT ;  /* 0x0000000798077209 */ /* 0x000fe40007810000 */
[----:B------:R-:W-:Y:S02]  /*14420*/  FSEL R4, R59, -INF , P4 ;  /* 0xff8000003b047808 */ /* 0x000fe40002000000 */
[----:B------:R-:W-:Y:S02]  /*14430*/  ISETP.GT.AND P4, PT, R3, 0x71, PT ;  /* 0x000000710300780c */ /* 0x000fe40003f84270 */
[----:B------:R-:W-:Y:S02]  /*14440*/  FSEL R148, R48, -INF , P5 ;  /* 0xff80000030947808 */ /* 0x000fe40002800000 */
[----:B------:R-:W-:Y:S02]  /*14450*/  FMNMX.FTZ R7, R154, R7, !PT ;  /* 0x000000079a077209 */ /* 0x000fe40007810000 */
[----:B------:R-:W-:-:S02]  /*14460*/  FSEL R62, R62, -INF , P3 ;  /* 0xff8000003e3e7808 */ /* 0x000fc40001800000 */
[----:B------:R-:W-:Y:S02]  /*14470*/  ISETP.GT.AND P3, PT, R3, 0x78, PT ;  /* 0x000000780300780c */ /* 0x000fe40003f64270 */
[----:B------:R-:W-:Y:S02]  /*14480*/  FSEL R60, R49, -INF , P4 ;  /* 0xff800000313c7808 */ /* 0x000fe40002000000 */
        /* <DEDUP_REMOVED lines=10> */
[C---:B------:R-:W-:Y:S02]  /*14530*/  ISETP.GT.AND P4, PT, R3.reuse, 0x81, PT ;  /* 0x000000810300780c */ /* 0x040fe40003f84270 */
[----:B------:R-:W-:Y:S02]  /*14540*/  FSEL R156, R40, -INF , P5 ;  /* 0xff800000289c7808 */ /* 0x000fe40002800000 */
[----:B------:R-:W-:Y:S02]  /*14550*/  FMNMX.FTZ R7, R150, R7, !PT ;  /* 0x0000000796077209 */ /* 0x000fe40007810000 */
[----:B------:R-:W-:Y:S02]  /*14560*/  FSEL R54, R54, -INF , P3 ;  /* 0xff80000036367808 */ /* 0x000fe40001800000 */
[----:B------:R-:W-:Y:S02]  /*14570*/  ISETP.GT.AND P3, PT, R3, 0x88, PT ;  /* 0x000000880300780c */ /* 0x000fe40003f64270 */
[----:B------:R-:W-:-:S02]  /*14580*/  FSEL R158, R41, -INF , P4 ;  /* 0xff800000299e7808 */ /* 0x000fc40002000000 */
[----:B------:R-:W-:Y:S02]  /*14590*/  FMNMX.FTZ R7, R156, R7, !PT ;  /* 0x000000079c077209 */ /* 0x000fe40007810000 */
[----:B------:R-:W-:Y:S02]  /*145a0*/  FSEL R40, R55, -INF , P2 ;  /* 0xff80000037287808 */ /* 0x000fe40001000000 */
[C---:B------:R-:W-:Y:S02]  /*145b0*/  ISETP.GT.AND P2, PT, R3.reuse, 0x89, PT ;  /* 0x000000890300780c */ /* 0x040fe40003f44270 */
[----:B------:R-:W-:Y:S02]  /*145c0*/  FSEL R162, R44, -INF , P3 ;  /* 0xff8000002ca27808 */ /* 0x000fe40001800000 */
[----:B------:R-:W-:Y:S02]  /*145d0*/  FMNMX.FTZ R7, R158, R7, !PT ;  /* 0x000000079e077209 */ /* 0x000fe40007810000 */
[----:B------:R-:W-:-:S02]  /*145e0*/  ISETP.GT.AND P6, PT, R3, 0x90, PT ;  /* 0x000000900300780c */ /* 0x000fc40003fc4270 */
[----:B------:R-:W-:Y:S02]  /*145f0*/  FSEL R164, R45, -INF , P2 ;  /* 0xff8000002da47808 */ /* 0x000fe40001000000 */
[----:B------:R-:W-:Y:S02]  /*14600*/  FMNMX.FTZ R7, R162, R7, !PT ;  /* 0x00000007a2077209 */ /* 0x000fe40007810000 */
[C---:B------:R-:W-:Y:S02]  /*14610*/  ISETP.GT.AND P1, PT, R3.reuse, 0x91, PT ;  /* 0x000000910300780c */ /* 0x040fe40003f24270 */
[----:B------:R-:W-:Y:S02]  /*14620*/  FSEL R166, R32, -INF , P6 ;  /* 0xff80000020a67808 */ /* 0x000fe40003000000 */
[----:B------:R-:W-:Y:S02]  /*14630*/  FMNMX.FTZ R7, R164, R7, !PT ;  /* 0x00000007a4077209 */ /* 0x000fe40007810000 */
        /* <DEDUP_REMOVED lines=9> */
[----:B------:R-:W-:Y:S02]  /*146d0*/  FMNMX.FTZ R7, R174, R7, !PT ;  /* 0x00000007ae077209 */ /* 0x000fe40007810000 */
[----:B------:R-:W-:Y:S01]  /*146e0*/  ISETP.GT.AND P3, PT, R3, 0xa0, PT ;  /* 0x000000a00300780c */ /* 0x000fe20003f64270 */
[----:B------:R-:W-:Y:S02]  /*146f0*/  WARPGROUP.DEPBAR.LE gsb0, 0x0 ;  /* 0x00008000000079c5 */ /* 0x000fe40000010000 */
[----:B------:R-:W-:Y:S02]  /*14700*/  FSEL R44, R43, -INF , P4 ;  /* 0xff8000002b2c7808 */ /* 0x000fe40002000000 */
[----:B------:R-:W-:-:S02]  /*14710*/  FSEL R172, R24, -INF , P3 ;  /* 0xff80000018ac7808 */ /* 0x000fc40001800000 */
[----:B------:R-:W-:Y:S02]  /*14720*/  FMNMX.FTZ R7, R206, R7, !PT ;  /* 0x00000007ce077209 */ /* 0x000fe40007810000 */
[----:B------:R-:W-:Y:S02]  /*14730*/  ISETP.GT.AND P4, PT, R3, 0xa1, PT ;  /* 0x000000a10300780c */ /* 0x000fe40003f84270 */
[----:B------:R-:W-:Y:S02]  /*14740*/  FSEL R42, R42, -INF , P5 ;  /* 0xff8000002a2a7808 */ /* 0x000fe40002800000 */
[----:B------:R-:W-:Y:S02]  /*14750*/  FSEL R204, R25, -INF , P4 ;  /* 0xff80000019cc7808 */ /* 0x000fe40002000000 */
[----:B------:R-:W-:Y:S02]  /*14760*/  FMNMX.FTZ R7, R172, R7, !PT ;  /* 0x00000007ac077209 */ /* 0x000fe40007810000 */
[----:B------:R-:W-:-:S02]  /*14770*/  ISETP.GT.AND P5, PT, R3, 0xa8, PT ;  /* 0x000000a80300780c */ /* 0x000fc40003fa4270 */
[----:B------:R-:W-:Y:S02]  /*14780*/  FMNMX.FTZ R7, R204, R7, !PT ;  /* 0x00000007cc077209 */ /* 0x000fe40007810000 */
[----:B------:R-:W-:Y:S02]  /*14790*/  FSEL R170, R28, -INF , P5 ;  /* 0xff8000001caa7808 */ /* 0x000fe40002800000 */
[----:B------:R-:W-:Y:S02]  /*147a0*/  ISETP.GT.AND P6, PT, R3, 0xa9, PT ;  /* 0x000000a90300780c */ /* 0x000fe40003fc4270 */
[----:B------:R-:W-:Y:S02]  /*147b0*/  FMNMX.FTZ R7, R170, R7, !PT ;  /* 0x00000007aa077209 */ /* 0x000fe40007810000 */
[----:B------:R-:W-:-:S04]  /*147c0*/  FSEL R36, R29, -INF , P6 ;  /* 0xff8000001d247808 */ /* 0x000fc80003000000 */
[----:B------:R-:W-:-:S05]  /*147d0*/  FMNMX.FTZ R5, R36, R7, !PT ;  /* 0x0000000724057209 */ /* 0x000fca0007810000 */
[----:B------:R-:W0:Y:S02]  /*147e0*/  SHFL.BFLY PT, R24, R5, 0x2, 0x1f ;  /* 0x0c401f0005187f89 */ /* 0x000e2400000e0000 */
[----:B0-----:R-:W-:-:S05]  /*147f0*/  FMNMX.FTZ R15, R5, R24, !PT ;  /* 0x00000018050f7209 */ /* 0x001fca0007810000 */
[----:B------:R-:W0:Y:S01]  /*14800*/  SHFL.BFLY PT, R24, R15, 0x1, 0x1f ;  /* 0x0c201f000f187f89 */ /* 0x000e2200000e0000 */
[----:B------:R-:W-:Y:S01]  /*14810*/  IMAD.U32 R9, RZ, RZ, UR6 ;  /* 0x00000006ff097e24 */ /* 0x000fe2000f8e00ff */
[----:B------:R-:W-:Y:S02]  /*14820*/  P2R R21, PR, RZ, 0x1 ;  /* 0x00000001ff157803 */ /* 0x000fe40000000000 */
[----:B0-----:R-:W-:-:S04]  /*14830*/  FMNMX.FTZ R7, R15, R24, !PT ;  /* 0x000000180f077209 */ /* 0x001fc80007810000 */
[C---:B------:R-:W-:Y:S01]  /*14840*/  FSETP.NEU.FTZ.AND P0, PT, R7.reuse, -INF , PT ;  /* 0xff8000000700780b */ /* 0x040fe20003f1d000 */
[----:B------:R-:W-:-:S05]  /*14850*/  FMUL.FTZ R45, R7, R9 ;  /* 0x00000009072d7220 */ /* 0x000fca0000410000 */
[----:B------:R-:W-:Y:S02]  /*14860*/  FSEL R45, R45, RZ, P0 ;  /* 0x000000ff2d2d7208 */ /* 0x000fe40000000000 */
[----:B------:R-:W-:Y:S02]  /*14870*/  ISETP.NE.AND P0, PT, R21, RZ, PT ;  /* 0x000000ff1500720c */ /* 0x000fe40003f05270 */
        /* <DEDUP_REMOVED lines=9> */
[----:B------:R-:W-:Y:S02]  /*14910*/  FMNMX.FTZ R29, R102, R29, !PT ;  /* 0x0000001d661d7209 */ /* 0x000fe40007810000 */
[----:B------:R-:W-:Y:S02]  /*14920*/  P2R R33, PR, RZ, 0x2 ;  /* 0x00000002ff217803 */ /* 0x000fe40000000000 */
[----:B------:R-:W-:Y:S02]  /*14930*/  FMNMX.FTZ R29, R14, R29, !PT ;  /* 0x0000001d0e1d7209 */ /* 0x000fe40007810000 */
[----:B------:R-:W-:Y:S02]  /*14940*/  ISETP.GT.AND P1, PT, R3, 0x90, PT ;  /* 0x000000900300780c */ /* 0x000fe40003f24270 */
[----:B------:R-:W-:Y:S02]  /*14950*/  FMNMX.FTZ R29, R90, R29, !PT ;  /* 0x0000001d5a1d7209 */ /* 0x000fe40007810000 */
[----:B------:R-:W-:-:S02]  /*14960*/  FSEL R34, R34, -INF , P1 ;  /* 0xff80000022227808 */ /* 0x000fc40000800000 */
[----:B------:R-:W-:Y:S02]  /*14970*/  ISETP.NE.AND P1, PT, R33, RZ, PT ;  /* 0x000000ff2100720c */ /* 0x000fe40003f25270 */
[----:B------:R-:W-:-:S04]  /*14980*/  FMNMX.FTZ R33, R20, R29, !PT ;  /* 0x0000001d14217209 */ /* 0x000fc80007810000 */
[----:B------:R-:W-:-:S04]  /*14990*/  FMNMX.FTZ R33, R94, R33, !PT ;  /* 0x000000215e217209 */ /* 0x000fc80007810000 */
[----:B------:R-:W-:-:S04]  /*149a0*/  FMNMX.FTZ R33, R84, R33, !PT ;  /* 0x0000002154217209 */ /* 0x000fc80007810000 */
[----:B------:R-:W-:Y:S02]  /*149b0*/  FMNMX.FTZ R33, R74, R33, !PT ;  /* 0x000000214a217209 */ /* 0x000fe40007810000 */
[----:B------:R-:W-:Y:S02]  /*149c0*/  FSEL R24, R35, -INF , P1 ;  /* 0xff80000023187808 */ /* 0x000fe40000800000 */
        /* <DEDUP_REMOVED lines=22> */
[----:B------:R-:W-:Y:S01]  /*14b30*/  FMNMX.FTZ R47, R24, R43, !PT ;  /* 0x0000002b182f7209 */ /* 0x000fe20007810000 */
[----:B------:R-:W-:-:S03]  /*14b40*/  FFMA.FTZ R196, R80, R9, -R45 ;  /* 0x0000000950c47223 */ /* 0x000fc6000001082d */
[----:B------:R-:W-:Y:S02]  /*14b50*/  FMNMX.FTZ R47, R38, R47, !PT ;  /* 0x0000002f262f7209 */ /* 0x000fe40007810000 */
[----:B------:R-:W-:Y:S02]  /*14b60*/  FSEL R80, R26, -INF , P3 ;  /* 0xff8000001a507808 */ /* 0x000fe40001800000 */
[----:B------:R-:W-:Y:S01]  /*14b70*/  FMNMX.FTZ R47, R28, R47, !PT ;  /* 0x0000002f1c2f7209 */ /* 0x000fe20007810000 */
[--C-:B------:R-:W-:Y:S01]  /*14b80*/  FFMA.FTZ R5, R82, R9, -R45.reuse ;  /* 0x0000000952057223 */ /* 0x100fe2000001082d */
[----:B------:R-:W-:Y:S02]  /*14b90*/  FSEL R82, R27, -INF , P4 ;  /* 0xff8000001b527808 */ /* 0x000fe40002000000 */
[----:B------:R-:W-:Y:S02]  /*14ba0*/  FMNMX.FTZ R47, R80, R47, !PT ;  /* 0x0000002f502f7209 */ /* 0x000fe40007810000 */
[----:B------:R-:W-:Y:S01]  /*14bb0*/  ISETP.NE.AND P1, PT, R11, RZ, PT ;  /* 0x000000ff0b00720c */ /* 0x000fe20003f25270 */
[----:B------:R-:W-:Y:S01]  /*14bc0*/  FFMA.FTZ R11, R86, R9, -R45 ;  /* 0x00000009560b7223 */ /* 0x000fe2000001082d */
[----:B------:R-:W-:-:S02]  /*14bd0*/  FSEL R86, R30, -INF , P5 ;  /* 0xff8000001e567808 */ /* 0x000fc40002800000 */
[----:B------:R-:W-:Y:S01]  /*14be0*/  FMNMX.FTZ R47, R82, R47, !PT ;  /* 0x0000002f522f7209 */ /* 0x000fe20007810000 */
[----:B------:R-:W-:Y:S01]  /*14bf0*/  FFMA.FTZ R27, R60, R9, -R45 ;  /* 0x000000093c1b7223 */ /* 0x000fe2000001082d */
[----:B------:R-:W-:Y:S02]  /*14c00*/  FSEL R60, R31, -INF , P6 ;  /* 0xff8000001f3c7808 */ /* 0x000fe40003000000 */
[----:B------:R-:W-:-:S04]  /*14c10*/  FMNMX.FTZ R47, R86, R47, !PT ;  /* 0x0000002f562f7209 */ /* 0x000fc80007810000 */
[----:B------:R-:W-:Y:S01]  /*14c20*/  FMNMX.FTZ R51, R60, R47, !PT ;  /* 0x0000002f3c337209 */ /* 0x000fe20007810000 */
[----:B------:R-:W-:-:S04]  /*14c30*/  FFMA.FTZ R30, R56, R9, -R45 ;  /* 0x00000009381e7223 */ /* 0x000fc8000001082d */
[----:B------:R-:W0:Y:S01]  /*14c40*/  SHFL.BFLY PT, R56, R51, 0x2, 0x1f ;  /* 0x0c401f0033387f89 */ /* 0x000e2200000e0000 */
[-CC-:B------:R-:W-:Y:S01]  /*14c50*/  FFMA.FTZ R176, R112, R9.reuse, -R45.reuse ;  /* 0x0000000970b07223 */ /* 0x180fe2000001082d */
[----:B------:R-:W-:Y:S01]  /*14c60*/  FFMA.FTZ R3, R113, R9, -R45 ;  /* 0x0000000971037223 */ /* 0x000fe2000001082d */
[----:B0-----:R-:W-:-:S05]  /*14c70*/  FMNMX.FTZ R56, R51, R56, !PT ;  /* 0x0000003833387209 */ /* 0x001fca0007810000 */
[----:B------:R-:W0:Y:S01]  /*14c80*/  SHFL.BFLY PT, R55, R56, 0x1, 0x1f ;  /* 0x0c201f0038377f89 */ /* 0x000e2200000e0000 */
[-CC-:B------:R-:W-:Y:S01]  /*14c90*/  FFMA.FTZ R178, R116, R9.reuse, -R45.reuse ;  /* 0x0000000974b27223 */ /* 0x180fe2000001082d */
[----:B------:R-:W-:Y:S01]  /*14ca0*/  MUFU.EX2 R176, R176 ;  /* 0x000000b000b07308 */ /* 0x000fe20000000800 */
[-CC-:B------:R-:W-:Y:S01]  /*14cb0*/  FFMA.FTZ R190, R92, R9.reuse, -R45.reuse ;  /* 0x000000095cbe7223 */ /* 0x180fe2000001082d */
[----:B------:R-:W-:-:S06]  /*14cc0*/  FFMA.FTZ R180, R104, R9, -R45 ;  /* 0x0000000968b47223 */ /* 0x000fcc000001082d */
[----:B------:R-:W1:Y:S08]  /*14cd0*/  MUFU.EX2 R3, R3 ;  /* 0x0000000300037308 */ /* 0x000e700000000800 */
[----:B------:R-:W3:Y:S01]  /*14ce0*/  MUFU.EX2 R178, R178 ;  /* 0x000000b200b27308 */ /* 0x000ee20000000800 */
[----:B0-----:R-:W-:-:S07]  /*14cf0*/  FMNMX.FTZ R92, R56, R55, !PT ;  /* 0x00000037385c7209 */ /* 0x001fce0007810000 */
[----:B------:R-:W0:Y:S01]  /*14d00*/  MUFU.EX2 R5, R5 ;  /* 0x0000000500057308 */ /* 0x000e220000000800 */
[C---:B------:R-:W-:Y:S01]  /*14d10*/  FSETP.NEU.FTZ.AND P2, PT, R92.reuse, -INF , PT ;  /* 0xff8000005c00780b */ /* 0x040fe20003f5d000 */
[-C--:B------:R-:W-:Y:S01]  /*14d20*/  FMUL.FTZ R57, R92, R9.reuse ;  /* 0x000000095c397220 */ /* 0x080fe20000410000 */
[----:B------:R-:W-:-:S05]  /*14d30*/  FFMA.FTZ R182, R108, R9, -R45 ;  /* 0x000000096cb67223 */ /* 0x000fca000001082d */
[----:B------:R-:W4:Y:S01]  /*14d40*/  MUFU.EX2 R180, R180 ;  /* 0x000000b400b47308 */ /* 0x000f220000000800 */
[----:B------:R-:W-:Y:S01]  /*14d50*/  FSEL R57, R57, RZ, P2 ;  /* 0x000000ff39397208 */ /* 0x000fe20001000000 */
[----:B-1----:R-:W-:Y:S01]  /*14d60*/  FADD.FTZ R59, R176, R3 ;  /* 0x00000003b03b7221 */ /* 0x002fe20000010000 */
[----:B------:R-:W-:Y:S01]  /*14d70*/  ISETP.NE.AND P0, PT, R13, RZ, PT ;  /* 0x000000ff0d00720c */ /* 0x000fe20003f05270 */
[-CC-:B------:R-:W-:Y:S01]  /*14d80*/  FFMA.FTZ R13, R120, R9.reuse, -R45.reuse ;  /* 0x00000009780d7223 */ /* 0x180fe2000001082d */
[-CC-:B------:R-:W-:Y:S01]  /*14d90*/  FFMA.FTZ R184, R96, R9.reuse, -R45.reuse ;  /* 0x0000000960b87223 */ /* 0x180fe2000001082d */
[-CC-:B------:R-:W-:Y:S02]  /*14da0*/  FFMA.FTZ R15, R122, R9.reuse, -R45.reuse ;  /* 0x000000097a0f7223 */ /* 0x180fe4000001082d */
[----:B------:R-:W1:Y:S01]  /*14db0*/  MUFU.EX2 R11, R11 ;  /* 0x0000000b000b7308 */ /* 0x000e620000000800 */
[-CC-:B------:R-:W-:Y:S01]  /*14dc0*/  FFMA.FTZ R186, R100, R9.reuse, -R45.reuse ;  /* 0x0000000964ba7223 */ /* 0x180fe2000001082d */
        /* <DEDUP_REMOVED lines=28> */
[-C--:B------:R-:W-:Y:S01]  /*14f90*/  FFMA.FTZ R45, R36, R9.reuse, -R45 ;  /* 0x00000009242d7223 */ /* 0x080fe2000001082d */
[----:B------:R-:W2:Y:S01]  /*14fa0*/  MUFU.EX2 R182, R182 ;  /* 0x000000b600b67308 */ /* 0x000ea20000000800 */
[-CC-:B------:R-:W-:Y:S01]  /*14fb0*/  FFMA.FTZ R177, R114, R9.reuse, -R57.reuse ;  /* 0x0000000972b17223 */ /* 0x180fe20000010839 */
[-CC-:B------:R-:W-:Y:S01]  /*14fc0*/  FFMA.FTZ R36, R115, R9.reuse, -R57.reuse ;  /* 0x0000000973247223 */ /* 0x180fe20000010839 */
[-C--:B------:R-:W-:Y:S01]  /*14fd0*/  FFMA.FTZ R197, R66, R9.reuse, -R57 ;  /* 0x0000000942c57223 */ /* 0x080fe20000010839 */
[----:B---3--:R-:W-:Y:S01]  /*14fe0*/  FADD.FTZ R66, R178, R59 ;  /* 0x0000003bb2427221 */ /* 0x008fe20000010000 */
[----:B------:R-:W-:-:S03]  /*14ff0*/  FFMA.FTZ R179, R118, R9, -R57 ;  /* 0x0000000976b37223 */ /* 0x000fc60000010839 */
[----:B------:R-:W3:Y:S01]  /*15000*/  MUFU.EX2 R13, R13 ;  /* 0x0000000d000d7308 */ /* 0x000ee20000000800 */
[----:B0-----:R-:W-:Y:S01]  /*15010*/  FADD.FTZ R59, R5, R66 ;  /* 0x00000042053b7221 */ /* 0x001fe20000010000 */
[----:B------:R-:W-:-:S03]  /*15020*/  FFMA.FTZ R6, R6, R9, -R57 ;  /* 0x0000000906067223 */ /* 0x000fc60000010839 */
[----:B----4-:R-:W-:-:S03]  /*15030*/  FADD.FTZ R66, R180, R59 ;  /* 0x0000003bb4427221 */ /* 0x010fc60000010000 */
[----:B------:R-:W-:Y:S01]  /*15040*/  MUFU.EX2 R177, R177 ;  /* 0x000000b100b17308 */ /* 0x000fe20000000800 */
[----:B------:R-:W-:-:S07]  /*15050*/  FFMA.FTZ R181, R106, R9, -R57 ;  /* 0x000000096ab57223 */ /* 0x000fce0000010839 */
[----:B------:R-:W0:Y:S01]  /*15060*/  MUFU.EX2 R36, R36 ;  /* 0x0000002400247308 */ /* 0x000e220000000800 */
[----:B-1----:R-:W-:-:S07]  /*15070*/  FADD.FTZ R59, R11, R66 ;  /* 0x000000420b3b7221 */ /* 0x002fce0000010000 */
[----:B------:R-:W1:Y:S01]  /*15080*/  MUFU.EX2 R184, R184 ;  /* 0x000000b800b87308 */ /* 0x000e620000000800 */
[-CC-:B------:R-:W-:Y:S01]  /*15090*/  FFMA.FTZ R8, R8, R9.reuse, -R57.reuse ;  /* 0x0000000908087223 */ /* 0x180fe20000010839 */
[----:B------:R-:W-:-:S06]  /*150a0*/  FFMA.FTZ R66, R68, R9, -R57 ;  /* 0x0000000944427223 */ /* 0x000fcc0000010839 */
[----:B------:R-:W4:Y:S01]  /*150b0*/  MUFU.EX2 R179, R179 ;  /* 0x000000b300b37308 */ /* 0x000f220000000800 */
[----:B--2---:R-:W-:-:S07]  /*150c0*/  FADD.FTZ R68, R182, R59 ;  /* 0x0000003bb6447221 */ /* 0x004fce0000010000 */
[----:B------:R-:W2:Y:S01]  /*150d0*/  MUFU.EX2 R15, R15 ;  /* 0x0000000f000f7308 */ /* 0x000ea20000000800 */
[----:B------:R-:W-:-:S07]  /*150e0*/  FFMA.FTZ R183, R110, R9, -R57 ;  /* 0x000000096eb77223 */ /* 0x000fce0000010839 */
[----:B------:R-:W2:Y:S01]  /*150f0*/  MUFU.EX2 R6, R6 ;  /* 0x0000000600067308 */ /* 0x000ea20000000800 */
[----:B---3--:R-:W-:Y:S01]  /*15100*/  FADD.FTZ R59, R13, R68 ;  /* 0x000000440d3b7221 */ /* 0x008fe20000010000 */
[----:B------:R-:W-:-:S06]  /*15110*/  FFMA.FTZ R201, R58, R9, -R57 ;  /* 0x000000093ac97223 */ /* 0x000fcc0000010839 */
[----:B------:R-:W3:Y:S01]  /*15120*/  MUFU.EX2 R186, R186 ;  /* 0x000000ba00ba7308 */ /* 0x000ee20000000800 */
[----:B0-----:R-:W-:Y:S01]  /*15130*/  FADD.FTZ R58, R177, R36 ;  /* 0x00000024b13a7221 */ /* 0x001fe20000010000 */
[----:B------:R-:W-:-:S06]  /*15140*/  FFMA.FTZ R10, R10, R9, -R57 ;  /* 0x000000090a0a7223 */ /* 0x000fcc0000010839 */
[----:B------:R-:W0:Y:S01]  /*15150*/  MUFU.EX2 R181, R181 ;  /* 0x000000b500b57308 */ /* 0x000e220000000800 */
[----:B-1----:R-:W-:-:S07]  /*15160*/  FADD.FTZ R68, R184, R59 ;  /* 0x0000003bb8447221 */ /* 0x002fce0000010000 */
[----:B------:R-:W1:Y:S01]  /*15170*/  MUFU.EX2 R21, R124 ;  /* 0x0000007c00157308 */ /* 0x000e620000000800 */
[----:B----4-:R-:W-:Y:S01]  /*15180*/  FADD.FTZ R59, R179, R58 ;  /* 0x0000003ab33b7221 */ /* 0x010fe20000010000 */
[----:B------:R-:W-:-:S06]  /*15190*/  FFMA.FTZ R185, R98, R9, -R57 ;  /* 0x0000000962b97223 */ /* 0x000fcc0000010839 */
[----:B------:R-:W4:Y:S01]  /*151a0*/  MUFU.EX2 R8, R8 ;  /* 0x0000000800087308 */ /* 0x000f220000000800 */
[----:B--2---:R-:W-:-:S07]  /*151b0*/  FADD.FTZ R61, R15, R68 ;  /* 0x000000440f3d7221 */ /* 0x004fce0000010000 */
[----:B------:R-:W2:Y:S01]  /*151c0*/  MUFU.EX2 R188, R188 ;  /* 0x000000bc00bc7308 */ /* 0x000ea20000000800 */
[----:B------:R-:W-:Y:S01]  /*151d0*/  FADD.FTZ R58, R6, R59 ;  /* 0x0000003b063a7221 */ /* 0x000fe20000010000 */
[----:B------:R-:W-:-:S06]  /*151e0*/  FFMA.FTZ R12, R12, R9, -R57 ;  /* 0x000000090c0c7223 */ /* 0x000fcc0000010839 */
[----:B------:R-:W2:Y:S01]  /*151f0*/  MUFU.EX2 R183, R183 ;  /* 0x000000b700b77308 */ /* 0x000ea20000000800 */
[----:B---3--:R-:W-:-:S07]  /*15200*/  FADD.FTZ R68, R186, R61 ;  /* 0x0000003dba447221 */ /* 0x008fce0000010000 */
        /* <DEDUP_REMOVED lines=9> */
[----:B------:R-:W-:Y:S01]  /*152a0*/  FFMA.FTZ R203, R62, R9, -R57 ;  /* 0x000000093ecb7223 */ /* 0x000fe20000010839 */
[----:B--2---:R-:W-:-:S06]  /*152b0*/  FADD.FTZ R62, R188, R61 ;  /* 0x0000003dbc3e7221 */ /* 0x004fcc0000010000 */
        /* <DEDUP_REMOVED lines=14> */
[----:B--2---:R-:W-:Y:S01]  /*153a0*/  FADD.FTZ R61, R29, R62 ;  /* 0x0000003e1d3d7221 */ /* 0x004fe20000010000 */
[----:B------:R-:W-:-:S06]  /*153b0*/  FFMA.FTZ R205, R50, R9, -R57 ;  /* 0x0000000932cd7223 */ /* 0x000fcc0000010839 */
        /* <DEDUP_REMOVED lines=9> */
[----:B-1----:R-:W-:Y:S01]  /*15450*/  FADD.FTZ R61, R33, R58 ;  /* 0x0000003a213d7221 */ /* 0x002fe20000010000 */
[----:B------:R-:W-:-:S06]  /*15460*/  @!P1 VIADD R0, R0, 0x34840 ;  /* 0x0003484000009836 */ /* 0x000fcc0000000000 */
[----:B------:R-:W1:Y:S01]  /*15470*/  MUFU.EX2 R196, R196 ;  /* 0x000000c400c47308 */ /* 0x000e620000000800 */
[----:B----4-:R-:W-:Y:S01]  /*15480*/  FADD.FTZ R58, R14, R59 ;  /* 0x0000003b0e3a7221 */ /* 0x010fe20000010000 */
[----:B------:R-:W-:-:S06]  /*15490*/  FFMA.FTZ R72, R72, R9, -R57 ;  /* 0x0000000948487223 */ /* 0x000fcc0000010839 */
[----:B------:R-:W4:Y:S01]  /*154a0*/  MUFU.EX2 R191, R191 ;  /* 0x000000bf00bf7308 */ /* 0x000f220000000800 */
[----:B--2---:R-:W-:Y:S01]  /*154b0*/  FADD.FTZ R62, R194, R61 ;  /* 0x0000003dc23e7221 */ /* 0x004fe20000010000 */
[----:B------:R-:W-:-:S06]  /*154c0*/  @!P1 PRMT R50, RZ, 0x654, R0 ;  /* 0x00000654ff329816 */ /* 0x000fcc0000000000 */
[----:B------:R-:W2:Y:S01]  /*154d0*/  MUFU.EX2 R37, R138 ;  /* 0x0000008a00257308 */ /* 0x000ea20000000800 */
[----:B------:R-:W-:Y:S01]  /*154e0*/  FADD.FTZ R59, R189, R58 ;  /* 0x0000003abd3b7221 */ /* 0x000fe20000010000 */
[----:B------:R-:W-:-:S06]  /*154f0*/  FFMA.FTZ R195, R78, R9, -R57 ;  /* 0x000000094ec37223 */ /* 0x000fcc0000010839 */
[----:B------:R-:W2:Y:S01]  /*15500*/  MUFU.EX2 R56, R56 ;  /* 0x0000003800387308 */ /* 0x000ea20000000800 */
[----:B---3--:R-:W-:Y:S01]  /*15510*/  FADD.FTZ R61, R35, R62 ;  /* 0x0000003e233d7221 */ /* 0x008fe20000010000 */
[----:B------:R0:W-:Y:S06]  /*15520*/  @!P1 SYNCS.ARRIVE.TRANS64.RED.A1T0 RZ, [R50+URZ], RZ ;  /* 0x000000ff32ff99a7 */ /* 0x0001ec000810043f */
[----:B------:R-:W3:Y:S01]  /*15530*/  MUFU.EX2 R198, R198 ;  /* 0x000000c600c67308 */ /* 0x000ee20000000800 */
[----:B------:R-:W-:Y:S01]  /*15540*/  FFMA.FTZ R74, R76, R9, -R57 ;  /* 0x000000094c4a7223 */ /* 0x000fe20000010839 */
[----:B0-----:R-:W-:-:S06]  /*15550*/  FADD.FTZ R50, R20, R59 ;  /* 0x0000003b14327221 */ /* 0x001fcc0000010000 */
[----:B------:R-:W0:Y:S01]  /*15560*/  MUFU.EX2 R193, R193 ;  /* 0x000000c100c17308 */ /* 0x000e220000000800 */
[----:B------:R-:W-:Y:S01]  /*15570*/  FFMA.FTZ R207, R54, R9, -R57 ;  /* 0x0000000936cf7223 */ /* 0x000fe20000010839 */
[----:B-1----:R-:W-:-:S06]  /*15580*/  FADD.FTZ R54, R196, R61 ;  /* 0x0000003dc4367221 */ /* 0x002fcc0000010000 */
[----:B------:R-:W1:Y:S01]  /*15590*/  MUFU.EX2 R39, R142 ;  /* 0x0000008e00277308 */ /* 0x000e620000000800 */
[----:B----4-:R-:W-:-:S07]  /*155a0*/  FADD.FTZ R59, R191, R50 ;  /* 0x00000032bf3b7221 */ /* 0x010fce0000010000 */
        /* <DEDUP_REMOVED lines=13> */
[----:B------:R-:W-:Y:S01]  /*15680*/  FFMA.FTZ R42, R24, R9, -R57 ;  /* 0x00000009182a7223 */ /* 0x000fe20000010839 */
[----:B----4-:R-:W-:-:S05]  /*15690*/  FADD.FTZ R24, R72, R59 ;  /* 0x0000003b48187221 */ /* 0x010fca0000010000 */
[----:B------:R-:W1:Y:S01]  /*156a0*/  MUFU.EX2 R197, R197 ;  /* 0x000000c500c57308 */ /* 0x000e620000000800 */
[----:B------:R-:W-:Y:S01]  /*156b0*/  FFMA.FTZ R211, R46, R9, -R57 ;  /* 0x000000092ed37223 */ /* 0x000fe20000010839 */
[----:B--2---:R-:W-:Y:S01]  /*156c0*/  FADD.FTZ R46, R200, R61 ;  /* 0x0000003dc82e7221 */ /* 0x004fe20000010000 */
[----:B------:R-:W-:-:S05]  /*156d0*/  FADD.FTZ R59, R195, R24 ;  /* 0x00000018c33b7221 */ /* 0x000fca0000010000 */
[----:B------:R-:W2:Y:S01]  /*156e0*/  MUFU.EX2 R64, R64 ;  /* 0x0000004000407308 */ /* 0x000ea20000000800 */
[----:B---3--:R-:W-:Y:S01]  /*156f0*/  FADD.FTZ R61, R41, R46 ;  /* 0x0000002e293d7221 */ /* 0x008fe20000010000 */
[----:B------:R-:W-:Y:S01]  /*15700*/  FFMA.FTZ R46, R28, R9, -R57 ;  /* 0x000000091c2e7223 */ /* 0x000fe20000010839 */
[----:B0-----:R-:W-:-:S05]  /*15710*/  FADD.FTZ R28, R74, R59 ;  /* 0x0000003b4a1c7221 */ /* 0x001fca0000010000 */
[----:B------:R-:W0:Y:S01]  /*15720*/  MUFU.EX2 R199, R199 ;  /* 0x000000c700c77308 */ /* 0x000e220000000800 */
[----:B------:R-:W-:Y:S01]  /*15730*/  FFMA.FTZ R4, R4, R9, -R57 ;  /* 0x0000000904047223 */ /* 0x000fe20000010839 */
[----:B-1----:R-:W-:-:S06]  /*15740*/  FADD.FTZ R59, R197, R28 ;  /* 0x0000001cc53b7221 */ /* 0x002fcc0000010000 */
[----:B------:R-:W1:Y:S01]  /*15750*/  MUFU.EX2 R66, R66 ;  /* 0x0000004200427308 */ /* 0x000e620000000800 */
[----:B--2---:R-:W-:Y:S01]  /*15760*/  FADD.FTZ R28, R64, R59 ;  /* 0x0000003b401c7221 */ /* 0x004fe20000010000 */
[----:B------:R-:W-:-:S06]  /*15770*/  FFMA.FTZ R48, R48, R9, -R57 ;  /* 0x0000000930307223 */ /* 0x000fcc0000010839 */
[----:B------:R-:W2:Y:S01]  /*15780*/  MUFU.EX2 R201, R201 ;  /* 0x000000c900c97308 */ /* 0x000ea20000000800 */
[----:B------:R-:W-:Y:S01]  /*15790*/  FFMA.FTZ R44, R44, R9, -R57 ;  /* 0x000000092c2c7223 */ /* 0x000fe20000010839 */
[----:B------:R-:W-:Y:S01]  /*157a0*/  F2FP.F16.F32.PACK_AB R176, R3, R176 ;  /* 0x000000b003b0723e */ /* 0x000fe200000000ff */
[----:B0-----:R-:W-:-:S05]  /*157b0*/  FADD.FTZ R3, R199, R28 ;  /* 0x0000001cc7037221 */ /* 0x001fca0000010000 */
[----:B------:R-:W0:Y:S08]  /*157c0*/  MUFU.EX2 R4, R4 ;  /* 0x0000000400047308 */ /* 0x000e300000000800 */
[----:B------:R-:W3:Y:S01]  /*157d0*/  MUFU.EX2 R203, R203 ;  /* 0x000000cb00cb7308 */ /* 0x000ee20000000800 */
[----:B------:R-:W-:-:S07]  /*157e0*/  FFMA.FTZ R52, R52, R9, -R57 ;  /* 0x0000000934347223 */ /* 0x000fce0000010839 */
[----:B------:R-:W-:Y:S08]  /*157f0*/  MUFU.EX2 R48, R48 ;  /* 0x0000003000307308 */ /* 0x000ff00000000800 */
[----:B------:R1:W-:Y:S02]  /*15800*/  MUFU.EX2 R24, R44 ;  /* 0x0000002c00187308 */ /* 0x0003e40000000800 */
[----:B-1----:R-:W-:-:S06]  /*15810*/  FADD.FTZ R44, R66, R3 ;  /* 0x00000003422c7221 */ /* 0x002fcc0000010000 */
[----:B------:R-:W-:Y:S01]  /*15820*/  MUFU.EX2 R205, R205 ;  /* 0x000000cd00cd7308 */ /* 0x000fe20000000800 */
[----:B--2---:R-:W-:Y:S01]  /*15830*/  FADD.FTZ R3, R201, R44 ;  /* 0x0000002cc9037221 */ /* 0x004fe20000010000 */
[----:B------:R-:W-:-:S06]  /*15840*/  FFMA.FTZ R40, R40, R9, -R57 ;  /* 0x0000000928287223 */ /* 0x000fcc0000010839 */
[----:B------:R-:W1:Y:S01]  /*15850*/  MUFU.EX2 R202, R202 ;  /* 0x000000ca00ca7308 */ /* 0x000e620000000800 */
[----:B0-----:R-:W-:Y:S01]  /*15860*/  FADD.FTZ R44, R4, R3 ;  /* 0x00000003042c7221 */ /* 0x001fe20000010000 */
[----:B------:R-:W-:-:S06]  /*15870*/  FFMA.FTZ R32, R32, R9, -R57 ;  /* 0x0000000920207223 */ /* 0x000fcc0000010839 */
[----:B------:R-:W-:Y:S01]  /*15880*/  MUFU.EX2 R0, R52 ;  /* 0x0000003400007308 */ /* 0x000fe20000000800 */
[----:B---3--:R-:W-:-:S07]  /*15890*/  FADD.FTZ R3, R203, R44 ;  /* 0x0000002ccb037221 */ /* 0x008fce0000010000 */
[----:B------:R-:W0:Y:S08]  /*158a0*/  MUFU.EX2 R43, R154 ;  /* 0x0000009a002b7308 */ /* 0x000e300000000800 */
[----:B------:R-:W2:Y:S08]  /*158b0*/  MUFU.EX2 R207, R207 ;  /* 0x000000cf00cf7308 */ /* 0x000eb00000000800 */
[----:B------:R-:W3:Y:S08]  /*158c0*/  MUFU.EX2 R26, R26 ;  /* 0x0000001a001a7308 */ /* 0x000ef00000000800 */
[----:B------:R-:W4:Y:S08]  /*158d0*/  MUFU.EX2 R27, R27 ;  /* 0x0000001b001b7308 */ /* 0x000f300000000800 */
[----:B------:R-:W4:Y:S08]  /*158e0*/  MUFU.EX2 R40, R40 ;  /* 0x0000002800287308 */ /* 0x000f300000000800 */
[----:B------:R0:W-:Y:S01]  /*158f0*/  MUFU.EX2 R28, R32 ;  /* 0x00000020001c7308 */ /* 0x0001e20000000800 */
[----:B-1----:R-:W-:Y:S01]  /*15900*/  FADD.FTZ R50, R202, R61 ;  /* 0x0000003dca327221 */ /* 0x002fe20000010000 */
[----:B0-----:R-:W-:-:S06]  /*15910*/  FADD.FTZ R32, R48, R3 ;  /* 0x0000000330207221 */ /* 0x001fcc0000010000 */
[----:B------:R-:W0:Y:S01]  /*15920*/  MUFU.EX2 R209, R209 ;  /* 0x000000d100d17308 */ /* 0x000e220000000800 */
[----:B------:R-:W-:Y:S01]  /*15930*/  FADD.FTZ R3, R205, R32 ;  /* 0x00000020cd037221 */ /* 0x000fe20000010000 */
[----:B------:R-:W-:-:S03]  /*15940*/  FADD.FTZ R61, R43, R50 ;  /* 0x000000322b3d7221 */ /* 0x000fc60000010000 */
[----:B------:R-:W-:-:S03]  /*15950*/  FADD.FTZ R32, R0, R3 ;  /* 0x0000000300207221 */ /* 0x000fc60000010000 */
[----:B------:R-:W1:Y:S01]  /*15960*/  MUFU.EX2 R211, R211 ;  /* 0x000000d300d37308 */ /* 0x000e620000000800 */
[----:B------:R-:W-:Y:S01]  /*15970*/  FFMA.FTZ R34, R34, R9, -R57 ;  /* 0x0000000922227223 */ /* 0x000fe20000010839 */
[----:B--2---:R-:W-:Y:S01]  /*15980*/  FADD.FTZ R3, R207, R32 ;  /* 0x00000020cf037221 */ /* 0x004fe20000010000 */
[----:B---3--:R-:W-:-:S05]  /*15990*/  FADD.FTZ R50, R26, R61 ;  /* 0x0000003d1a327221 */ /* 0x008fca0000010000 */
[----:B------:R4:W-:Y:S01]  /*159a0*/  MUFU.EX2 R55, R204 ;  /* 0x000000cc00377308 */ /* 0x0009e20000000800 */
[----:B------:R-:W-:-:S07]  /*159b0*/  FFMA.FTZ R38, R38, R9, -R57 ;  /* 0x0000000926267223 */ /* 0x000fce0000010839 */
[----:B------:R-:W2:Y:S01]  /*159c0*/  MUFU.EX2 R30, R30 ;  /* 0x0000001e001e7308 */ /* 0x000ea20000000800 */
[----:B----4-:R-:W-:Y:S01]  /*159d0*/  F2FP.F16.F32.PACK_AB R204, R27, R26 ;  /* 0x0000001a1bcc723e */ /* 0x010fe200000000ff */
[----:B------:R-:W-:-:S04]  /*159e0*/  FADD.FTZ R26, R40, R3 ;  /* 0x00000003281a7221 */ /* 0x000fc80000010000 */
[----:B0-----:R-:W-:Y:S02]  /*159f0*/  FADD.FTZ R3, R209, R26 ;  /* 0x0000001ad1037221 */ /* 0x001fe40000010000 */
[----:B------:R-:W0:Y:S02]  /*15a00*/  MUFU.EX2 R31, R31 ;  /* 0x0000001f001f7308 */ /* 0x000e240000000800 */
[----:B------:R-:W-:-:S06]  /*15a10*/  FADD.FTZ R26, R24, R3 ;  /* 0x00000003181a7221 */ /* 0x000fcc0000010000 */
[----:B------:R-:W3:Y:S01]  /*15a20*/  MUFU.EX2 R34, R34 ;  /* 0x0000002200227308 */ /* 0x000ee20000000800 */
[----:B------:R-:W-:Y:S01]  /*15a30*/  FADD.FTZ R59, R27, R50 ;  /* 0x000000321b3b7221 */ /* 0x000fe20000010000 */
[----:B-1----:R-:W-:-:S06]  /*15a40*/  FADD.FTZ R3, R211, R26 ;  /* 0x0000001ad3037221 */ /* 0x002fcc0000010000 */
[----:B------:R-:W1:Y:S01]  /*15a50*/  MUFU.EX2 R208, R208 ;  /* 0x000000d000d07308 */ /* 0x000e620000000800 */
[----:B------:R-:W-:-:S07]  /*15a60*/  FFMA.FTZ R80, R80, R9, -R57 ;  /* 0x0000000950507223 */ /* 0x000fce0000010839 */
[----:B------:R-:W4:Y:S01]  /*15a70*/  MUFU.EX2 R213, R42 ;  /* 0x0000002a00d57308 */ /* 0x000f220000000800 */
[----:B--2---:R-:W-:Y:S01]  /*15a80*/  FADD.FTZ R50, R30, R59 ;  /* 0x0000003b1e327221 */ /* 0x004fe20000010000 */
[----:B------:R-:W-:-:S06]  /*15a90*/  FADD.FTZ R3, R28, R3 ;  /* 0x000000031c037221 */ /* 0x000fcc0000010000 */
[----:B------:R-:W2:Y:S08]  /*15aa0*/  MUFU.EX2 R47, R47 ;  /* 0x0000002f002f7308 */ /* 0x000eb00000000800 */
[----:B------:R-:W2:Y:S01]  /*15ab0*/  MUFU.EX2 R38, R38 ;  /* 0x0000002600267308 */ /* 0x000ea20000000800 */
[----:B------:R-:W-:Y:S01]  /*15ac0*/  FFMA.FTZ R82, R82, R9, -R57 ;  /* 0x0000000952527223 */ /* 0x000fe20000010839 */
[----:B------:R-:W-:Y:S01]  /*15ad0*/  F2FP.F16.F32.PACK_AB R178, R5, R178 ;  /* 0x000000b205b2723e */ /* 0x000fe200000000ff */
[----:B0-----:R-:W-:Y:S01]  /*15ae0*/  FADD.FTZ R5, R31, R50 ;  /* 0x000000321f057221 */ /* 0x001fe20000010000 */
[----:B------:R-:W-:-:S04]  /*15af0*/  F2FP.F16.F32.PACK_AB R179, R6, R179 ;  /* 0x000000b306b3723e */ /* 0x000fc800000000ff */
[----:B------:R-:W0:Y:S01]  /*15b00*/  MUFU.EX2 R210, R210 ;  /* 0x000000d200d27308 */ /* 0x000e220000000800 */
[----:B---3--:R-:W-:Y:S01]  /*15b10*/  FADD.FTZ R6, R34, R3 ;  /* 0x0000000322067221 */ /* 0x008fe20000010000 */
[----:B------:R-:W-:-:S06]  /*15b20*/  FFMA.FTZ R86, R86, R9, -R57 ;  /* 0x0000000956567223 */ /* 0x000fcc0000010839 */
[----:B------:R-:W3:Y:S01]  /*15b30*/  MUFU.EX2 R215, R46 ;  /* 0x0000002e00d77308 */ /* 0x000ee20000000800 */
[----:B-1----:R-:W-:Y:S01]  /*15b40*/  FADD.FTZ R50, R208, R5 ;  /* 0x00000005d0327221 */ /* 0x002fe20000010000 */
[----:B----4-:R-:W-:-:S06]  /*15b50*/  FADD.FTZ R3, R213, R6 ;  /* 0x00000006d5037221 */ /* 0x010fcc0000010000 */
[----:B------:R-:W1:Y:S01]  /*15b60*/  MUFU.EX2 R49, R49 ;  /* 0x0000003100317308 */ /* 0x000e620000000800 */
[----:B------:R-:W-:-:S07]  /*15b70*/  FFMA.FTZ R57, R60, R9, -R57 ;  /* 0x000000093c397223 */ /* 0x000fce0000010839 */
[----:B------:R-:W4:Y:S01]  /*15b80*/  MUFU.EX2 R80, R80 ;  /* 0x0000005000507308 */ /* 0x000f220000000800 */
[----:B--2---:R-:W-:Y:S01]  /*15b90*/  FADD.FTZ R5, R47, R50 ;  /* 0x000000322f057221 */ /* 0x004fe20000010000 */
[----:B------:R-:W-:-:S06]  /*15ba0*/  FADD.FTZ R6, R38, R3 ;  /* 0x0000000326067221 */ /* 0x000fcc0000010000 */
[----:B------:R-:W2:Y:S08]  /*15bb0*/  MUFU.EX2 R212, R212 ;  /* 0x000000d400d47308 */ /* 0x000eb00000000800 */
[----:B------:R-:W2:Y:S01]  /*15bc0*/  MUFU.EX2 R217, R82 ;  /* 0x0000005200d97308 */ /* 0x000ea20000000800 */
[----:B0-----:R-:W-:Y:S01]  /*15bd0*/  FADD.FTZ R44, R210, R5 ;  /* 0x00000005d22c7221 */ /* 0x001fe20000010000 */
[----:B---3--:R-:W-:-:S06]  /*15be0*/  FADD.FTZ R3, R215, R6 ;  /* 0x00000006d7037221 */ /* 0x008fcc0000010000 */
[----:B------:R-:W0:Y:S08]  /*15bf0*/  MUFU.EX2 R51, R51 ;  /* 0x0000003300337308 */ /* 0x000e300000000800 */
[----:B------:R-:W3:Y:S01]  /*15c00*/  MUFU.EX2 R86, R86 ;  /* 0x0000005600567308 */ /* 0x000ee20000000800 */
[----:B-1----:R-:W-:Y:S01]  /*15c10*/  FADD.FTZ R5, R49, R44 ;  /* 0x0000002c31057221 */ /* 0x002fe20000010000 */
[----:B----4-:R-:W-:-:S06]  /*15c20*/  FADD.FTZ R6, R80, R3 ;  /* 0x0000000350067221 */ /* 0x010fcc0000010000 */
[----:B------:R-:W1:Y:S08]  /*15c30*/  MUFU.EX2 R214, R214 ;  /* 0x000000d600d67308 */ /* 0x000e700000000800 */
[----:B------:R-:W4:Y:S01]  /*15c40*/  MUFU.EX2 R57, R57 ;  /* 0x0000003900397308 */ /* 0x000f220000000800 */
[----:B--2---:R-:W-:Y:S01]  /*15c50*/  FADD.FTZ R44, R212, R5 ;  /* 0x00000005d42c7221 */ /* 0x004fe20000010000 */
[----:B------:R-:W-:-:S06]  /*15c60*/  FADD.FTZ R3, R217, R6 ;  /* 0x00000006d9037221 */ /* 0x000fcc0000010000 */
[----:B------:R-:W2:Y:S01]  /*15c70*/  MUFU.EX2 R53, R53 ;  /* 0x0000003500357308 */ /* 0x000ea20000000800 */
[----:B------:R-:W-:Y:S01]  /*15c80*/  F2FP.F16.F32.PACK_AB R205, R0, R205 ;  /* 0x000000cd00cd723e */ /* 0x000fe200000000ff */
[----:B0-----:R-:W-:Y:S01]  /*15c90*/  FADD.FTZ R5, R51, R44 ;  /* 0x0000002c33057221 */ /* 0x001fe20000010000 */
[----:B---3--:R-:W-:-:S05]  /*15ca0*/  FADD.FTZ R0, R86, R3 ;  /* 0x0000000356007221 */ /* 0x008fca0000010000 */
[----:B------:R-:W0:Y:S01]  /*15cb0*/  MUFU.EX2 R216, R216 ;  /* 0x000000d800d87308 */ /* 0x000e220000000800 */
[----:B-1----:R-:W-:Y:S01]  /*15cc0*/  FADD.FTZ R32, R214, R5 ;  /* 0x00000005d6207221 */ /* 0x002fe20000010000 */
[----:B----4-:R-:W-:Y:S01]  /*15cd0*/  FADD.FTZ R225, R57, R0 ;  /* 0x0000000039e17221 */ /* 0x010fe20000010000 */
[----:B------:R-:W-:-:S05]  /*15ce0*/  VIADD R0, R160, 0xfffffffe ;  /* 0xfffffffea0007836 */ /* 0x000fca0000000000 */
[----:B------:R-:W1:Y:S01]  /*15cf0*/  MUFU.EX2 R218, R218 ;  /* 0x000000da00da7308 */ /* 0x000e620000000800 */
[----:B--2---:R-:W-:Y:S01]  /*15d00*/  FADD.FTZ R5, R53, R32 ;  /* 0x0000002035057221 */ /* 0x004fe20000010000 */
[----:B------:R-:W-:Y:S02]  /*15d10*/  ISETP.GE.AND P2, PT, R0, R121, PT ;  /* 0x000000790000720c */ /* 0x000fe40003f46270 */
[----:B------:R-:W-:-:S04]  /*15d20*/  F2FP.F16.F32.PACK_AB R206, R31, R30 ;  /* 0x0000001e1fce723e */ /* 0x000fc800000000ff */
[----:B------:R-:W2:Y:S01]  /*15d30*/  MUFU.EX2 R45, R45 ;  /* 0x0000002d002d7308 */ /* 0x000ea20000000800 */
[----:B0-----:R-:W-:-:S04]  /*15d40*/  FADD.FTZ R30, R216, R5 ;  /* 0x00000005d81e7221 */ /* 0x001fc80000010000 */
[----:B------:R-:W-:Y:S01]  /*15d50*/  FADD.FTZ R5, R55, R30 ;  /* 0x0000001e37057221 */ /* 0x000fe20000010000 */
[----:B------:R-:W-:Y:S01]  /*15d60*/  IMAD.U32 R236, RZ, RZ, UR44 ;  /* 0x0000002cffec7e24 */ /* 0x000fe2000f8e00ff */
[----:B------:R-:W-:Y:S02]  /*15d70*/  MOV R235, UR41 ;  /* 0x0000002900eb7c02 */ /* 0x000fe40008000f00 */
[----:B-1----:R-:W-:Y:S01]  /*15d80*/  FADD.FTZ R226, R218, R5 ;  /* 0x00000005dae27221 */ /* 0x002fe20000010000 */
[----:B------:R-:W-:Y:S02]  /*15d90*/  IMAD.U32 R237, RZ, RZ, UR45 ;  /* 0x0000002dffed7e24 */ /* 0x000fe4000f8e00ff */
[----:B------:R-:W-:Y:S01]  /*15da0*/  IMAD.U32 R234, RZ, RZ, UR40 ;  /* 0x00000028ffea7e24 */ /* 0x000fe2000f8e00ff */
[----:B------:R-:W-:Y:S01]  /*15db0*/  F2FP.F16.F32.PACK_AB R188, R25, R188 ;  /* 0x000000bc19bc723e */ /* 0x000fe200000000ff */
[--C-:B------:R-:W-:Y:S01]  /*15dc0*/  IMAD.MOV.U32 R85, RZ, RZ, R87.reuse ;  /* 0x000000ffff557224 */ /* 0x100fe200078e0057 */
[----:B------:R-:W-:Y:S01]  /*15dd0*/  F2FP.F16.F32.PACK_AB R190, R29, R190 ;  /* 0x000000be1dbe723e */ /* 0x000fe200000000ff */
[--C-:B------:R-:W-:Y:S01]  /*15de0*/  IMAD.MOV.U32 R84, RZ, RZ, R87.reuse ;  /* 0x000000ffff547224 */ /* 0x100fe200078e0057 */
[----:B------:R-:W-:Y:S01]  /*15df0*/  F2FP.F16.F32.PACK_AB R192, R33, R192 ;  /* 0x000000c021c0723e */ /* 0x000fe200000000ff */
[----:B--2---:R-:W-:Y:S01]  /*15e00*/  FADD.FTZ R226, R45, R226 ;  /* 0x000000e22de27221 */ /* 0x004fe20000010000 */
[----:B------:R-:W-:Y:S01]  /*15e10*/  F2FP.F16.F32.PACK_AB R194, R35, R194 ;  /* 0x000000c223c2723e */ /* 0x000fe200000000ff */
[--C-:B------:R-:W-:Y:S01]  /*15e20*/  IMAD.MOV.U32 R83, RZ, RZ, R87.reuse ;  /* 0x000000ffff537224 */ /* 0x100fe200078e0057 */
        /* <DEDUP_REMOVED lines=68> */
[-C--:B------:R-:W-:Y:S01]  /*16270*/  MOV R86, R87.reuse ;  /* 0x0000005700567202 */ /* 0x080fe20000000f00 */
        /* <DEDUP_REMOVED lines=19> */
[----:B------:R-:W-:Y:S01]  /*163b0*/  MOV R26, R87 ;  /* 0x00000057001a7202 */ /* 0x000fe20000000f00 */
[----:B------:R-:W-:-:S02]  /*163c0*/  IMAD.MOV.U32 R29, RZ, RZ, R87 ;  /* 0x000000ffff1d7224 */ /* 0x000fc400078e0057 */
[--C-:B------:R-:W-:Y:S02]  /*163d0*/  IMAD.MOV.U32 R28, RZ, RZ, R87.reuse ;  /* 0x000000ffff1c7224 */ /* 0x100fe400078e0057 */
[--C-:B------:R-:W-:Y:S02]  /*163e0*/  IMAD.MOV.U32 R27, RZ, RZ, R87.reuse ;  /* 0x000000ffff1b7224 */ /* 0x100fe400078e0057 */
[--C-:B------:R-:W-:Y:S02]  /*163f0*/  IMAD.MOV.U32 R25, RZ, RZ, R87.reuse ;  /* 0x000000ffff197224 */ /* 0x100fe400078e0057 */
[----:B------:R-:W-:Y:S01]  /*16400*/  IMAD.MOV.U32 R24, RZ, RZ, R87 ;  /* 0x000000ffff187224 */ /* 0x000fe200078e0057 */
[----:B------:R-:W-:Y:S06]  /*16410*/  @!P2 BRA `(.L_x_600) ;  /* 0x0000005c00d8a947 */ /* 0x000fec0003800000 */
[----:B------:R-:W-:Y:S01]  /*16420*/  IMAD.MOV.U32 R3, RZ, RZ, R92 ;  /* 0x000000ffff037224 */ /* 0x000fe200078e005c */
[----:B------:R-:W-:Y:S01]  /*16430*/  MOV R6, R222 ;  /* 0x000000de00067202 */ /* 0x000fe20000000f00 */
[----:B------:R-:W-:Y:S01]  /*16440*/  IMAD.MOV.U32 R4, RZ, RZ, R7 ;  /* 0x000000ffff047224 */ /* 0x000fe200078e0007 */
[----:B------:R-:W-:Y:S01]  /*16450*/  CS2R R86, SRZ ;  /* 0x0000000000567805 */ /* 0x000fe2000001ff00 */
[----:B------:R-:W-:Y:S01]  /*16460*/  IMAD.MOV.U32 R5, RZ, RZ, R233 ;  /* 0x000000ffff057224 */ /* 0x000fe200078e00e9 */
        /* <DEDUP_REMOVED lines=31> */
.L_x_610:
[----:B------:R-:W2:Y:S01]  /*16660*/  LDL R7, [R1+0x28] ;  /* 0x0000280001077983 */ /* 0x000ea20000100800 */
[----:B------:R-:W-:Y:S01]  /*16670*/  VIADD R222, R6, 0x1 ;  /* 0x0000000106de7836 */ /* 0x000fe20000000000 */
[----:B------:R-:W-:Y:S05]  /*16680*/  YIELD ;  /* 0x0000000000007946 */ /* 0x000fea0003800000 */
[----:B------:R-:W-:-:S04]  /*16690*/  ISETP.NE.AND P3, PT, R222, 0x2, PT ;  /* 0x00000002de00780c */ /* 0x000fc80003f65270 */
[----:B------:R-:W-:Y:S02]  /*166a0*/  SEL R8, RZ, 0x1, P3 ;  /* 0x00000001ff087807 */ /* 0x000fe40001800000 */
[----:B------:R-:W-:Y:S02]  /*166b0*/  SEL R222, R222, RZ, P3 ;  /* 0x000000ffdede7207 */ /* 0x000fe40001800000 */
[----:B------:R-:W-:Y:S02]  /*166c0*/  LOP3.LUT R233, R5, R8, RZ, 0x3c, !PT ;  /* 0x0000000805e97212 */ /* 0x000fe400078e3cff */
[----:B--2---:R-:W-:-:S13]  /*166d0*/  ISETP.NE.AND P2, PT, R7, RZ, PT ;  /* 0x000000ff0700720c */ /* 0x004fda0003f45270 */
[----:B------:R-:W-:Y:S05]  /*166e0*/  @P2 BRA `(.L_x_601) ;  /* 0x0000000000302947 */ /* 0x000fea0003800000 */
[----:B------:R-:W-:Y:S05]  /*166f0*/  @!P0 BRA `(.L_x_602) ;  /* 0x0000000000048947 */ /* 0x000fea0003800000 */
[----:B------:R-:W-:Y:S01]  /*16700*/  BPT.TRAP 0x1 ;  /* 0x000000040000795c */ /* 0x000fe20000300000 */
.L_x_602:
[----:B------:R-:W-:Y:S01]  /*16710*/  IMAD R7, R222, 0x8, R2 ;  /* 0x00000008de077824 */ /* 0x000fe200078e0202 */
[----:B------:R-:W-:-:S04]  /*16720*/  SHF.L.U32 R8, R233, 0x1f, RZ ;  /* 0x0000001fe9087819 */ /* 0x000fc800000006ff */
[----:B------:R0:W1:Y:S01]  /*16730*/  SYNCS.PHASECHK.TRANS64.TRYWAIT P3, [R7+URZ+0x34830], R8 ;  /* 0x03483008070075a7 */ /* 0x000062000806017f */
[----:B------:R-:W-:Y:S05]  /*16740*/  @!P0 BRA `(.L_x_603) ;  /* 0x0000000000048947 */ /* 0x000fea0003800000 */
[----:B------:R-:W-:Y:S01]  /*16750*/  BPT.TRAP 0x1 ;  /* 0x000000040000795c */ /* 0x000fe20000300000 */
.L_x_603:
[----:B------:R-:W-:Y:S04]  /*16760*/  BSSY B0, `(.L_x_601) ;  /* 0x0000004000007945 */ /* 0x000fe80003800000 */
[----:B-1----:R-:W-:Y:S05]  /*16770*/  @P3 BRA `(.L_x_604) ;  /* 0x0000000000083947 */ /* 0x002fea0003800000 */
[----:B------:R-:W1:Y:S02]  /*16780*/  SYNCS.PHASECHK.TRANS64.TRYWAIT P3, [R7+URZ+0x34830], R8 ;  /* 0x03483008070075a7 */ /* 0x000e64000806017f */
[----:B-1----:R-:W-:Y:S05]  /*16790*/  @!P3 BRA `(.L_x_605) ;  /* 0x0000011c0028b947 */ /* 0x002fea0003800000 */
.L_x_604:
[----:B------:R-:W-:Y:S05]  /*167a0*/  BSYNC B0 ;  /* 0x0000000000007941 */ /* 0x000fea0003800000 */
.L_x_601:
[----:B01----:R-:W2:Y:S04]  /*167b0*/  LDL R8, [R1+0x2c] ;  /* 0x00002c0001087983 */ /* 0x003ea80000100800 */
[----:B------:R-:W3:Y:S01]  /*167c0*/  LDL.64 R20, [R1+0x20] ;  /* 0x0000200001147983 */ /* 0x000ee20000100a00 */
[----:B------:R-:W0:Y:S01]  /*167d0*/  S2R R7, SR_TID.X ;  /* 0x0000000000077919 */ /* 0x000e220000002100 */
[----:B------:R-:W-:Y:S05]  /*167e0*/  WARPSYNC.ALL ;  /* 0x0000000000007948 */ /* 0x000fea0003800000 */
[----:B------:R-:W-:-:S02]  /*167f0*/  MOV R11, 0x40000040 ;  /* 0x40000040000b7802 */ /* 0x000fc40000000f00 */
[----:B0-----:R-:W-:-:S05]  /*16800*/  SHF.R.U32.HI R7, RZ, 0x7, R7 ;  /* 0x00000007ff077819 */ /* 0x001fca0000011607 */
[----:B------:R-:W-:-:S05]  /*16810*/  VIADD R7, R7, 0x8 ;  /* 0x0000000807077836 */ /* 0x000fca0000000000 */
[----:B------:R0:W-:Y:S01]  /*16820*/  BAR.SYNC.DEFER_BLOCKING R7, 0x100 ;  /* 0x000400070000751d */ /* 0x0001e20000010000 */
[----:B------:R-:W-:-:S05]  /*16830*/  R2UR UR35, R11 ;  /* 0x000000000b2372ca */ /* 0x000fca00000e0000 */
[----:B------:R-:W-:Y:S01]  /*16840*/  WARPGROUP.ARRIVE ;  /* 0x00000000000079c5 */ /* 0x000fe20000000000 */
[----:B------:R-:W-:-:S05]  /*16850*/  IMAD.MOV.U32 R13, RZ, RZ, 0x40000040 ;  /* 0x40000040ff0d7424 */ /* 0x000fca00078e00ff */
[----:B------:R-:W-:Y:S01]  /*16860*/  R2UR UR43, R13 ;  /* 0x000000000d2b72ca */ /* 0x000fe200000e0000 */
[----:B------:R-:W-:-:S05]  /*16870*/  IMAD.MOV.U32 R15, RZ, RZ, 0x40000040 ;  /* 0x40000040ff0f7424 */ /* 0x000fca00078e00ff */
[----:B------:R-:W-:Y:S01]  /*16880*/  R2UR UR47, R15 ;  /* 0x000000000f2f72ca */ /* 0x000fe200000e0000 */
[----:B------:R-:W-:-:S05]  /*16890*/  IMAD.MOV.U32 R9, RZ, RZ, 0x40000040 ;  /* 0x40000040ff097424 */ /* 0x000fca00078e00ff */
[----:B------:R-:W-:Y:S01]  /*168a0*/  R2UR UR51, R9 ;  /* 0x00000000093372ca */ /* 0x000fe200000e0000 */
[----:B--2---:R-:W-:Y:S01]  /*168b0*/  IMAD R10, R222, 0xb00, R8 ;  /* 0x00000b00de0a7824 */ /* 0x004fe200078e0208 */
[----:B---3--:R-:W-:Y:S02]  /*168c0*/  R2UR UR8, R20 ;  /* 0x00000000140872ca */ /* 0x008fe400000e0000 */
[----:B------:R-:W-:Y:S02]  /*168d0*/  R2UR UR9, R21 ;  /* 0x00000000150972ca */ /* 0x000fe400000e0000 */
[----:B------:R-:W-:-:S09]  /*168e0*/  R2UR UR34, R10 ;  /* 0x000000000a2272ca */ /* 0x000fd200000e0000 */
[----:B------:R-:W-:Y:S02]  /*168f0*/  UMOV UR32, UR8 ;  /* 0x0000000800207c82 */ /* 0x000fe40008000000 */
[----:B------:R-:W-:Y:S02]  /*16900*/  UMOV UR33, UR9 ;  /* 0x0000000900217c82 */ /* 0x000fe40008000000 */
[----:B------:R-:W-:Y:S01]  /*16910*/  HGMMA.64x16x16.F32 R168, gdesc[UR32], RZ, !UPT, gsb0 ;  /* 0x0020000020a879f0 */ /* 0x000fe2000c0008ff */
[----:B------:R-:W-:-:S05]  /*16920*/  VIADD R12, R10, 0x80 ;  /* 0x000000800a0c7836 */ /* 0x000fca0000000000 */
[----:B------:R-:W-:Y:S01]  /*16930*/  R2UR UR42, R12 ;  /* 0x000000000c2a72ca */ /* 0x000fe200000e0000 */
[----:B------:R-:W-:Y:S01]  /*16940*/  UMOV UR40, UR8 ;  /* 0x0000000800287c82 */ /* 0x000fe20008000000 */
[----:B------:R-:W-:Y:S01]  /*16950*/  UMOV UR41, UR9 ;  /* 0x0000000900297c82 */ /* 0x000fe20008000000 */
[----:B------:R-:W-:Y:S02]  /*16960*/  WARPGROUP.DEPBAR.LE gsb0, 0x0 ;  /* 0x00008000000079c5 */ /* 0x000fe40000010000 */
[----:B------:R-:W-:-:S08]  /*16970*/  WARPGROUP.ARRIVE ;  /* 0x00000000000079c5 */ /* 0x000fd00000000000 */
        /* <DEDUP_REMOVED lines=13> */
[----:B-----5:R-:W-:-:S08]  /*16a50*/  WARPGROUP.ARRIVE ;  /* 0x00000000000079c5 */ /* 0x020fd00000000000 */
[----:B------:R-:W-:Y:S01]  /*16a60*/  HGMMA.64x16x16.F32 R144, gdesc[UR48], RZ, !UPT, gsb0 ;  /* 0x00200000309079f0 */ /* 0x000fe2000c0008ff */
[----:B------:R-:W-:Y:S01]  /*16a70*/  VIADD R12, R10, 0x200 ;  /* 0x000002000a0c7836 */ /* 0x000fe20000000000 */
[----:B------:R-:W-:-:S04]  /*16a80*/  R2UR UR55, R13 ;  /* 0x000000000d3772ca */ /* 0x000fc800000e0000 */
[----:B------:R-:W-:Y:S01]  /*16a90*/  R2UR UR54, R12 ;  /* 0x000000000c3672ca */ /* 0x000fe200000e0000 */
[----:B------:R-:W-:Y:S01]  /*16aa0*/  UMOV UR52, UR8 ;  /* 0x0000000800347c82 */ /* 0x000fe20008000000 */
[----:B------:R-:W-:Y:S01]  /*16ab0*/  UMOV UR53, UR9 ;  /* 0x0000000900357c82 */ /* 0x000fe20008000000 */
[----:B------:R-:W-:Y:S02]  /*16ac0*/  WARPGROUP.DEPBAR.LE gsb0, 0x0 ;  /* 0x00008000000079c5 */ /* 0x000fe40000010000 */
[----:B------:R-:W-:-:S08]  /*16ad0*/  WARPGROUP.ARRIVE ;  /* 0x00000000000079c5 */ /* 0x000fd00000000000 */
[----:B------:R-:W-:Y:S01]  /*16ae0*/  HGMMA.64x16x16.F32 R136, gdesc[UR52], RZ, !UPT, gsb0 ;  /* 0x00200000348879f0 */ /* 0x000fe2000c0008ff */
[----:B------:R-:W-:Y:S02]  /*16af0*/  IADD3 R8, R10, 0x280, RZ ;  /* 0x000002800a087810 */ /* 0x000fe40007ffe0ff */
[----:B------:R-:W-:Y:S02]  /*16b00*/  R2UR UR23, R9 ;  /* 0x00000000091772ca */ /* 0x000fe400000e0000 */
[----:B------:R-:W-:Y:S02]  /*16b10*/  R2UR UR22, R8 ;  /* 0x00000000081672ca */ /* 0x000fe400000e0000 */
[----:B------:R-:W-:Y:S01]  /*16b20*/  MOV R21, UR21 ;  /* 0x0000001500157c02 */ /* 0x000fe20008000f00 */
[----:B------:R-:W-:Y:S01]  /*16b30*/  UMOV UR21, UR9 ;  /* 0x0000000900157c82 */ /* 0x000fe20008000000 */
[----:B------:R-:W-:Y:S01]  /*16b40*/  MOV R20, UR20 ;  /* 0x0000001400147c02 */ /* 0x000fe20008000f00 */
[----:B------:R-:W-:Y:S01]  /*16b50*/  UMOV UR20, UR8 ;  /* 0x0000000800147c82 */ /* 0x000fe20008000000 */
[----:B------:R-:W-:-:S02]  /*16b60*/  WARPGROUP.DEPBAR.LE gsb0, 0x0 ;  /* 0x00008000000079c5 */ /* 0x000fc40000010000 */
[----:B------:R-:W-:-:S06]  /*16b70*/  WARPGROUP.ARRIVE ;  /* 0x00000000000079c5 */ /* 0x000fcc0000000000 */
[----:B------:R-:W-:Y:S01]  /*16b80*/  HGMMA.64x16x16.F32 R128, gdesc[UR20], RZ, !UPT, gsb0 ;  /* 0x00200000148079f0 */ /* 0x000fe2000c0008ff */
[----:B------:R1:W-:Y:S01]  /*16b90*/  STL.64 [R1+0xa0], R2 ;  /* 0x0000a00201007387 */ /* 0x0003e20000100a00 */
[----:B------:R-:W-:Y:S01]  /*16ba0*/  VIADD R14, R10, 0x300 ;  /* 0x000003000a0e7836 */ /* 0x000fe20000000000 */
[----:B------:R-:W-:Y:S02]  /*16bb0*/  R2UR UR7, R15 ;  /* 0x000000000f0772ca */ /* 0x000fe400000e0000 */
[----:B-1----:R-:W2:Y:S02]  /*16bc0*/  LDL.64 R2, [R1+0x18] ;  /* 0x0000180001027983 */ /* 0x002ea40000100a00 */
        /* <DEDUP_REMOVED lines=8> */
[C---:B------:R-:W-:Y:S02]  /*16c50*/  VIADD R8, R10.reuse, 0x400 ;  /* 0x000004000a087836 */ /* 0x040fe40000000000 */
[----:B------:R-:W-:Y:S01]  /*16c60*/  VIADD R12, R10, 0x380 ;  /* 0x000003800a0c7836 */ /* 0x000fe20000000000 */
[----:B------:R-:W-:Y:S02]  /*16c70*/  R2UR UR59, R9 ;  /* 0x00000000093b72ca */ /* 0x000fe400000e0000 */
[----:B------:R-:W-:Y:S02]  /*16c80*/  R2UR UR58, R8 ;  /* 0x00000000083a72ca */ /* 0x000fe400000e0000 */
[----:B------:R-:W-:Y:S02]  /*16c90*/  R2UR UR10, R12 ;  /* 0x000000000c0a72ca */ /* 0x000fe400000e0000 */
[----:B------:R-:W-:Y:S01]  /*16ca0*/  R2UR UR11, R13 ;  /* 0x000000000d0b72ca */ /* 0x000fe200000e0000 */
[----:B------:R-:W-:Y:S01]  /*16cb0*/  UMOV UR56, UR8 ;  /* 0x0000000800387c82 */ /* 0x000fe20008000000 */
[----:B------:R-:W-:-:S05]  /*16cc0*/  UMOV UR57, UR9 ;  /* 0x0000000900397c82 */ /* 0x000fca0008000000 */
[----:B------:R-:W-:Y:S02]  /*16cd0*/  MOV R11, UR59 ;  /* 0x0000003b000b7c02 */ /* 0x000fe40008000f00 */
[----:B0-----:R-:W-:Y:S02]  /*16ce0*/  MOV R7, UR58 ;  /* 0x0000003a00077c02 */ /* 0x001fe40008000f00 */
[----:B------:R-:W-:Y:S02]  /*16cf0*/  UMOV UR58, UR10 ;  /* 0x0000000a003a7c82 */ /* 0x000fe40008000000 */
[----:B------:R-:W-:Y:S01]  /*16d00*/  UMOV UR59, UR11 ;  /* 0x0000000b003b7c82 */ /* 0x000fe20008000000 */
[----:B------:R-:W-:Y:S02]  /*16d10*/  WARPGROUP.DEPBAR.LE gsb0, 0x0 ;  /* 0x00008000000079c5 */ /* 0x000fe40000010000 */
[----:B------:R-:W-:-:S06]  /*16d20*/  WARPGROUP.ARRIVE ;  /* 0x00000000000079c5 */ /* 0x000fcc0000000000 */
[----:B------:R-:W-:Y:S01]  /*16d30*/  HGMMA.64x16x16.F32 R112, gdesc[UR56], RZ, !UPT, gsb0 ;  /* 0x00200000387079f0 */ /* 0x000fe2000c0008ff */
[----:B------:R-:W-:Y:S02]  /*16d40*/  R2UR UR59, R11 ;  /* 0x000000000b3b72ca */ /* 0x000fe400000e0000 */
[----:B------:R-:W-:Y:S01]  /*16d50*/  R2UR UR58, R7 ;  /* 0x00000000073a72ca */ /* 0x000fe200000e0000 */
[----:B------:R-:W-:Y:S01]  /*16d60*/  UMOV UR56, UR8 ;  /* 0x0000000800387c82 */ /* 0x000fe20008000000 */
[----:B------:R-:W-:Y:S01]  /*16d70*/  UMOV UR57, UR9 ;  /* 0x0000000900397c82 */ /* 0x000fe20008000000 */
[----:B------:R-:W-:-:S04]  /*16d80*/  IADD3 R8, R10, 0x2, RZ ;  /* 0x000000020a087810 */ /* 0x000fc80007ffe0ff */
[----:B------:R-:W-:Y:S01]  /*16d90*/  R2UR UR14, R8 ;  /* 0x00000000080e72ca */ /* 0x000fe200000e0000 */
[----:B------:R-:W-:Y:S01]  /*16da0*/  VIADD R8, R10, 0x102 ;  /* 0x000001020a087836 */ /* 0x000fe20000000000 */
[----:B------:R-:W-:-:S04]  /*16db0*/  MOV R231, UR38 ;  /* 0x0000002600e77c02 */ /* 0x000fc80008000f00 */
[----:B------:R-:W-:Y:S01]  /*16dc0*/  R2UR UR38, R8 ;  /* 0x00000000082672ca */ /* 0x000fe200000e0000 */
[----:B------:R-:W-:Y:S01]  /*16dd0*/  VIADD R8, R10, 0x282 ;  /* 0x000002820a087836 */ /* 0x000fe20000000000 */
[----:B------:R-:W-:Y:S02]  /*16de0*/  MOV R232, UR39 ;  /* 0x0000002700e87c02 */ /* 0x000fe40008000f00 */
[C---:B------:R-:W-:Y:S02]  /*16df0*/  R2UR UR15, R9.reuse ;  /* 0x00000000090f72ca */ /* 0x040fe400000e0000 */
[----:B------:R-:W-:Y:S01]  /*16e00*/  R2UR UR34, R8 ;  /* 0x00000000082272ca */ /* 0x000fe200000e0000 */
[----:B------:R-:W-:Y:S01]  /*16e10*/  VIADD R8, R10, 0x382 ;  /* 0x000003820a087836 */ /* 0x000fe20000000000 */
[----:B------:R-:W-:Y:S01]  /*16e20*/  R2UR UR39, R9 ;  /* 0x00000000092772ca */ /* 0x000fe200000e0000 */
[----:B------:R-:W-:Y:S02]  /*16e30*/  WARPGROUP.DEPBAR.LE gsb0, 0x0 ;  /* 0x00008000000079c5 */ /* 0x000fe40000010000 */
[----:B------:R-:W-:-:S06]  /*16e40*/  WARPGROUP.ARRIVE ;  /* 0x00000000000079c5 */ /* 0x000fcc0000000000 */
[----:B------:R-:W-:Y:S01]  /*16e50*/  HGMMA.64x16x16.F32 R104, gdesc[UR56], RZ, !UPT, gsb0 ;  /* 0x00200000386879f0 */ /* 0x000fe2000c0008ff */
[----:B------:R-:W-:Y:S01]  /*16e60*/  R2UR UR35, R9 ;  /* 0x00000000092372ca */ /* 0x000fe200000e0000 */
[----:B------:R-:W-:Y:S01]  /*16e70*/  IMAD.MOV.U32 R9, RZ, RZ, 0x40000040 ;  /* 0x40000040ff097424 */ /* 0x000fe200078e00ff */
[----:B------:R-:W-:Y:S01]  /*16e80*/  R2UR UR46, R8 ;  /* 0x00000000082e72ca */ /* 0x000fe200000e0000 */
[----:B------:R-:W-:-:S03]  /*16e90*/  VIADD R8, R10, 0x482 ;  /* 0x000004820a087836 */ /* 0x000fc60000000000 */
[----:B------:R-:W-:Y:S01]  /*16ea0*/  R2UR UR47, R9 ;  /* 0x00000000092f72ca */ /* 0x000fe200000e0000 */
[----:B------:R-:W-:Y:S01]  /*16eb0*/  IMAD.MOV.U32 R9, RZ, RZ, 0x40000040 ;  /* 0x40000040ff097424 */ /* 0x000fe200078e00ff */
[----:B------:R-:W-:Y:S01]  /*16ec0*/  R2UR UR54, R8 ;  /* 0x00000000083672ca */ /* 0x000fe200000e0000 */
[----:B------:R-:W-:-:S03]  /*16ed0*/  VIADD R8, R10, 0x4 ;  /* 0x000000040a087836 */ /* 0x000fc60000000000 */
[----:B------:R-:W-:Y:S02]  /*16ee0*/  R2UR UR55, R9 ;  /* 0x00000000093772ca */ /* 0x000fe400000e0000 */
[----:B------:R-:W-:Y:S02]  /*16ef0*/  MOV R9, 0x40000040 ;  /* 0x4000004000097802 */ /* 0x000fe40000000f00 */
[----:B------:R-:W-:Y:S01]  /*16f00*/  R2UR UR6, R8 ;  /* 0x00000000080672ca */ /* 0x000fe200000e0000 */
[C---:B------:R-:W-:Y:S01]  /*16f10*/  VIADD R8, R10.reuse, 0x104 ;  /* 0x000001040a087836 */ /* 0x040fe20000000000 */
[----:B------:R-:W-:Y:S01]  /*16f20*/  R2UR UR7, R9 ;  /* 0x00000000090772ca */ /* 0x000fe200000e0000 */
[----:B------:R-:W-:Y:S02]  /*16f30*/  IMAD.MOV.U32 R9, RZ, RZ, 0x40000040 ;  /* 0x40000040ff097424 */ /* 0x000fe400078e00ff */
[----:B------:R-:W-:Y:S01]  /*16f40*/  VIADD R12, R10, 0x480 ;  /* 0x000004800a0c7836 */ /* 0x000fe20000000000 */
[----:B------:R-:W-:-:S02]  /*16f50*/  R2UR UR58, R8 ;  /* 0x00000000083a72ca */ /* 0x000fc400000e0000 */
[----:B------:R-:W-:Y:S02]  /*16f60*/  R2UR UR59, R9 ;  /* 0x00000000093b72ca */ /* 0x000fe400000e0000 */
[----:B------:R-:W-:Y:S02]  /*16f70*/  R2UR UR12, R12 ;  /* 0x000000000c0c72ca */ /* 0x000fe400000e0000 */
[----:B------:R-:W-:Y:S01]  /*16f80*/  R2UR UR13, R13 ;  /* 0x000000000d0d72ca */ /* 0x000fe200000e0000 */
[----:B------:R-:W-:Y:S01]  /*16f90*/  UMOV UR56, UR8 ;  /* 0x0000000800387c82 */ /* 0x000fe20008000000 */
[----:B------:R-:W-:-:S05]  /*16fa0*/  UMOV UR57, UR9 ;  /* 0x0000000900397c82 */ /* 0x000fca0008000000 */
[----:B------:R-:W-:Y:S02]  /*16fb0*/  MOV R8, UR58 ;  /* 0x0000003a00087c02 */ /* 0x000fe40008000f00 */
[----:B------:R-:W-:Y:S02]  /*16fc0*/  MOV R7, UR59 ;  /* 0x0000003b00077c02 */ /* 0x000fe40008000f00 */
[----:B------:R-:W-:Y:S02]  /*16fd0*/  UMOV UR58, UR12 ;  /* 0x0000000c003a7c82 */ /* 0x000fe40008000000 */
[----:B------:R-:W-:Y:S01]  /*16fe0*/  UMOV UR59, UR13 ;  /* 0x0000000d003b7c82 */ /* 0x000fe20008000000 */
[----:B------:R-:W-:Y:S02]  /*16ff0*/  WARPGROUP.DEPBAR.LE gsb0, 0x0 ;  /* 0x00008000000079c5 */ /* 0x000fe40000010000 */
[----:B------:R-:W-:-:S06]  /*17000*/  WARPGROUP.ARRIVE ;  /* 0x00000000000079c5 */ /* 0x000fcc0000000000 */
[----:B------:R-:W-:Y:S01]  /*17010*/  HGMMA.64x16x16.F32 R96, gdesc[UR56], RZ, !UPT, gsb0 ;  /* 0x00200000386079f0 */ /* 0x000fe2000c0008ff */
[----:B------:R-:W-:Y:S01]  /*17020*/  VIADD R14, R10, 0x500 ;  /* 0x000005000a0e7836 */ /* 0x000fe20000000000 */
[----:B------:R-:W-:-:S04]  /*17030*/  R2UR UR11, R15 ;  /* 0x000000000f0b72ca */ /* 0x000fc800000e0000 */
[----:B------:R-:W-:Y:S01]  /*17040*/  R2UR UR10, R14 ;  /* 0x000000000e0a72ca */ /* 0x000fe200000e0000 */
[----:B------:R-:W-:Y:S02]  /*17050*/  WARPGROUP.DEPBAR.LE gsb0, 0x0 ;  /* 0x00008000000079c5 */ /* 0x000fe40000010000 */
[----:B------:R-:W-:-:S10]  /*17060*/  WARPGROUP.ARRIVE ;  /* 0x00000000000079c5 */ /* 0x000fd40000000000 */
[----:B------:R-:W-:Y:S01]  /*17070*/  HGMMA.64x16x16.F32 R88, gdesc[UR8], RZ, !UPT, gsb0 ;  /* 0x00200000085879f0 */ /* 0x000fe2000c0008ff */
[----:B--2---:R-:W-:Y:S02]  /*17080*/  R2UR UR4, R2 ;  /* 0x00000000020472ca */ /* 0x004fe400000e0000 */
[----:B------:R-:W-:Y:S01]  /*17090*/  R2UR UR5, R3 ;  /* 0x00000000030572ca */ /* 0x000fe200000e0000 */
[C---:B------:R-:W-:Y:S01]  /*170a0*/  VIADD R12, R10.reuse, 0x82 ;  /* 0x000000820a0c7836 */ /* 0x040fe20000000000 */
[C---:B------:R-:W-:Y:S02]  /*170b0*/  R2UR UR19, R13.reuse ;  /* 0x000000000d1372ca */ /* 0x040fe400000e0000 */
[----:B------:R-:W-:Y:S02]  /*170c0*/  MOV R230, UR37 ;  /* 0x0000002500e67c02 */ /* 0x000fe40008000f00 */
[----:B------:R-:W-:Y:S02]  /*170d0*/  MOV R229, UR36 ;  /* 0x0000002400e57c02 */ /* 0x000fe40008000f00 */
[----:B------:R-:W-:Y:S01]  /*170e0*/  R2UR UR31, R13 ;  /* 0x000000000d1f72ca */ /* 0x000fe200000e0000 */
[----:B------:R-:W-:Y:S01]  /*170f0*/  VIADD R14, R10, 0x182 ;  /* 0x000001820a0e7836 */ /* 0x000fe20000000000 */
[----:B------:R-:W-:Y:S01]  /*17100*/  R2UR UR27, R15 ;  /* 0x000000000f1b72ca */ /* 0x000fe200000e0000 */
[----:B------:R-:W-:Y:S01]  /*17110*/  UMOV UR12, UR4 ;  /* 0x00000004000c7c82 */ /* 0x000fe20008000000 */
[----:B------:R-:W-:-:S02]  /*17120*/  WARPGROUP.DEPBAR.LE gsb0, 0x0 ;  /* 0x00008000000079c5 */ /* 0x000fc40000010000 */
[----:B------:R-:W-:Y:S01]  /*17130*/  WARPGROUP.ARRIVE ;  /* 0x00000000000079c5 */ /* 0x000fe20000000000 */
[----:B------:R-:W-:Y:S01]  /*17140*/  UMOV UR13, UR5 ;  /* 0x00000005000d7c82 */ /* 0x000fe20008000000 */
[----:B------:R-:W-:Y:S01]  /*17150*/  UMOV UR16, UR4 ;  /* 0x0000000400107c82 */ /* 0x000fe20008000000 */
[----:B------:R-:W-:Y:S01]  /*17160*/  UMOV UR28, UR4 ;  /* 0x00000004001c7c82 */ /* 0x000fe20008000000 */
[----:B------:R-:W-:Y:S01]  /*17170*/  UMOV UR32, UR4 ;  /* 0x0000000400207c82 */ /* 0x000fe20008000000 */
[----:B------:R-:W2:Y:S01]  /*17180*/  LDL.64 R2, [R1+0x10] ;  /* 0x0000100001027983 */ /* 0x000ea20000100a00 */
[----:B------:R-:W-:Y:S01]  /*17190*/  HGMMA.64x16x16.F32 R168, gdesc[UR12], R168, gsb0 ;  /* 0x002000000ca879f0 */ /* 0x000fe200080008a8 */
[----:B------:R-:W-:Y:S01]  /*171a0*/  R2UR UR18, R12 ;  /* 0x000000000c1272ca */ /* 0x000fe200000e0000 */
[----:B------:R-:W-:Y:S01]  /*171b0*/  UMOV UR17, UR5 ;  /* 0x0000000500117c82 */ /* 0x000fe20008000000 */
[----:B------:R-:W-:Y:S02]  /*171c0*/  WARPGROUP.DEPBAR.LE gsb0, 0x0 ;  /* 0x00008000000079c5 */ /* 0x000fe40000010000 */
[----:B------:R-:W-:-:S09]  /*171d0*/  WARPGROUP.ARRIVE ;  /* 0x00000000000079c5 */ /* 0x000fd20000000000 */
[----:B------:R-:W-:Y:S01]  /*171e0*/  HGMMA.64x16x16.F32 R160, gdesc[UR16], R160, gsb0 ;  /* 0x0020000010a079f0 */ /* 0x000fe200080008a0 */
[----:B------:R-:W-:Y:S01]  /*171f0*/  UMOV UR36, UR4 ;  /* 0x0000000400247c82 */ /* 0x000fe20008000000 */
[----:B------:R-:W-:Y:S01]  /*17200*/  UMOV UR37, UR5 ;  /* 0x0000000500257c82 */ /* 0x000fe20008000000 */
[----:B------:R-:W-:Y:S02]  /*17210*/  VIADD R12, R10, 0x202 ;  /* 0x000002020a0c7836 */ /* 0x000fe40000000000 */
[----:B------:R-:W-:-:S03]  /*17220*/  IMAD.MOV.U32 R13, RZ, RZ, 0x40000040 ;  /* 0x40000040ff0d7424 */ /* 0x000fc600078e00ff */
[----:B------:R-:W-:Y:S02]  /*17230*/  R2UR UR30, R12 ;  /* 0x000000000c1e72ca */ /* 0x000fe400000e0000 */
[----:B------:R-:W-:Y:S02]  /*17240*/  IADD3 R12, R10, 0x302, RZ ;  /* 0x000003020a0c7810 */ /* 0x000fe40007ffe0ff */
[----:B------:R-:W-:Y:S02]  /*17250*/  R2UR UR43, R13 ;  /* 0x000000000d2b72ca */ /* 0x000fe400000e0000 */
[----:B------:R-:W-:Y:S01]  /*17260*/  R2UR UR42, R12 ;  /* 0x000000000c2a72ca */ /* 0x000fe200000e0000 */
[----:B------:R-:W-:Y:S01]  /*17270*/  VIADD R12, R10, 0x402 ;  /* 0x000004020a0c7836 */ /* 0x000fe20000000000 */
[----:B------:R-:W-:-:S04]  /*17280*/  MOV R13, 0x40000040 ;  /* 0x40000040000d7802 */ /* 0x000fc80000000f00 */
[----:B------:R-:W-:Y:S01]  /*17290*/  R2UR UR51, R13 ;  /* 0x000000000d3372ca */ /* 0x000fe200000e0000 */
[----:B------:R-:W-:Y:S01]  /*172a0*/  IMAD.MOV.U32 R13, RZ, RZ, 0x40000040 ;  /* 0x40000040ff0d7424 */ /* 0x000fe200078e00ff */
[----:B------:R-:W-:Y:S01]  /*172b0*/  R2UR UR50, R12 ;  /* 0x000000000c3272ca */ /* 0x000fe200000e0000 */
[----:B------:R-:W-:Y:S01]  /*172c0*/  VIADD R12, R10, 0x502 ;  /* 0x000005020a0c7836 */ /* 0x000fe20000000000 */
[----:B------:R-:W-:Y:S02]  /*172d0*/  WARPGROUP.DEPBAR.LE gsb0, 0x0 ;  /* 0x00008000000079c5 */ /* 0x000fe40000010000 */
[----:B------:R-:W-:-:S06]  /*172e0*/  WARPGROUP.ARRIVE ;  /* 0x00000000000079c5 */ /* 0x000fcc0000000000 */
[----:B------:R-:W-:Y:S01]  /*172f0*/  HGMMA.64x16x16.F32 R152, gdesc[UR36], R152, gsb0 ;  /* 0x00200000249879f0 */ /* 0x000fe20008000898 */
        /* <DEDUP_REMOVED lines=8> */
[----:B------:R-:W-:Y:S01]  /*17380*/  R2UR UR25, R13 ;  /* 0x000000000d1972ca */ /* 0x000fe200000e0000 */
[----:B------:R-:W-:Y:S01]  /*17390*/  IMAD.MOV.U32 R13, RZ, RZ, 0x40000040 ;  /* 0x40000040ff0d7424 */ /* 0x000fe200078e00ff */
[----:B------:R-:W-:Y:S02]  /*173a0*/  R2UR UR24, R12 ;  /* 0x000000000c1872ca */ /* 0x000fe400000e0000 */
[----:B------:R-:W-:Y:S02]  /*173b0*/  IADD3 R12, R10, 0x204, RZ ;  /* 0x000002040a0c7810 */ /* 0x000fe40007ffe0ff */
[----:B------:R-:W-:Y:S02]  /*173c0*/  R2UR UR11, R13 ;  /* 0x000000000d0b72ca */ /* 0x000fe400000e0000 */
[----:B------:R-:W-:Y:S02]  /*173d0*/  R2UR UR10, R12 ;  /* 0x000000000c0a72ca */ /* 0x000fe400000e0000 */
[----:B------:R-:W-:-:S09]  /*173e0*/  R2UR UR26, R14 ;  /* 0x000000000e1a72ca */ /* 0x000fd200000e0000 */
[----:B------:R-:W-:Y:S01]  /*173f0*/  MOV R15, UR11 ;  /* 0x0000000b000f7c02 */ /* 0x000fe20008000f00 */
[----:B------:R-:W-:Y:S01]  /*17400*/  UMOV UR11, UR25 ;  /* 0x00000019000b7c82 */ /* 0x000fe20008000000 */
[----:B------:R-:W-:Y:S01]  /*17410*/  MOV R14, UR10 ;  /* 0x0000000a000e7c02 */ /* 0x000fe20008000f00 */
[----:B------:R-:W-:Y:S01]  /*17420*/  UMOV UR10, UR24 ;  /* 0x00000018000a7c82 */ /* 0x000fe20008000000 */
[----:B------:R-:W-:Y:S01]  /*17430*/  UMOV UR24, UR4 ;  /* 0x0000000400187c82 */ /* 0x000fe20008000000 */
[----:B------:R-:W-:Y:S01]  /*17440*/  UMOV UR25, UR5 ;  /* 0x0000000500197c82 */ /* 0x000fe20008000000 */
[----:B------:R-:W-:Y:S02]  /*17450*/  WARPGROUP.DEPBAR.LE gsb0, 0x0 ;  /* 0x00008000000079c5 */ /* 0x000fe40000010000 */
[----:B------:R-:W-:-:S06]  /*17460*/  WARPGROUP.ARRIVE ;  /* 0x00000000000079c5 */ /* 0x000fcc0000000000 */
[----:B------:R-:W-:Y:S01]  /*17470*/  HGMMA.64x16x16.F32 R144, gdesc[UR24], R144, gsb0 ;  /* 0x00200000189079f0 */ /* 0x000fe20008000890 */
[----:B------:R-:W-:Y:S02]  /*17480*/  UMOV UR29, UR5 ;  /* 0x00000005001d7c82 */ /* 0x000fe40008000000 */
[----:B------:R-:W-:Y:S02]  /*17490*/  WARPGROUP.DEPBAR.LE gsb0, 0x0 ;  /* 0x00008000000079c5 */ /* 0x000fe40000010000 */
[----:B------:R-:W-:-:S06]  /*174a0*/  WARPGROUP.ARRIVE ;  /* 0x00000000000079c5 */ /* 0x000fcc0000000000 */
[----:B------:R-:W-:Y:S01]  /*174b0*/  HGMMA.64x16x16.F32 R136, gdesc[UR28], R136, gsb0 ;  /* 0x002000001c8879f0 */ /* 0x000fe20008000888 */
[----:B------:R-:W-:Y:S02]  /*174c0*/  UMOV UR33, UR5 ;  /* 0x0000000500217c82 */ /* 0x000fe40008000000 */
        /* <DEDUP_REMOVED lines=25> */
[----:B------:R-:W-:Y:S01]  /*17660*/  UMOV UR20, UR4 ;  /* 0x0000000400147c82 */ /* 0x000fe20008000000 */
[----:B------:R-:W-:Y:S01]  /*17670*/  UMOV UR21, UR5 ;  /* 0x0000000500157c82 */ /* 0x000fe20008000000 */
[----:B------:R-:W-:Y:S02]  /*17680*/  VIADD R12, R10, 0x284 ;  /* 0x000002840a0c7836 */ /* 0x000fe40000000000 */
[----:B------:R-:W-:Y:S01]  /*17690*/  IMAD.MOV.U32 R13, RZ, RZ, 0x40000040 ;  /* 0x40000040ff0d7424 */ /* 0x000fe200078e00ff */
[----:B------:R-:W-:Y:S02]  /*176a0*/  WARPGROUP.DEPBAR.LE gsb0, 0x0 ;  /* 0x00008000000079c5 */ /* 0x000fe40000010000 */
[----:B------:R-:W-:-:S06]  /*176b0*/  WARPGROUP.ARRIVE ;  /* 0x00000000000079c5 */ /* 0x000fcc0000000000 */
[----:B------:R-:W-:Y:S01]  /*176c0*/  HGMMA.64x16x16.F32 R88, gdesc[UR20], R88, gsb0 ;  /* 0x00200000145879f0 */ /* 0x000fe20008000858 */
[----:B------:R-:W-:Y:S02]  /*176d0*/  R2UR UR14, R12 ;  /* 0x000000000c0e72ca */ /* 0x000fe400000e0000 */
[----:B------:R-:W-:Y:S02]  /*176e0*/  R2UR UR15, R13 ;  /* 0x000000000d0f72ca */ /* 0x000fe400000e0000 */
[----:B--2---:R-:W-:Y:S02]  /*176f0*/  R2UR UR36, R2 ;  /* 0x00000000022472ca */ /* 0x004fe400000e0000 */
[----:B------:R-:W-:Y:S02]  /*17700*/  R2UR UR37, R3 ;  /* 0x00000000032572ca */ /* 0x000fe400000e0000 */
[----:B------:R0:W5:Y:S05]  /*17710*/  LDL.LU.64 R2, [R1+0xa0] ;  /* 0x0000a00001027983 */ /* 0x00016a0000300a00 */
[----:B------:R-:W-:Y:S01]  /*17720*/  MOV R9, UR14 ;  /* 0x0000000e00097c02 */ /* 0x000fe20008000f00 */
[----:B------:R-:W-:Y:S01]  /*17730*/  UMOV UR14, UR6 ;  /* 0x00000006000e7c82 */ /* 0x000fe20008000000 */
[----:B------:R-:W-:Y:S01]  /*17740*/  MOV R11, UR15 ;  /* 0x0000000f000b7c02 */ /* 0x000fe20008000f00 */
[----:B------:R-:W-:Y:S01]  /*17750*/  UMOV UR15, UR7 ;  /* 0x00000007000f7c82 */ /* 0x000fe20008000000 */
[----:B------:R-:W-:-:S02]  /*17760*/  UMOV UR12, UR36 ;  /* 0x00000024000c7c82 */ /* 0x000fc40008000000 */
        /* <DEDUP_REMOVED lines=25> */
[----:B------:R-:W-:Y:S01]  /*17900*/  R2UR UR15, R11 ;  /* 0x000000000b0f72ca */ /* 0x000fe200000e0000 */
[----:B------:R-:W-:Y:S01]  /*17910*/  UMOV UR12, UR36 ;  /* 0x00000024000c7c82 */ /* 0x000fe20008000000 */
[----:B------:R-:W-:Y:S01]  /*17920*/  R2UR UR14, R9 ;  /* 0x00000000090e72ca */ /* 0x000fe200000e0000 */
[----:B------:R-:W-:Y:S01]  /*17930*/  UMOV UR13, UR37 ;  /* 0x00000025000d7c82 */ /* 0x000fe20008000000 */
[----:B------:R-:W2:Y:S01]  /*17940*/  LDL.64 R14, [R1+0x8] ;  /* 0x00000800010e7983 */ /* 0x000ea20000100a00 */
[----:B------:R-:W-:-:S02]  /*17950*/  WARPGROUP.DEPBAR.LE gsb0, 0x0 ;  /* 0x00008000000079c5 */ /* 0x000fc40000010000 */
[----:B------:R-:W-:-:S06]  /*17960*/  WARPGROUP.ARRIVE ;  /* 0x00000000000079c5 */ /* 0x000fcc0000000000 */
[----:B------:R-:W-:Y:S01]  /*17970*/  HGMMA.64x16x16.F32 R136, gdesc[UR8], R136, gsb0 ;  /* 0x00200000088879f0 */ /* 0x000fe20008000888 */
[----:B------:R-:W-:Y:S02]  /*17980*/  VIADD R12, R10, 0x304 ;  /* 0x000003040a0c7836 */ /* 0x000fe40000000000 */
[----:B------:R-:W-:Y:S01]  /*17990*/  IMAD.MOV.U32 R13, RZ, RZ, 0x40000040 ;  /* 0x40000040ff0d7424 */ /* 0x000fe200078e00ff */
[----:B------:R-:W-:Y:S02]  /*179a0*/  WARPGROUP.DEPBAR.LE gsb0, 0x0 ;  /* 0x00008000000079c5 */ /* 0x000fe40000010000 */
[----:B------:R-:W-:-:S06]  /*179b0*/  WARPGROUP.ARRIVE ;  /* 0x00000000000079c5 */ /* 0x000fcc0000000000 */
[----:B------:R-:W-:Y:S01]  /*179c0*/  HGMMA.64x16x16.F32 R128, gdesc[UR12], R128, gsb0 ;  /* 0x002000000c8079f0 */ /* 0x000fe20008000880 */
[----:B------:R-:W-:Y:S02]  /*179d0*/  R2UR UR18, R12 ;  /* 0x000000000c1272ca */ /* 0x000fe400000e0000 */
[----:B------:R-:W-:Y:S01]  /*179e0*/  R2UR UR19, R13 ;  /* 0x000000000d1372ca */ /* 0x000fe200000e0000 */
[----:B------:R-:W-:Y:S01]  /*179f0*/  UMOV UR16, UR36 ;  /* 0x0000002400107c82 */ /* 0x000fe20008000000 */
[----:B------:R-:W-:Y:S01]  /*17a00*/  UMOV UR17, UR37 ;  /* 0x0000002500117c82 */ /* 0x000fe20008000000 */
[----:B------:R-:W-:Y:S01]  /*17a10*/  VIADD R8, R10, 0x386 ;  /* 0x000003860a087836 */ /* 0x000fe20000000000 */
[----:B------:R-:W-:Y:S02]  /*17a20*/  WARPGROUP.DEPBAR.LE gsb0, 0x0 ;  /* 0x00008000000079c5 */ /* 0x000fe40000010000 */
[----:B------:R-:W-:-:S07]  /*17a30*/  WARPGROUP.ARRIVE ;  /* 0x00000000000079c5 */ /* 0x000fce0000000000 */
[----:B------:R-:W-:Y:S01]  /*17a40*/  HGMMA.64x16x16.F32 R120, gdesc[UR16], R120, gsb0 ;  /* 0x00200000107879f0 */ /* 0x000fe20008000878 */
[----:B------:R-:W-:Y:S01]  /*17a50*/  IMAD.MOV.U32 R9, RZ, RZ, 0x40000040 ;  /* 0x40000040ff097424 */ /* 0x000fe200078e00ff */
[----:B------:R-:W-:Y:S01]  /*17a60*/  IADD3 R12, R10, 0x384, RZ ;  /* 0x000003840a0c7810 */ /* 0x000fe20007ffe0ff */
[----:B------:R-:W-:Y:S01]  /*17a70*/  IMAD.MOV.U32 R13, RZ, RZ, 0x40000040 ;  /* 0x40000040ff0d7424 */ /* 0x000fe200078e00ff */
[----:B------:R-:W-:Y:S02]  /*17a80*/  R2UR UR58, R8 ;  /* 0x00000000083a72ca */ /* 0x000fe400000e0000 */
        /* <DEDUP_REMOVED lines=40> */
[----:B------:R-:W-:Y:S01]  /*17d10*/  IMAD.MOV.U32 R13, RZ, RZ, 0x40000040 ;  /* 0x40000040ff0d7424 */ /* 0x000fe200078e00ff */
[----:B--2---:R-:W-:Y:S02]  /*17d20*/  R2UR UR12, R14 ;  /* 0x000000000e0c72ca */ /* 0x004fe400000e0000 */
[----:B------:R-:W-:Y:S02]  /*17d30*/  R2UR UR13, R15 ;  /* 0x000000000f0d72ca */ /* 0x000fe400000e0000 */
[----:B------:R-:W-:Y:S02]  /*17d40*/  R2UR UR42, R12 ;  /* 0x000000000c2a72ca */ /* 0x000fe400000e0000 */
[----:B------:R-:W-:-:S07]  /*17d50*/  R2UR UR43, R13 ;  /* 0x000000000d2b72ca */ /* 0x000fce00000e0000 */
        /* <DEDUP_REMOVED lines=29> */
[----:B------:R-:W-:Y:S02]  /*17f30*/  IMAD.MOV.U32 R13, RZ, RZ, 0x40000040 ;  /* 0x40000040ff0d7424 */ /* 0x000fe400078e00ff */
[----:B------:R-:W-:-:S03]  /*17f40*/  VIADD R12, R10, 0x206 ;  /* 0x000002060a0c7836 */ /* 0x000fc60000000000 */
[----:B------:R-:W-:Y:S01]  /*17f50*/  R2UR UR23, R13 ;  /* 0x000000000d1772ca */ /* 0x000fe200000e0000 */
[----:B------:R-:W-:Y:S01]  /*17f60*/  IMAD.MOV.U32 R13, RZ, RZ, 0x40000040 ;  /* 0x40000040ff0d7424 */ /* 0x000fe200078e00ff */
[----:B------:R-:W-:Y:S01]  /*17f70*/  R2UR UR22, R12 ;  /* 0x000000000c1672ca */ /* 0x000fe200000e0000 */
[----:B------:R-:W-:Y:S02]  /*17f80*/  WARPGROUP.DEPBAR.LE gsb0, 0x0 ;  /* 0x00008000000079c5 */ /* 0x000fe40000010000 */
[----:B------:R-:W-:-:S06]  /*17f90*/  WARPGROUP.ARRIVE ;  /* 0x00000000000079c5 */ /* 0x000fcc0000000000 */
[----:B------:R-:W-:Y:S01]  /*17fa0*/  HGMMA.64x16x16.F32 R144, gdesc[UR52], R144, gsb0 ;  /* 0x00200000349079f0 */ /* 0x000fe20008000890 */
[----:B------:R-:W-:Y:S02]  /*17fb0*/  IADD3 R12, R10, 0x286, RZ ;  /* 0x000002860a0c7810 */ /* 0x000fe40007ffe0ff */
        /* <DEDUP_REMOVED lines=9> */
[----:B------:R-:W-:-:S11]  /*18050*/  R2UR UR38, R12 ;  /* 0x000000000c2672ca */ /* 0x000fd600000e0000 */
        /* <DEDUP_REMOVED lines=51> */
[----:B------:R-:W-:Y:S01]  /*18390*/  IMAD.MOV.U32 R13, RZ, RZ, 0x40000040 ;  /* 0x40000040ff0d7424 */ /* 0x000fe200078e00ff */
[----:B------:R-:W-:Y:S02]  /*183a0*/  IADD3 R12, R10, 0x580, RZ ;  /* 0x000005800a0c7810 */ /* 0x000fe40007ffe0ff */
[----:B------:R-:W-:Y:S02]  /*183b0*/  R2UR UR38, R236 ;  /* 0x00000000ec2672ca */ /* 0x000fe400000e0000 */
        /* <DEDUP_REMOVED lines=8> */
[----:B------:R-:W-:Y:S01]  /*18440*/  IMAD.MOV.U32 R9, RZ, RZ, 0x40000040 ;  /* 0x40000040ff097424 */ /* 0x000fe200078e00ff */
[C---:B------:R-:W-:Y:S01]  /*18450*/  IADD3 R8, R10.reuse, 0x602, RZ ;  /* 0x000006020a087810 */ /* 0x040fe20007ffe0ff */
[----:B------:R-:W-:Y:S02]  /*18460*/  VIADD R12, R10, 0x600 ;  /* 0x000006000a0c7836 */ /* 0x000fe40000000000 */
[----:B------:R-:W-:Y:S01]  /*18470*/  IMAD.MOV.U32 R13, RZ, RZ, 0x40000040 ;  /* 0x40000040ff0d7424 */ /* 0x000fe200078e00ff */
[----:B------:R-:W-:Y:S02]  /*18480*/  R2UR UR58, R8 ;  /* 0x00000000083a72ca */ /* 0x000fe400000e0000 */
[----:B------:R-:W-:Y:S02]  /*18490*/  R2UR UR59, R9 ;  /* 0x00000000093b72ca */ /* 0x000fe400000e0000 */
[----:B------:R-:W-:-:S02]  /*184a0*/  R2UR UR6, R12 ;  /* 0x000000000c0672ca */ /* 0x000fc400000e0000 */
        /* <DEDUP_REMOVED lines=70> */
[----:B------:R-:W-:Y:S01]  /*18910*/  IMAD.MOV.U32 R13, RZ, RZ, 0x40000040 ;  /* 0x40000040ff0d7424 */ /* 0x000fe200078e00ff */
[----:B------:R-:W-:Y:S01]  /*18920*/  IADD3 R12, R10, 0xa00, RZ ;  /* 0x00000a000a0c7810 */ /* 0x000fe20007ffe0ff */
[----:B------:R-:W-:Y:S02]  /*18930*/  WARPGROUP.DEPBAR.LE gsb0, 0x0 ;  /* 0x00008000000079c5 */ /* 0x000fe40000010000 */
[----:B------:R-:W-:-:S06]  /*18940*/  WARPGROUP.ARRIVE ;  /* 0x00000000000079c5 */ /* 0x000fcc0000000000 */
[----:B------:R-:W-:Y:S01]  /*18950*/  HGMMA.64x16x16.F32 R104, gdesc[UR52], R104, gsb0 ;  /* 0x00200000346879f0 */ /* 0x000fe20008000868 */
[----:B------:R-:W-:Y:S01]  /*18960*/  R2UR UR22, R12 ;  /* 0x000000000c1672ca */ /* 0x000fe200000e0000 */
[----:B------:R-:W-:Y:S01]  /*18970*/  VIADD R12, R10, 0xa80 ;  /* 0x00000a800a0c7836 */ /* 0x000fe20000000000 */
[----:B------:R-:W-:Y:S01]  /*18980*/  R2UR UR23, R13 ;  /* 0x000000000d1772ca */ /* 0x000fe200000e0000 */
[----:B------:R-:W-:-:S03]  /*18990*/  IMAD.MOV.U32 R13, RZ, RZ, 0x40000040 ;  /* 0x40000040ff0d7424 */ /* 0x000fc600078e00ff */
[----:B------:R-:W-:Y:S01]  /*189a0*/  R2UR UR4, R12 ;  /* 0x000000000c0472ca */ /* 0x000fe200000e0000 */
[----:B------:R-:W-:Y:S01]  /*189b0*/  VIADD R12, R10, 0x582 ;  /* 0x000005820a0c7836 */ /* 0x000fe20000000000 */
[----:B------:R-:W-:Y:S01]  /*189c0*/  R2UR UR5, R13 ;  /* 0x000000000d0572ca */ /* 0x000fe200000e0000 */
[----:B------:R-:W-:-:S03]  /*189d0*/  IMAD.MOV.U32 R13, RZ, RZ, 0x40000040 ;  /* 0x40000040ff0d7424 */ /* 0x000fc600078e00ff */
[----:B------:R-:W-:Y:S02]  /*189e0*/  R2UR UR20, R12 ;  /* 0x000000000c1472ca */ /* 0x000fe400000e0000 */
[----:B------:R-:W-:-:S11]  /*189f0*/  R2UR UR21, R13 ;  /* 0x000000000d1572ca */ /* 0x000fd600000e0000 */
        /* <DEDUP_REMOVED lines=9> */
[----:B------:R-:W-:Y:S01]  /*18a90*/  R2UR UR6, R12 ;  /* 0x000000000c0672ca */ /* 0x000fe200000e0000 */
[----:B------:R-:W-:Y:S01]  /*18aa0*/  VIADD R12, R10, 0x702 ;  /* 0x000007020a0c7836 */ /* 0x000fe20000000000 */
[----:B------:R-:W-:Y:S01]  /*18ab0*/  R2UR UR7, R13 ;  /* 0x000000000d0772ca */ /* 0x000fe200000e0000 */
[----:B------:R-:W-:-:S03]  /*18ac0*/  IMAD.MOV.U32 R13, RZ, RZ, 0x40000040 ;  /* 0x40000040ff0d7424 */ /* 0x000fc600078e00ff */
[----:B------:R-:W-:Y:S02]  /*18ad0*/  R2UR UR10, R12 ;  /* 0x000000000c0a72ca */ /* 0x000fe400000e0000 */
[----:B------:R-:W-:Y:S01]  /*18ae0*/  R2UR UR11, R13 ;  /* 0x000000000d0b72ca */ /* 0x000fe200000e0000 */
[----:B------:R-:W-:Y:S01]  /*18af0*/  UMOV UR8, UR38 ;  /* 0x0000002600087c82 */ /* 0x000fe20008000000 */
[----:B------:R-:W-:-:S09]  /*18b00*/  UMOV UR9, UR39 ;  /* 0x0000002700097c82 */ /* 0x000fd20008000000 */
[----:B------:R-:W-:Y:S01]  /*18b10*/  MOV R9, UR10 ;  /* 0x0000000a00097c02 */ /* 0x000fe20008000f00 */
[----:B------:R-:W-:Y:S01]  /*18b20*/  UMOV UR10, UR4 ;  /* 0x00000004000a7c82 */ /* 0x000fe20008000000 */
[----:B------:R-:W-:Y:S01]  /*18b30*/  MOV R11, UR11 ;  /* 0x0000000b000b7c02 */ /* 0x000fe20008000f00 */
[----:B------:R-:W-:Y:S01]  /*18b40*/  UMOV UR11, UR5 ;  /* 0x00000005000b7c82 */ /* 0x000fe20008000000 */
[----:B------:R-:W-:Y:S02]  /*18b50*/  WARPGROUP.DEPBAR.LE gsb0, 0x0 ;  /* 0x00008000000079c5 */ /* 0x000fe40000010000 */
[----:B------:R-:W-:-:S06]  /*18b60*/  WARPGROUP.ARRIVE ;  /* 0x00000000000079c5 */ /* 0x000fcc0000000000 */
[----:B------:R-:W-:Y:S01]  /*18b70*/  HGMMA.64x16x16.F32 R88, gdesc[UR8], R88, gsb0 ;  /* 0x00200000085879f0 */ /* 0x000fe20008000858 */
[----:B------:R-:W-:Y:S02]  /*18b80*/  R2UR UR36, R234 ;  /* 0x00000000ea2472ca */ /* 0x000fe400000e0000 */
[----:B------:R-:W-:-:S11]  /*18b90*/  R2UR UR37, R235 ;  /* 0x00000000eb2572ca */ /* 0x000fd600000e0000 */
[----:B------:R-:W-:Y:S02]  /*18ba0*/  UMOV UR56, UR36 ;  /* 0x0000002400387c82 */ /* 0x000fe40008000000 */
[----:B------:R-:W-:Y:S01]  /*18bb0*/  UMOV UR57, UR37 ;  /* 0x0000002500397c82 */ /* 0x000fe20008000000 */
[----:B------:R-:W-:Y:S01]  /*18bc0*/  IMAD.MOV.U32 R13, RZ, RZ, 0x40000040 ;  /* 0x40000040ff0d7424 */ /* 0x000fe200078e00ff */
[----:B------:R-:W-:-:S04]  /*18bd0*/  IADD3 R12, R10, 0x782, RZ ;  /* 0x000007820a0c7810 */ /* 0x000fc80007ffe0ff */
[----:B------:R-:W-:Y:S01]  /*18be0*/  R2UR UR15, R13 ;  /* 0x000000000d0f72ca */ /* 0x000fe200000e0000 */
[----:B------:R-:W-:Y:S02]  /*18bf0*/  WARPGROUP.DEPBAR.LE gsb0, 0x0 ;  /* 0x00008000000079c5 */ /* 0x000fe40000010000 */
[----:B------:R-:W-:-:S06]  /*18c00*/  WARPGROUP.ARRIVE ;  /* 0x00000000000079c5 */ /* 0x000fcc0000000000 */
[----:B------:R-:W-:Y:S01]  /*18c10*/  HGMMA.64x16x16.F32 R168, gdesc[UR56], R168, gsb0 ;  /* 0x0020000038a879f0 */ /* 0x000fe200080008a8 */
        /* <DEDUP_REMOVED lines=11> */
[----:B------:R-:W-:Y:S01]  /*18cd0*/  R2UR UR27, R13 ;  /* 0x000000000d1b72ca */ /* 0x000fe200000e0000 */
[----:B------:R-:W-:Y:S01]  /*18ce0*/  IMAD.MOV.U32 R13, RZ, RZ, 0x40000040 ;  /* 0x40000040ff0d7424 */ /* 0x000fe200078e00ff */
[----:B------:R-:W-:Y:S01]  /*18cf0*/  R2UR UR26, R12 ;  /* 0x000000000c1a72ca */ /* 0x000fe200000e0000 */
[----:B------:R-:W-:Y:S01]  /*18d00*/  VIADD R12, R10, 0x982 ;  /* 0x000009820a0c7836 */ /* 0x000fe20000000000 */
[----:B------:R-:W-:-:S02]  /*18d10*/  R2UR UR59, R8 ;  /* 0x00000000083b72ca */ /* 0x000fc400000e0000 */
[----:B------:R-:W-:Y:S02]  /*18d20*/  R2UR UR58, R7 ;  /* 0x00000000073a72ca */ /* 0x000fe400000e0000 */
[----:B------:R-:W-:Y:S01]  /*18d30*/  R2UR UR31, R13 ;  /* 0x000000000d1f72ca */ /* 0x000fe200000e0000 */
[----:B------:R-:W-:Y:S01]  /*18d40*/  IMAD.MOV.U32 R13, RZ, RZ, 0x40000040 ;  /* 0x40000040ff0d7424 */ /* 0x000fe200078e00ff */
[----:B------:R-:W-:Y:S01]  /*18d50*/  R2UR UR30, R12 ;  /* 0x000000000c1e72ca */ /* 0x000fe200000e0000 */
[----:B------:R-:W-:-:S03]  /*18d60*/  VIADD R12, R10, 0xa02 ;  /* 0x00000a020a0c7836 */ /* 0x000fc60000000000 */
[----:B------:R-:W-:Y:S01]  /*18d70*/  R2UR UR35, R13 ;  /* 0x000000000d2372ca */ /* 0x000fe200000e0000 */
[----:B------:R-:W-:Y:S01]  /*18d80*/  IMAD.MOV.U32 R13, RZ, RZ, 0x40000040 ;  /* 0x40000040ff0d7424 */ /* 0x000fe200078e00ff */
[----:B------:R-:W-:Y:S01]  /*18d90*/  R2UR UR34, R12 ;  /* 0x000000000c2272ca */ /* 0x000fe200000e0000 */
[----:B------:R-:W-:Y:S01]  /*18da0*/  UMOV UR56, UR36 ;  /* 0x0000002400387c82 */ /* 0x000fe20008000000 */
[----:B------:R-:W-:Y:S01]  /*18db0*/  IADD3 R12, R10, 0xa82, RZ ;  /* 0x00000a820a0c7810 */ /* 0x000fe20007ffe0ff */
[----:B------:R-:W-:Y:S01]  /*18dc0*/  UMOV UR57, UR37 ;  /* 0x0000002500397c82 */ /* 0x000fe20008000000 */
[----:B------:R-:W-:Y:S01]  /*18dd0*/  R2UR UR43, R13 ;  /* 0x000000000d2b72ca */ /* 0x000fe200000e0000 */
[----:B------:R-:W-:Y:S01]  /*18de0*/  IMAD.MOV.U32 R13, RZ, RZ, 0x40000040 ;  /* 0x40000040ff0d7424 */ /* 0x000fe200078e00ff */
[----:B------:R-:W-:Y:S01]  /*18df0*/  R2UR UR42, R12 ;  /* 0x000000000c2a72ca */ /* 0x000fe200000e0000 */
[----:B------:R-:W-:Y:S01]  /*18e00*/  VIADD R12, R10, 0x584 ;  /* 0x000005840a0c7836 */ /* 0x000fe20000000000 */
[----:B------:R-:W-:-:S02]  /*18e10*/  WARPGROUP.DEPBAR.LE gsb0, 0x0 ;  /* 0x00008000000079c5 */ /* 0x000fc40000010000 */
        /* <DEDUP_REMOVED lines=26> */
[----:B------:R-:W-:Y:S02]  /*18fc0*/  R2UR UR59, R13 ;  /* 0x000000000d3b72ca */ /* 0x000fe400000e0000 */
[----:B------:R-:W-:Y:S02]  /*18fd0*/  R2UR UR58, R12 ;  /* 0x000000000c3a72ca */ /* 0x000fe400000e0000 */
[----:B------:R-:W-:Y:S02]  /*18fe0*/  R2UR UR11, R11 ;  /* 0x000000000b0b72ca */ /* 0x000fe400000e0000 */
[----:B------:R-:W-:Y:S01]  /*18ff0*/  R2UR UR10, R9 ;  /* 0x00000000090a72ca */ /* 0x000fe200000e0000 */
[----:B------:R-:W-:Y:S02]  /*19000*/  WARPGROUP.DEPBAR.LE gsb0, 0x0 ;  /* 0x00008000000079c5 */ /* 0x000fe40000010000 */
[----:B------:R-:W-:-:S04]  /*19010*/  WARPGROUP.ARRIVE ;  /* 0x00000000000079c5 */ /* 0x000fc80000000000 */
[----:B------:R-:W-:Y:S01]  /*19020*/  MOV R11, UR59 ;  /* 0x0000003b000b7c02 */ /* 0x000fe20008000f00 */
[----:B------:R-:W-:Y:S01]  /*19030*/  UMOV UR59, UR5 ;  /* 0x00000005003b7c82 */ /* 0x000fe20008000000 */
[----:B------:R-:W-:Y:S01]  /*19040*/  MOV R9, UR58 ;  /* 0x0000003a00097c02 */ /* 0x000fe20008000f00 */
[----:B------:R-:W-:Y:S01]  /*19050*/  UMOV UR58, UR4 ;  /* 0x00000004003a7c82 */ /* 0x000fe20008000000 */
[----:B------:R-:W-:Y:S01]  /*19060*/  UMOV UR4, UR36 ;  /* 0x0000002400047c82 */ /* 0x000fe20008000000 */
[----:B------:R-:W-:Y:S02]  /*19070*/  UMOV UR5, UR37 ;  /* 0x0000002500057c82 */ /* 0x000fe40008000000 */
[----:B------:R-:W-:Y:S01]  /*19080*/  HGMMA.64x16x16.F32 R152, gdesc[UR4], R152, gsb0 ;  /* 0x00200000049879f0 */ /* 0x000fe20008000898 */
[----:B------:R-:W-:Y:S01]  /*19090*/  UMOV UR8, UR36 ;  /* 0x0000002400087c82 */ /* 0x000fe20008000000 */
[----:B------:R-:W-:Y:S01]  /*190a0*/  UMOV UR9, UR37 ;  /* 0x0000002500097c82 */ /* 0x000fe20008000000 */
[----:B------:R-:W-:-:S02]  /*190b0*/  WARPGROUP.DEPBAR.LE gsb0, 0x0 ;  /* 0x00008000000079c5 */ /* 0x000fc40000010000 */
        /* <DEDUP_REMOVED lines=119> */
[----:B------:R-:W-:Y:S02]  /*19830*/  IADD3 R12, R10, 0x586, RZ ;  /* 0x000005860a0c7810 */ /* 0x000fe40007ffe0ff */
[----:B------:R-:W-:Y:S02]  /*19840*/  R2UR UR21, R21 ;  /* 0x00000000151572ca */ /* 0x000fe400000e0000 */
[----:B------:R-:W-:Y:S02]  /*19850*/  R2UR UR20, R20 ;  /* 0x00000000141472ca */ /* 0x000fe400000e0000 */
[----:B------:R-:W-:Y:S02]  /*19860*/  R2UR UR22, R12 ;  /* 0x000000000c1672ca */ /* 0x000fe400000e0000 */
[----:B------:R-:W-:Y:S01]  /*19870*/  R2UR UR23, R13 ;  /* 0x000000000d1772ca */ /* 0x000fe200000e0000 */
[----:B------:R-:W-:-:S02]  /*19880*/  WARPGROUP.DEPBAR.LE gsb0, 0x0 ;  /* 0x00008000000079c5 */ /* 0x000fc40000010000 */
[----:B------:R-:W-:-:S10]  /*19890*/  WARPGROUP.ARRIVE ;  /* 0x00000000000079c5 */ /* 0x000fd40000000000 */
        /* <DEDUP_REMOVED lines=92> */
[----:B------:R-:W-:Y:S02]  /*19e60*/  R2UR UR38, R231 ;  /* 0x00000000e72672ca */ /* 0x000fe400000e0000 */
[----:B------:R-:W-:Y:S02]  /*19e70*/  R2UR UR37, R230 ;  /* 0x00000000e62572ca */ /* 0x000fe400000e0000 */
[----:B------:R-:W-:Y:S01]  /*19e80*/  R2UR UR36, R229 ;  /* 0x00000000e52472ca */ /* 0x000fe200000e0000 */
[----:B------:R-:W-:Y:S02]  /*19e90*/  WARPGROUP.DEPBAR.LE gsb0, 0x0 ;  /* 0x00008000000079c5 */ /* 0x000fe40000010000 */
[----:B0-----:R-:W-:-:S12]  /*19ea0*/  @P2 BRA `(.L_x_606) ;  /* 0x0000000000282947 */ /* 0x001fd80003800000 */
[----:B------:R-:W-:Y:S05]  /*19eb0*/  @!P0 BRA `(.L_x_607) ;  /* 0x0000000000048947 */ /* 0x000fea0003800000 */
[----:B------:R-:W-:Y:S01]  /*19ec0*/  BPT.TRAP 0x1 ;  /* 0x000000040000795c */ /* 0x000fe20000300000 */
.L_x_607:
[----:B------:R-:W-:Y:S01]  /*19ed0*/  SHF.L.U32 R5, R5, 0x1f, RZ ;  /* 0x0000001f05057819 */ /* 0x000fe200000006ff */
[----:B-----5:R-:W-:-:S04]  /*19ee0*/  IMAD R7, R6, 0x8, R2 ;  /* 0x0000000806077824 */ /* 0x020fc800078e0202 */
[----:B------:R0:W1:Y:S01]  /*19ef0*/  SYNCS.PHASECHK.TRANS64.TRYWAIT P2, [R7+URZ+0x34850], R5 ;  /* 0x03485005070075a7 */ /* 0x000062000804017f */
[----:B------:R-:W-:Y:S05]  /*19f00*/  @!P0 BRA `(.L_x_608) ;  /* 0x0000000000048947 */ /* 0x000fea0003800000 */
[----:B------:R-:W-:Y:S01]  /*19f10*/  BPT.TRAP 0x1 ;  /* 0x000000040000795c */ /* 0x000fe20000300000 */
.L_x_608:
[----:B-1----:R-:W-:Y:S05]  /*19f20*/  @P2 BRA `(.L_x_606) ;  /* 0x0000000000082947 */ /* 0x002fea0003800000 */
[----:B------:R-:W1:Y:S02]  /*19f30*/  SYNCS.PHASECHK.TRANS64.TRYWAIT P2, [R7+URZ+0x34850], R5 ;  /* 0x03485005070075a7 */ /* 0x000e64000804017f */
[----:B-1----:R-:W-:Y:S05]  /*19f40*/  @!P2 BRA `(.L_x_609) ;  /* 0x000000e40050a947 */ /* 0x002fea0003800000 */
.L_x_606:
[----:B01---5:R-:W-:Y:S01]  /*19f50*/  VIADD R5, R2, 0x400 ;  /* 0x0000040002057836 */ /* 0x023fe20000000000 */
[----:B------:R-:W-:Y:S01]  /*19f60*/  MOV R9, 0x40000040 ;  /* 0x4000004000097802 */ /* 0x000fe20000000f00 */
[----:B------:R-:W-:Y:S05]  /*19f70*/  WARPSYNC.ALL ;  /* 0x0000000000007948 */ /* 0x000fea0003800000 */
[----:B------:R-:W-:Y:S01]  /*19f80*/  SHF.R.U32.HI R5, RZ, 0x4, R5 ;  /* 0x00000004ff057819 */ /* 0x000fe20000011605 */
[----:B------:R-:W-:Y:S01]  /*19f90*/  WARPGROUP.ARRIVE ;  /* 0x00000000000079c5 */ /* 0x000fe20000000000 */
[----:B------:R-:W-:Y:S01]  /*19fa0*/  R2UR UR7, R9 ;  /* 0x00000000090772ca */ /* 0x000fe200000e0000 */
[----:B------:R-:W-:Y:S01]  /*19fb0*/  IMAD.MOV.U32 R11, RZ, RZ, 0x40000040 ;  /* 0x40000040ff0b7424 */ /* 0x000fe200078e00ff */
[----:B------:R-:W-:Y:S01]  /*19fc0*/  LOP3.LUT R5, R5, 0x3fff, RZ, 0xc0, !PT ;  /* 0x00003fff05057812 */ /* 0x000fe200078ec0ff */
[----:B------:R-:W-:Y:S01]  /*19fd0*/  IMAD.MOV.U32 R15, RZ, RZ, 0x40000040 ;  /* 0x40000040ff0f7424 */ /* 0x000fe200078e00ff */
[----:B------:R-:W-:Y:S01]  /*19fe0*/  FMNMX.FTZ R13, R170, R3, !PT ;  /* 0x00000003aa0d7209 */ /* 0x000fe20007810000 */
[----:B------:R-:W-:Y:S01]  /*19ff0*/  IMAD.U32 R9, RZ, RZ, UR61 ;  /* 0x0000003dff097e24 */ /* 0x000fe2000f8e00ff */
[----:B------:R-:W-:Y:S01]  /*1a000*/  LOP3.LUT R5, R5, 0x5800000, RZ, 0xfc, !PT ;  /* 0x0580000005057812 */ /* 0x000fe200078efcff */
[----:B------:R-:W0:Y:S01]  /*1a010*/  S2R R227, SR_TID.X ;  /* 0x0000000000e37919 */ /* 0x000e220000002100 */
[----:B------:R-:W-:-:S03]  /*1a020*/  FMNMX.FTZ R13, R171, R13, !PT ;  /* 0x0000000dab0d7209 */ /* 0x000fc60007810000 */
[----:B------:R-:W-:Y:S01]  /*1a030*/  IMAD R8, R6, 0xb00, R5 ;  /* 0x00000b0006087824 */ /* 0x000fe200078e0205 */
[----:B------:R-:W-:Y:S02]  /*1a040*/  FMNMX.FTZ R5, R168, R4, !PT ;  /* 0x00000004a8057209 */ /* 0x000fe40007810000 */
[----:B------:R-:W-:Y:S01]  /*1a050*/  FMNMX.FTZ R13, R174, R13, !PT ;  /* 0x0000000dae0d7209 */ /* 0x000fe20007810000 */
[C---:B------:R-:W-:Y:S01]  /*1a060*/  VIADD R10, R8.reuse, 0x80 ;  /* 0x00000080080a7836 */ /* 0x040fe20000000000 */
[C---:B------:R-:W-:Y:S02]  /*1a070*/  R2UR UR6, R8.reuse ;  /* 0x00000000080672ca */ /* 0x040fe400000e0000 */
[----:B------:R-:W-:Y:S02]  /*1a080*/  FMNMX.FTZ R5, R169, R5, !PT ;  /* 0x00000005a9057209 */ /* 0x000fe40007810000 */
[----:B------:R-:W-:Y:S02]  /*1a090*/  IADD3 R14, R8, 0x300, RZ ;  /* 0x00000300080e7810 */ /* 0x000fe40007ffe0ff */
[----:B------:R-:W-:-:S04]  /*1a0a0*/  FMNMX.FTZ R5, R172, R5, !PT ;  /* 0x00000005ac057209 */ /* 0x000fc80007810000 */
[----:B------:R-:W-:-:S03]  /*1a0b0*/  FMNMX.FTZ R5, R173, R5, !PT ;  /* 0x00000005ad057209 */ /* 0x000fc60007810000 */
[----:B------:R-:W-:Y:S01]  /*1a0c0*/  HGMMA.64x128x16.F32 R24, R176, gdesc[UR4].tnspB, R24, gsb0 ;  /* 0x41e00004b0187df0 */ /* 0x000fe20008000818 */
[----:B------:R-:W-:Y:S01]  /*1a0d0*/  R2UR UR6, R10 ;  /* 0x000000000a0672ca */ /* 0x000fe200000e0000 */
[----:B------:R-:W-:Y:S01]  /*1a0e0*/  VIADD R10, R8, 0x100 ;  /* 0x00000100080a7836 */ /* 0x000fe20000000000 */
[----:B------:R-:W-:Y:S01]  /*1a0f0*/  R2UR UR7, R11 ;  /* 0x000000000b0772ca */ /* 0x000fe200000e0000 */
[----:B------:R-:W-:Y:S01]  /*1a100*/  IMAD.MOV.U32 R11, RZ, RZ, 0x40000040 ;  /* 0x40000040ff0b7424 */ /* 0x000fe200078e00ff */
[----:B------:R-:W-:-:S04]  /*1a110*/  FMNMX.FTZ R5, R160, R5, !PT ;  /* 0x00000005a0057209 */ /* 0x000fc80007810000 */
[----:B------:R-:W-:Y:S02]  /*1a120*/  FMNMX.FTZ R5, R161, R5, !PT ;  /* 0x00000005a1057209 */ /* 0x000fe40007810000 */
[----:B0-----:R-:W-:Y:S02]  /*1a130*/  SHF.R.U32.HI R227, RZ, 0x7, R227 ;  /* 0x00000007ffe37819 */ /* 0x001fe400000116e3 */
        /* <DEDUP_REMOVED lines=35> */
[----:B------:R-:W-:-:S04]  /*1a370*/  FMNMX.FTZ R5, R101, R5, !PT ;  /* 0x0000000565057209 */ /* 0x000fc80007810000 */
[----:B------:R-:W-:Y:S01]  /*1a380*/  FMNMX.FTZ R5, R88, R5, !PT ;  /* 0x0000000558057209 */ /* 0x000fe20007810000 */
[----:B------:R-:W-:Y:S01]  /*1a390*/  HGMMA.64x128x16.F32 R24, R180, gdesc[UR4].tnspB, R24, gsb0 ;  /* 0x41e00004b4187df0 */ /* 0x000fe20008000818 */
[----:B------:R-:W-:Y:S01]  /*1a3a0*/  R2UR UR6, R10 ;  /* 0x000000000a0672ca */ /* 0x000fe200000e0000 */
[----:B------:R-:W-:Y:S01]  /*1a3b0*/  VIADD R10, R8, 0x180 ;  /* 0x00000180080a7836 */ /* 0x000fe20000000000 */
[----:B------:R-:W-:Y:S02]  /*1a3c0*/  R2UR UR7, R11 ;  /* 0x000000000b0772ca */ /* 0x000fe400000e0000 */
[----:B------:R-:W-:Y:S02]  /*1a3d0*/  MOV R11, 0x40000040 ;  /* 0x40000040000b7802 */ /* 0x000fe40000000f00 */
[----:B------:R-:W-:-:S04]  /*1a3e0*/  FMNMX.FTZ R5, R89, R5, !PT ;  /* 0x0000000559057209 */ /* 0x000fc80007810000 */
[----:B------:R-:W-:-:S04]  /*1a3f0*/  FMNMX.FTZ R5, R92, R5, !PT ;  /* 0x000000055c057209 */ /* 0x000fc80007810000 */
[----:B------:R-:W-:-:S05]  /*1a400*/  FMNMX.FTZ R5, R93, R5, !PT ;  /* 0x000000055d057209 */ /* 0x000fca0007810000 */
[----:B------:R-:W0:Y:S02]  /*1a410*/  SHFL.BFLY PT, R7, R5, 0x2, 0x1f ;  /* 0x0c401f0005077f89 */ /* 0x000e2400000e0000 */
[----:B0-----:R-:W-:-:S05]  /*1a420*/  FMNMX.FTZ R7, R5, R7, !PT ;  /* 0x0000000705077209 */ /* 0x001fca0007810000 */
[----:B------:R-:W0:Y:S02]  /*1a430*/  SHFL.BFLY PT, R5, R7, 0x1, 0x1f ;  /* 0x0c201f0007057f89 */ /* 0x000e2400000e0000 */
[----:B0-----:R-:W-:-:S05]  /*1a440*/  FMNMX.FTZ R7, R7, R5, !PT ;  /* 0x0000000507077209 */ /* 0x001fca0007810000 */
[----:B------:R-:W-:-:S04]  /*1a450*/  FADD.FTZ R4, -R7, R4 ;  /* 0x0000000407047221 */ /* 0x000fc80000010100 */
[----:B------:R-:W-:-:S06]  /*1a460*/  FMUL.FTZ R4, R4, R9 ;  /* 0x0000000904047220 */ /* 0x000fcc0000410000 */
[----:B------:R-:W-:Y:S01]  /*1a470*/  MUFU.EX2 R4, R4 ;  /* 0x0000000400047308 */ /* 0x000fe20000000800 */
        /* <DEDUP_REMOVED lines=18> */
[----:B------:R-:W-:Y:S01]  /*1a5a0*/  FMUL.FTZ R10, R7, R9 ;  /* 0x00000009070a7220 */ /* 0x000fe20000410000 */
[----:B------:R-:W-:-:S03]  /*1a5b0*/  R2UR UR7, R11 ;  /* 0x000000000b0772ca */ /* 0x000fc600000e0000 */
        /* <DEDUP_REMOVED lines=24> */
[----:B------:R-:W-:Y:S01]  /*1a740*/  FFMA.FTZ R101, R101, R9, -R10 ;  /* 0x0000000965657223 */ /* 0x000fe2000001080a */
[----:B------:R-:W0:Y:S08]  /*1a750*/  MUFU.EX2 R176, R176 ;  /* 0x000000b000b07308 */ /* 0x000e300000000800 */
[----:B------:R-:W-:Y:S08]  /*1a760*/  MUFU.EX2 R5, R5 ;  /* 0x0000000500057308 */ /* 0x000ff00000000800 */
[----:B------:R-:W-:Y:S01]  /*1a770*/  MUFU.EX2 R178, R178 ;  /* 0x000000b200b27308 */ /* 0x000fe20000000800 */
[----:B------:R-:W-:-:S02]  /*1a780*/  WARPGROUP.DEPBAR.LE gsb0, 0x0 ;  /* 0x00008000000079c5 */ /* 0x000fc40000010000 */
[----:B------:R-:W-:Y:S01]  /*1a790*/  WARPGROUP.ARRIVE ;  /* 0x00000000000079c5 */ /* 0x000fe20000000000 */
[-CC-:B------:R-:W-:Y:S01]  /*1a7a0*/  FFMA.FTZ R192, R136, R9.reuse, -R10.reuse ;  /* 0x0000000988c07223 */ /* 0x180fe2000001080a */
[----:B------:R-:W-:-:S03]  /*1a7b0*/  FFMA.FTZ R194, R140, R9, -R10 ;  /* 0x000000098cc27223 */ /* 0x000fc6000001080a */
[----:B------:R-:W-:Y:S01]  /*1a7c0*/  MUFU.EX2 R12, R12 ;  /* 0x0000000c000c7308 */ /* 0x000fe20000000800 */
[----:B------:R-:W-:Y:S01]  /*1a7d0*/  HGMMA.64x128x16.F32 R24, R196, gdesc[UR4].tnspB, R24, gsb0 ;  /* 0x41e00004c4187df0 */ /* 0x000fe20008000818 */
[----:B------:R-:W-:Y:S02]  /*1a7e0*/  R2UR UR6, R14 ;  /* 0x000000000e0672ca */ /* 0x000fe400000e0000 */
[----:B------:R-:W-:Y:S02]  /*1a7f0*/  R2UR UR7, R15 ;  /* 0x000000000f0772ca */ /* 0x000fe400000e0000 */
[----:B------:R-:W-:Y:S02]  /*1a800*/  FMNMX.FTZ R14, R175, R13, !PT ;  /* 0x0000000daf0e7209 */ /* 0x000fe40007810000 */
[----:B------:R-:W-:Y:S02]  /*1a810*/  MUFU.EX2 R180, R180 ;  /* 0x000000b400b47308 */ /* 0x000fe40000000800 */
[----:B------:R-:W-:-:S04]  /*1a820*/  FMNMX.FTZ R14, R162, R14, !PT ;  /* 0x0000000ea20e7209 */ /* 0x000fc80007810000 */
[----:B------:R-:W-:Y:S01]  /*1a830*/  FMNMX.FTZ R14, R163, R14, !PT ;  /* 0x0000000ea30e7209 */ /* 0x000fe20007810000 */
[----:B0-----:R-:W-:Y:S01]  /*1a840*/  FFMA.FTZ R226, R4, R226, R176 ;  /* 0x000000e204e27223 */ /* 0x001fe200000100b0 */
        /* <DEDUP_REMOVED lines=12> */
[----:B------:R-:W-:Y:S01]  /*1a910*/  VIADD R14, R8, 0x380 ;  /* 0x00000380080e7836 */ /* 0x000fe20000000000 */
[----:B------:R-:W-:Y:S02]  /*1a920*/  MUFU.EX2 R21, R21 ;  /* 0x0000001500157308 */ /* 0x000fe40000000800 */
[----:B------:R-:W-:-:S04]  /*1a930*/  FMNMX.FTZ R15, R150, R15, !PT ;  /* 0x0000000f960f7209 */ /* 0x000fc80007810000 */
[----:B------:R-:W-:Y:S01]  /*1a940*/  FMNMX.FTZ R136, R151, R15, !PT ;  /* 0x0000000f97887209 */ /* 0x000fe20007810000 */
[----:B------:R-:W-:Y:S01]  /*1a950*/  IMAD.MOV.U32 R15, RZ, RZ, 0x40000040 ;  /* 0x40000040ff0f7424 */ /* 0x000fe200078e00ff */
[----:B------:R-:W-:Y:S02]  /*1a960*/  MUFU.EX2 R186, R186 ;  /* 0x000000ba00ba7308 */ /* 0x000fe40000000800 */
[----:B------:R-:W-:-:S04]  /*1a970*/  FMNMX.FTZ R136, R138, R136, !PT ;  /* 0x000000888a887209 */ /* 0x000fc80007810000 */
[----:B------:R-:W-:Y:S02]  /*1a980*/  FMNMX.FTZ R136, R139, R136, !PT ;  /* 0x000000888b887209 */ /* 0x000fe40007810000 */
[----:B------:R-:W-:Y:S02]  /*1a990*/  MUFU.EX2 R13, R157 ;  /* 0x0000009d000d7308 */ /* 0x000fe40000000800 */
[----:B------:R-:W-:-:S06]  /*1a9a0*/  FMNMX.FTZ R136, R142, R136, !PT ;  /* 0x000000888e887209 */ /* 0x000fcc0007810000 */
        /* <DEDUP_REMOVED lines=12> */
[-CC-:B------:R-:W-:Y:S01]  /*1aa70*/  FFMA.FTZ R128, R129, R9.reuse, -R10.reuse ;  /* 0x0000000981807223 */ /* 0x180fe2000001080a */
[----:B------:R-:W-:Y:S02]  /*1aa80*/  FFMA.FTZ R198, R132, R9, -R10 ;  /* 0x0000000984c67223 */ /* 0x000fe4000001080a */
[----:B------:R-:W-:Y:S01]  /*1aa90*/  MUFU.EX2 R100, R100 ;  /* 0x0000006400647308 */ /* 0x000fe20000000800 */
[----:B------:R-:W-:Y:S01]  /*1aaa0*/  HGMMA.64x128x16.F32 R24, R200, gdesc[UR4].tnspB, R24, gsb0 ;  /* 0x41e00004c8187df0 */ /* 0x000fe20008000818 */
[----:B------:R-:W-:Y:S02]  /*1aab0*/  R2UR UR6, R14 ;  /* 0x000000000e0672ca */ /* 0x000fe400000e0000 */
[----:B------:R-:W-:Y:S02]  /*1aac0*/  R2UR UR7, R15 ;  /* 0x000000000f0772ca */ /* 0x000fe400000e0000 */
[----:B------:R-:W-:-:S02]  /*1aad0*/  FMNMX.FTZ R15, R143, R136, !PT ;  /* 0x000000888f0f7209 */ /* 0x000fc40007810000 */
        /* <DEDUP_REMOVED lines=23> */
[----:B------:R-:W-:Y:S01]  /*1ac50*/  FMNMX.FTZ R129, R98, R129, !PT ;  /* 0x0000008162817209 */ /* 0x000fe20007810000 */
[----:B------:R-:W-:Y:S02]  /*1ac60*/  WARPGROUP.DEPBAR.LE gsb0, 0x0 ;  /* 0x00008000000079c5 */ /* 0x000fe40000010000 */
[----:B------:R-:W-:Y:S01]  /*1ac70*/  WARPGROUP.ARRIVE ;  /* 0x00000000000079c5 */ /* 0x000fe20000000000 */
[--C-:B------:R-:W-:Y:S01]  /*1ac80*/  FFMA.FTZ R200, R120, R9, -R10.reuse ;  /* 0x0000000978c87223 */ /* 0x100fe2000001080a */
[----:B------:R-:W-:Y:S01]  /*1ac90*/  FMNMX.FTZ R120, R99, R129, !PT ;  /* 0x0000008163787209 */ /* 0x000fe20007810000 */
[-CC-:B------:R-:W-:Y:S01]  /*1aca0*/  FFMA.FTZ R202, R124, R9.reuse, -R10.reuse ;  /* 0x000000097cca7223 */ /* 0x180fe2000001080a */
[----:B------:R-:W-:Y:S02]  /*1acb0*/  FFMA.FTZ R124, R125, R9, -R10 ;  /* 0x000000097d7c7223 */ /* 0x000fe4000001080a */
[----:B------:R-:W-:Y:S01]  /*1acc0*/  HGMMA.64x128x16.F32 R24, R204, gdesc[UR4].tnspB, R24, gsb0 ;  /* 0x41e00004cc187df0 */ /* 0x000fe20008000818 */
[----:B------:R-:W-:Y:S01]  /*1acd0*/  FMNMX.FTZ R120, R102, R120, !PT ;  /* 0x0000007866787209 */ /* 0x000fe20007810000 */
[----:B------:R-:W-:Y:S03]  /*1ace0*/  MUFU.EX2 R200, R200 ;  /* 0x000000c800c87308 */ /* 0x000fe60000000800 */
[----:B------:R-:W-:-:S04]  /*1acf0*/  FMNMX.FTZ R125, R103, R120, !PT ;  /* 0x00000078677d7209 */ /* 0x000fc80007810000 */
[----:B------:R-:W-:Y:S01]  /*1ad00*/  FMNMX.FTZ R125, R90, R125, !PT ;  /* 0x0000007d5a7d7209 */ /* 0x000fe20007810000 */
[----:B------:R0:W-:Y:S03]  /*1ad10*/  MUFU.EX2 R120, R113 ;  /* 0x0000007100787308 */ /* 0x0001e60000000800 */
[----:B------:R-:W-:-:S05]  /*1ad20*/  FMNMX.FTZ R125, R91, R125, !PT ;  /* 0x0000007d5b7d7209 */ /* 0x000fca0007810000 */
[----:B------:R-:W-:Y:S01]  /*1ad30*/  MUFU.EX2 R202, R202 ;  /* 0x000000ca00ca7308 */ /* 0x000fe20000000800 */
[----:B0-----:R-:W-:-:S05]  /*1ad40*/  IMAD.MOV.U32 R113, RZ, RZ, 0x40000040 ;  /* 0x40000040ff717424 */ /* 0x001fca00078e00ff */
[----:B------:R-:W-:Y:S02]  /*1ad50*/  R2UR UR7, R113 ;  /* 0x00000000710772ca */ /* 0x000fe400000e0000 */
[----:B------:R-:W-:Y:S01]  /*1ad60*/  FMNMX.FTZ R113, R94, R125, !PT ;  /* 0x0000007d5e717209 */ /* 0x000fe20007810000 */
[----:B------:R-:W-:Y:S03]  /*1ad70*/  MUFU.EX2 R124, R124 ;  /* 0x0000007c007c7308 */ /* 0x000fe60000000800 */
[----:B------:R-:W-:Y:S01]  /*1ad80*/  FMNMX.FTZ R113, R95, R113, !PT ;  /* 0x000000715f717209 */ /* 0x000fe20007810000 */
[----:B------:R-:W-:Y:S02]  /*1ad90*/  WARPGROUP.DEPBAR.LE gsb0, 0x0 ;  /* 0x00008000000079c5 */ /* 0x000fe40000010000 */
[-CC-:B------:R-:W-:Y:S01]  /*1ada0*/  FFMA.FTZ R204, R112, R9.reuse, -R10.reuse ;  /* 0x0000000970cc7223 */ /* 0x180fe2000001080a */
[----:B------:R-:W-:Y:S01]  /*1adb0*/  VIADD R112, R8, 0x400 ;  /* 0x0000040008707836 */ /* 0x000fe20000000000 */
[----:B------:R-:W-:Y:S01]  /*1adc0*/  WARPGROUP.ARRIVE ;  /* 0x00000000000079c5 */ /* 0x000fe20000000000 */
[----:B------:R-:W-:-:S02]  /*1add0*/  FFMA.FTZ R206, R116, R9, -R10 ;  /* 0x0000000974ce7223 */ /* 0x000fc4000001080a */
[----:B------:R-:W0:Y:S01]  /*1ade0*/  SHFL.BFLY PT, R116, R113, 0x2, 0x1f ;  /* 0x0c401f0071747f89 */ /* 0x000e2200000e0000 */
[----:B------:R-:W-:Y:S01]  /*1adf0*/  R2UR UR6, R112 ;  /* 0x00000000700672ca */ /* 0x000fe200000e0000 */
[----:B------:R-:W-:Y:S01]  /*1ae00*/  FFMA.FTZ R112, R117, R9, -R10 ;  /* 0x0000000975707223 */ /* 0x000fe2000001080a */
[----:B------:R-:W-:Y:S08]  /*1ae10*/  MUFU.EX2 R204, R204 ;  /* 0x000000cc00cc7308 */ /* 0x000ff00000000800 */
[----:B------:R-:W-:Y:S03]  /*1ae20*/  MUFU.EX2 R206, R206 ;  /* 0x000000ce00ce7308 */ /* 0x000fe60000000800 */
[----:B------:R-:W-:Y:S05]  /*1ae30*/  HGMMA.64x128x16.F32 R24, R208, gdesc[UR4].tnspB, R24, gsb0 ;  /* 0x41e00004d0187df0 */ /* 0x000fea0008000818 */
[----:B------:R-:W-:Y:S01]  /*1ae40*/  MUFU.EX2 R112, R112 ;  /* 0x0000007000707308 */ /* 0x000fe20000000800 */
[----:B0-----:R-:W-:-:S05]  /*1ae50*/  FMNMX.FTZ R113, R113, R116, !PT ;  /* 0x0000007471717209 */ /* 0x001fca0007810000 */
[----:B------:R-:W0:Y:S01]  /*1ae60*/  SHFL.BFLY PT, R116, R113, 0x1, 0x1f ;  /* 0x0c201f0071747f89 */ /* 0x000e2200000e0000 */
[----:B------:R-:W-:Y:S02]  /*1ae70*/  WARPGROUP.DEPBAR.LE gsb0, 0x0 ;  /* 0x00008000000079c5 */ /* 0x000fe40000010000 */
[-CC-:B------:R-:W-:Y:S01]  /*1ae80*/  FFMA.FTZ R210, R108, R9.reuse, -R10.reuse ;  /* 0x000000096cd27223 */ /* 0x180fe2000001080a */
[-CC-:B------:R-:W-:Y:S01]  /*1ae90*/  FFMA.FTZ R108, R88, R9.reuse, -R10.reuse ;  /* 0x00000009586c7223 */ /* 0x180fe2000001080a */
[-CC-:B------:R-:W-:Y:S01]  /*1aea0*/  FFMA.FTZ R88, R92, R9.reuse, -R10.reuse ;  /* 0x000000095c587223 */ /* 0x180fe2000001080a */
[-CC-:B------:R-:W-:Y:S01]  /*1aeb0*/  FFMA.FTZ R208, R104, R9.reuse, -R10.reuse ;  /* 0x0000000968d07223 */ /* 0x180fe2000001080a */
[----:B0-----:R-:W-:Y:S01]  /*1aec0*/  FMNMX.FTZ R92, R113, R116, !PT ;  /* 0x00000074715c7209 */ /* 0x001fe20007810000 */
[-CC-:B------:R-:W-:Y:S01]  /*1aed0*/  FFMA.FTZ R104, R105, R9.reuse, -R10.reuse ;  /* 0x0000000969687223 */ /* 0x180fe2000001080a */
[-CC-:B------:R-:W-:Y:S01]  /*1aee0*/  FFMA.FTZ R105, R109, R9.reuse, -R10.reuse ;  /* 0x000000096d697223 */ /* 0x180fe2000001080a */
[-CC-:B------:R-:W-:Y:S01]  /*1aef0*/  FFMA.FTZ R109, R89, R9.reuse, -R10.reuse ;  /* 0x00000009596d7223 */ /* 0x180fe2000001080a */
[----:B------:R0:W-:Y:S01]  /*1af00*/  MUFU.EX2 R113, R88 ;  /* 0x0000005800717308 */ /* 0x0001e20000000800 */
[-C--:B------:R-:W-:Y:S01]  /*1af10*/  FFMA.FTZ R10, R93, R9.reuse, -R10 ;  /* 0x000000095d0a7223 */ /* 0x080fe2000001080a */
[----:B------:R-:W-:Y:S01]  /*1af20*/  IMAD.MOV.U32 R89, RZ, RZ, 0x40000040 ;  /* 0x40000040ff597424 */ /* 0x000fe200078e00ff */
[----:B------:R-:W-:Y:S01]  /*1af30*/  WARPGROUP.ARRIVE ;  /* 0x00000000000079c5 */ /* 0x000fe20000000000 */
[----:B------:R-:W-:-:S03]  /*1af40*/  FMUL.FTZ R116, R92, R9 ;  /* 0x000000095c747220 */ /* 0x000fc60000410000 */
[----:B------:R-:W-:Y:S01]  /*1af50*/  R2UR UR7, R89 ;  /* 0x00000000590772ca */ /* 0x000fe200000e0000 */
[-CC-:B------:R-:W-:Y:S01]  /*1af60*/  FFMA.FTZ R199, R134, R9.reuse, -R116.reuse ;  /* 0x0000000986c77223 */ /* 0x180fe20000010874 */
[----:B0-----:R-:W-:Y:S01]  /*1af70*/  FADD.FTZ R88, -R92, R3 ;  /* 0x000000035c587221 */ /* 0x001fe20000010100 */
[----:B------:R-:W2:Y:S01]  /*1af80*/  LDL R134, [R1+0x4] ;  /* 0x0000040001867983 */ /* 0x000ea20000100800 */
[----:B------:R0:W-:Y:S01]  /*1af90*/  MUFU.EX2 R3, R10 ;  /* 0x0000000a00037308 */ /* 0x0001e20000000800 */
[----:B------:R-:W-:Y:S02]  /*1afa0*/  IMAD.MOV.U32 R89, RZ, RZ, 0x40000040 ;  /* 0x40000040ff597424 */ /* 0x000fe400078e00ff */
[-CC-:B------:R-:W-:Y:S01]  /*1afb0*/  FFMA.FTZ R177, R170, R9.reuse, -R116.reuse ;  /* 0x00000009aab17223 */ /* 0x180fe20000010874 */
[-CC-:B------:R-:W-:Y:S01]  /*1afc0*/  FFMA.FTZ R93, R171, R9.reuse, -R116.reuse ;  /* 0x00000009ab5d7223 */ /* 0x180fe20000010874 */
[-CC-:B------:R-:W-:Y:S01]  /*1afd0*/  FFMA.FTZ R179, R174, R9.reuse, -R116.reuse ;  /* 0x00000009aeb37223 */ /* 0x180fe20000010874 */
[-CC-:B------:R-:W-:Y:S01]  /*1afe0*/  FFMA.FTZ R117, R175, R9.reuse, -R116.reuse ;  /* 0x00000009af757223 */ /* 0x180fe20000010874 */
[-CC-:B------:R-:W-:Y:S01]  /*1aff0*/  FFMA.FTZ R181, R162, R9.reuse, -R116.reuse ;  /* 0x00000009a2b57223 */ /* 0x180fe20000010874 */
[-CC-:B------:R-:W-:Y:S01]  /*1b000*/  FFMA.FTZ R197, R130, R9.reuse, -R116.reuse ;  /* 0x0000000982c57223 */ /* 0x180fe20000010874 */
[----:B------:R-:W-:Y:S01]  /*1b010*/  MUFU.EX2 R177, R177 ;  /* 0x000000b100b17308 */ /* 0x000fe20000000800 */
[-C--:B0-----:R-:W-:Y:S01]  /*1b020*/  FMUL.FTZ R10, R88, R9.reuse ;  /* 0x00000009580a7220 */ /* 0x081fe20000410000 */
[----:B------:R-:W-:Y:S01]  /*1b030*/  IADD3 R88, R8, 0x480, RZ ;  /* 0x0000048008587810 */ /* 0x000fe20007ffe0ff */
[-CC-:B------:R-:W-:Y:S01]  /*1b040*/  FFMA.FTZ R125, R163, R9.reuse, -R116.reuse ;  /* 0x00000009a37d7223 */ /* 0x180fe20000010874 */
[-CC-:B------:R-:W-:Y:S01]  /*1b050*/  FFMA.FTZ R201, R122, R9.reuse, -R116.reuse ;  /* 0x000000097ac97223 */ /* 0x180fe20000010874 */
[-CC-:B------:R-:W-:Y:S01]  /*1b060*/  FFMA.FTZ R183, R166, R9.reuse, -R116.reuse ;  /* 0x00000009a6b77223 */ /* 0x180fe20000010874 */
[----:B------:R-:W-:Y:S01]  /*1b070*/  R2UR UR6, R88 ;  /* 0x00000000580672ca */ /* 0x000fe200000e0000 */
[----:B------:R-:W-:Y:S01]  /*1b080*/  VIADD R88, R8, 0x500 ;  /* 0x0000050008587836 */ /* 0x000fe20000000000 */
        /* <DEDUP_REMOVED lines=10> */
[-C--:B------:R-:W-:Y:S01]  /*1b130*/  FFMA.FTZ R207, R118, R9.reuse, -R116 ;  /* 0x0000000976cf7223 */ /* 0x080fe20000010874 */
[----:B------:R-:W-:Y:S01]  /*1b140*/  HGMMA.64x128x16.F32 R24, R212, gdesc[UR4].tnspB, R24, gsb0 ;  /* 0x41e00004d4187df0 */ /* 0x000fe20008000818 */
[----:B------:R-:W-:Y:S01]  /*1b150*/  R2UR UR6, R88 ;  /* 0x00000000580672ca */ /* 0x000fe200000e0000 */
[----:B------:R-:W-:Y:S01]  /*1b160*/  @!P1 IMAD R88, R222, 0x8, R2 ;  /* 0x00000008de589824 */ /* 0x000fe200078e0202 */
[----:B------:R-:W-:Y:S01]  /*1b170*/  R2UR UR7, R89 ;  /* 0x00000000590772ca */ /* 0x000fe200000e0000 */
[-CC-:B------:R-:W-:Y:S01]  /*1b180*/  FFMA.FTZ R191, R150, R9.reuse, -R116.reuse ;  /* 0x0000000996bf7223 */ /* 0x180fe20000010874 */
[----:B------:R-:W3:Y:S01]  /*1b190*/  MUFU.EX2 R179, R179 ;  /* 0x000000b300b37308 */ /* 0x000ee20000000800 */
[----:B------:R-:W-:Y:S01]  /*1b1a0*/  @!P1 VIADD R88, R88, 0x34840 ;  /* 0x0003484058589836 */ /* 0x000fe20000000000 */
[----:B------:R-:W-:Y:S01]  /*1b1b0*/  IADD3 R89, -R227, 0xb, RZ ;  /* 0x0000000be3597810 */ /* 0x000fe20007ffe1ff */
[-CC-:B------:R-:W-:Y:S01]  /*1b1c0*/  FFMA.FTZ R205, R114, R9.reuse, -R116.reuse ;  /* 0x0000000972cd7223 */ /* 0x180fe20000010874 */
[-CC-:B------:R-:W-:Y:S01]  /*1b1d0*/  FFMA.FTZ R133, R151, R9.reuse, -R116.reuse ;  /* 0x0000000997857223 */ /* 0x180fe20000010874 */
[-C--:B------:R-:W-:Y:S01]  /*1b1e0*/  FFMA.FTZ R209, R106, R9.reuse, -R116 ;  /* 0x000000096ad17223 */ /* 0x080fe20000010874 */
[----:B------:R-:W-:Y:S01]  /*1b1f0*/  @!P1 PRMT R130, RZ, 0x654, R88 ;  /* 0x00000654ff829816 */ /* 0x000fe20000000058 */
[----:B------:R-:W-:Y:S01]  /*1b200*/  FFMA.FTZ R193, R138, R9, -R116 ;  /* 0x000000098ac17223 */ /* 0x000fe20000010874 */
[----:B------:R-:W4:Y:S01]  /*1b210*/  MUFU.EX2 R117, R117 ;  /* 0x0000007500757308 */ /* 0x000f220000000800 */
[----:B0-----:R-:W-:Y:S01]  /*1b220*/  FFMA.FTZ R122, R10, R225, R177 ;  /* 0x000000e10a7a7223 */ /* 0x001fe200000100b1 */
[----:B------:R-:W-:Y:S01]  /*1b230*/  FADD.FTZ R131, R5, R226 ;  /* 0x000000e205837221 */ /* 0x000fe20000010000 */
[-CC-:B------:R-:W-:Y:S01]  /*1b240*/  FFMA.FTZ R211, R110, R9.reuse, -R116.reuse ;  /* 0x000000096ed37223 */ /* 0x180fe20000010874 */
[-CC-:B------:R-:W-:Y:S01]  /*1b250*/  FFMA.FTZ R137, R139, R9.reuse, -R116.reuse ;  /* 0x000000098b897223 */ /* 0x180fe20000010874 */
[-CC-:B------:R-:W-:Y:S01]  /*1b260*/  FFMA.FTZ R195, R142, R9.reuse, -R116.reuse ;  /* 0x000000098ec37223 */ /* 0x180fe20000010874 */
[-CC-:B------:R-:W-:Y:S01]  /*1b270*/  FFMA.FTZ R115, R115, R9.reuse, -R116.reuse ;  /* 0x0000000973737223 */ /* 0x180fe20000010874 */
[----:B------:R-:W-:Y:S01]  /*1b280*/  FFMA.FTZ R135, R135, R9, -R116 ;  /* 0x0000000987877223 */ /* 0x000fe20000010874 */
[----:B------:R-:W0:Y:S01]  /*1b290*/  MUFU.EX2 R181, R181 ;  /* 0x000000b500b57308 */ /* 0x000e220000000800 */
[----:B-1----:R-:W-:Y:S01]  /*1b2a0*/  FADD.FTZ R122, R93, R122 ;  /* 0x0000007a5d7a7221 */ /* 0x002fe20000010000 */
[----:B------:R-:W-:-:S06]  /*1b2b0*/  FADD.FTZ R131, R178, R131 ;  /* 0x00000083b2837221 */ /* 0x000fcc0000010000 */
[----:B------:R-:W1:Y:S08]  /*1b2c0*/  MUFU.EX2 R125, R125 ;  /* 0x0000007d007d7308 */ /* 0x000e700000000800 */
        /* <DEDUP_REMOVED lines=8> */
[----:B------:R-:W-:Y:S08]  /*1b350*/  MUFU.EX2 R197, R197 ;  /* 0x000000c500c57308 */ /* 0x000ff00000000800 */
[----:B------:R-:W-:Y:S08]  /*1b360*/  MUFU.EX2 R8, R8 ;  /* 0x0000000800087308 */ /* 0x000ff00000000800 */
[----:B------:R-:W-:Y:S01]  /*1b370*/  MUFU.EX2 R199, R199 ;  /* 0x000000c700c77308 */ /* 0x000fe20000000800 */
[----:B------:R-:W-:-:S07]  /*1b380*/  F2FP.F16.F32.PACK_AB R176, R5, R176 ;  /* 0x000000b005b0723e */ /* 0x000fce00000000ff */
[----:B------:R-:W-:Y:S08]  /*1b390*/  MUFU.EX2 R208, R208 ;  /* 0x000000d000d07308 */ /* 0x000ff00000000800 */
[----:B------:R-:W-:Y:S08]  /*1b3a0*/  MUFU.EX2 R104, R104 ;  /* 0x0000006800687308 */ /* 0x000ff00000000800 */
[----:B------:R-:W-:Y:S01]  /*1b3b0*/  MUFU.EX2 R210, R210 ;  /* 0x000000d200d27308 */ /* 0x000fe20000000800 */
[----:B------:R-:W-:-:S02]  /*1b3c0*/  WARPGROUP.DEPBAR.LE gsb0, 0x0 ;  /* 0x00008000000079c5 */ /* 0x000fc40000010000 */
[----:B------:R-:W-:Y:S01]  /*1b3d0*/  WARPGROUP.ARRIVE ;  /* 0x00000000000079c5 */ /* 0x000fe20000000000 */
[-CC-:B------:R-:W-:Y:S01]  /*1b3e0*/  FFMA.FTZ R114, R107, R9.reuse, -R116.reuse ;  /* 0x000000096b727223 */ /* 0x180fe20000010874 */
[----:B------:R-:W-:-:S03]  /*1b3f0*/  FFMA.FTZ R138, R143, R9, -R116 ;  /* 0x000000098f8a7223 */ /* 0x000fc60000010874 */
[----:B------:R-:W2:Y:S01]  /*1b400*/  MUFU.EX2 R191, R191 ;  /* 0x000000bf00bf7308 */ /* 0x000ea20000000800 */
[----:B------:R-:W-:Y:S01]  /*1b410*/  HGMMA.64x128x16.F32 R24, R216, gdesc[UR4].tnspB, R24, gsb0 ;  /* 0x41e00004d8187df0 */ /* 0x000fe20008000818 */
[----:B---3--:R-:W-:Y:S01]  /*1b420*/  FADD.FTZ R122, R179, R122 ;  /* 0x0000007ab37a7221 */ /* 0x008fe20000010000 */
[----:B------:R-:W-:-:S03]  /*1b430*/  FADD.FTZ R131, R12, R131 ;  /* 0x000000830c837221 */ /* 0x000fc60000010000 */
[----:B----4-:R-:W-:Y:S02]  /*1b440*/  FADD.FTZ R122, R117, R122 ;  /* 0x0000007a757a7221 */ /* 0x010fe40000010000 */
[----:B------:R-:W3:Y:S02]  /*1b450*/  MUFU.EX2 R133, R133 ;  /* 0x0000008500857308 */ /* 0x000ee40000000800 */
[----:B0-----:R-:W-:-:S04]  /*1b460*/  FADD.FTZ R122, R181, R122 ;  /* 0x0000007ab57a7221 */ /* 0x001fc80000010000 */
[----:B-1----:R-:W-:Y:S02]  /*1b470*/  FADD.FTZ R122, R125, R122 ;  /* 0x0000007a7d7a7221 */ /* 0x002fe40000010000 */
[----:B------:R-:W0:Y:S02]  /*1b480*/  MUFU.EX2 R193, R193 ;  /* 0x000000c100c17308 */ /* 0x000e240000000800 */
[----:B------:R-:W-:-:S04]  /*1b490*/  FADD.FTZ R122, R183, R122 ;  /* 0x0000007ab77a7221 */ /* 0x000fc80000010000 */
[----:B------:R-:W-:Y:S02]  /*1b4a0*/  FADD.FTZ R122, R141, R122 ;  /* 0x0000007a8d7a7221 */ /* 0x000fe40000010000 */
[----:B------:R-:W1:Y:S02]  /*1b4b0*/  MUFU.EX2 R137, R137 ;  /* 0x0000008900897308 */ /* 0x000e640000000800 */
[----:B------:R-:W-:-:S04]  /*1b4c0*/  FADD.FTZ R122, R185, R122 ;  /* 0x0000007ab97a7221 */ /* 0x000fc80000010000 */
[----:B------:R-:W-:Y:S02]  /*1b4d0*/  FADD.FTZ R122, R129, R122 ;  /* 0x0000007a817a7221 */ /* 0x000fe40000010000 */
[----:B------:R-:W4:Y:S08]  /*1b4e0*/  MUFU.EX2 R195, R195 ;  /* 0x000000c300c37308 */ /* 0x000f300000000800 */
[----:B------:R-:W4:Y:S01]  /*1b4f0*/  MUFU.EX2 R138, R138 ;  /* 0x0000008a008a7308 */ /* 0x000f220000000800 */
[----:B------:R-:W-:-:S02]  /*1b500*/  F2FP.F16.F32.PACK_AB R177, R93, R177 ;  /* 0x000000b15db1723e */ /* 0x000fc400000000ff */
[----:B------:R-:W-:-:S05]  /*1b510*/  F2FP.F16.F32.PACK_AB R178, R12, R178 ;  /* 0x000000b20cb2723e */ /* 0x000fca00000000ff */
[----:B------:R-:W4:Y:S01]  /*1b520*/  MUFU.EX2 R88, R135 ;  /* 0x0000008700587308 */ /* 0x000f220000000800 */
[----:B------:R-:W-:-:S07]  /*1b530*/  FFMA.FTZ R203, R126, R9, -R116 ;  /* 0x000000097ecb7223 */ /* 0x000fce0000010874 */
[----:B------:R-:W4:Y:S08]  /*1b540*/  MUFU.EX2 R201, R201 ;  /* 0x000000c900c97308 */ /* 0x000f300000000800 */
[----:B------:R-:W-:Y:S08]  /*1b550*/  MUFU.EX2 R105, R105 ;  /* 0x0000006900697308 */ /* 0x000ff00000000800 */
[----:B------:R-:W-:Y:S08]  /*1b560*/  MUFU.EX2 R108, R108 ;  /* 0x0000006c006c7308 */ /* 0x000ff00000000800 */
[----:B------:R-:W-:Y:S01]  /*1b570*/  MUFU.EX2 R109, R109 ;  /* 0x0000006d006d7308 */ /* 0x000fe20000000800 */
[----:B------:R-:W-:-:S02]  /*1b580*/  WARPGROUP.DEPBAR.LE gsb0, 0x0 ;  /* 0x00008000000079c5 */ /* 0x000fc40000010000 */
[----:B------:R3:W-:Y:S06]  /*1b590*/  BAR.ARV R89, 0x100 ;  /* 0x000400590000751d */ /* 0x0007ec0000002000 */
[----:B------:R0:W-:Y:S02]  /*1b5a0*/  @!P1 SYNCS.ARRIVE.TRANS64.RED.A1T0 RZ, [R130+URZ], RZ ;  /* 0x000000ff82ff99a7 */ /* 0x0001e4000810043f */
[----:B0-----:R-:W-:-:S05]  /*1b5b0*/  @!P1 LEA R130, R6, R2, 0x3 ;  /* 0x0000000206829211 */ /* 0x001fca00078e18ff */
[----:B------:R-:W-:-:S05]  /*1b5c0*/  @!P1 VIADD R130, R130, 0x34860 ;  /* 0x0003486082829836 */ /* 0x000fca0000000000 */
[----:B------:R-:W-:-:S04]  /*1b5d0*/  @!P1 PRMT R130, RZ, 0x654, R130 ;  /* 0x00000654ff829816 */ /* 0x000fc80000000082 */
[----:B------:R0:W-:Y:S01]  /*1b5e0*/  @!P1 SYNCS.ARRIVE.TRANS64.RED.A1T0 RZ, [R130+URZ], RZ ;  /* 0x000000ff82ff99a7 */ /* 0x0001e2000810043f */
[----:B------:R-:W-:Y:S01]  /*1b5f0*/  FFMA.FTZ R6, R123, R9, -R116 ;  /* 0x000000097b067223 */ /* 0x000fe20000010874 */
[----:B0-----:R-:W-:-:S04]  /*1b600*/  FADD.FTZ R130, R180, R131 ;  /* 0x00000083b4827221 */ /* 0x001fc80000010000 */
[----:B------:R-:W-:-:S04]  /*1b610*/  FADD.FTZ R123, R11, R130 ;  /* 0x000000820b7b7221 */ /* 0x000fc80000010000 */
[----:B------:R-:W-:-:S04]  /*1b620*/  FADD.FTZ R123, R182, R123 ;  /* 0x0000007bb67b7221 */ /* 0x000fc80000010000 */
[----:B------:R-:W-:-:S04]  /*1b630*/  FADD.FTZ R123, R20, R123 ;  /* 0x0000007b147b7221 */ /* 0x000fc80000010000 */
[----:B------:R-:W-:-:S04]  /*1b640*/  FADD.FTZ R118, R184, R123 ;  /* 0x0000007bb8767221 */ /* 0x000fc80000010000 */
[----:B------:R-:W-:Y:S01]  /*1b650*/  FADD.FTZ R107, R21, R118 ;  /* 0x00000076156b7221 */ /* 0x000fe20000010000 */
[----:B------:R-:W-:-:S03]  /*1b660*/  FADD.FTZ R123, R187, R122 ;  /* 0x0000007abb7b7221 */ /* 0x000fc60000010000 */
[----:B------:R-:W-:Y:S01]  /*1b670*/  FADD.FTZ R106, R186, R107 ;  /* 0x0000006bba6a7221 */ /* 0x000fe20000010000 */
[-C--:B---3--:R-:W-:Y:S01]  /*1b680*/  FFMA.FTZ R89, R127, R9.reuse, -R116 ;  /* 0x000000097f597223 */ /* 0x088fe20000010874 */
[----:B------:R-:W-:Y:S02]  /*1b690*/  FADD.FTZ R110, R132, R123 ;  /* 0x0000007b846e7221 */ /* 0x000fe40000010000 */
[----:B------:R-:W-:Y:S01]  /*1b6a0*/  FADD.FTZ R127, R13, R106 ;  /* 0x0000006a0d7f7221 */ /* 0x000fe20000010000 */
[----:B------:R-:W-:Y:S01]  /*1b6b0*/  FFMA.FTZ R106, R99, R9, -R116 ;  /* 0x00000009636a7223 */ /* 0x000fe20000010874 */
[----:B------:R-:W-:Y:S02]  /*1b6c0*/  FADD.FTZ R99, R189, R110 ;  /* 0x0000006ebd637221 */ /* 0x000fe40000010000 */
[----:B------:R-:W-:Y:S02]  /*1b6d0*/  FADD.FTZ R127, R188, R127 ;  /* 0x0000007fbc7f7221 */ /* 0x000fe40000010000 */
[----:B------:R-:W-:-:S02]  /*1b6e0*/  FADD.FTZ R110, R140, R99 ;  /* 0x000000638c6e7221 */ /* 0x000fc40000010000 */
[----:B------:R-:W-:Y:S01]  /*1b6f0*/  FADD.FTZ R127, R144, R127 ;  /* 0x0000007f907f7221 */ /* 0x000fe20000010000 */
[-C--:B------:R-:W-:Y:S01]  /*1b700*/  FFMA.FTZ R99, R90, R9.reuse, -R116 ;  /* 0x000000095a637223 */ /* 0x080fe20000010874 */
[----:B--2---:R-:W-:Y:S02]  /*1b710*/  FADD.FTZ R110, R191, R110 ;  /* 0x0000006ebf6e7221 */ /* 0x004fe40000010000 */
[----:B------:R-:W-:Y:S01]  /*1b720*/  FADD.FTZ R90, R190, R127 ;  /* 0x0000007fbe5a7221 */ /* 0x000fe20000010000 */
[----:B------:R-:W-:Y:S02]  /*1b730*/  FFMA.FTZ R107, R98, R9, -R116 ;  /* 0x00000009626b7223 */ /* 0x000fe40000010874 */
[----:B------:R0:W-:Y:S01]  /*1b740*/  MUFU.EX2 R98, R115 ;  /* 0x0000007300627308 */ /* 0x0001e20000000800 */
[----:B------:R-:W-:Y:S01]  /*1b750*/  FADD.FTZ R110, R133, R110 ;  /* 0x0000006e856e7221 */ /* 0x000fe20000010000 */
[----:B0-----:R-:W-:-:S03]  /*1b760*/  FADD.FTZ R115, R145, R90 ;  /* 0x0000005a91737221 */ /* 0x001fc60000010000 */
[----:B------:R-:W-:Y:S01]  /*1b770*/  FADD.FTZ R110, R193, R110 ;  /* 0x0000006ec16e7221 */ /* 0x000fe20000010000 */
[----:B------:R-:W-:-:S03]  /*1b780*/  FADD.FTZ R115, R192, R115 ;  /* 0x00000073c0737221 */ /* 0x000fc60000010000 */
[----:B-1----:R-:W-:Y:S01]  /*1b790*/  FADD.FTZ R110, R137, R110 ;  /* 0x0000006e896e7221 */ /* 0x002fe20000010000 */
[----:B------:R-:W-:-:S03]  /*1b7a0*/  FADD.FTZ R115, R14, R115 ;  /* 0x000000730e737221 */ /* 0x000fc60000010000 */
[----:B----4-:R-:W-:Y:S01]  /*1b7b0*/  FADD.FTZ R93, R195, R110 ;  /* 0x0000006ec35d7221 */ /* 0x010fe20000010000 */
[----:B------:R-:W-:-:S03]  /*1b7c0*/  FADD.FTZ R115, R194, R115 ;  /* 0x00000073c2737221 */ /* 0x000fc60000010000 */
[----:B------:R-:W-:Y:S01]  /*1b7d0*/  FADD.FTZ R12, R138, R93 ;  /* 0x0000005d8a0c7221 */ /* 0x000fe20000010000 */
[----:B------:R-:W-:Y:S01]  /*1b7e0*/  FADD.FTZ R115, R136, R115 ;  /* 0x0000007388737221 */ /* 0x000fe20000010000 */
[----:B------:R-:W-:Y:S02]  /*1b7f0*/  F2FP.F16.F32.PACK_AB R180, R11, R180 ;  /* 0x000000b40bb4723e */ /* 0x000fe400000000ff */
[----:B------:R-:W-:Y:S01]  /*1b800*/  FADD.FTZ R11, R197, R12 ;  /* 0x0000000cc50b7221 */ /* 0x000fe20000010000 */
[----:B------:R-:W-:Y:S01]  /*1b810*/  FADD.FTZ R115, R196, R115 ;  /* 0x00000073c4737221 */ /* 0x000fe20000010000 */
[----:B------:R-:W0:Y:S02]  /*1b820*/  MUFU.EX2 R6, R6 ;  /* 0x0000000600067308 */ /* 0x000e240000000800 */
[----:B------:R-:W-:Y:S01]  /*1b830*/  FADD.FTZ R12, R8, R11 ;  /* 0x0000000b080c7221 */ /* 0x000fe20000010000 */
[----:B------:R-:W-:Y:S01]  /*1b840*/  FADD.FTZ R115, R128, R115 ;  /* 0x0000007380737221 */ /* 0x000fe20000010000 */
[----:B------:R-:W-:-:S02]  /*1b850*/  F2FP.F16.F32.PACK_AB R182, R20, R182 ;  /* 0x000000b614b6723e */ /* 0x000fc400000000ff */
[----:B------:R-:W-:Y:S01]  /*1b860*/  FADD.FTZ R11, R199, R12 ;  /* 0x0000000cc70b7221 */ /* 0x000fe20000010000 */
[----:B------:R-:W-:Y:S01]  /*1b870*/  FADD.FTZ R20, R198, R115 ;  /* 0x00000073c6147221 */ /* 0x000fe20000010000 */
[----:B------:R-:W1:Y:S01]  /*1b880*/  MUFU.EX2 R203, R203 ;  /* 0x000000cb00cb7308 */ /* 0x000e620000000800 */
[----:B------:R-:W-:Y:S01]  /*1b890*/  F2FP.F16.F32.PACK_AB R186, R13, R186 ;  /* 0x000000ba0dba723e */ /* 0x000fe200000000ff */
[----:B------:R-:W-:Y:S01]  /*1b8a0*/  FADD.FTZ R12, R88, R11 ;  /* 0x0000000b580c7221 */ /* 0x000fe20000010000 */
[----:B------:R-:W-:-:S05]  /*1b8b0*/  FADD.FTZ R13, R15, R20 ;  /* 0x000000140f0d7221 */ /* 0x000fca0000010000 */
[----:B------:R-:W2:Y:S01]  /*1b8c0*/  MUFU.EX2 R89, R89 ;  /* 0x0000005900597308 */ /* 0x000ea20000000800 */
[----:B------:R-:W-:Y:S01]  /*1b8d0*/  FADD.FTZ R20, R200, R13 ;  /* 0x0000000dc8147221 */ /* 0x000fe20000010000 */
[----:B------:R-:W-:-:S06]  /*1b8e0*/  FADD.FTZ R11, R201, R12 ;  /* 0x0000000cc90b7221 */ /* 0x000fcc0000010000 */
[----:B------:R-:W3:Y:S01]  /*1b8f0*/  MUFU.EX2 R205, R205 ;  /* 0x000000cd00cd7308 */ /* 0x000ee20000000800 */
[----:B------:R-:W-:Y:S01]  /*1b900*/  FADD.FTZ R13, R121, R20 ;  /* 0x00000014790d7221 */ /* 0x000fe20000010000 */
[----:B0-----:R-:W-:Y:S01]  /*1b910*/  FADD.FTZ R12, R6, R11 ;  /* 0x0000000b060c7221 */ /* 0x001fe20000010000 */
[----:B------:R-:W-:Y:S02]  /*1b920*/  FFMA.FTZ R119, R119, R9, -R116 ;  /* 0x0000000977777223 */ /* 0x000fe40000010874 */
[----:B------:R-:W-:Y:S01]  /*1b930*/  FADD.FTZ R13, R202, R13 ;  /* 0x0000000dca0d7221 */ /* 0x000fe20000010000 */
[----:B-1----:R-:W-:Y:S02]  /*1b940*/  FADD.FTZ R12, R203, R12 ;  /* 0x0000000ccb0c7221 */ /* 0x002fe40000010000 */
[----:B------:R-:W0:Y:S01]  /*1b950*/  MUFU.EX2 R207, R207 ;  /* 0x000000cf00cf7308 */ /* 0x000e220000000800 */
[----:B------:R-:W-:Y:S01]  /*1b960*/  FADD.FTZ R13, R124, R13 ;  /* 0x0000000d7c0d7221 */ /* 0x000fe20000010000 */
[----:B--2---:R-:W-:-:S06]  /*1b970*/  FADD.FTZ R12, R89, R12 ;  /* 0x0000000c590c7221 */ /* 0x004fcc0000010000 */
[----:B------:R-:W1:Y:S01]  /*1b980*/  MUFU.EX2 R90, R119 ;  /* 0x00000077005a7308 */ /* 0x000e620000000800 */
[----:B------:R-:W-:Y:S01]  /*1b990*/  FADD.FTZ R13, R204, R13 ;  /* 0x0000000dcc0d7221 */ /* 0x000fe20000010000 */
[----:B---3--:R-:W-:-:S06]  /*1b9a0*/  FADD.FTZ R11, R205, R12 ;  /* 0x0000000ccd0b7221 */ /* 0x008fcc0000010000 */
[----:B------:R-:W2:Y:S01]  /*1b9b0*/  MUFU.EX2 R209, R209 ;  /* 0x000000d100d17308 */ /* 0x000ea20000000800 */
[----:B------:R-:W-:Y:S01]  /*1b9c0*/  FADD.FTZ R13, R120, R13 ;  /* 0x0000000d780d7221 */ /* 0x000fe20000010000 */
[----:B------:R-:W-:Y:S01]  /*1b9d0*/  FADD.FTZ R12, R98, R11 ;  /* 0x0000000b620c7221 */ /* 0x000fe20000010000 */
[----:B------:R-:W-:-:S05]  /*1b9e0*/  FFMA.FTZ R111, R111, R9, -R116 ;  /* 0x000000096f6f7223 */ /* 0x000fca0000010874 */
[----:B------:R-:W3:Y:S01]  /*1b9f0*/  MUFU.EX2 R5, R114 ;  /* 0x0000007200057308 */ /* 0x000ee20000000800 */
[----:B------:R-:W-:Y:S01]  /*1ba00*/  FADD.FTZ R13, R206, R13 ;  /* 0x0000000dce0d7221 */ /* 0x000fe20000010000 */
[----:B0-----:R-:W-:Y:S01]  /*1ba10*/  FADD.FTZ R11, R207, R12 ;  /* 0x0000000ccf0b7221 */ /* 0x001fe20000010000 */
[----:B------:R-:W-:-:S05]  /*1ba20*/  F2FP.F16.F32.PACK_AB R197, R8, R197 ;  /* 0x000000c508c5723e */ /* 0x000fca00000000ff */
[----:B------:R-:W0:Y:S01]  /*1ba30*/  MUFU.EX2 R211, R211 ;  /* 0x000000d300d37308 */ /* 0x000e220000000800 */
[----:B------:R-:W-:Y:S01]  /*1ba40*/  FADD.FTZ R13, R112, R13 ;  /* 0x0000000d700d7221 */ /* 0x000fe20000010000 */
[----:B-1----:R-:W-:-:S06]  /*1ba50*/  FADD.FTZ R8, R90, R11 ;  /* 0x0000000b5a087221 */ /* 0x002fcc0000010000 */
[----:B------:R-:W1:Y:S01]  /*1ba60*/  MUFU.EX2 R111, R111 ;  /* 0x0000006f006f7308 */ /* 0x000e620000000800 */
[----:B------:R-:W-:Y:S01]  /*1ba70*/  FADD.FTZ R13, R208, R13 ;  /* 0x0000000dd00d7221 */ /* 0x000fe20000010000 */
[----:B--2---:R-:W-:Y:S01]  /*1ba80*/  FADD.FTZ R8, R209, R8 ;  /* 0x00000008d1087221 */ /* 0x004fe20000010000 */
[----:B------:R-:W-:-:S05]  /*1ba90*/  FFMA.FTZ R102, R102, R9, -R116 ;  /* 0x0000000966667223 */ /* 0x000fca0000010874 */
[----:B------:R-:W2:Y:S01]  /*1baa0*/  MUFU.EX2 R107, R107 ;  /* 0x0000006b006b7308 */ /* 0x000ea20000000800 */
[----:B------:R-:W-:Y:S01]  /*1bab0*/  FADD.FTZ R13, R104, R13 ;  /* 0x0000000d680d7221 */ /* 0x000fe20000010000 */
[----:B---3--:R-:W-:Y:S01]  /*1bac0*/  FADD.FTZ R8, R5, R8 ;  /* 0x0000000805087221 */ /* 0x008fe20000010000 */
[----:B------:R-:W-:Y:S01]  /*1bad0*/  FFMA.FTZ R103, R103, R9, -R116 ;  /* 0x0000000967677223 */ /* 0x000fe20000010874 */
[----:B------:R-:W-:-:S04]  /*1bae0*/  F2FP.F16.F32.PACK_AB R201, R6, R201 ;  /* 0x000000c906c9723e */ /* 0x000fc800000000ff */
[----:B------:R-:W3:Y:S01]  /*1baf0*/  MUFU.EX2 R106, R106 ;  /* 0x0000006a006a7308 */ /* 0x000ee20000000800 */
[----:B------:R-:W-:Y:S01]  /*1bb00*/  FADD.FTZ R6, R210, R13 ;  /* 0x0000000dd2067221 */ /* 0x000fe20000010000 */
[----:B0-----:R-:W-:-:S06]  /*1bb10*/  FADD.FTZ R8, R211, R8 ;  /* 0x00000008d3087221 */ /* 0x001fcc0000010000 */
[----:B------:R-:W0:Y:S01]  /*1bb20*/  MUFU.EX2 R102, R102 ;  /* 0x0000006600667308 */ /* 0x000e220000000800 */
[----:B------:R-:W-:Y:S01]  /*1bb30*/  FADD.FTZ R11, R105, R6 ;  /* 0x00000006690b7221 */ /* 0x000fe20000010000 */
[----:B-1----:R-:W-:Y:S01]  /*1bb40*/  FADD.FTZ R8, R111, R8 ;  /* 0x000000086f087221 */ /* 0x002fe20000010000 */
[----:B------:R-:W-:-:S05]  /*1bb50*/  FFMA.FTZ R91, R91, R9, -R116 ;  /* 0x000000095b5b7223 */ /* 0x000fca0000010874 */
[----:B------:R-:W1:Y:S01]  /*1bb60*/  MUFU.EX2 R103, R103 ;  /* 0x0000006700677308 */ /* 0x000e620000000800 */
[----:B------:R-:W-:Y:S01]  /*1bb70*/  FADD.FTZ R6, R96, R11 ;  /* 0x0000000b60067221 */ /* 0x000fe20000010000 */
[----:B--2---:R-:W-:Y:S01]  /*1bb80*/  FADD.FTZ R11, R107, R8 ;  /* 0x000000086b0b7221 */ /* 0x004fe20000010000 */
[----:B------:R-:W-:-:S05]  /*1bb90*/  FFMA.FTZ R94, R94, R9, -R116 ;  /* 0x000000095e5e7223 */ /* 0x000fca0000010874 */
[----:B------:R-:W2:Y:S01]  /*1bba0*/  MUFU.EX2 R99, R99 ;  /* 0x0000006300637308 */ /* 0x000ea20000000800 */
[----:B------:R-:W-:Y:S01]  /*1bbb0*/  FADD.FTZ R13, R97, R6 ;  /* 0x00000006610d7221 */ /* 0x000fe20000010000 */
[----:B---3--:R-:W-:Y:S01]  /*1bbc0*/  FADD.FTZ R11, R106, R11 ;  /* 0x0000000b6a0b7221 */ /* 0x008fe20000010000 */
[----:B------:R-:W-:-:S05]  /*1bbd0*/  FFMA.FTZ R95, R95, R9, -R116 ;  /* 0x000000095f5f7223 */ /* 0x000fca0000010874 */
[----:B------:R-:W3:Y:S01]  /*1bbe0*/  MUFU.EX2 R91, R91 ;  /* 0x0000005b005b7308 */ /* 0x000ee20000000800 */
[----:B------:R-:W-:Y:S01]  /*1bbf0*/  FADD.FTZ R6, R100, R13 ;  /* 0x0000000d64067221 */ /* 0x000fe20000010000 */
[----:B0-----:R-:W-:Y:S01]  /*1bc00*/  FADD.FTZ R8, R102, R11 ;  /* 0x0000000b66087221 */ /* 0x001fe20000010000 */
[----:B------:R-:W-:-:S05]  /*1bc10*/  F2FP.F16.F32.PACK_AB R209, R5, R209 ;  /* 0x000000d105d1723e */ /* 0x000fca00000000ff */
[----:B------:R-:W0:Y:S01]  /*1bc20*/  MUFU.EX2 R219, R94 ;  /* 0x0000005e00db7308 */ /* 0x000e220000000800 */
[----:B------:R-:W-:Y:S01]  /*1bc30*/  FADD.FTZ R5, R101, R6 ;  /* 0x0000000665057221 */ /* 0x000fe20000010000 */
[----:B-1----:R-:W-:Y:S01]  /*1bc40*/  FADD.FTZ R8, R103, R8 ;  /* 0x0000000867087221 */ /* 0x002fe20000010000 */
[----:B------:R-:W-:-:S05]  /*1bc50*/  ISETP.GT.AND P2, PT, R0, R134, PT ;  /* 0x000000860000720c */ /* 0x000fca0003f44270 */
[----:B------:R-:W1:Y:S01]  /*1bc60*/  MUFU.EX2 R95, R95 ;  /* 0x0000005f005f7308 */ /* 0x000e620000000800 */
[----:B------:R-:W-:Y:S01]  /*1bc70*/  FADD.FTZ R6, R108, R5 ;  /* 0x000000056c067221 */ /* 0x000fe20000010000 */
[----:B--2---:R-:W-:-:S03]  /*1bc80*/  FADD.FTZ R8, R99, R8 ;  /* 0x0000000863087221 */ /* 0x004fc60000010000 */
[----:B------:R-:W-:Y:S01]  /*1bc90*/  FADD.FTZ R6, R109, R6 ;  /* 0x000000066d067221 */ /* 0x000fe20000010000 */
[----:B---3--:R-:W-:-:S03]  /*1bca0*/  FADD.FTZ R8, R91, R8 ;  /* 0x000000085b087221 */ /* 0x008fc60000010000 */
[----:B------:R-:W-:Y:S01]  /*1bcb0*/  FADD.FTZ R6, R113, R6 ;  /* 0x0000000671067221 */ /* 0x000fe20000010000 */
[----:B0-----:R-:W-:Y:S01]  /*1bcc0*/  FADD.FTZ R8, R219, R8 ;  /* 0x00000008db087221 */ /* 0x001fe20000010000 */
[C---:B------:R-:W-:Y:S01]  /*1bcd0*/  F2FP.F16.F32.PACK_AB R218, R3.reuse, R113 ;  /* 0x0000007103da723e */ /* 0x040fe200000000ff */
[-C--:B------:R-:W-:Y:S01]  /*1bce0*/  FMUL.FTZ R24, R24, R4.reuse ;  /* 0x0000000418187220 */ /* 0x080fe20000410000 */
        /* <DEDUP_REMOVED lines=32> */
[----:B------:R-:W-:Y:S01]  /*1bef0*/  F2FP.F16.F32.PACK_AB R179, R117, R179 ;  /* 0x000000b375b3723e */ /* 0x000fe200000000ff */
[----:B-1----:R-:W-:Y:S01]  /*1bf00*/  FADD.FTZ R225, R95, R8 ;  /* 0x000000085fe17221 */ /* 0x002fe20000010000 */
[----:B------:R-:W-:Y:S01]  /*1bf10*/  F2FP.F16.F32.PACK_AB R181, R125, R181 ;  /* 0x000000b57db5723e */ /* 0x000fe200000000ff */
[----:B------:R-:W-:Y:S01]  /*1bf20*/  VIADD R0, R0, 0xffffffff ;  /* 0xffffffff00007836 */ /* 0x000fe20000000000 */
[----:B------:R-:W-:Y:S01]  /*1bf30*/  F2FP.F16.F32.PACK_AB R183, R141, R183 ;  /* 0x000000b78db7723e */ /* 0x000fe200000000ff */
[----:B------:R-:W-:Y:S01]  /*1bf40*/  FMUL.FTZ R26, R26, R10 ;  /* 0x0000000a1a1a7220 */ /* 0x000fe20000410000 */
[----:B------:R-:W-:Y:S01]  /*1bf50*/  F2FP.F16.F32.PACK_AB R184, R21, R184 ;  /* 0x000000b815b8723e */ /* 0x000fe200000000ff */
[-C--:B------:R-:W-:Y:S01]  /*1bf60*/  FMUL.FTZ R27, R27, R10.reuse ;  /* 0x0000000a1b1b7220 */ /* 0x080fe20000410000 */
[----:B------:R-:W-:Y:S01]  /*1bf70*/  F2FP.F16.F32.PACK_AB R185, R129, R185 ;  /* 0x000000b981b9723e */ /* 0x000fe200000000ff */
[-C--:B------:R-:W-:Y:S01]  /*1bf80*/  FMUL.FTZ R30, R30, R10.reuse ;  /* 0x0000000a1e1e7220 */ /* 0x080fe20000410000 */
[----:B------:R-:W-:Y:S01]  /*1bf90*/  F2FP.F16.F32.PACK_AB R187, R132, R187 ;  /* 0x000000bb84bb723e */ /* 0x000fe200000000ff */
[----:B------:R-:W-:Y:S01]  /*1bfa0*/  FMUL.FTZ R31, R31, R10 ;  /* 0x0000000a1f1f7220 */ /* 0x000fe20000410000 */
        /* <DEDUP_REMOVED lines=56> */
[----:B------:R-:W-:Y:S01]  /*1c330*/  IMAD.MOV.U32 R5, RZ, RZ, R233 ;  /* 0x000000ffff057224 */ /* 0x000fe200078e00e9 */
[----:B------:R-:W-:Y:S01]  /*1c340*/  MOV R4, R7 ;  /* 0x0000000700047202 */ /* 0x000fe20000000f00 */
[----:B------:R-:W-:-:S02]  /*1c350*/  IMAD.MOV.U32 R6, RZ, RZ, R222 ;  /* 0x000000ffff067224 */ /* 0x000fc400078e00de */
[----:B------:R-:W-:Y:S01]  /*1c360*/  IMAD.MOV.U32 R3, RZ, RZ, R92 ;  /* 0x000000ffff037224 */ /* 0x000fe200078e005c */
[----:B------:R-:W-:Y:S06]  /*1c370*/  @P2 BRA `(.L_x_610) ;  /* 0xffffffa000b82947 */ /* 0x000fec000383ffff */
.L_x_600:
[----:B------:R-:W-:Y:S05]  /*1c380*/  WARPSYNC.ALL ;  /* 0x0000000000007948 */ /* 0x000fea0003800000 */
[----:B------:R-:W-:Y:S06]  /*1c390*/  BAR.ARV 0x8, 0x180 ;  /* 0x0206000000007b1d */ /* 0x000fec0000002000 */
[----:B------:R-:W-:Y:S05]  /*1c3a0*/  @!P0 BRA `(.L_x_611) ;  /* 0x0000000000048947 */ /* 0x000fea0003800000 */
[----:B------:R-:W-:Y:S01]  /*1c3b0*/  BPT.TRAP 0x1 ;  /* 0x000000040000795c */ /* 0x000fe20000300000 */
.L_x_611:
[----:B------:R-:W-:Y:S01]  /*1c3c0*/  IMAD R11, R222, 0x8, R2 ;  /* 0x00000008de0b7824 */ /* 0x000fe200078e0202 */
[----:B------:R-:W-:-:S04]  /*1c3d0*/  SHF.L.U32 R0, R233, 0x1f, RZ ;  /* 0x0000001fe9007819 */ /* 0x000fc800000006ff */
[----:B------:R0:W1:Y:S01]  /*1c3e0*/  SYNCS.PHASECHK.TRANS64.TRYWAIT P2, [R11+URZ+0x34850], R0 ;  /* 0x034850000b0075a7 */ /* 0x000062000804017f */
[----:B------:R-:W-:Y:S05]  /*1c3f0*/  @!P0 BRA `(.L_x_612) ;  /* 0x0000000000048947 */ /* 0x000fea0003800000 */
[----:B------:R-:W-:Y:S01]  /*1c400*/  BPT.TRAP 0x1 ;  /* 0x000000040000795c */ /* 0x000fe20000300000 */
.L_x_612:
[----:B------:R-:W-:-:S05]  /*1c410*/  VIADD R2, R2, 0x400 ;  /* 0x0000040002027836 */ /* 0x000fca0000000000 */
[----:B------:R-:W-:-:S04]  /*1c420*/  SHF.R.U32.HI R2, RZ, 0x4, R2 ;  /* 0x00000004ff027819 */ /* 0x000fc80000011602 */
[----:B------:R-:W-:-:S04]  /*1c430*/  LOP3.LUT R2, R2, 0x3fff, RZ, 0xc0, !PT ;  /* 0x00003fff02027812 */ /* 0x000fc800078ec0ff */
[----:B------:R-:W-:Y:S01]  /*1c440*/  LOP3.LUT R3, R2, 0x5800000, RZ, 0xfc, !PT ;  /* 0x0580000002037812 */ /* 0x000fe200078efcff */
[----:B-1----:R-:W-:Y:S06]  /*1c450*/  @P2 BRA `(.L_x_613) ;  /* 0x0000000000082947 */ /* 0x002fec0003800000 */
[----:B------:R-:W1:Y:S02]  /*1c460*/  SYNCS.PHASECHK.TRANS64.TRYWAIT P0, [R11+URZ+0x34850], R0 ;  /* 0x034850000b0075a7 */ /* 0x000e64000800017f */
[----:B-1----:R-:W-:Y:S05]  /*1c470*/  @!P0 BRA `(.L_x_614) ;  /* 0x000000c000188947 */ /* 0x002fea0003800000 */
.L_x_613:
[----:B------:R-:W-:Y:S01]  /*1c480*/  IMAD R2, R222, 0xb00, R3 ;  /* 0x00000b00de027824 */ /* 0x000fe200078e0203 */
[----:B------:R-:W2:Y:S01]  /*1c490*/  LDL.LU R15, [R1+0x78] ;  /* 0x00007800010f7983 */ /* 0x000ea20000300800 */
[----:B------:R-:W-:Y:S01]  /*1c4a0*/  IMAD.MOV.U32 R3, RZ, RZ, 0x40000040 ;  /* 0x40000040ff037424 */ /* 0x000fe200078e00ff */
[----:B------:R-:W-:Y:S05]  /*1c4b0*/  WARPSYNC.ALL ;  /* 0x0000000000007948 */ /* 0x000fea0003800000 */
[C---:B------:R-:W-:Y:S01]  /*1c4c0*/  R2UR UR6, R2.reuse ;  /* 0x00000000020672ca */ /* 0x040fe200000e0000 */
[----:B------:R-:W-:Y:S01]  /*1c4d0*/  WARPGROUP.ARRIVE ;  /* 0x00000000000079c5 */ /* 0x000fe20000000000 */
[----:B------:R-:W-:Y:S01]  /*1c4e0*/  R2UR UR7, R3 ;  /* 0x00000000030772ca */ /* 0x000fe200000e0000 */
[----:B------:R-:W-:Y:S01]  /*1c4f0*/  VIADD R4, R2, 0x80 ;  /* 0x0000008002047836 */ /* 0x000fe20000000000 */
[----:B01----:R-:W0:Y:S01]  /*1c500*/  SHFL.BFLY PT, R0, R225, 0x2, 0x1f ;  /* 0x0c401f00e1007f89 */ /* 0x003e2200000e0000 */
[----:B------:R-:W-:Y:S01]  /*1c510*/  IMAD.MOV.U32 R5, RZ, RZ, 0x40000040 ;  /* 0x40000040ff057424 */ /* 0x000fe200078e00ff */
[----:B------:R-:W-:Y:S01]  /*1c520*/  IADD3 R222, R222, 0x1, RZ ;  /* 0x00000001dede7810 */ /* 0x000fe20007ffe0ff */
[----:B------:R-:W-:-:S02]  /*1c530*/  IMAD.MOV.U32 R3, RZ, RZ, 0x40000040 ;  /* 0x40000040ff037424 */ /* 0x000fc400078e00ff */
[----:B------:R-:W-:Y:S01]  /*1c540*/  @!P1 VIADD R10, R11, 0x34860 ;  /* 0x000348600b0a9836 */ /* 0x000fe20000000000 */
[----:B------:R-:W-:Y:S01]  /*1c550*/  ISETP.NE.AND P2, PT, R222, 0x2, PT ;  /* 0x00000002de00780c */ /* 0x000fe20003f45270 */
[----:B------:R-:W-:Y:S02]  /*1c560*/  IMAD.MOV.U32 R93, RZ, RZ, RZ ;  /* 0x000000ffff5d7224 */ /* 0x000fe400078e00ff */
[----:B------:R-:W-:Y:S01]  /*1c570*/  IMAD.MOV.U32 R6, RZ, RZ, RZ ;  /* 0x000000ffff067224 */ /* 0x000fe200078e00ff */
[----:B------:R-:W-:Y:S01]  /*1c580*/  @!P1 PRMT R10, RZ, 0x654, R10 ;  /* 0x00000654ff0a9816 */ /* 0x000fe2000000000a */
[----:B------:R-:W-:Y:S01]  /*1c590*/  HGMMA.64x128x16.F32 R24, R176, gdesc[UR4].tnspB, R24, gsb0 ;  /* 0x41e00004b0187df0 */ /* 0x000fe20008000818 */
[----:B------:R-:W-:Y:S02]  /*1c5a0*/  R2UR UR6, R4 ;  /* 0x00000000040672ca */ /* 0x000fe400000e0000 */
[----:B------:R-:W-:Y:S01]  /*1c5b0*/  R2UR UR7, R5 ;  /* 0x00000000050772ca */ /* 0x000fe200000e0000 */
[----:B------:R-:W-:Y:S01]  /*1c5c0*/  IMAD.MOV.U32 R5, RZ, RZ, 0x40000040 ;  /* 0x40000040ff057424 */ /* 0x000fe200078e00ff */
[----:B------:R-:W-:-:S02]  /*1c5d0*/  IADD3 R4, R2, 0x100, RZ ;  /* 0x0000010002047810 */ /* 0x000fc40007ffe0ff */
[----:B------:R-:W-:Y:S01]  /*1c5e0*/  SEL R222, R222, RZ, P2 ;  /* 0x000000ffdede7207 */ /* 0x000fe20001000000 */
[----:B------:R-:W-:Y:S02]  /*1c5f0*/  WARPGROUP.DEPBAR.LE gsb0, 0x0 ;  /* 0x00008000000079c5 */ /* 0x000fe40000010000 */
[----:B------:R-:W-:-:S06]  /*1c600*/  WARPGROUP.ARRIVE ;  /* 0x00000000000079c5 */ /* 0x000fcc0000000000 */
[----:B------:R-:W-:Y:S01]  /*1c610*/  HGMMA.64x128x16.F32 R24, R180, gdesc[UR4].tnspB, R24, gsb0 ;  /* 0x41e00004b4187df0 */ /* 0x000fe20008000818 */
[----:B------:R-:W-:Y:S01]  /*1c620*/  R2UR UR6, R4 ;  /* 0x00000000040672ca */ /* 0x000fe200000e0000 */
[----:B------:R-:W-:Y:S01]  /*1c630*/  VIADD R4, R2, 0x180 ;  /* 0x0000018002047836 */ /* 0x000fe20000000000 */
[----:B------:R-:W-:Y:S01]  /*1c640*/  R2UR UR7, R5 ;  /* 0x00000000050772ca */ /* 0x000fe200000e0000 */
[----:B------:R-:W-:Y:S01]  /*1c650*/  IMAD.MOV.U32 R5, RZ, RZ, 0x40000040 ;  /* 0x40000040ff057424 */ /* 0x000fe200078e00ff */
[----:B--2---:R-:W-:-:S05]  /*1c660*/  IADD3 R15, R15, 0x1, RZ ;  /* 0x000000010f0f7810 */ /* 0x004fca0007ffe0ff */
        /* <DEDUP_REMOVED lines=11> */
[----:B------:R-:W-:Y:S02]  /*1c720*/  R2UR UR6, R4 ;  /* 0x00000000040672ca */ /* 0x000fe400000e0000 */
[----:B------:R-:W-:Y:S01]  /*1c730*/  R2UR UR7, R5 ;  /* 0x00000000050772ca */ /* 0x000fe200000e0000 */
[----:B------:R-:W-:Y:S01]  /*1c740*/  IMAD.MOV.U32 R5, RZ, RZ, 0x40000040 ;  /* 0x40000040ff057424 */ /* 0x000fe200078e00ff */
[----:B------:R-:W-:Y:S01]  /*1c750*/  IADD3 R4, R2, 0x280, RZ ;  /* 0x0000028002047810 */ /* 0x000fe20007ffe0ff */
[----:B------:R-:W-:Y:S02]  /*1c760*/  WARPGROUP.DEPBAR.LE gsb0, 0x0 ;  /* 0x00008000000079c5 */ /* 0x000fe40000010000 */
[----:B------:R-:W-:-:S08]  /*1c770*/  WARPGROUP.ARRIVE ;  /* 0x00000000000079c5 */ /* 0x000fd00000000000 */
        /* <DEDUP_REMOVED lines=36> */
[----:B0-----:R-:W-:Y:S01]  /*1c9c0*/  FADD.FTZ R2, R0, R225 ;  /* 0x000000e100027221 */ /* 0x001fe20000010000 */
[----:B------:R-:W-:Y:S02]  /*1c9d0*/  R2UR UR7, R3 ;  /* 0x00000000030772ca */ /* 0x000fe400000e0000 */
[----:B------:R-:W0:Y:S04]  /*1c9e0*/  SHFL.BFLY PT, R3, R226, 0x2, 0x1f ;  /* 0x0c401f00e2037f89 */ /* 0x000e2800000e0000 */
[----:B------:R-:W1:Y:S01]  /*1c9f0*/  SHFL.BFLY PT, R5, R2, 0x1, 0x1f ;  /* 0x0c201f0002057f89 */ /* 0x000e6200000e0000 */
[----:B0-----:R-:W-:Y:S01]  /*1ca00*/  FADD.FTZ R3, R3, R226 ;  /* 0x000000e203037221 */ /* 0x001fe20000010000 */
[----:B-1----:R-:W-:-:S04]  /*1ca10*/  FADD.FTZ R13, R2, R5 ;  /* 0x00000005020d7221 */ /* 0x002fc80000010000 */
[----:B------:R-:W0:Y:S01]  /*1ca20*/  SHFL.BFLY PT, R0, R3, 0x1, 0x1f ;  /* 0x0c201f0003007f89 */ /* 0x000e2200000e0000 */
[----:B------:R-:W-:-:S13]  /*1ca30*/  FSETP.NE.FTZ.AND P3, PT, R13, RZ, PT ;  /* 0x000000ff0d00720b */ /* 0x000fda0003f75000 */
[----:B------:R-:W1:Y:S01]  /*1ca40*/  @P3 MUFU.LG2 R8, R13 ;  /* 0x0000000d00083308 */ /* 0x000e620000000c00 */
[----:B------:R-:W-:Y:S01]  /*1ca50*/  @P3 FMUL.FTZ R14, R9, 0.69314718246459960938 ;  /* 0x3f317218090e3820 */ /* 0x000fe20000410000 */
[----:B0-----:R-:W-:-:S06]  /*1ca60*/  FADD.FTZ R12, R3, R0 ;  /* 0x00000000030c7221 */ /* 0x001fcc0000010000 */
[----:B------:R-:W-:Y:S01]  /*1ca70*/  @P3 MUFU.RCP R6, R13 ;  /* 0x0000000d00063308 */ /* 0x000fe20000001000 */
[----:B------:R-:W-:Y:S01]  /*1ca80*/  SEL R0, RZ, 0x1, P2 ;  /* 0x00000001ff007807 */ /* 0x000fe20001000000 */
[----:B------:R-:W-:Y:S01]  /*1ca90*/  IMAD.MOV.U32 R3, RZ, RZ, -0x800000 ;  /* 0xff800000ff037424 */ /* 0x000fe200078e00ff */
[----:B------:R-:W-:Y:S02]  /*1caa0*/  FSETP.NE.FTZ.AND P0, PT, R12, RZ, PT ;  /* 0x000000ff0c00720b */ /* 0x000fe40003f15000 */
[----:B------:R-:W-:Y:S01]  /*1cab0*/  LOP3.LUT R233, R233, R0, RZ, 0x3c, !PT ;  /* 0x00000000e9e97212 */ /* 0x000fe200078e3cff */
[----:B------:R-:W-:-:S10]  /*1cac0*/  IMAD.MOV.U32 R0, RZ, RZ, -0x800000 ;  /* 0xff800000ff007424 */ /* 0x000fd400078e00ff */
[----:B------:R-:W0:Y:S01]  /*1cad0*/  @P0 MUFU.LG2 R4, R12 ;  /* 0x0000000c00040308 */ /* 0x000e220000000c00 */
[----:B------:R-:W-:Y:S01]  /*1cae0*/  @P0 FMUL.FTZ R2, R9, 0.69314718246459960938 ;  /* 0x3f31721809020820 */ /* 0x000fe20000410000 */
[----:B-1----:R-:W-:-:S04]  /*1caf0*/  @P3 FMUL.FTZ R9, R8, 0.69314718246459960938 ;  /* 0x3f31721808093820 */ /* 0x002fc80000410000 */
[----:B------:R-:W-:Y:S02]  /*1cb00*/  @P3 FFMA.FTZ R0, R14, R92, R9 ;  /* 0x0000005c0e003223 */ /* 0x000fe40000010009 */
[----:B------:R-:W1:Y:S01]  /*1cb10*/  @P0 MUFU.RCP R93, R12 ;  /* 0x0000000c005d0308 */ /* 0x000e620000001000 */
[----:B0-----:R-:W-:-:S04]  /*1cb20*/  @P0 FMUL.FTZ R5, R4, 0.69314718246459960938 ;  /* 0x3f31721804050820 */ /* 0x001fc80000410000 */
[----:B------:R-:W-:Y:S01]  /*1cb30*/  @P0 FFMA.FTZ R3, R2, R7, R5 ;  /* 0x0000000702030223 */ /* 0x000fe20000010005 */
[----:B------:R-:W-:Y:S01]  /*1cb40*/  PLOP3.LUT P0, PT, PT, PT, PT, 0x8, 0x0 ;  /* 0x000000000000781c */ /* 0x000fe20003f0e170 */
[----:B------:R-:W-:Y:S02]  /*1cb50*/  WARPGROUP.DEPBAR.LE gsb0, 0x0 ;  /* 0x00008000000079c5 */ /* 0x000fe40000010000 */
[----:B------:R-:W-:-:S06]  /*1cb60*/  WARPGROUP.ARRIVE ;  /* 0x00000000000079c5 */ /* 0x000fcc0000000000 */
[----:B------:R-:W-:Y:S03]  /*1cb70*/  HGMMA.64x128x16.F32 R24, R216, gdesc[UR4].tnspB, R24, gsb0 ;  /* 0x41e00004d8187df0 */ /* 0x000fe60008000818 */
[----:B------:R-:W-:Y:S02]  /*1cb80*/  WARPGROUP.DEPBAR.LE gsb0, 0x0 ;  /* 0x00008000000079c5 */ /* 0x000fe40000010000 */
[----:B------:R0:W-:Y:S01]  /*1cb90*/  @!P1 SYNCS.ARRIVE.TRANS64.RED.A1T0 RZ, [R10+URZ], RZ ;  /* 0x000000ff0aff99a7 */ /* 0x0001e2000810043f */
[-C--:B-1----:R-:W-:Y:S01]  /*1cba0*/  FMUL.FTZ R20, R24, R93.reuse ;  /* 0x0000005d18147220 */ /* 0x082fe20000410000 */
        /* <DEDUP_REMOVED lines=62> */
[----:B0-----:R-:W-:-:S07]  /*1cf90*/  FMUL.FTZ R87, R87, R6 ;  /* 0x0000000657577220 */ /* 0x001fce0000410000 */
.L_x_554:
[----:B------:R-:W-:Y:S05]  /*1cfa0*/  WARPSYNC.ALL ;  /* 0x0000000000007948 */ /* 0x000fea0003800000 */
[----:B------:R-:W0:Y:S08]  /*1cfb0*/  S2UR UR5, SR_CgaCtaId ;  /* 0x00000000000579c3 */ /* 0x000e300000008800 */
[----:B------:R-:W-:Y:S06]  /*1cfc0*/  BAR.SYNC.DEFER_BLOCKING 0x5, 0x180 ;  /* 0x0146000000007b1d */ /* 0x000fec0000010000 */
[----:B------:R-:W-:Y:S01]  /*1cfd0*/  UMOV UR4, 0x400 ;  /* 0x0000040000047882 */ /* 0x000fe20000000000 */
[----:B------:R-:W-:Y:S01]  /*1cfe0*/  BSSY B0, `(.L_x_615) ;  /* 0x0000336000007945 */ /* 0x000fe20003800000 */
[----:B0-----:R-:W-:-:S06]  /*1cff0*/  ULEA UR4, UR5, UR4, 0x18 ;  /* 0x0000000405047291 */ /* 0x001fcc000f8ec03f */
[----:B------:R-:W-:-:S05]  /*1d000*/  IMAD.U32 R2, RZ, RZ, UR4 ;  /* 0x00000004ff027e24 */ /* 0x000fca000f8e00ff */
[----:B------:R0:W1:Y:S01]  /*1d010*/  LDS.128 R148, [R2+0x348d0] ;  /* 0x0348d00002947984 */ /* 0x0000620000000c00 */
[----:B------:R-:W-:Y:S06]  /*1d020*/  BAR.ARV 0x4, 0x180 ;  /* 0x0106000000007b1d */ /* 0x000fec0000002000 */
[----:B------:R-:W-:Y:S05]  /*1d030*/  @P0 BRA `(.L_x_616) ;  /* 0x0000002400600947 */ /* 0x000fea0003800000 */
[----:B------:R-:W2:Y:S01]  /*1d040*/  LDL R4, [R1+0x98] ;  /* 0x0000980001047983 */ /* 0x000ea20000100800 */
[----:B------:R-:W-:-:S03]  /*1d050*/  ULDC UR4, c[0x0][0xad4] ;  /* 0x0002b50000047ab9 */ /* 0x000fc60000000800 */
[----:B------:R-:W3:Y:S04]  /*1d060*/  LDL.LU R32, [R1+0x70] ;  /* 0x0000700001207983 */ /* 0x000ee80000300800 */
[----:B------:R-:W4:Y:S01]  /*1d070*/  LDL R108, [R1+0x60] ;  /* 0x00006000016c7983 */ /* 0x000f220000100800 */
[----:B------:R-:W0:Y:S01]  /*1d080*/  S2R R5, SR_SWINHI ;  /* 0x0000000000057919 */ /* 0x000e220000002f00 */
[----:B------:R-:W-:Y:S02]  /*1d090*/  MOV R98, R2 ;  /* 0x0000000200627202 */ /* 0x000fe40000000f00 */
[----:B0-----:R-:W-:-:S03]  /*1d0a0*/  MOV R99, R5 ;  /* 0x0000000500637202 */ /* 0x001fc60000000f00 */
[----:B--2---:R-:W-:-:S03]  /*1d0b0*/  IMAD.WIDE R8, R4, 0x2, R98 ;  /* 0x0000000204087825 */ /* 0x004fc600078e0262 */
[C---:B------:R-:W-:Y:S02]  /*1d0c0*/  IADD3 R105, P5, R8.reuse, 0x4060, RZ ;  /* 0x0000406008697810 */ /* 0x040fe40007fbe0ff */
[----:B------:R-:W-:Y:S02]  /*1d0d0*/  IADD3 R33, P0, R8, 0x60, RZ ;  /* 0x0000006008217810 */ /* 0x000fe40007f1e0ff */
[----:B------:R-:W-:-:S03]  /*1d0e0*/  LOP3.LUT R10, R105, 0x380, RZ, 0xc0, !PT ;  /* 0x00000380690a7812 */ /* 0x000fc600078ec0ff */
[----:B------:R-:W-:Y:S01]  /*1d0f0*/  IMAD.X R5, RZ, RZ, R9, P0 ;  /* 0x000000ffff057224 */ /* 0x000fe200000e0609 */
[----:B------:R-:W-:Y:S02]  /*1d100*/  SHF.R.U64 R10, R10, 0x3, RZ ;  /* 0x000000030a0a7819 */ /* 0x000fe400000012ff */
[----:B---3--:R-:W-:Y:S02]  /*1d110*/  ISETP.NE.AND P0, PT, R32, RZ, PT ;  /* 0x000000ff2000720c */ /* 0x008fe40003f05270 */
[----:B------:R-:W-:Y:S02]  /*1d120*/  IADD3 R101, P3, R8, 0x4020, RZ ;  /* 0x0000402008657810 */ /* 0x000fe40007f7e0ff */
[----:B------:R-:W-:Y:S02]  /*1d130*/  LOP3.LUT R24, R10, R105, RZ, 0x3c, !PT ;  /* 0x000000690a187212 */ /* 0x000fe400078e3cff */
[----:B------:R-:W-:Y:S02]  /*1d140*/  IADD3 R103, P4, R8, 0x4040, RZ ;  /* 0x0000404008677810 */ /* 0x000fe40007f9e0ff */
[----:B------:R-:W-:Y:S01]  /*1d150*/  SEL R105, R32, UR4, P0 ;  /* 0x0000000420697c07 */ /* 0x000fe20008000000 */
[----:B------:R-:W-:Y:S05]  /*1d160*/  WARPSYNC.ALL ;  /* 0x0000000000007948 */ /* 0x000fea0003800000 */
[----:B------:R-:W-:-:S02]  /*1d170*/  LOP3.LUT R4, R101, 0x380, RZ, 0xc0, !PT ;  /* 0x0000038065047812 */ /* 0x000fc400078ec0ff */
[----:B------:R-:W-:Y:S02]  /*1d180*/  LOP3.LUT R6, R103, 0x380, RZ, 0xc0, !PT ;  /* 0x0000038067067812 */ /* 0x000fe400078ec0ff */
[----:B------:R-:W-:Y:S01]  /*1d190*/  IADD3 R35, P2, R8, 0x4000, RZ ;  /* 0x0000400008237810 */ /* 0x000fe20007f5e0ff */
[--C-:B------:R-:W-:Y:S01]  /*1d1a0*/  IMAD.X R25, RZ, RZ, R9.reuse, P5 ;  /* 0x000000ffff197224 */ /* 0x100fe200028e0609 */
[----:B------:R-:W-:Y:S02]  /*1d1b0*/  SHF.R.U64 R4, R4, 0x3, RZ ;  /* 0x0000000304047819 */ /* 0x000fe400000012ff */
[C---:B------:R-:W-:Y:S02]  /*1d1c0*/  IADD3 R11, P1, R8.reuse, 0x20, RZ ;  /* 0x00000020080b7810 */ /* 0x040fe40007f3e0ff */
[----:B------:R-:W-:Y:S02]  /*1d1d0*/  LOP3.LUT R7, R8, 0x380, RZ, 0xc0, !PT ;  /* 0x0000038008077812 */ /* 0x000fe400078ec0ff */
[----:B------:R-:W-:Y:S01]  /*1d1e0*/  LOP3.LUT R10, R33, 0x380, RZ, 0xc0, !PT ;  /* 0x00000380210a7812 */ /* 0x000fe200078ec0ff */
[--C-:B------:R-:W-:Y:S01]  /*1d1f0*/  IMAD.X R27, RZ, RZ, R9.reuse, P4 ;  /* 0x000000ffff1b7224 */ /* 0x100fe200020e0609 */
[----:B------:R-:W-:Y:S01]  /*1d200*/  SHF.R.U64 R6, R6, 0x3, RZ ;  /* 0x0000000306067819 */ /* 0x000fe200000012ff */
[----:B------:R-:W-:Y:S01]  /*1d210*/  IMAD.X R29, RZ, RZ, R9, P3 ;  /* 0x000000ffff1d7224 */ /* 0x000fe200018e0609 */
[----:B------:R-:W-:Y:S01]  /*1d220*/  IADD3 R31, P5, R8, 0x40, RZ ;  /* 0x00000040081f7810 */ /* 0x000fe20007fbe0ff */
[----:B------:R-:W-:Y:S01]  /*1d230*/  ULDC.64 UR6, c[0x0][0xc08] ;  /* 0x0003020000067ab9 */ /* 0x000fe20000000a00 */
[----:B------:R-:W-:Y:S01]  /*1d240*/  LOP3.LUT R28, R4, R101, RZ, 0x3c, !PT ;  /* 0x00000065041c7212 */ /* 0x000fe200078e3cff */
[----:B----4-:R-:W-:Y:S01]  /*1d250*/  IMAD.SHL.U32 R107, R108, 0x4, RZ ;  /* 0x000000046c6b7824 */ /* 0x010fe200078e00ff */
[----:B------:R-:W-:Y:S01]  /*1d260*/  LOP3.LUT R12, R35, 0x380, RZ, 0xc0, !PT ;  /* 0x00000380230c7812 */ /* 0x000fe200078ec0ff */
[----:B------:R-:W-:Y:S01]  /*1d270*/  ULDC.64 UR4, c[0x0][0xc00] ;  /* 0x0003000000047ab9 */ /* 0x000fe20000000a00 */
[----:B------:R-:W-:-:S02]  /*1d280*/  LOP3.LUT R4, R11, 0x380, RZ, 0xc0, !PT ;  /* 0x000003800b047812 */ /* 0x000fc400078ec0ff */
[----:B------:R-:W-:Y:S02]  /*1d290*/  SHF.R.U64 R7, R7, 0x3, RZ ;  /* 0x0000000307077819 */ /* 0x000fe400000012ff */
[----:B------:R-:W-:Y:S02]  /*1d2a0*/  LOP3.LUT R26, R6, R103, RZ, 0x3c, !PT ;  /* 0x00000067061a7212 */ /* 0x000fe400078e3cff */
[----:B------:R-:W-:Y:S02]  /*1d2b0*/  LOP3.LUT R6, R31, 0x380, RZ, 0xc0, !PT ;  /* 0x000003801f067812 */ /* 0x000fe400078ec0ff */
[----:B------:R-:W-:Y:S02]  /*1d2c0*/  SHF.R.U64 R12, R12, 0x3, RZ ;  /* 0x000000030c0c7819 */ /* 0x000fe400000012ff */
[----:B------:R-:W-:Y:S02]  /*1d2d0*/  SHF.R.U64 R4, R4, 0x3, RZ ;  /* 0x0000000304047819 */ /* 0x000fe400000012ff */
[----:B------:R-:W-:-:S02]  /*1d2e0*/  LOP3.LUT R8, R7, R8, RZ, 0x3c, !PT ;  /* 0x0000000807087212 */ /* 0x000fc400078e3cff */
[----:B------:R-:W-:Y:S02]  /*1d2f0*/  SHF.R.U64 R10, R10, 0x3, RZ ;  /* 0x000000030a0a7819 */ /* 0x000fe400000012ff */
[----:B------:R-:W-:Y:S02]  /*1d300*/  SHF.R.U64 R6, R6, 0x3, RZ ;  /* 0x0000000306067819 */ /* 0x000fe400000012ff */
[----:B------:R-:W-:Y:S01]  /*1d310*/  LOP3.LUT R14, R12, R35, RZ, 0x3c, !PT ;  /* 0x000000230c0e7212 */ /* 0x000fe200078e3cff */
[--C-:B------:R-:W-:Y:S01]  /*1d320*/  IMAD.X R15, RZ, RZ, R9.reuse, P2 ;  /* 0x000000ffff0f7224 */ /* 0x100fe200010e0609 */
[----:B------:R-:W-:Y:S01]  /*1d330*/  LOP3.LUT R12, R4, R11, RZ, 0x3c, !PT ;  /* 0x0000000b040c7212 */ /* 0x000fe200078e3cff */
[----:B------:R-:W-:Y:S01]  /*1d340*/  IMAD.X R7, RZ, RZ, R9, P5 ;  /* 0x000000ffff077224 */ /* 0x000fe200028e0609 */
[----:B------:R-:W-:Y:S02]  /*1d350*/  IADD3.X R13, RZ, R9, RZ, P1, !PT ;  /* 0x00000009ff0d7210 */ /* 0x000fe40000ffe4ff */
[----:B------:R-:W-:-:S02]  /*1d360*/  LOP3.LUT R4, R10, R33, RZ, 0x3c, !PT ;  /* 0x000000210a047212 */ /* 0x000fc400078e3cff */
[----:B------:R-:W-:Y:S02]  /*1d370*/  MOV R30, R8 ;  /* 0x00000008001e7202 */ /* 0x000fe40000000f00 */
[----:B------:R-:W-:Y:S02]  /*1d380*/  LOP3.LUT R6, R6, R31, RZ, 0x3c, !PT ;  /* 0x0000001f06067212 */ /* 0x000fe400078e3cff */
[----:B------:R-:W-:Y:S02]  /*1d390*/  F2FP.F16.F32.PACK_AB R8, R21, R20 ;  /* 0x000000141508723e */ /* 0x000fe400000000ff */
[----:B------:R-:W-:Y:S02]  /*1d3a0*/  F2FP.F16.F32.PACK_AB R9, R85, R84 ;  /* 0x000000545509723e */ /* 0x000fe400000000ff */
[----:B------:R-:W-:Y:S02]  /*1d3b0*/  F2FP.F16.F32.PACK_AB R10, R89, R88 ;  /* 0x00000058590a723e */ /* 0x000fe400000000ff */
[----:B------:R-:W-:Y:S01]  /*1d3c0*/  F2FP.F16.F32.PACK_AB R11, R95, R94 ;  /* 0x0000005e5f0b723e */ /* 0x000fe200000000ff */
[----:B------:R-:W-:Y:S01]  /*1d3d0*/  BAR.SYNC.DEFER_BLOCKING 0x1, 0x100 ;  /* 0x0044000000007b1d */ /* 0x000fe20000010000 */
[----:B------:R-:W-:-:S02]  /*1d3e0*/  MOV R35, R4 ;  /* 0x0000000400237202 */ /* 0x000fc40000000f00 */
[----:B------:R-:W-:Y:S02]  /*1d3f0*/  MOV R33, R6 ;  /* 0x0000000600217202 */ /* 0x000fe40000000f00 */
[----:B------:R-:W-:Y:S02]  /*1d400*/  MOV R100, R12 ;  /* 0x0000000c00647202 */ /* 0x000fe40000000f00 */
[----:B------:R-:W-:Y:S02]  /*1d410*/  F2FP.F16.F32.PACK_AB R4, R91, R90 ;  /* 0x0000005a5b04723e */ /* 0x000fe400000000ff */
[----:B------:R-:W-:Y:S02]  /*1d420*/  F2FP.F16.F32.PACK_AB R5, R97, R96 ;  /* 0x000000606105723e */ /* 0x000fe400000000ff */
[----:B------:R-:W-:Y:S02]  /*1d430*/  F2FP.F16.F32.PACK_AB R6, R37, R36 ;  /* 0x000000242506723e */ /* 0x000fe400000000ff */
[----:B------:R-:W-:-:S02]  /*1d440*/  F2FP.F16.F32.PACK_AB R7, R39, R38 ;  /* 0x000000262707723e */ /* 0x000fc400000000ff */
[----:B------:R-:W-:Y:S02]  /*1d450*/  MOV R34, R14 ;  /* 0x0000000e00227202 */ /* 0x000fe40000000f00 */
[----:B------:R-:W-:Y:S02]  /*1d460*/  MOV R102, R24 ;  /* 0x0000001800667202 */ /* 0x000fe40000000f00 */
[----:B------:R-:W-:Y:S02]  /*1d470*/  MOV R103, R26 ;  /* 0x0000001a00677202 */ /* 0x000fe40000000f00 */
[----:B------:R-:W-:Y:S01]  /*1d480*/  F2FP.F16.F32.PACK_AB R12, R49, R48 ;  /* 0x00000030310c723e */ /* 0x000fe200000000ff */
[----:B------:R0:W-:Y:S01]  /*1d490*/  STSM.16.M88.4 [R30], R8 ;  /* 0x000000081e007844 */ /* 0x0001e20000000200 */
[----:B------:R-:W-:Y:S02]  /*1d4a0*/  F2FP.F16.F32.PACK_AB R13, R51, R50 ;  /* 0x00000032330d723e */ /* 0x000fe400000000ff */
[----:B------:R-:W-:-:S02]  /*1d4b0*/  F2FP.F16.F32.PACK_AB R14, R53, R52 ;  /* 0x00000034350e723e */ /* 0x000fc400000000ff */
[----:B------:R-:W-:Y:S02]  /*1d4c0*/  F2FP.F16.F32.PACK_AB R15, R55, R54 ;  /* 0x00000036370f723e */ /* 0x000fe400000000ff */
[----:B------:R-:W-:Y:S02]  /*1d4d0*/  F2FP.F16.F32.PACK_AB R24, R57, R56 ;  /* 0x000000383918723e */ /* 0x000fe400000000ff */
[----:B------:R-:W-:Y:S02]  /*1d4e0*/  F2FP.F16.F32.PACK_AB R25, R59, R58 ;  /* 0x0000003a3b19723e */ /* 0x000fe400000000ff */
[----:B------:R-:W-:Y:S02]  /*1d4f0*/  F2FP.F16.F32.PACK_AB R26, R61, R60 ;  /* 0x0000003c3d1a723e */ /* 0x000fe400000000ff */
[----:B------:R-:W-:Y:S02]  /*1d500*/  F2FP.F16.F32.PACK_AB R27, R63, R62 ;  /* 0x0000003e3f1b723e */ /* 0x000fe400000000ff */
[----:B0-----:R-:W-:-:S02]  /*1d510*/  F2FP.F16.F32.PACK_AB R8, R41, R40 ;  /* 0x000000282908723e */ /* 0x001fc400000000ff */
[----:B------:R-:W-:Y:S02]  /*1d520*/  F2FP.F16.F32.PACK_AB R9, R43, R42 ;  /* 0x0000002a2b09723e */ /* 0x000fe400000000ff */
[----:B------:R-:W-:Y:S02]  /*1d530*/  F2FP.F16.F32.PACK_AB R10, R45, R44 ;  /* 0x0000002c2d0a723e */ /* 0x000fe400000000ff */
[----:B------:R-:W-:Y:S01]  /*1d540*/  F2FP.F16.F32.PACK_AB R11, R47, R46 ;  /* 0x0000002e2f0b723e */ /* 0x000fe200000000ff */
[----:B------:R0:W-:Y:S01]  /*1d550*/  STSM.16.M88.4 [R100], R4 ;  /* 0x0000000464007844 */ /* 0x0001e20000000200 */
[----:B------:R-:W-:-:S03]  /*1d560*/  MOV R104, R28 ;  /* 0x0000001c00687202 */ /* 0x000fc60000000f00 */
[----:B------:R2:W-:Y:S01]  /*1d570*/  STSM.16.M88.4 [R33], R8 ;  /* 0x0000000821007844 */ /* 0x0005e20000000200 */
[----:B------:R-:W-:Y:S02]  /*1d580*/  F2FP.F16.F32.PACK_AB R28, R65, R64 ;  /* 0x00000040411c723e */ /* 0x000fe400000000ff */
[----:B------:R-:W-:Y:S01]  /*1d590*/  F2FP.F16.F32.PACK_AB R29, R67, R66 ;  /* 0x00000042431d723e */ /* 0x000fe200000000ff */
[----:B------:R3:W-:Y:S01]  /*1d5a0*/  STSM.16.M88.4 [R35], R12 ;  /* 0x0000000c23007844 */ /* 0x0007e20000000200 */
[----:B------:R-:W-:Y:S02]  /*1d5b0*/  F2FP.F16.F32.PACK_AB R30, R69, R68 ;  /* 0x00000044451e723e */ /* 0x000fe400000000ff */
[----:B------:R-:W-:Y:S01]  /*1d5c0*/  F2FP.F16.F32.PACK_AB R31, R71, R70 ;  /* 0x00000046471f723e */ /* 0x000fe200000000ff */
[----:B------:R4:W-:Y:S01]  /*1d5d0*/  STSM.16.M88.4 [R34], R24 ;  /* 0x0000001822007844 */ /* 0x0009e20000000200 */
[----:B------:R-:W-:Y:S02]  /*1d5e0*/  F2FP.F16.F32.PACK_AB R32, R73, R72 ;  /* 0x000000484920723e */ /* 0x000fe400000000ff */
[----:B0-----:R-:W-:-:S02]  /*1d5f0*/  F2FP.F16.F32.PACK_AB R4, R81, R80 ;  /* 0x000000505104723e */ /* 0x001fc400000000ff */
[----:B------:R-:W-:Y:S02]  /*1d600*/  F2FP.F16.F32.PACK_AB R5, R83, R82 ;  /* 0x000000525305723e */ /* 0x000fe400000000ff */
[----:B--2---:R-:W-:Y:S02]  /*1d610*/  F2FP.F16.F32.PACK_AB R33, R75, R74 ;  /* 0x0000004a4b21723e */ /* 0x004fe400000000ff */
[----:B------:R-:W-:Y:S02]  /*1d620*/  F2FP.F16.F32.PACK_AB R6, R93, R92 ;  /* 0x0000005c5d06723e */ /* 0x000fe400000000ff */
[----:B---3--:R-:W-:Y:S02]  /*1d630*/  F2FP.F16.F32.PACK_AB R35, R79, R78 ;  /* 0x0000004e4f23723e */ /* 0x008fe400000000ff */
[----:B------:R-:W-:Y:S02]  /*1d640*/  F2FP.F16.F32.PACK_AB R7, R87, R86 ;  /* 0x000000565707723e */ /* 0x000fe400000000ff */
[----:B----4-:R-:W-:Y:S01]  /*1d650*/  F2FP.F16.F32.PACK_AB R34, R77, R76 ;  /* 0x0000004c4d22723e */ /* 0x010fe200000000ff */
[----:B------:R-:W-:Y:S01]  /*1d660*/  STSM.16.M88.4 [R104], R28 ;  /* 0x0000001c68007844 */ /* 0x000fe20000000200 */
[----:B------:R-:W-:-:S03]  /*1d670*/  ISETP.GT.AND P2, PT, R105, 0x1, PT ;  /* 0x000000016900780c */ /* 0x000fc60003f44270 */
[----:B------:R-:W-:Y:S04]  /*1d680*/  STSM.16.M88.4 [R103], R32 ;  /* 0x0000002067007844 */ /* 0x000fe80000000200 */
[----:B------:R0:W-:Y:S01]  /*1d690*/  STSM.16.M88.4 [R102], R4 ;  /* 0x0000000466007844 */ /* 0x0001e20000000200 */
[----:B------:R-:W-:Y:S01]  /*1d6a0*/  BAR.SYNC.DEFER_BLOCKING 0x1, 0x100 ;  /* 0x0044000000007b1d */ /* 0x000fe20000010000 */
[----:B------:R-:W-:Y:S02]  /*1d6b0*/  ISETP.NE.U32.AND P3, PT, RZ, UR6, PT ;  /* 0x00000006ff007c0c */ /* 0x000fe4000bf65070 */
[----:B0-----:R-:W-:-:S04]  /*1d6c0*/  MOV R6, 0x9b8 ;  /* 0x000009b800067802 */ /* 0x001fc80000000f00 */
[----:B------:R-:W-:Y:S02]  /*1d6d0*/  SEL R6, R6, 0x978, P2 ;  /* 0x0000097806067807 */ /* 0x000fe40001000000 */
[----:B------:R-:W-:Y:S02]  /*1d6e0*/  ISETP.NE.AND.EX P3, PT, RZ, UR7, PT, P3 ;  /* 0x00000007ff007c0c */ /* 0x000fe4000bf65330 */
[----:B------:R0:W2:Y:S01]  /*1d6f0*/  LDC.64 R24, c[0x0][R6+0x220] ;  /* 0x0000880006187b82 */ /* 0x0000a20000000a00 */
[----:B------:R-:W-:-:S07]  /*1d700*/  SHF.R.S32.HI R106, RZ, 0x1f, R108 ;  /* 0x0000001fff6a7819 */ /* 0x000fce000001146c */
[----:B------:R0:W3:Y:S08]  /*1d710*/  LDC.64 R12, c[0x0][R6+0x218] ;  /* 0x00008600060c7b82 */ /* 0x0000f00000000a00 */
[----:B------:R0:W4:Y:S01]  /*1d720*/  LDC.64 R14, c[0x0][R6+0x228] ;  /* 0x00008a00060e7b82 */ /* 0x0001220000000a00 */
[----:B------:R-:W-:Y:S02]  /*1d730*/  SHF.L.U64.HI R8, R108, 0x2, R106 ;  /* 0x000000026c087819 */ /* 0x000fe4000001026a */
[----:B------:R-:W-:-:S04]  /*1d740*/  IADD3 R100, P1, R107, UR4, RZ ;  /* 0x000000046b647c10 */ /* 0x000fc8000ff3e0ff */
[----:B------:R-:W-:Y:S02]  /*1d750*/  IADD3.X R101, R8, UR5, RZ, P1, !PT ;  /* 0x0000000508657c10 */ /* 0x000fe40008ffe4ff */
[----:B------:R-:W-:-:S04]  /*1d760*/  @P3 IADD3 R26, P1, R107, UR6, RZ ;  /* 0x000000066b1a3c10 */ /* 0x000fc8000ff3e0ff */
[----:B------:R-:W-:Y:S02]  /*1d770*/  @P3 IADD3.X R27, R8, UR7, RZ, P1, !PT ;  /* 0x00000007081b3c10 */ /* 0x000fe40008ffe4ff */
[----:B------:R-:W1:Y:S01]  /*1d780*/  LDC R8, c[0x0][0xbe8] ;  /* 0x0002fa00ff087b82 */ /* 0x000e620000000800 */
[----:B------:R-:W-:-:S04]  /*1d790*/  ISETP.NE.U32.AND P0, PT, RZ, UR4, PT ;  /* 0x00000004ff007c0c */ /* 0x000fc8000bf05070 */
[----:B------:R-:W-:Y:S01]  /*1d7a0*/  ISETP.NE.AND.EX P0, PT, RZ, UR5, PT, P0 ;  /* 0x00000005ff007c0c */ /* 0x000fe2000bf05300 */
[----:B------:R-:W-:Y:S01]  /*1d7b0*/  ULDC UR6, c[0x0][0xa88] ;  /* 0x0002a20000067ab9 */ /* 0x000fe20000000800 */
[----:B------:R-:W-:Y:S02]  /*1d7c0*/  IMAD.MOV.U32 R11, RZ, RZ, RZ ;  /* 0x000000ffff0b7224 */ /* 0x000fe400078e00ff */
[----:B------:R-:W-:Y:S01]  /*1d7d0*/  IMAD.U32 R9, RZ, RZ, UR6 ;  /* 0x00000006ff097e24 */ /* 0x000fe2000f8e00ff */
[----:B------:R-:W-:-:S05]  /*1d7e0*/  ULDC.64 UR8, c[0x0][0x208] ;  /* 0x0000820000087ab9 */ /* 0x000fca0000000a00 */
[----:B------:R0:W5:Y:S04]  /*1d7f0*/  @P3 LDG.E R9, desc[UR8][R26.64] ;  /* 0x000000081a093981 */ /* 0x000168000c1e1900 */
[----:B------:R0:W5:Y:S01]  /*1d800*/  @P0 LDG.E R11, desc[UR8][R100.64] ;  /* 0x00000008640b0981 */ /* 0x000162000c1e1900 */
[----:B-1----:R-:W-:Y:S01]  /*1d810*/  ISETP.NE.AND P1, PT, R8, 0x1, PT ;  /* 0x000000010800780c */ /* 0x002fe20003f25270 */
[----:B0-234-:R-:W-:-:S12]  /*1d820*/  @P3 BRA `(.L_x_617) ;  /* 0x0000000000143947 */ /* 0x01dfd80003800000 */
[----:B------:R-:W-:Y:S05]  /*1d830*/  @!P0 BRA `(.L_x_617) ;  /* 0x0000000000108947 */ /* 0x000fea0003800000 */
[----:B------:R-:W-:Y:S02]  /*1d840*/  ULDC.64 UR6, c[0x0][0x208] ;  /* 0x0000820000067ab9 */ /* 0x000fe40000000a00 */
[----:B------:R-:W2:Y:S04]  /*1d850*/  LDG.E R4, desc[UR6][R100.64] ;  /* 0x0000000664047981 */ /* 0x000ea8000c1e1900 */
[----:B-----5:R-:W2:Y:S02]  /*1d860*/  LDG.E R9, desc[UR6][R100.64+0x4] ;  /* 0x0000040664097981 */ /* 0x020ea4000c1e1900 */
[----:B--2---:R-:W-:-:S07]  /*1d870*/  IMAD.IADD R9, R9, 0x1, -R4 ;  /* 0x0000000109097824 */ /* 0x004fce00078e0a04 */
.L_x_617:
[----:B------:R-:W2:Y:S04]  /*1d880*/  LDL R102, [R1+0x6c] ;  /* 0x00006c0001667983 */ /* 0x000ea80000100800 */
[----:B------:R-:W3:Y:S04]  /*1d890*/  LDL R28, [R1+0x94] ;  /* 0x00009400011c7983 */ /* 0x000ee80000100800 */
[----:B------:R-:W3:Y:S04]  /*1d8a0*/  LDL R103, [R1+0x7c] ;  /* 0x00007c0001677983 */ /* 0x000ee80000100800 */
[----:B------:R-:W4:Y:S01]  /*1d8b0*/  LDL R100, [R1+0x80] ;  /* 0x0000800001647983 */ /* 0x000f220000100800 */
[----:B------:R-:W0:Y:S03]  /*1d8c0*/  LDC.64 R6, c[0x0][R6+0x210] ;  /* 0x0000840006067b82 */ /* 0x000e260000000a00 */
[----:B------:R-:W4:Y:S01]  /*1d8d0*/  LDL R30, [R1+0x90] ;  /* 0x00009000011e7983 */ /* 0x000f220000100800 */
[----:B------:R-:W-:-:S04]  /*1d8e0*/  ISETP.NE.U32.AND P0, PT, RZ, UR4, PT ;  /* 0x00000004ff007c0c */ /* 0x000fc8000bf05070 */
[----:B------:R-:W1:Y:S01]  /*1d8f0*/  @P1 LDC R26, c[0x0][0xbec] ;  /* 0x0002fb00ff1a1b82 */ /* 0x000e620000000800 */
[----:B------:R-:W-:-:S04]  /*1d900*/  ISETP.NE.AND.EX P0, PT, RZ, UR5, PT, P0 ;  /* 0x00000005ff007c0c */ /* 0x000fc8000bf05300 */
[----:B------:R-:W-:-:S03]  /*1d910*/  SEL R10, R108, RZ, !P0 ;  /* 0x000000ff6c0a7207 */ /* 0x000fc60004000000 */
[----:B------:R-:W0:Y:S01]  /*1d920*/  @P1 LDC R33, c[0x0][0xbf0] ;  /* 0x0002fc00ff211b82 */ /* 0x000e220000000800 */
[----:B------:R-:W-:-:S07]  /*1d930*/  SEL R27, R106, RZ, !P0 ;  /* 0x000000ff6a1b7207 */ /* 0x000fce0004000000 */
[----:B------:R-:W1:Y:S01]  /*1d940*/  LDC.64 R4, c[0x0][0xba8] ;  /* 0x0002ea00ff047b82 */ /* 0x000e620000000a00 */
[-C--:B------:R-:W-:Y:S01]  /*1d950*/  IMAD R25, R25, R10.reuse, RZ ;  /* 0x0000000a19197224 */ /* 0x080fe200078e02ff */
[----:B------:R-:W0:Y:S03]  /*1d960*/  S2R R32, SR_TID.X ;  /* 0x0000000000207919 */ /* 0x000e260000002100 */
[C---:B------:R-:W-:Y:S02]  /*1d970*/  IMAD R31, R24.reuse, R27, R25 ;  /* 0x0000001b181f7224 */ /* 0x040fe400078e0219 */
[----:B------:R-:W-:-:S04]  /*1d980*/  IMAD.WIDE.U32 R24, R24, R10, RZ ;  /* 0x0000000a18187225 */ /* 0x000fc800078e00ff */
[----:B------:R-:W-:Y:S01]  /*1d990*/  IMAD.IADD R31, R25, 0x1, R31 ;  /* 0x00000001191f7824 */ /* 0x000fe200078e021f */
[----:B-1----:R-:W1:Y:S08]  /*1d9a0*/  @!P2 LDC R4, c[0x0][0xb50] ;  /* 0x0002d400ff04ab82 */ /* 0x002e700000000800 */
[----:B------:R-:W1:Y:S01]  /*1d9b0*/  @!P2 LDC R5, c[0x0][0xb54] ;  /* 0x0002d500ff05ab82 */ /* 0x000e620000000800 */
[----:B0-----:R-:W-:-:S02]  /*1d9c0*/  VIADD R32, R32, 0xffffff80 ;  /* 0xffffff8020207836 */ /* 0x001fc40000000000 */
[----:B-----5:R-:W-:Y:S01]  /*1d9d0*/  IMAD R9, R9, R8, RZ ;  /* 0x0000000809097224 */ /* 0x020fe200078e02ff */
[----:B------:R-:W-:Y:S01]  /*1d9e0*/  ULDC.64 UR6, c[0x0][0x208] ;  /* 0x0000820000067ab9 */ /* 0x000fe20000000a00 */
[-C--:B--2---:R-:W-:Y:S02]  /*1d9f0*/  IMAD R29, R13, R102.reuse, RZ ;  /* 0x000000660d1d7224 */ /* 0x084fe400078e02ff */
[----:B------:R-:W-:-:S04]  /*1da00*/  IMAD.WIDE.U32 R12, R12, R102, RZ ;  /* 0x000000660c0c7225 */ /* 0x000fc800078e00ff */
[----:B---3--:R-:W-:Y:S01]  /*1da10*/  IMAD R101, R103, 0x80, R28 ;  /* 0x0000008067657824 */ /* 0x008fe200078e021c */
[----:B------:R-:W-:-:S03]  /*1da20*/  IADD3 R25, P0, P3, R24, R12, R11 ;  /* 0x0000000c18197210 */ /* 0x000fc60007b1e00b */
[----:B------:R-:W-:Y:S01]  /*1da30*/  @P1 IMAD.HI.U32 R24, R101, R26, RZ ;  /* 0x0000001a65181227 */ /* 0x000fe200078e00ff */
[----:B----4-:R-:W-:-:S03]  /*1da40*/  SEL R27, R100, RZ, P2 ;  /* 0x000000ff641b7207 */ /* 0x010fc60001000000 */
[----:B------:R-:W-:Y:S02]  /*1da50*/  IMAD.IADD R35, R13, 0x1, R29 ;  /* 0x000000010d237824 */ /* 0x000fe400078e021d */
[----:B------:R-:W-:Y:S01]  /*1da60*/  IMAD.MOV.U32 R13, RZ, RZ, R101 ;  /* 0x000000ffff0d7224 */ /* 0x000fe200078e0065 */
[----:B------:R-:W-:Y:S01]  /*1da70*/  @P1 SHF.R.U32.HI R13, RZ, R33, R24 ;  /* 0x00000021ff0d1219 */ /* 0x000fe20000011618 */
[-C--:B------:R-:W-:Y:S01]  /*1da80*/  IMAD R29, R15, R27.reuse, RZ ;  /* 0x0000001b0f1d7224 */ /* 0x080fe200078e02ff */
[----:B------:R-:W-:Y:S01]  /*1da90*/  SHF.R.S32.HI R12, RZ, 0x1f, R11 ;  /* 0x0000001fff0c7819 */ /* 0x000fe2000001140b */
[----:B------:R-:W-:Y:S01]  /*1daa0*/  IMAD.WIDE.U32 R14, R14, R27, RZ ;  /* 0x0000001b0e0e7225 */ /* 0x000fe200078e00ff */
[----:B------:R-:W-:Y:S02]  /*1dab0*/  IADD3 R27, -R13, RZ, RZ ;  /* 0x000000ff0d1b7210 */ /* 0x000fe40007ffe1ff */
[----:B------:R-:W-:Y:S01]  /*1dac0*/  IADD3.X R24, R31, R35, R12, P0, P3 ;  /* 0x000000231f187210 */ /* 0x000fe200007e640c */
[----:B------:R-:W-:Y:S01]  /*1dad0*/  IMAD.IADD R29, R15, 0x1, R29 ;  /* 0x000000010f1d7824 */ /* 0x000fe200078e021d */
[----:B------:R-:W-:-:S02]  /*1dae0*/  IADD3 R14, P0, P3, R13, R25, R14 ;  /* 0x000000190d0e7210 */ /* 0x000fc40007b1e00e */
[----:B------:R-:W-:Y:S01]  /*1daf0*/  SHF.R.S32.HI R15, RZ, 0x1f, R13 ;  /* 0x0000001fff0f7819 */ /* 0x000fe2000001140d */
[----:B------:R-:W-:-:S03]  /*1db00*/  IMAD R13, R8, R27, R101 ;  /* 0x0000001b080d7224 */ /* 0x000fc600078e0265 */
[----:B------:R-:W-:Y:S01]  /*1db10*/  IADD3.X R15, R15, R24, R29, P0, P3 ;  /* 0x000000180f0f7210 */ /* 0x000fe200007e641d */
[----:B------:R-:W-:Y:S01]  /*1db20*/  IMAD R7, R7, R13, RZ ;  /* 0x0000000d07077224 */ /* 0x000fe200078e02ff */
[----:B------:R-:W-:-:S05]  /*1db30*/  SHF.R.S32.HI R25, RZ, 0x1f, R13 ;  /* 0x0000001fff197819 */ /* 0x000fca000001140d */
[C---:B------:R-:W-:Y:S02]  /*1db40*/  IMAD R25, R6.reuse, R25, R7 ;  /* 0x0000001906197224 */ /* 0x040fe400078e0207 */
[----:B------:R-:W-:Y:S01]  /*1db50*/  IMAD.WIDE.U32 R6, R6, R13, R14 ;  /* 0x0000000d06067225 */ /* 0x000fe200078e000e */
[----:B------:R-:W-:-:S03]  /*1db60*/  SHF.R.S32.HI R28, RZ, 0x1f, R32 ;  /* 0x0000001fff1c7819 */ /* 0x000fc60000011420 */
[----:B------:R-:W-:Y:S01]  /*1db70*/  IMAD.IADD R7, R7, 0x1, R25 ;  /* 0x0000000107077824 */ /* 0x000fe200078e0219 */
[----:B-1----:R-:W-:Y:S02]  /*1db80*/  LEA R13, P0, R6, R4, 0x2 ;  /* 0x00000004060d7211 */ /* 0x002fe400078010ff */
[----:B------:R-:W-:Y:S02]  /*1db90*/  LEA.HI R28, R28, R32, RZ, 0x7 ;  /* 0x000000201c1c7211 */ /* 0x000fe400078f38ff */
[----:B------:R-:W-:Y:S02]  /*1dba0*/  LEA.HI.X R7, R6, R5, R7, 0x2, P0 ;  /* 0x0000000506077211 */ /* 0x000fe400000f1407 */
[----:B------:R-:W-:Y:S01]  /*1dbb0*/  LOP3.LUT R28, R28, 0xffffff80, RZ, 0xc0, !PT ;  /* 0xffffff801c1c7812 */ /* 0x000fe200078ec0ff */
[----:B------:R-:W-:Y:S01]  /*1dbc0*/  SHFL.IDX PT, R4, R13, RZ, 0x1c1f ;  /* 0x001c1fff0d047589 */ /* 0x000fe200000e0000 */
[----:B------:R-:W-:-:S03]  /*1dbd0*/  IMAD R24, R103, 0x80, R30 ;  /* 0x0000008067187824 */ /* 0x000fc600078e021e */
[----:B------:R-:W0:Y:S01]  /*1dbe0*/  SHFL.IDX PT, R5, R7, RZ, 0x1c1f ;  /* 0x001c1fff07057589 */ /* 0x000e2200000e0000 */
[----:B------:R-:W-:-:S03]  /*1dbf0*/  IMAD.IADD R28, R32, 0x1, -R28 ;  /* 0x00000001201c7824 */ /* 0x000fc600078e0a1c */
[----:B------:R-:W-:Y:S04]  /*1dc00*/  SHFL.IDX PT, R14, R13, 0x1, 0x1c1f ;  /* 0x003c1f000d0e7f89 */ /* 0x000fe800000e0000 */
[----:B------:R-:W1:Y:S01]  /*1dc10*/  SHFL.IDX PT, R15, R7, 0x1, 0x1c1f ;  /* 0x003c1f00070f7f89 */ /* 0x000e6200000e0000 */
[----:B------:R-:W-:Y:S02]  /*1dc20*/  LOP3.LUT P0, RZ, R28, 0x3, RZ, 0xc0, !PT ;  /* 0x000000031cff7812 */ /* 0x000fe4000780c0ff */
[C---:B------:R-:W-:Y:S02]  /*1dc30*/  IADD3 R6, R24.reuse, 0x8, RZ ;  /* 0x0000000818067810 */ /* 0x040fe40007ffe0ff */
[-C--:B------:R-:W-:Y:S02]  /*1dc40*/  ISETP.GE.OR P3, PT, R24, R9.reuse, P0 ;  /* 0x000000091800720c */ /* 0x080fe40000766670 */
[----:B------:R-:W-:-:S11]  /*1dc50*/  ISETP.GE.OR P0, PT, R6, R9, P0 ;  /* 0x000000090600720c */ /* 0x000fd60000706670 */
[----:B0-----:R0:W-:Y:S04]  /*1dc60*/  @!P3 ST.E desc[UR6][R4.64], R3 ;  /* 0x000000030400b985 */ /* 0x0011e8000c101906 */
[----:B-1----:R0:W-:Y:S01]  /*1dc70*/  @!P0 ST.E desc[UR6][R14.64], R0 ;  /* 0x000000000e008985 */ /* 0x0021e2000c101906 */
[----:B------:R-:W-:Y:S05]  /*1dc80*/  @P2 BRA `(.L_x_618) ;  /* 0x0000000800d42947 */ /* 0x000fea0003800000 */
[----:B------:R-:W-:Y:S01]  /*1dc90*/  IMAD.SHL.U32 R28, R22, 0x40, RZ ;  /* 0x00000040161c7824 */ /* 0x000fe200078e00ff */
[----:B------:R-:W1:Y:S01]  /*1dca0*/  S2R R104, SR_TID.X ;  /* 0x0000000000687919 */ /* 0x000e620000002100 */
[----:B0-----:R-:W0:Y:S01]  /*1dcb0*/  @P1 LDC R15, c[0x0][0xbec] ;  /* 0x0002fb00ff0f1b82 */ /* 0x001e220000000800 */
[----:B------:R-:W-:Y:S01]  /*1dcc0*/  ULDC.64 UR4, c[0x0][0x208] ;  /* 0x0000820000047ab9 */ /* 0x000fe20000000a00 */
[----:B------:R-:W-:-:S04]  /*1dcd0*/  IMAD.IADD R3, R16, 0x1, R28 ;  /* 0x0000000110037824 */ /* 0x000fc800078e021c */
[----:B------:R-:W-:Y:S02]  /*1dce0*/  IMAD.WIDE R98, R3, 0x2, R98 ;  /* 0x0000000203627825 */ /* 0x000fe400078e0262 */
[----:B------:R-:W2:Y:S01]  /*1dcf0*/  @P1 LDC R21, c[0x0][0xbf0] ;  /* 0x0002fc00ff151b82 */ /* 0x000ea20000000800 */
[C---:B------:R-:W-:Y:S02]  /*1dd00*/  IADD3 R25, P5, R98.reuse, 0x1000, RZ ;  /* 0x0000100062197810 */ /* 0x040fe40007fbe0ff */
[----:B------:R-:W-:Y:S02]  /*1dd10*/  IADD3 R29, P0, R98, 0x2000, RZ ;  /* 0x00002000621d7810 */ /* 0x000fe40007f1e0ff */
[----:B------:R-:W-:Y:S02]  /*1dd20*/  LOP3.LUT R24, R25, 0x380, RZ, 0xc0, !PT ;  /* 0x0000038019187812 */ /* 0x000fe400078ec0ff */
[----:B------:R-:W-:Y:S02]  /*1dd30*/  LOP3.LUT R28, R29, 0x380, RZ, 0xc0, !PT ;  /* 0x000003801d1c7812 */ /* 0x000fe400078ec0ff */
[----:B------:R-:W-:-:S02]  /*1dd40*/  SHF.R.U64 R24, R24, 0x3, RZ ;  /* 0x0000000318187819 */ /* 0x000fc400000012ff */
[----:B------:R-:W-:Y:S02]  /*1dd50*/  SHF.R.U64 R28, R28, 0x3, RZ ;  /* 0x000000031c1c7819 */ /* 0x000fe400000012ff */
[----:B------:R-:W-:Y:S01]  /*1dd60*/  LOP3.LUT R24, R24, R25, RZ, 0x3c, !PT ;  /* 0x0000001918187212 */ /* 0x000fe200078e3cff */
[--C-:B------:R-:W-:Y:S01]  /*1dd70*/  IMAD.X R25, RZ, RZ, R99.reuse, P5 ;  /* 0x000000ffff197224 */ /* 0x100fe200028e0663 */
[----:B------:R-:W-:Y:S01]  /*1dd80*/  LOP3.LUT R28, R28, R29, RZ, 0x3c, !PT ;  /* 0x0000001d1c1c7212 */ /* 0x000fe200078e3cff */
[----:B------:R-:W-:Y:S01]  /*1dd90*/  IMAD.X R29, RZ, RZ, R99, P0 ;  /* 0x000000ffff1d7224 */ /* 0x000fe200000e0663 */
[C---:B------:R-:W-:Y:S02]  /*1dda0*/  IADD3 R33, P2, R98.reuse, 0x3000, RZ ;  /* 0x0000300062217810 */ /* 0x040fe40007f5e0ff */
[C---:B------:R-:W-:Y:S01]  /*1ddb0*/  IADD3 R37, P3, R98.reuse, 0x4000, RZ ;  /* 0x0000400062257810 */ /* 0x040fe20007f7e0ff */
[----:B------:R-:W5:Y:S01]  /*1ddc0*/  LD.E.128 R24, desc[UR4][R24.64] ;  /* 0x0000000418187980 */ /* 0x000f62000c101d00 */
[----:B------:R-:W-:-:S02]  /*1ddd0*/  IADD3 R41, P4, R98, 0x5000, RZ ;  /* 0x0000500062297810 */ /* 0x000fc40007f9e0ff */
[----:B------:R-:W-:Y:S01]  /*1dde0*/  IADD3 R45, P5, R98, 0x6000, RZ ;  /* 0x00006000622d7810 */ /* 0x000fe20007fbe0ff */
[----:B-1----:R-:W-:Y:S01]  /*1ddf0*/  VIADD R104, R104, 0xffffff80 ;  /* 0xffffff8068687836 */ /* 0x002fe20000000000 */
[----:B------:R-:W-:Y:S01]  /*1de00*/  IADD3 R3, P0, R98, 0x7000, RZ ;  /* 0x0000700062037810 */ /* 0x000fe20007f1e0ff */
[----:B------:R-:W5:Y:S01]  /*1de10*/  LD.E.128 R28, desc[UR4][R28.64] ;  /* 0x000000041c1c7980 */ /* 0x000f62000c101d00 */
[----:B------:R-:W-:Y:S02]  /*1de20*/  LOP3.LUT R32, R33, 0x380, RZ, 0xc0, !PT ;  /* 0x0000038021207812 */ /* 0x000fe400078ec0ff */
[----:B------:R-:W-:Y:S01]  /*1de30*/  LOP3.LUT R36, R37, 0x380, RZ, 0xc0, !PT ;  /* 0x0000038025247812 */ /* 0x000fe200078ec0ff */
[----:B------:R-:W-:Y:S01]  /*1de40*/  IMAD.X R49, RZ, RZ, R99, P0 ;  /* 0x000000ffff317224 */ /* 0x000fe200000e0663 */
[----:B------:R-:W-:Y:S02]  /*1de50*/  LOP3.LUT R40, R41, 0x380, RZ, 0xc0, !PT ;  /* 0x0000038029287812 */ /* 0x000fe400078ec0ff */
[----:B------:R-:W-:-:S02]  /*1de60*/  LOP3.LUT R44, R45, 0x380, RZ, 0xc0, !PT ;  /* 0x000003802d2c7812 */ /* 0x000fc400078ec0ff */
[----:B------:R-:W-:Y:S02]  /*1de70*/  LOP3.LUT R0, R3, 0x380, RZ, 0xc0, !PT ;  /* 0x0000038003007812 */ /* 0x000fe400078ec0ff */
[----:B------:R-:W-:Y:S02]  /*1de80*/  LOP3.LUT R5, R98, 0x380, RZ, 0xc0, !PT ;  /* 0x0000038062057812 */ /* 0x000fe400078ec0ff */
[----:B------:R-:W-:Y:S02]  /*1de90*/  SHF.R.U64 R32, R32, 0x3, RZ ;  /* 0x0000000320207819 */ /* 0x000fe400000012ff */
[----:B------:R-:W-:Y:S02]  /*1dea0*/  SHF.R.U64 R36, R36, 0x3, RZ ;  /* 0x0000000324247819 */ /* 0x000fe400000012ff */
[----:B------:R-:W-:Y:S02]  /*1deb0*/  SHF.R.U64 R40, R40, 0x3, RZ ;  /* 0x0000000328287819 */ /* 0x000fe400000012ff */
[----:B------:R-:W-:-:S02]  /*1dec0*/  SHF.R.U64 R44, R44, 0x3, RZ ;  /* 0x000000032c2c7819 */ /* 0x000fc400000012ff */
[----:B------:R-:W-:Y:S02]  /*1ded0*/  SHF.R.U64 R0, R0, 0x3, RZ ;  /* 0x0000000300007819 */ /* 0x000fe400000012ff */
[----:B------:R-:W-:Y:S02]  /*1dee0*/  SHF.R.U64 R5, R5, 0x3, RZ ;  /* 0x0000000305057819 */ /* 0x000fe400000012ff */
[----:B------:R-:W-:Y:S01]  /*1def0*/  LOP3.LUT R32, R32, R33, RZ, 0x3c, !PT ;  /* 0x0000002120207212 */ /* 0x000fe200078e3cff */
[--C-:B------:R-:W-:Y:S01]  /*1df00*/  IMAD.X R33, RZ, RZ, R99.reuse, P2 ;  /* 0x000000ffff217224 */ /* 0x100fe200010e0663 */
[----:B------:R-:W-:Y:S02]  /*1df10*/  LOP3.LUT R36, R36, R37, RZ, 0x3c, !PT ;  /* 0x0000002524247212 */ /* 0x000fe400078e3cff */
[----:B------:R-:W-:Y:S01]  /*1df20*/  LOP3.LUT R40, R40, R41, RZ, 0x3c, !PT ;  /* 0x0000002928287212 */ /* 0x000fe200078e3cff */
[--C-:B------:R-:W-:Y:S01]  /*1df30*/  IMAD.X R41, RZ, RZ, R99.reuse, P4 ;  /* 0x000000ffff297224 */ /* 0x100fe200020e0663 */
[----:B------:R-:W-:Y:S01]  /*1df40*/  LOP3.LUT R44, R44, R45, RZ, 0x3c, !PT ;  /* 0x0000002d2c2c7212 */ /* 0x000fe200078e3cff */
[----:B------:R-:W-:Y:S01]  /*1df50*/  IMAD.X R45, RZ, RZ, R99, P5 ;  /* 0x000000ffff2d7224 */ /* 0x000fe200028e0663 */
[----:B------:R-:W-:Y:S01]  /*1df60*/  IADD3.X R37, RZ, R99, RZ, P3, !PT ;  /* 0x00000063ff257210 */ /* 0x000fe20001ffe4ff */
[----:B------:R-:W5:Y:S01]  /*1df70*/  LD.E.128 R32, desc[UR4][R32.64] ;  /* 0x0000000420207980 */ /* 0x000f62000c101d00 */
[----:B------:R-:W-:-:S02]  /*1df80*/  LOP3.LUT R48, R0, R3, RZ, 0x3c, !PT ;  /* 0x0000000300307212 */ /* 0x000fc400078e3cff */
[----:B------:R-:W-:Y:S01]  /*1df90*/  LOP3.LUT R98, R5, R98, RZ, 0x3c, !PT ;  /* 0x0000006205627212 */ /* 0x000fe200078e3cff */
[----:B------:R-:W5:Y:S01]  /*1dfa0*/  LD.E.128 R40, desc[UR4][R40.64] ;  /* 0x0000000428287980 */ /* 0x000f62000c101d00 */
[----:B------:R-:W-:-:S03]  /*1dfb0*/  SHF.R.S32.HI R14, RZ, 0x1f, R104 ;  /* 0x0000001fff0e7819 */ /* 0x000fc60000011468 */
[----:B------:R1:W5:Y:S01]  /*1dfc0*/  LD.E.128 R4, desc[UR4][R98.64] ;  /* 0x0000000462047980 */ /* 0x000362000c101d00 */
[----:B------:R-:W-:-:S03]  /*1dfd0*/  LEA.HI R14, R14, R104, RZ, 0x3 ;  /* 0x000000680e0e7211 */ /* 0x000fc600078f18ff */
[----:B------:R-:W5:Y:S04]  /*1dfe0*/  LD.E.128 R36, desc[UR4][R36.64] ;  /* 0x0000000424247980 */ /* 0x000f68000c101d00 */
[----:B------:R-:W5:Y:S04]  /*1dff0*/  LD.E.128 R44, desc[UR4][R44.64] ;  /* 0x000000042c2c7980 */ /* 0x000f68000c101d00 */
[----:B------:R-:W5:Y:S01]  /*1e000*/  LD.E.128 R48, desc[UR4][R48.64] ;  /* 0x0000000430307980 */ /* 0x000f62000c101d00 */
[----:B------:R-:W-:Y:S01]  /*1e010*/  ULDC.64 UR4, c[0x0][0xaa0] ;  /* 0x0002a80000047ab9 */ /* 0x000fe20000000a00 */
[----:B------:R-:W-:Y:S01]  /*1e020*/  LOP3.LUT R14, R14, 0xfffffff8, RZ, 0xc0, !PT ;  /* 0xfffffff80e0e7812 */ /* 0x000fe200078ec0ff */
[----:B------:R-:W-:Y:S01]  /*1e030*/  IMAD R12, R12, UR4, RZ ;  /* 0x000000040c0c7c24 */ /* 0x000fe2000f8e02ff */
[----:B------:R-:W-:Y:S01]  /*1e040*/  @!PT LDS RZ, [RZ] ;  /* 0x00000000fffff984 */ /* 0x000fe20000000800 */
[----:B------:R-:W-:Y:S01]  /*1e050*/  @!PT LDS RZ, [RZ] ;  /* 0x00000000fffff984 */ /* 0x000fe20000000800 */
[----:B------:R-:W-:Y:S01]  /*1e060*/  @!PT LDS RZ, [RZ] ;  /* 0x00000000fffff984 */ /* 0x000fe20000000800 */
[----:B------:R-:W-:Y:S01]  /*1e070*/  @!PT LDS RZ, [RZ] ;  /* 0x00000000fffff984 */ /* 0x000fe20000000800 */
[----:B------:R3:W-:Y:S06]  /*1e080*/  MEMBAR.ALL.CTA ;  /* 0x0000000000007992 */ /* 0x0007ec0000008000 */
[----:B---3--:R-:W3:Y:S01]  /*1e090*/  FENCE.VIEW.ASYNC.S ;  /* 0x00000000000073c6 */ /* 0x008ee20000000000 */
[----:B------:R-:W-:-:S02]  /*1e0a0*/  IMAD R3, R11, UR5, R12 ;  /* 0x000000050b037c24 */ /* 0x000fc4000f8e020c */
[----:B------:R-:W-:Y:S01]  /*1e0b0*/  IMAD.WIDE.U32 R12, R11, UR4, RZ ;  /* 0x000000040b0c7c25 */ /* 0x000fe2000f8e00ff */
[----:B------:R-:W-:-:S03]  /*1e0c0*/  ULDC.64 UR4, c[0x0][0xae8] ;  /* 0x0002ba0000047ab9 */ /* 0x000fc60000000a00 */
[----:B------:R-:W-:Y:S01]  /*1e0d0*/  IMAD.IADD R14, R104, 0x1, -R14 ;  /* 0x00000001680e7824 */ /* 0x000fe200078e0a0e */
[----:B------:R-:W-:-:S03]  /*1e0e0*/  IADD3 R13, R13, R3, RZ ;  /* 0x000000030d0d7210 */ /* 0x000fc60007ffe0ff */
[----:B------:R-:W-:Y:S02]  /*1e0f0*/  IMAD R0, R14, 0x20, R22 ;  /* 0x000000200e007824 */ /* 0x000fe400078e0216 */
[----:B------:R-:W-:Y:S01]  /*1e100*/  IMAD.WIDE.U32 R12, R102, UR4, R12 ;  /* 0x00000004660c7c25 */ /* 0x000fe2000f8e000c */
[----:B------:R-:W-:-:S03]  /*1e110*/  SHF.R.S32.HI R11, RZ, 0x1f, R10 ;  /* 0x0000001fff0b7819 */ /* 0x000fc6000001140a */
[----:B------:R-:W-:Y:S02]  /*1e120*/  IMAD R14, R103, 0x80, R0 ;  /* 0x00000080670e7824 */ /* 0x000fe400078e0200 */
[----:B------:R-:W-:Y:S01]  /*1e130*/  IMAD R13, R102, UR5, R13 ;  /* 0x00000005660d7c24 */ /* 0x000fe2000f8e020d */
[----:B------:R-:W-:Y:S01]  /*1e140*/  ULDC.64 UR4, c[0x0][0xaf0] ;  /* 0x0002bc0000047ab9 */ /* 0x000fe20000000a00 */
[----:B0-----:R-:W-:-:S04]  /*1e150*/  @P1 IMAD.HI.U32 R0, R14, R15, RZ ;  /* 0x0000000f0e001227 */ /* 0x001fc800078e00ff */
[----:B------:R-:W-:Y:S02]  /*1e160*/  IMAD R11, R11, UR4, RZ ;  /* 0x000000040b0b7c24 */ /* 0x000fe4000f8e02ff */
[----:B------:R-:W-:Y:S01]  /*1e170*/  IMAD.MOV.U32 R3, RZ, RZ, R14 ;  /* 0x000000ffff037224 */ /* 0x000fe200078e000e */
[----:B--2---:R-:W-:Y:S01]  /*1e180*/  @P1 SHF.R.U32.HI R3, RZ, R21, R0 ;  /* 0x00000015ff031219 */ /* 0x004fe20000011600 */
[C---:B------:R-:W-:Y:S02]  /*1e190*/  IMAD R15, R10.reuse, UR5, R11 ;  /* 0x000000050a0f7c24 */ /* 0x040fe4000f8e020b */
[----:B------:R-:W-:Y:S01]  /*1e1a0*/  IMAD.WIDE.U32 R10, R10, UR4, R12 ;  /* 0x000000040a0a7c25 */ /* 0x000fe2000f8e000c */
[--C-:B------:R-:W-:Y:S01]  /*1e1b0*/  SHF.R.S32.HI R0, RZ, 0x1f, R3.reuse ;  /* 0x0000001fff007819 */ /* 0x100fe20000011403 */
[----:B------:R-:W-:Y:S02]  /*1e1c0*/  ULDC.64 UR4, c[0x0][0xae0] ;  /* 0x0002b80000047ab9 */ /* 0x000fe40000000a00 */
[----:B------:R-:W-:-:S02]  /*1e1d0*/  IMAD.MOV R13, RZ, RZ, -R3 ;  /* 0x000000ffff0d7224 */ /* 0x000fc400078e0a03 */
[----:B------:R-:W-:Y:S02]  /*1e1e0*/  IMAD.IADD R11, R11, 0x1, R15 ;  /* 0x000000010b0b7824 */ /* 0x000fe400078e020f */
[----:B------:R-:W-:Y:S01]  /*1e1f0*/  IMAD R12, R0, UR4, RZ ;  /* 0x00000004000c7c24 */ /* 0x000fe2000f8e02ff */
[----:B------:R-:W-:Y:S01]  /*1e200*/  IADD3 R0, R2, 0x34820, RZ ;  /* 0x0003482002007810 */ /* 0x000fe20007ffe0ff */
[----:B------:R-:W-:Y:S02]  /*1e210*/  IMAD R13, R8, R13, R14 ;  /* 0x0000000d080d7224 */ /* 0x000fe400078e020e */
[C---:B------:R-:W-:Y:S01]  /*1e220*/  IMAD R15, R3.reuse, UR5, R12 ;  /* 0x00000005030f7c24 */ /* 0x040fe2000f8e020c */
[----:B------:R-:W-:Y:S01]  /*1e230*/  PRMT R0, RZ, 0x654, R0 ;  /* 0x00000654ff007816 */ /* 0x000fe20000000000 */
[----:B------:R-:W-:Y:S01]  /*1e240*/  IMAD.WIDE.U32 R10, R3, UR4, R10 ;  /* 0x00000004030a7c25 */ /* 0x000fe2000f8e000a */
[----:B------:R-:W-:Y:S01]  /*1e250*/  SHF.R.S32.HI R3, RZ, 0x1f, R13 ;  /* 0x0000001fff037819 */ /* 0x000fe2000001140d */
[----:B------:R-:W-:Y:S01]  /*1e260*/  ULDC.64 UR4, c[0x0][0xad8] ;  /* 0x0002b60000047ab9 */ /* 0x000fe20000000a00 */
[----:B---3--:R0:W-:Y:S01]  /*1e270*/  SYNCS.ARRIVE.TRANS64.RED.A1T0 RZ, [R0+URZ], RZ ;  /* 0x000000ff00ff79a7 */ /* 0x0081e2000810043f */
[----:B------:R-:W-:-:S02]  /*1e280*/  IMAD.IADD R11, R11, 0x1, R15 ;  /* 0x000000010b0b7824 */ /* 0x000fc400078e020f */
[----:B------:R-:W-:-:S04]  /*1e290*/  IMAD.WIDE.U32 R10, R13, UR4, R10 ;  /* 0x000000040d0a7c25 */ /* 0x000fc8000f8e000a */
[----:B0-----:R-:W-:-:S04]  /*1e2a0*/  IMAD R0, R3, UR4, RZ ;  /* 0x0000000403007c24 */ /* 0x001fc8000f8e02ff */
[----:B------:R-:W-:Y:S01]  /*1e2b0*/  IMAD R13, R13, UR5, R0 ;  /* 0x000000050d0d7c24 */ /* 0x000fe2000f8e0200 */
[----:B------:R-:W-:Y:S02]  /*1e2c0*/  ULDC.64 UR4, c[0x0][0xa80] ;  /* 0x0002a00000047ab9 */ /* 0x000fe40000000a00 */
[----:B------:R-:W-:Y:S01]  /*1e2d0*/  LEA R3, P0, R10, UR4, 0x1 ;  /* 0x000000040a037c11 */ /* 0x000fe2000f8008ff */
[----:B------:R-:W-:Y:S01]  /*1e2e0*/  IMAD.IADD R11, R11, 0x1, R13 ;  /* 0x000000010b0b7824 */ /* 0x000fe200078e020d */
[----:B------:R-:W-:Y:S01]  /*1e2f0*/  UMOV UR4, 0xffffffff ;  /* 0xffffffff00047882 */ /* 0x000fe20000000000 */
[----:B------:R-:W-:-:S03]  /*1e300*/  IMAD R20, R103, 0x80, R22 ;  /* 0x0000008067147824 */ /* 0x000fc600078e0216 */
[----:B------:R-:W-:Y:S02]  /*1e310*/  LEA.HI.X R8, R10, UR5, R11, 0x1, P0 ;  /* 0x000000050a087c11 */ /* 0x000fe400080f0c0b */
[----:B------:R-:W-:Y:S01]  /*1e320*/  SHF.R.S32.HI R21, RZ, 0x1f, R221 ;  /* 0x0000001fff157819 */ /* 0x000fe200000114dd */
[----:B-1----:R-:W-:Y:S06]  /*1e330*/  BRA.DIV UR4, `(.L_x_619) ;  /* 0x000000a2047c7947 */ /* 0x002fec000b800000 */
[----:B------:R0:W1:Y:S04]  /*1e340*/  SHFL.IDX PT, R0, R8, RZ, 0x181f ;  /* 0x00181fff08007589 */ /* 0x00006800000e0000 */
[----:B------:R0:W2:Y:S02]  /*1e350*/  SHFL.IDX PT, R14, R3, RZ, 0x181f ;  /* 0x00181fff030e7589 */ /* 0x0000a400000e0000 */
.L_x_826:
[----:B------:R-:W-:Y:S01]  /*1e360*/  ISETP.GE.AND P0, PT, R20, R9, PT ;  /* 0x000000091400720c */ /* 0x000fe20003f06270 */
[----:B------:R-:W-:-:S12]  /*1e370*/  BSSY B1, `(.L_x_620) ;  /* 0x000000c000017945 */ /* 0x000fd80003800000 */
[----:B------:R-:W-:Y:S05]  /*1e380*/  @P0 BRA `(.L_x_621) ;  /* 0x0000000000280947 */ /* 0x000fea0003800000 */
[----:B------:R-:W-:Y:S01]  /*1e390*/  ULDC UR4, c[0x0][0xac8] ;  /* 0x0002b20000047ab9 */ /* 0x000fe20000000800 */
[----:B------:R-:W-:Y:S01]  /*1e3a0*/  ULDC.64 UR6, c[0x0][0x208] ;  /* 0x0000820000067ab9 */ /* 0x000fe20000000a00 */
[----:B------:R-:W-:Y:S02]  /*1e3b0*/  ISETP.GE.AND P0, PT, R16, UR4, PT ;  /* 0x0000000410007c0c */ /* 0x000fe4000bf06270 */
[----:B------:R-:W-:-:S11]  /*1e3c0*/  ISETP.GE.AND P1, PT, R221, UR4, PT ;  /* 0x00000004dd007c0c */ /* 0x000fd6000bf26270 */
[CC--:B--2---:R-:W-:Y:S02]  /*1e3d0*/  @!P0 LEA R10, P2, R16.reuse, R14.reuse, 0x1 ;  /* 0x0000000e100a8211 */ /* 0x0c4fe400078408ff */
[C---:B------:R-:W-:Y:S02]  /*1e3e0*/  @!P1 LEA R14, P3, R221.reuse, R14, 0x1 ;  /* 0x0000000edd0e9211 */ /* 0x040fe400078608ff */
[-C--:B-1----:R-:W-:Y:S02]  /*1e3f0*/  @!P0 LEA.HI.X R11, R16, R0.reuse, R17, 0x1, P2 ;  /* 0x00000000100b8211 */ /* 0x082fe400010f0c11 */
[----:B------:R-:W-:-:S03]  /*1e400*/  @!P1 LEA.HI.X R15, R221, R0, R21, 0x1, P3 ;  /* 0x00000000dd0f9211 */ /* 0x000fc600018f0c15 */
[----:B-----5:R3:W-:Y:S04]  /*1e410*/  @!P0 ST.E.128 desc[UR6][R10.64], R4 ;  /* 0x000000040a008985 */ /* 0x0207e8000c101d06 */
[----:B------:R3:W-:Y:S02]  /*1e420*/  @!P1 ST.E.128 desc[UR6][R14.64], R36 ;  /* 0x000000240e009985 */ /* 0x0007e4000c101d06 */
.L_x_621:
[----:B------:R-:W-:Y:S05]  /*1e430*/  BSYNC B1 ;  /* 0x0000000000017941 */ /* 0x000fea0003800000 */
.L_x_620:
[----:B------:R-:W-:-:S03]  /*1e440*/  UMOV UR4, 0xffffffff ;  /* 0xffffffff00047882 */ /* 0x000fc60000000000 */
[----:B------:R-:W-:Y:S05]  /*1e450*/  BRA.DIV UR4, `(.L_x_622) ;  /* 0x000000a204687947 */ /* 0x000fea000b800000 */
[----:B-1----:R1:W4:Y:S04]  /*1e460*/  SHFL.IDX PT, R0, R8, 0x1, 0x181f ;  /* 0x00381f0008007f89 */ /* 0x00232800000e0000 */
[----:B--23--:R1:W2:Y:S02]  /*1e470*/  SHFL.IDX PT, R14, R3, 0x1, 0x181f ;  /* 0x00381f00030e7f89 */ /* 0x00c2a400000e0000 */
.L_x_830:
[----:B-----5:R-:W-:Y:S01]  /*1e480*/  VIADD R4, R20, 0x20 ;  /* 0x0000002014047836 */ /* 0x020fe20000000000 */
[----:B------:R-:W-:Y:S04]  /*1e490*/  BSSY B1, `(.L_x_623) ;  /* 0x000000d000017945 */ /* 0x000fe80003800000 */
[----:B------:R-:W-:-:S13]  /*1e4a0*/  ISETP.GE.AND P0, PT, R4, R9, PT ;  /* 0x000000090400720c */ /* 0x000fda0003f06270 */
[----:B------:R-:W-:Y:S05]  /*1e4b0*/  @P0 BRA `(.L_x_624) ;  /* 0x0000000000280947 */ /* 0x000fea0003800000 */
[----:B------:R-:W-:Y:S01]  /*1e4c0*/  ULDC UR4, c[0x0][0xac8] ;  /* 0x0002b20000047ab9 */ /* 0x000fe20000000800 */
[----:B------:R-:W-:Y:S01]  /*1e4d0*/  ULDC.64 UR6, c[0x0][0x208] ;  /* 0x0000820000067ab9 */ /* 0x000fe20000000a00 */
[----:B------:R-:W-:Y:S02]  /*1e4e0*/  ISETP.GE.AND P2, PT, R16, UR4, PT ;  /* 0x0000000410007c0c */ /* 0x000fe4000bf46270 */
[----:B------:R-:W-:-:S11]  /*1e4f0*/  ISETP.GE.AND P3, PT, R221, UR4, PT ;  /* 0x00000004dd007c0c */ /* 0x000fd6000bf66270 */
[CC--:B--2---:R-:W-:Y:S02]  /*1e500*/  @!P2 LEA R4, P0, R16.reuse, R14.reuse, 0x1 ;  /* 0x0000000e1004a211 */ /* 0x0c4fe400078008ff */
[C---:B------:R-:W-:Y:S02]  /*1e510*/  @!P3 LEA R14, P1, R221.reuse, R14, 0x1 ;  /* 0x0000000edd0eb211 */ /* 0x040fe400078208ff */
[-C--:B----4-:R-:W-:Y:S02]  /*1e520*/  @!P2 LEA.HI.X R5, R16, R0.reuse, R17, 0x1, P0 ;  /* 0x000000001005a211 */ /* 0x090fe400000f0c11 */
[----:B------:R-:W-:-:S03]  /*1e530*/  @!P3 LEA.HI.X R15, R221, R0, R21, 0x1, P1 ;  /* 0x00000000dd0fb211 */ /* 0x000fc600008f0c15 */
[----:B------:R3:W-:Y:S04]  /*1e540*/  @!P2 ST.E.128 desc[UR6][R4.64], R24 ;  /* 0x000000180400a985 */ /* 0x0007e8000c101d06 */
[----:B------:R3:W-:Y:S02]  /*1e550*/  @!P3 ST.E.128 desc[UR6][R14.64], R40 ;  /* 0x000000280e00b985 */ /* 0x0007e4000c101d06 */
.L_x_624:
[----:B------:R-:W-:Y:S05]  /*1e560*/  BSYNC B1 ;  /* 0x0000000000017941 */ /* 0x000fea0003800000 */
.L_x_623:
[----:B------:R-:W-:-:S03]  /*1e570*/  UMOV UR4, 0xffffffff ;  /* 0xffffffff00047882 */ /* 0x000fc60000000000 */
[----:B------:R-:W-:Y:S05]  /*1e580*/  BRA.DIV UR4, `(.L_x_625) ;  /* 0x000000a204647947 */ /* 0x000fea000b800000 */
[----:B----4-:R4:W0:Y:S04]  /*1e590*/  SHFL.IDX PT, R0, R8, 0x2, 0x181f ;  /* 0x00581f0008007f89 */ /* 0x01082800000e0000 */
[----:B--23--:R4:W2:Y:S02]  /*1e5a0*/  SHFL.IDX PT, R14, R3, 0x2, 0x181f ;  /* 0x00581f00030e7f89 */ /* 0x00c8a400000e0000 */
.L_x_834:
[----:B------:R-:W-:Y:S01]  /*1e5b0*/  VIADD R4, R20, 0x40 ;  /* 0x0000004014047836 */ /* 0x000fe20000000000 */
        /* <DEDUP_REMOVED lines=9> */
[-C--:B0-----:R-:W-:Y:S02]  /*1e650*/  @!P2 LEA.HI.X R5, R16, R0.reuse, R17, 0x1, P0 ;  /* 0x000000001005a211 */ /* 0x081fe400000f0c11 */
[----:B------:R-:W-:-:S03]  /*1e660*/  @!P3 LEA.HI.X R15, R221, R0, R21, 0x1, P1 ;  /* 0x00000000dd0fb211 */ /* 0x000fc600008f0c15 */
[----:B------:R3:W-:Y:S04]  /*1e670*/  @!P2 ST.E.128 desc[UR6][R4.64], R28 ;  /* 0x0000001c0400a985 */ /* 0x0007e8000c101d06 */
[----:B------:R3:W-:Y:S02]  /*1e680*/  @!P3 ST.E.128 desc[UR6][R14.64], R44 ;  /* 0x0000002c0e00b985 */ /* 0x0007e4000c101d06 */
.L_x_627:
[----:B------:R-:W-:Y:S05]  /*1e690*/  BSYNC B1 ;  /* 0x0000000000017941 */ /* 0x000fea0003800000 */
.L_x_626:
[----:B------:R-:W-:-:S03]  /*1e6a0*/  UMOV UR4, 0xffffffff ;  /* 0xffffffff00047882 */ /* 0x000fc60000000000 */
[----:B------:R-:W-:Y:S05]  /*1e6b0*/  BRA.DIV UR4, `(.L_x_628) ;  /* 0x000000a204607947 */ /* 0x000fea000b800000 */
[----:B0-----:R0:W0:Y:S04]  /*1e6c0*/  SHFL.IDX PT, R0, R8, 0x3, 0x181f ;  /* 0x00781f0008007f89 */ /* 0x00102800000e0000 */
[----:B--23--:R2:W3:Y:S02]  /*1e6d0*/  SHFL.IDX PT, R14, R3, 0x3, 0x181f ;  /* 0x00781f00030e7f89 */ /* 0x00c4e400000e0000 */
.L_x_838:
[----:B------:R-:W-:-:S04]  /*1e6e0*/  IADD3 R4, R20, 0x60, RZ ;  /* 0x0000006014047810 */ /* 0x000fc80007ffe0ff */
[----:B------:R-:W-:-:S13]  /*1e6f0*/  ISETP.GE.AND P0, PT, R4, R9, PT ;  /* 0x000000090400720c */ /* 0x000fda0003f06270 */
[----:B------:R-:W-:Y:S05]  /*1e700*/  @P0 BRA `(.L_x_629) ;  /* 0x0000001c000c0947 */ /* 0x000fea0003800000 */
[----:B------:R-:W-:Y:S01]  /*1e710*/  ULDC UR4, c[0x0][0xac8] ;  /* 0x0002b20000047ab9 */ /* 0x000fe20000000800 */
[----:B------:R-:W-:Y:S01]  /*1e720*/  ULDC.64 UR6, c[0x0][0x208] ;  /* 0x0000820000067ab9 */ /* 0x000fe20000000a00 */
[----:B------:R-:W-:-:S13]  /*1e730*/  ISETP.GE.AND P1, PT, R16, UR4, PT ;  /* 0x0000000410007c0c */ /* 0x000fda000bf26270 */
[----:B---3--:R-:W-:-:S04]  /*1e740*/  @!P1 LEA R4, P0, R16, R14, 0x1 ;  /* 0x0000000e10049211 */ /* 0x008fc800078008ff */
[----:B0-----:R-:W-:Y:S02]  /*1e750*/  @!P1 LEA.HI.X R5, R16, R0, R17, 0x1, P0 ;  /* 0x0000000010059211 */ /* 0x001fe400000f0c11 */
[----:B------:R-:W-:-:S03]  /*1e760*/  ISETP.GE.AND P0, PT, R221, UR4, PT ;  /* 0x00000004dd007c0c */ /* 0x000fc6000bf06270 */
[----:B------:R0:W-:Y:S10]  /*1e770*/  @!P1 ST.E.128 desc[UR6][R4.64], R32 ;  /* 0x0000002004009985 */ /* 0x0001f4000c101d06 */
[----:B------:R-:W-:Y:S05]  /*1e780*/  @P0 BRA `(.L_x_629) ;  /* 0x0000001800ec0947 */ /* 0x000fea0003800000 */
[----:B------:R-:W-:Y:S01]  /*1e790*/  LEA R14, P0, R221, R14, 0x1 ;  /* 0x0000000edd0e7211 */ /* 0x000fe200078008ff */
[----:B------:R-:W-:-:S03]  /*1e7a0*/  ULDC.64 UR4, c[0x0][0x208] ;  /* 0x0000820000047ab9 */ /* 0x000fc60000000a00 */
[----:B------:R-:W-:-:S05]  /*1e7b0*/  LEA.HI.X R15, R221, R0, R21, 0x1, P0 ;  /* 0x00000000dd0f7211 */ /* 0x000fca00000f0c15 */
[----:B------:R3:W-:Y:S01]  /*1e7c0*/  ST.E.128 desc[UR4][R14.64], R48 ;  /* 0x000000300e007985 */ /* 0x0007e2000c101d04 */
[----:B------:R-:W-:Y:S05]  /*1e7d0*/  BRA `(.L_x_629) ;  /* 0x0000001800d87947 */ /* 0x000fea0003800000 */
.L_x_618:
[----:B------:R-:W2:Y:S01]  /*1e7e0*/  LDL R119, [R1+0x40] ;  /* 0x0000400001777983 */ /* 0x000ea20000100800 */
[----:B0-----:R-:W0:Y:S01]  /*1e7f0*/  @P1 LDC R0, c[0x0][0xbec] ;  /* 0x0002fb00ff001b82 */ /* 0x001e220000000800 */
[----:B------:R-:W-:Y:S01]  /*1e800*/  ULDC.64 UR4, c[0x0][0xb08] ;  /* 0x0002c20000047ab9 */ /* 0x000fe20000000a00 */
[----:B------:R-:W-:Y:S01]  /*1e810*/  SHF.R.S32.HI R3, RZ, 0x1f, R10 ;  /* 0x0000001fff037819 */ /* 0x000fe2000001140a */
[----:B------:R-:W-:Y:S01]  /*1e820*/  IMAD R12, R12, UR4, RZ ;  /* 0x000000040c0c7c24 */ /* 0x000fe2000f8e02ff */
[----:B------:R-:W-:Y:S01]  /*1e830*/  ULDC.64 UR6, c[0x0][0xb30] ;  /* 0x0002cc0000067ab9 */ /* 0x000fe20000000a00 */
[----:B------:R-:W-:-:S03]  /*1e840*/  IMAD.WIDE.U32 R4, R11, UR4, RZ ;  /* 0x000000040b047c25 */ /* 0x000fc6000f8e00ff */
[----:B------:R-:W1:Y:S01]  /*1e850*/  @P1 LDC R13, c[0x0][0xbf0] ;  /* 0x0002fc00ff0d1b82 */ /* 0x000e620000000800 */
[----:B------:R-:W-:Y:S01]  /*1e860*/  IMAD R11, R11, UR5, R12 ;  /* 0x000000050b0b7c24 */ /* 0x000fe2000f8e020c */
[----:B------:R-:W-:-:S03]  /*1e870*/  ULDC.64 UR4, c[0x0][0xb38] ;  /* 0x0002ce0000047ab9 */ /* 0x000fc60000000a00 */
[----:B------:R-:W-:Y:S02]  /*1e880*/  IMAD.IADD R5, R5, 0x1, R11 ;  /* 0x0000000105057824 */ /* 0x000fe400078e020b */
[----:B------:R-:W-:-:S04]  /*1e890*/  IMAD.WIDE.U32 R4, R102, UR4, R4 ;  /* 0x0000000466047c25 */ /* 0x000fc8000f8e0004 */
[----:B------:R-:W-:Y:S01]  /*1e8a0*/  IMAD R5, R102, UR5, R5 ;  /* 0x0000000566057c24 */ /* 0x000fe2000f8e0205 */
[----:B------:R-:W-:Y:S02]  /*1e8b0*/  ULDC.64 UR4, c[0x0][0xb40] ;  /* 0x0002d00000047ab9 */ /* 0x000fe40000000a00 */
[----:B------:R-:W-:Y:S02]  /*1e8c0*/  IMAD R3, R3, UR4, RZ ;  /* 0x0000000403037c24 */ /* 0x000fe4000f8e02ff */
[----:B0-----:R-:W-:-:S04]  /*1e8d0*/  @P1 IMAD.HI.U32 R0, R101, R0, RZ ;  /* 0x0000000065001227 */ /* 0x001fc800078e00ff */
[C---:B------:R-:W-:Y:S02]  /*1e8e0*/  IMAD R7, R10.reuse, UR5, R3 ;  /* 0x000000050a077c24 */ /* 0x040fe4000f8e0203 */
[----:B------:R-:W-:Y:S01]  /*1e8f0*/  IMAD.WIDE.U32 R10, R10, UR4, R4 ;  /* 0x000000040a0a7c25 */ /* 0x000fe2000f8e0004 */
[----:B------:R-:W-:-:S03]  /*1e900*/  ULDC.64 UR4, c[0x0][0xb48] ;  /* 0x0002d20000047ab9 */ /* 0x000fc60000000a00 */
[----:B------:R-:W-:Y:S01]  /*1e910*/  IMAD.MOV.U32 R3, RZ, RZ, R101 ;  /* 0x000000ffff037224 */ /* 0x000fe200078e0065 */
[----:B-1----:R-:W-:Y:S01]  /*1e920*/  @P1 SHF.R.U32.HI R3, RZ, R13, R0 ;  /* 0x0000000dff031219 */ /* 0x002fe20000011600 */
[----:B------:R-:W-:-:S03]  /*1e930*/  IMAD.IADD R11, R11, 0x1, R7 ;  /* 0x000000010b0b7824 */ /* 0x000fc600078e0207 */
[--C-:B------:R-:W-:Y:S01]  /*1e940*/  SHF.R.S32.HI R0, RZ, 0x1f, R3.reuse ;  /* 0x0000001fff007819 */ /* 0x100fe20000011403 */
[----:B------:R-:W-:Y:S02]  /*1e950*/  IMAD.MOV R7, RZ, RZ, -R3 ;  /* 0x000000ffff077224 */ /* 0x000fe400078e0a03 */
[----:B------:R-:W-:-:S04]  /*1e960*/  IMAD.WIDE.U32 R4, R100, UR4, R10 ;  /* 0x0000000464047c25 */ /* 0x000fc8000f8e000a */
[----:B------:R-:W-:Y:S02]  /*1e970*/  IMAD R7, R8, R7, R101 ;  /* 0x0000000708077224 */ /* 0x000fe400078e0265 */
[----:B------:R-:W-:Y:S02]  /*1e980*/  IMAD R0, R0, UR6, RZ ;  /* 0x0000000600007c24 */ /* 0x000fe4000f8e02ff */
[----:B------:R-:W-:Y:S01]  /*1e990*/  IMAD R5, R100, UR5, R5 ;  /* 0x0000000564057c24 */ /* 0x000fe2000f8e0205 */
[----:B------:R-:W-:Y:S01]  /*1e9a0*/  ULDC.64 UR4, c[0x0][0xb28] ;  /* 0x0002ca0000047ab9 */ /* 0x000fe20000000a00 */
[C---:B------:R-:W-:Y:S01]  /*1e9b0*/  IMAD R11, R3.reuse, UR7, R0 ;  /* 0x00000007030b7c24 */ /* 0x040fe2000f8e0200 */
[----:B------:R-:W-:Y:S01]  /*1e9c0*/  SHF.R.S32.HI R0, RZ, 0x1f, R7 ;  /* 0x0000001fff007819 */ /* 0x000fe20000011407 */
[----:B------:R-:W-:-:S04]  /*1e9d0*/  IMAD.WIDE.U32 R4, R3, UR6, R4 ;  /* 0x0000000603047c25 */ /* 0x000fc8000f8e0004 */
[----:B------:R-:W-:Y:S02]  /*1e9e0*/  IMAD R0, R0, UR4, RZ ;  /* 0x0000000400007c24 */ /* 0x000fe4000f8e02ff */
[----:B------:R-:W-:Y:S01]  /*1e9f0*/  IMAD.IADD R5, R5, 0x1, R11 ;  /* 0x0000000105057824 */ /* 0x000fe200078e020b */
[----:B------:R-:W-:Y:S01]  /*1ea00*/  IADD3 R8, R2, 0x34820, RZ ;  /* 0x0003482002087810 */ /* 0x000fe20007ffe0ff */
[C---:B------:R-:W-:Y:S02]  /*1ea10*/  IMAD R3, R7.reuse, UR5, R0 ;  /* 0x0000000507037c24 */ /* 0x040fe4000f8e0200 */
[----:B------:R-:W-:Y:S01]  /*1ea20*/  IMAD.WIDE.U32 R4, R7, UR4, R4 ;  /* 0x0000000407047c25 */ /* 0x000fe2000f8e0004 */
[----:B------:R-:W-:Y:S01]  /*1ea30*/  ULDC.64 UR4, c[0x0][0xb00] ;  /* 0x0002c00000047ab9 */ /* 0x000fe20000000a00 */
[----:B------:R-:W-:Y:S02]  /*1ea40*/  PRMT R8, RZ, 0x654, R8 ;  /* 0x00000654ff087816 */ /* 0x000fe40000000008 */
[----:B------:R-:W-:Y:S01]  /*1ea50*/  IMAD.IADD R3, R5, 0x1, R3 ;  /* 0x0000000105037824 */ /* 0x000fe200078e0203 */
[C---:B------:R-:W-:Y:S01]  /*1ea60*/  LEA R0, P0, R4.reuse, UR4, 0x2 ;  /* 0x0000000404007c11 */ /* 0x040fe2000f8010ff */
[----:B------:R-:W-:Y:S01]  /*1ea70*/  UMOV UR4, 0xffffffff ;  /* 0xffffffff00047882 */ /* 0x000fe20000000000 */
[----:B------:R0:W-:Y:S02]  /*1ea80*/  SYNCS.ARRIVE.TRANS64.RED.A1T0 RZ, [R8+URZ], RZ ;  /* 0x000000ff08ff79a7 */ /* 0x0001e4000810043f */
[----:B------:R-:W-:Y:S01]  /*1ea90*/  LEA.HI.X R4, R4, UR5, R3, 0x2, P0 ;  /* 0x0000000504047c11 */ /* 0x000fe200080f1403 */
[C---:B--2---:R-:W-:Y:S01]  /*1eaa0*/  VIADD R30, R119.reuse, 0x30 ;  /* 0x00000030771e7836 */ /* 0x044fe20000000000 */
[C---:B------:R-:W-:Y:S01]  /*1eab0*/  IADD3 R100, R119.reuse, 0x50, RZ ;  /* 0x0000005077647810 */ /* 0x040fe20007ffe0ff */
[C---:B------:R-:W-:Y:S01]  /*1eac0*/  VIADD R32, R119.reuse, 0x38 ;  /* 0x0000003877207836 */ /* 0x040fe20000000000 */
[C---:B------:R-:W-:Y:S01]  /*1ead0*/  IADD3 R7, R119.reuse, 0x8, RZ ;  /* 0x0000000877077810 */ /* 0x040fe20007ffe0ff */
[----:B------:R-:W-:-:S02]  /*1eae0*/  VIADD R34, R119, 0x40 ;  /* 0x0000004077227836 */ /* 0x000fc40000000000 */
[C---:B------:R-:W-:Y:S02]  /*1eaf0*/  VIADD R98, R119.reuse, 0x48 ;  /* 0x0000004877627836 */ /* 0x040fe40000000000 */
[C---:B------:R-:W-:Y:S02]  /*1eb00*/  VIADD R102, R119.reuse, 0x58 ;  /* 0x0000005877667836 */ /* 0x040fe40000000000 */
[C---:B------:R-:W-:Y:S02]  /*1eb10*/  VIADD R104, R119.reuse, 0x60 ;  /* 0x0000006077687836 */ /* 0x040fe40000000000 */
[C---:B------:R-:W-:Y:S02]  /*1eb20*/  VIADD R106, R119.reuse, 0x68 ;  /* 0x00000068776a7836 */ /* 0x040fe40000000000 */
[C---:B------:R-:W-:Y:S02]  /*1eb30*/  VIADD R108, R119.reuse, 0x70 ;  /* 0x00000070776c7836 */ /* 0x040fe40000000000 */
[----:B------:R-:W-:-:S02]  /*1eb40*/  VIADD R110, R119, 0x78 ;  /* 0x00000078776e7836 */ /* 0x000fc40000000000 */
[C---:B------:R-:W-:Y:S02]  /*1eb50*/  VIADD R112, R119.reuse, 0x10 ;  /* 0x0000001077707836 */ /* 0x040fe40000000000 */
[C---:B------:R-:W-:Y:S02]  /*1eb60*/  VIADD R114, R119.reuse, 0x28 ;  /* 0x0000002877727836 */ /* 0x040fe40000000000 */
[C---:B------:R-:W-:Y:S02]  /*1eb70*/  VIADD R115, R119.reuse, 0x20 ;  /* 0x0000002077737836 */ /* 0x040fe40000000000 */
[----:B------:R-:W-:Y:S01]  /*1eb80*/  VIADD R117, R119, 0x18 ;  /* 0x0000001877757836 */ /* 0x000fe20000000000 */
[----:B------:R-:W-:Y:S02]  /*1eb90*/  SHF.R.S32.HI R31, RZ, 0x1f, R30 ;  /* 0x0000001fff1f7819 */ /* 0x000fe4000001141e */
[----:B------:R-:W-:Y:S02]  /*1eba0*/  SHF.R.S32.HI R33, RZ, 0x1f, R32 ;  /* 0x0000001fff217819 */ /* 0x000fe40000011420 */
[----:B------:R-:W-:-:S02]  /*1ebb0*/  SHF.R.S32.HI R35, RZ, 0x1f, R34 ;  /* 0x0000001fff237819 */ /* 0x000fc40000011422 */
[----:B------:R-:W-:Y:S02]  /*1ebc0*/  SHF.R.S32.HI R99, RZ, 0x1f, R98 ;  /* 0x0000001fff637819 */ /* 0x000fe40000011462 */
[----:B------:R-:W-:Y:S02]  /*1ebd0*/  SHF.R.S32.HI R101, RZ, 0x1f, R100 ;  /* 0x0000001fff657819 */ /* 0x000fe40000011464 */
[----:B------:R-:W-:Y:S02]  /*1ebe0*/  SHF.R.S32.HI R103, RZ, 0x1f, R102 ;  /* 0x0000001fff677819 */ /* 0x000fe40000011466 */
[----:B------:R-:W-:Y:S02]  /*1ebf0*/  SHF.R.S32.HI R105, RZ, 0x1f, R104 ;  /* 0x0000001fff697819 */ /* 0x000fe40000011468 */
[----:B------:R-:W-:Y:S02]  /*1ec00*/  SHF.R.S32.HI R107, RZ, 0x1f, R106 ;  /* 0x0000001fff6b7819 */ /* 0x000fe4000001146a */
[----:B------:R-:W-:-:S02]  /*1ec10*/  SHF.R.S32.HI R109, RZ, 0x1f, R108 ;  /* 0x0000001fff6d7819 */ /* 0x000fc4000001146c */
[----:B------:R-:W-:Y:S02]  /*1ec20*/  SHF.R.S32.HI R111, RZ, 0x1f, R110 ;  /* 0x0000001fff6f7819 */ /* 0x000fe4000001146e */
[----:B0-----:R-:W-:Y:S02]  /*1ec30*/  SHF.R.S32.HI R8, RZ, 0x1f, R7 ;  /* 0x0000001fff087819 */ /* 0x001fe40000011407 */
[----:B------:R-:W-:Y:S02]  /*1ec40*/  SHF.R.S32.HI R113, RZ, 0x1f, R112 ;  /* 0x0000001fff717819 */ /* 0x000fe40000011470 */
[----:B------:R-:W-:Y:S02]  /*1ec50*/  SHF.R.S32.HI R116, RZ, 0x1f, R114 ;  /* 0x0000001fff747819 */ /* 0x000fe40000011472 */
[----:B------:R-:W-:Y:S02]  /*1ec60*/  SHF.R.S32.HI R118, RZ, 0x1f, R115 ;  /* 0x0000001fff767819 */ /* 0x000fe40000011473 */
[----:B------:R-:W-:Y:S01]  /*1ec70*/  SHF.R.S32.HI R120, RZ, 0x1f, R117 ;  /* 0x0000001fff787819 */ /* 0x000fe20000011475 */
[----:B------:R-:W-:Y:S06]  /*1ec80*/  BRA.DIV UR4, `(.L_x_630) ;  /* 0x0000009e04347947 */ /* 0x000fec000b800000 */
[----:B------:R0:W1:Y:S04]  /*1ec90*/  SHFL.IDX PT, R3, R4, RZ, 0x1c1f ;  /* 0x001c1fff04037589 */ /* 0x00006800000e0000 */
[----:B------:R0:W2:Y:S02]  /*1eca0*/  SHFL.IDX PT, R14, R0, RZ, 0x1c1f ;  /* 0x001c1fff000e7589 */ /* 0x0000a400000e0000 */
.L_x_841:
[----:B------:R-:W-:Y:S01]  /*1ecb0*/  ISETP.GE.AND P0, PT, R24, R9, PT ;  /* 0x000000091800720c */ /* 0x000fe20003f06270 */
[----:B------:R-:W-:-:S12]  /*1ecc0*/  BSSY B1, `(.L_x_631) ;  /* 0x0000044000017945 */ /* 0x000fd80003800000 */
[----:B------:R-:W-:Y:S05]  /*1ecd0*/  @P0 BRA `(.L_x_632) ;  /* 0x0000000400080947 */ /* 0x000fea0003800000 */
[----:B------:R-:W-:Y:S01]  /*1ece0*/  ULDC UR4, c[0x0][0xac8] ;  /* 0x0002b20000047ab9 */ /* 0x000fe20000000800 */
[----:B------:R-:W-:Y:S01]  /*1ecf0*/  ULDC.64 UR6, c[0x0][0x208] ;  /* 0x0000820000067ab9 */ /* 0x000fe20000000a00 */
[----:B------:R-:W-:Y:S02]  /*1ed00*/  ISETP.GE.AND P0, PT, R119, UR4, PT ;  /* 0x0000000477007c0c */ /* 0x000fe4000bf06270 */
[----:B------:R-:W-:Y:S02]  /*1ed10*/  ISETP.GE.AND P2, PT, R7, UR4, PT ;  /* 0x0000000407007c0c */ /* 0x000fe4000bf46270 */
[----:B------:R-:W-:Y:S02]  /*1ed20*/  ISETP.GE.AND P3, PT, R112, UR4, PT ;  /* 0x0000000470007c0c */ /* 0x000fe4000bf66270 */
[----:B------:R-:W-:-:S07]  /*1ed30*/  ISETP.GE.AND P1, PT, R117, UR4, PT ;  /* 0x0000000475007c0c */ /* 0x000fce000bf26270 */
[----:B-1----:R-:W-:Y:S02]  /*1ed40*/  @!P0 IMAD.MOV.U32 R15, RZ, RZ, R3 ;  /* 0x000000ffff0f8224 */ /* 0x002fe400078e0003 */
[----:B--2---:R-:W-:Y:S01]  /*1ed50*/  @!P2 LEA R10, P4, R7, R14, 0x2 ;  /* 0x0000000e070aa211 */ /* 0x004fe200078810ff */
[----:B------:R-:W-:-:S03]  /*1ed60*/  @!P0 IMAD.WIDE R12, R119, 0x4, R14 ;  /* 0x00000004770c8825 */ /* 0x000fc600078e020e */
[-C--:B------:R-:W-:Y:S02]  /*1ed70*/  @!P2 LEA.HI.X R11, R7, R3.reuse, R8, 0x2, P4 ;  /* 0x00000003070ba211 */ /* 0x080fe400020f1408 */
[-C--:B------:R-:W-:Y:S01]  /*1ed80*/  @!P3 LEA R24, P4, R112, R14.reuse, 0x2 ;  /* 0x0000000e7018b211 */ /* 0x080fe200078810ff */
[----:B------:R1:W-:Y:S01]  /*1ed90*/  @!P0 ST.E.64 desc[UR6][R12.64], R20 ;  /* 0x000000140c008985 */ /* 0x0003e2000c101b06 */
[----:B------:R-:W-:Y:S02]  /*1eda0*/  ISETP.GE.AND P0, PT, R115, UR4, PT ;  /* 0x0000000473007c0c */ /* 0x000fe4000bf06270 */
[----:B------:R-:W-:Y:S01]  /*1edb0*/  @!P1 LEA R26, P5, R117, R14, 0x2 ;  /* 0x0000000e751a9211 */ /* 0x000fe200078a10ff */
[----:B------:R2:W-:Y:S01]  /*1edc0*/  @!P2 ST.E.64 desc[UR6][R10.64], R88 ;  /* 0x000000580a00a985 */ /* 0x0005e2000c101b06 */
[----:B------:R-:W-:Y:S02]  /*1edd0*/  ISETP.GE.AND P2, PT, R114, UR4, PT ;  /* 0x0000000472007c0c */ /* 0x000fe4000bf46270 */
[----:B------:R-:W-:-:S02]  /*1ede0*/  @!P3 LEA.HI.X R25, R112, R3, R113, 0x2, P4 ;  /* 0x000000037019b211 */ /* 0x000fc400020f1471 */
[----:B------:R-:W-:Y:S02]  /*1edf0*/  @!P1 LEA.HI.X R27, R117, R3, R120, 0x2, P5 ;  /* 0x00000003751b9211 */ /* 0x000fe400028f1478 */
[----:B------:R-:W-:Y:S01]  /*1ee00*/  ISETP.GE.AND P4, PT, R30, UR4, PT ;  /* 0x000000041e007c0c */ /* 0x000fe2000bf86270 */
[----:B------:R3:W-:Y:S02]  /*1ee10*/  @!P3 ST.E.64 desc[UR6][R24.64], R90 ;  /* 0x0000005a1800b985 */ /* 0x0007e4000c101b06 */
[-C--:B------:R-:W-:Y:S02]  /*1ee20*/  @!P0 LEA R28, P3, R115, R14.reuse, 0x2 ;  /* 0x0000000e731c8211 */ /* 0x080fe400078610ff */
[----:B------:R4:W-:Y:S01]  /*1ee30*/  @!P1 ST.E.64 desc[UR6][R26.64], R36 ;  /* 0x000000241a009985 */ /* 0x0009e2000c101b06 */
[----:B------:R-:W-:Y:S02]  /*1ee40*/  ISETP.GE.AND P1, PT, R32, UR4, PT ;  /* 0x0000000420007c0c */ /* 0x000fe4000bf26270 */
[----:B-1----:R-:W-:-:S02]  /*1ee50*/  @!P2 LEA R12, P5, R114, R14, 0x2 ;  /* 0x0000000e720ca211 */ /* 0x002fc400078a10ff */
[-C--:B------:R-:W-:Y:S02]  /*1ee60*/  @!P0 LEA.HI.X R29, R115, R3.reuse, R118, 0x2, P3 ;  /* 0x00000003731d8211 */ /* 0x080fe400018f1476 */
[----:B------:R-:W-:Y:S02]  /*1ee70*/  @!P2 LEA.HI.X R13, R114, R3, R116, 0x2, P5 ;  /* 0x00000003720da211 */ /* 0x000fe400028f1474 */
[----:B------:R-:W-:Y:S01]  /*1ee80*/  ISETP.GE.AND P3, PT, R34, UR4, PT ;  /* 0x0000000422007c0c */ /* 0x000fe2000bf66270 */
[----:B------:R-:W-:Y:S01]  /*1ee90*/  @!P0 ST.E.64 desc[UR6][R28.64], R40 ;  /* 0x000000281c008985 */ /* 0x000fe2000c101b06 */
[----:B--2---:R-:W-:-:S03]  /*1eea0*/  @!P4 LEA R10, P0, R30, R14, 0x2 ;  /* 0x0000000e1e0ac211 */ /* 0x004fc600078010ff */
[----:B------:R1:W-:Y:S01]  /*1eeb0*/  @!P2 ST.E.64 desc[UR6][R12.64], R44 ;  /* 0x0000002c0c00a985 */ /* 0x0003e2000c101b06 */
[-C--:B------:R-:W-:Y:S02]  /*1eec0*/  @!P1 LEA R20, P5, R32, R14.reuse, 0x2 ;  /* 0x0000000e20149211 */ /* 0x080fe400078a10ff */
[----:B------:R-:W-:Y:S02]  /*1eed0*/  ISETP.GE.AND P2, PT, R98, UR4, PT ;  /* 0x0000000462007c0c */ /* 0x000fe4000bf46270 */
[-C--:B------:R-:W-:Y:S02]  /*1eee0*/  @!P4 LEA.HI.X R11, R30, R3.reuse, R31, 0x2, P0 ;  /* 0x000000031e0bc211 */ /* 0x080fe400000f141f */
[----:B------:R-:W-:Y:S02]  /*1eef0*/  ISETP.GE.AND P0, PT, R100, UR4, PT ;  /* 0x0000000464007c0c */ /* 0x000fe4000bf06270 */
[----:B------:R-:W-:Y:S01]  /*1ef00*/  @!P1 LEA.HI.X R21, R32, R3, R33, 0x2, P5 ;  /* 0x0000000320159211 */ /* 0x000fe200028f1421 */
[----:B------:R2:W-:Y:S01]  /*1ef10*/  @!P4 ST.E.64 desc[UR6][R10.64], R48 ;  /* 0x000000300a00c985 */ /* 0x0005e2000c101b06 */
[----:B---3--:R-:W-:-:S03]  /*1ef20*/  @!P3 LEA R24, P5, R34, R14, 0x2 ;  /* 0x0000000e2218b211 */ /* 0x008fc600078a10ff */
[----:B------:R3:W-:Y:S01]  /*1ef30*/  @!P1 ST.E.64 desc[UR6][R20.64], R52 ;  /* 0x0000003414009985 */ /* 0x0007e2000c101b06 */
[----:B------:R-:W-:Y:S02]  /*1ef40*/  ISETP.GE.AND P1, PT, R102, UR4, PT ;  /* 0x0000000466007c0c */ /* 0x000fe4000bf26270 */
[-C--:B------:R-:W-:Y:S02]  /*1ef50*/  @!P3 LEA.HI.X R25, R34, R3.reuse, R35, 0x2, P5 ;  /* 0x000000032219b211 */ /* 0x080fe400028f1423 */
[-C--:B----4-:R-:W-:Y:S02]  /*1ef60*/  @!P2 LEA R26, P4, R98, R14.reuse, 0x2 ;  /* 0x0000000e621aa211 */ /* 0x090fe400078810ff */
[----:B-1----:R-:W-:Y:S01]  /*1ef70*/  @!P0 LEA R12, P5, R100, R14, 0x2 ;  /* 0x0000000e640c8211 */ /* 0x002fe200078a10ff */
[----:B------:R1:W-:Y:S01]  /*1ef80*/  @!P3 ST.E.64 desc[UR6][R24.64], R56 ;  /* 0x000000381800b985 */ /* 0x0003e2000c101b06 */
[----:B------:R-:W-:Y:S02]  /*1ef90*/  @!P2 LEA.HI.X R27, R98, R3, R99, 0x2, P4 ;  /* 0x00000003621ba211 */ /* 0x000fe400020f1463 */
[----:B------:R-:W-:-:S02]  /*1efa0*/  ISETP.GE.AND P3, PT, R104, UR4, PT ;  /* 0x0000000468007c0c */ /* 0x000fc4000bf66270 */
[-C--:B------:R-:W-:Y:S01]  /*1efb0*/  @!P0 LEA.HI.X R13, R100, R3.reuse, R101, 0x2, P5 ;  /* 0x00000003640d8211 */ /* 0x080fe200028f1465 */
[----:B------:R4:W-:Y:S01]  /*1efc0*/  @!P2 ST.E.64 desc[UR6][R26.64], R60 ;  /* 0x0000003c1a00a985 */ /* 0x0009e2000c101b06 */
[----:B------:R-:W-:Y:S02]  /*1efd0*/  ISETP.GE.AND P4, PT, R106, UR4, PT ;  /* 0x000000046a007c0c */ /* 0x000fe4000bf86270 */
[----:B--2---:R-:W-:Y:S01]  /*1efe0*/  @!P1 LEA R10, P5, R102, R14, 0x2 ;  /* 0x0000000e660a9211 */ /* 0x004fe200078a10ff */
[----:B------:R2:W-:Y:S01]  /*1eff0*/  @!P0 ST.E.64 desc[UR6][R12.64], R64 ;  /* 0x000000400c008985 */ /* 0x0005e2000c101b06 */
[----:B------:R-:W-:Y:S02]  /*1f000*/  ISETP.GE.AND P2, PT, R108, UR4, PT ;  /* 0x000000046c007c0c */ /* 0x000fe4000bf46270 */
[----:B------:R-:W-:Y:S02]  /*1f010*/  ISETP.GE.AND P0, PT, R110, UR4, PT ;  /* 0x000000046e007c0c */ /* 0x000fe4000bf06270 */
[----:B------:R-:W-:-:S02]  /*1f020*/  @!P1 LEA.HI.X R11, R102, R3, R103, 0x2, P5 ;  /* 0x00000003660b9211 */ /* 0x000fc400028f1467 */
[----:B---3--:R-:W-:-:S03]  /*1f030*/  @!P3 LEA R20, P5, R104, R14, 0x2 ;  /* 0x0000000e6814b211 */ /* 0x008fc600078a10ff */
[----:B------:R2:W-:Y:S01]  /*1f040*/  @!P1 ST.E.64 desc[UR6][R10.64], R68 ;  /* 0x000000440a009985 */ /* 0x0005e2000c101b06 */
[-C--:B-1----:R-:W-:Y:S02]  /*1f050*/  @!P4 LEA R24, P1, R106, R14.reuse, 0x2 ;  /* 0x0000000e6a18c211 */ /* 0x082fe400078210ff */
[-C--:B------:R-:W-:Y:S02]  /*1f060*/  @!P3 LEA.HI.X R21, R104, R3.reuse, R105, 0x2, P5 ;  /* 0x000000036815b211 */ /* 0x080fe400028f1469 */
[-C--:B----4-:R-:W-:Y:S02]  /*1f070*/  @!P2 LEA R26, P5, R108, R14.reuse, 0x2 ;  /* 0x0000000e6c1aa211 */ /* 0x090fe400078a10ff */
[-C--:B------:R-:W-:Y:S01]  /*1f080*/  @!P4 LEA.HI.X R25, R106, R3.reuse, R107, 0x2, P1 ;  /* 0x000000036a19c211 */ /* 0x080fe200008f146b */
[----:B------:R2:W-:Y:S01]  /*1f090*/  @!P3 ST.E.64 desc[UR6][R20.64], R72 ;  /* 0x000000481400b985 */ /* 0x0005e2000c101b06 */
[----:B------:R-:W-:Y:S02]  /*1f0a0*/  @!P0 LEA R14, P1, R110, R14, 0x2 ;  /* 0x0000000e6e0e8211 */ /* 0x000fe400078210ff */
[-C--:B------:R-:W-:Y:S01]  /*1f0b0*/  @!P2 LEA.HI.X R27, R108, R3.reuse, R109, 0x2, P5 ;  /* 0x000000036c1ba211 */ /* 0x080fe200028f146d */
[----:B------:R2:W-:Y:S01]  /*1f0c0*/  @!P4 ST.E.64 desc[UR6][R24.64], R76 ;  /* 0x0000004c1800c985 */ /* 0x0005e2000c101b06 */
[----:B------:R-:W-:-:S03]  /*1f0d0*/  @!P0 LEA.HI.X R15, R110, R3, R111, 0x2, P1 ;  /* 0x000000036e0f8211 */ /* 0x000fc600008f146f */
[----:B------:R2:W-:Y:S04]  /*1f0e0*/  @!P2 ST.E.64 desc[UR6][R26.64], R80 ;  /* 0x000000501a00a985 */ /* 0x0005e8000c101b06 */
[----:B------:R2:W-:Y:S02]  /*1f0f0*/  @!P0 ST.E.64 desc[UR6][R14.64], R92 ;  /* 0x0000005c0e008985 */ /* 0x0005e4000c101b06 */
.L_x_632:
[----:B------:R-:W-:Y:S05]  /*1f100*/  BSYNC B1 ;  /* 0x0000000000017941 */ /* 0x000fea0003800000 */
.L_x_631:
[----:B------:R-:W-:-:S03]  /*1f110*/  UMOV UR4, 0xffffffff ;  /* 0xffffffff00047882 */ /* 0x000fc60000000000 */
[----:B------:R-:W-:Y:S05]  /*1f120*/  BRA.DIV UR4, `(.L_x_633) ;  /* 0x0000009a04407947 */ /* 0x000fea000b800000 */
[----:B-1----:R1:W3:Y:S04]  /*1f130*/  SHFL.IDX PT, R3, R4, 0x1, 0x1c1f ;  /* 0x003c1f0004037f89 */ /* 0x0022e800000e0000 */
[----:B--2---:R1:W2:Y:S02]  /*1f140*/  SHFL.IDX PT, R14, R0, 0x1, 0x1c1f ;  /* 0x003c1f00000e7f89 */ /* 0x0042a400000e0000 */
.L_x_845:
[----:B------:R-:W-:-:S13]  /*1f150*/  ISETP.GE.AND P0, PT, R6, R9, PT ;  /* 0x000000090600720c */ /* 0x000fda0003f06270 */
[----:B------:R-:W-:Y:S05]  /*1f160*/  @P0 BRA `(.L_x_629) ;  /* 0x0000001000740947 */ /* 0x000fea0003800000 */
[----:B------:R-:W-:Y:S01]  /*1f170*/  ULDC UR4, c[0x0][0xac8] ;  /* 0x0002b20000047ab9 */ /* 0x000fe20000000800 */
[----:B------:R-:W-:Y:S01]  /*1f180*/  ULDC.64 UR6, c[0x0][0x208] ;  /* 0x0000820000067ab9 */ /* 0x000fe20000000a00 */
[----:B------:R-:W-:Y:S02]  /*1f190*/  ISETP.GE.AND P5, PT, R119, UR4, PT ;  /* 0x0000000477007c0c */ /* 0x000fe4000bfa6270 */
[----:B------:R-:W-:Y:S02]  /*1f1a0*/  ISETP.GE.AND P0, PT, R7, UR4, PT ;  /* 0x0000000407007c0c */ /* 0x000fe4000bf06270 */
[----:B------:R-:W-:Y:S02]  /*1f1b0*/  ISETP.GE.AND P1, PT, R112, UR4, PT ;  /* 0x0000000470007c0c */ /* 0x000fe4000bf26270 */
[----:B------:R-:W-:Y:S02]  /*1f1c0*/  ISETP.GE.AND P3, PT, R117, UR4, PT ;  /* 0x0000000475007c0c */ /* 0x000fe4000bf66270 */
[----:B------:R-:W-:-:S05]  /*1f1d0*/  ISETP.GE.AND P4, PT, R115, UR4, PT ;  /* 0x0000000473007c0c */ /* 0x000fca000bf86270 */
[----:B---3--:R-:W-:Y:S02]  /*1f1e0*/  @!P5 MOV R15, R3 ;  /* 0x00000003000fd202 */ /* 0x008fe40000000f00 */
[----:B--2---:R-:W-:Y:S01]  /*1f1f0*/  @!P0 LEA R6, P2, R7, R14, 0x2 ;  /* 0x0000000e07068211 */ /* 0x004fe200078410ff */
[----:B01----:R-:W-:-:S03]  /*1f200*/  @!P5 IMAD.WIDE R4, R119, 0x4, R14 ;  /* 0x000000047704d825 */ /* 0x003fc600078e020e */
[----:B------:R-:W-:Y:S02]  /*1f210*/  @!P0 LEA.HI.X R7, R7, R3, R8, 0x2, P2 ;  /* 0x0000000307078211 */ /* 0x000fe400010f1408 */
[----:B------:R-:W-:Y:S01]  /*1f220*/  ISETP.GE.AND P2, PT, R114, UR4, PT ;  /* 0x0000000472007c0c */ /* 0x000fe2000bf46270 */
[----:B------:R0:W-:Y:S01]  /*1f230*/  @!P5 ST.E.64 desc[UR6][R4.64], R84 ;  /* 0x000000540400d985 */ /* 0x0001e2000c101b06 */
[----:B------:R-:W-:-:S03]  /*1f240*/  @!P1 LEA R8, P5, R112, R14, 0x2 ;  /* 0x0000000e70089211 */ /* 0x000fc600078a10ff */
[----:B------:R1:W-:Y:S01]  /*1f250*/  @!P0 ST.E.64 desc[UR6][R6.64], R94 ;  /* 0x0000005e06008985 */ /* 0x0003e2000c101b06 */
[CC--:B------:R-:W-:Y:S02]  /*1f260*/  @!P3 LEA R10, P0, R117.reuse, R14.reuse, 0x2 ;  /* 0x0000000e750ab211 */ /* 0x0c0fe400078010ff */
[-C--:B------:R-:W-:Y:S02]  /*1f270*/  @!P1 LEA.HI.X R9, R112, R3.reuse, R113, 0x2, P5 ;  /* 0x0000000370099211 */ /* 0x080fe400028f1471 */
[-C--:B------:R-:W-:Y:S02]  /*1f280*/  @!P3 LEA.HI.X R11, R117, R3.reuse, R120, 0x2, P0 ;  /* 0x00000003750bb211 */ /* 0x080fe400000f1478 */
[----:B------:R-:W-:Y:S01]  /*1f290*/  ISETP.GE.AND P0, PT, R30, UR4, PT ;  /* 0x000000041e007c0c */ /* 0x000fe2000bf06270 */
[----:B------:R2:W-:Y:S01]  /*1f2a0*/  @!P1 ST.E.64 desc[UR6][R8.64], R96 ;  /* 0x0000006008009985 */ /* 0x0005e2000c101b06 */
[C---:B------:R-:W-:Y:S02]  /*1f2b0*/  @!P4 LEA R12, P5, R115.reuse, R14, 0x2 ;  /* 0x0000000e730cc211 */ /* 0x040fe400078a10ff */
[----:B------:R-:W-:Y:S01]  /*1f2c0*/  ISETP.GE.AND P1, PT, R32, UR4, PT ;  /* 0x0000000420007c0c */ /* 0x000fe2000bf26270 */
[----:B------:R3:W-:Y:S01]  /*1f2d0*/  @!P3 ST.E.64 desc[UR6][R10.64], R38 ;  /* 0x000000260a00b985 */ /* 0x0007e2000c101b06 */
[----:B------:R-:W-:-:S02]  /*1f2e0*/  @!P4 LEA.HI.X R13, R115, R3, R118, 0x2, P5 ;  /* 0x00000003730dc211 */ /* 0x000fc400028f1476 */
[-C--:B0-----:R-:W-:Y:S02]  /*1f2f0*/  @!P2 LEA R4, P5, R114, R14.reuse, 0x2 ;  /* 0x0000000e7204a211 */ /* 0x081fe400078a10ff */
[----:B------:R-:W-:Y:S01]  /*1f300*/  ISETP.GE.AND P3, PT, R34, UR4, PT ;  /* 0x0000000422007c0c */ /* 0x000fe2000bf66270 */
[----:B------:R0:W-:Y:S01]  /*1f310*/  @!P4 ST.E.64 desc[UR6][R12.64], R42 ;  /* 0x0000002a0c00c985 */ /* 0x0001e2000c101b06 */
[-C--:B------:R-:W-:Y:S02]  /*1f320*/  @!P2 LEA.HI.X R5, R114, R3.reuse, R116, 0x2, P5 ;  /* 0x000000037205a211 */ /* 0x080fe400028f1474 */
[----:B-1----:R-:W-:Y:S02]  /*1f330*/  @!P0 LEA R6, P5, R30, R14, 0x2 ;  /* 0x0000000e1e068211 */ /* 0x002fe400078a10ff */
[----:B------:R-:W-:Y:S01]  /*1f340*/  ISETP.GE.AND P4, PT, R98, UR4, PT ;  /* 0x0000000462007c0c */ /* 0x000fe2000bf86270 */
[----:B------:R1:W-:Y:S01]  /*1f350*/  @!P2 ST.E.64 desc[UR6][R4.64], R46 ;  /* 0x0000002e0400a985 */ /* 0x0003e2000c101b06 */
[----:B------:R-:W-:-:S02]  /*1f360*/  @!P0 LEA.HI.X R7, R30, R3, R31, 0x2, P5 ;  /* 0x000000031e078211 */ /* 0x000fc400028f141f */
[-C--:B------:R-:W-:Y:S02]  /*1f370*/  @!P1 LEA R20, P5, R32, R14.reuse, 0x2 ;  /* 0x0000000e20149211 */ /* 0x080fe400078a10ff */
[----:B------:R-:W-:Y:S01]  /*1f380*/  ISETP.GE.AND P2, PT, R100, UR4, PT ;  /* 0x0000000464007c0c */ /* 0x000fe2000bf46270 */
[----:B------:R4:W-:Y:S01]  /*1f390*/  @!P0 ST.E.64 desc[UR6][R6.64], R50 ;  /* 0x0000003206008985 */ /* 0x0009e2000c101b06 */
[-C--:B------:R-:W-:Y:S02]  /*1f3a0*/  @!P1 LEA.HI.X R21, R32, R3.reuse, R33, 0x2, P5 ;  /* 0x0000000320159211 */ /* 0x080fe400028f1421 */
[----:B--2---:R-:W-:Y:S02]  /*1f3b0*/  @!P3 LEA R8, P5, R34, R14, 0x2 ;  /* 0x0000000e2208b211 */ /* 0x004fe400078a10ff */
[----:B------:R-:W-:Y:S01]  /*1f3c0*/  ISETP.GE.AND P0, PT, R102, UR4, PT ;  /* 0x0000000466007c0c */ /* 0x000fe2000bf06270 */
[----:B------:R2:W-:Y:S01]  /*1f3d0*/  @!P1 ST.E.64 desc[UR6][R20.64], R54 ;  /* 0x0000003614009985 */ /* 0x0005e2000c101b06 */
[----:B------:R-:W-:-:S02]  /*1f3e0*/  @!P3 LEA.HI.X R9, R34, R3, R35, 0x2, P5 ;  /* 0x000000032209b211 */ /* 0x000fc400028f1423 */
[-C--:B---3--:R-:W-:Y:S02]  /*1f3f0*/  @!P4 LEA R10, P5, R98, R14.reuse, 0x2 ;  /* 0x0000000e620ac211 */ /* 0x088fe400078a10ff */
[----:B------:R-:W-:Y:S01]  /*1f400*/  ISETP.GE.AND P1, PT, R104, UR4, PT ;  /* 0x0000000468007c0c */ /* 0x000fe2000bf26270 */
[----:B------:R3:W-:Y:S01]  /*1f410*/  @!P3 ST.E.64 desc[UR6][R8.64], R58 ;  /* 0x0000003a0800b985 */ /* 0x0007e2000c101b06 */
[----:B------:R-:W-:Y:S02]  /*1f420*/  @!P4 LEA.HI.X R11, R98, R3, R99, 0x2, P5 ;  /* 0x00000003620bc211 */ /* 0x000fe400028f1463 */
[----:B------:R-:W-:Y:S02]  /*1f430*/  ISETP.GE.AND P3, PT, R106, UR4, PT ;  /* 0x000000046a007c0c */ /* 0x000fe4000bf66270 */
[-C--:B0-----:R-:W-:Y:S01]  /*1f440*/  @!P2 LEA R12, P5, R100, R14.reuse, 0x2 ;  /* 0x0000000e640ca211 */ /* 0x081fe200078a10ff */
[----:B------:R0:W-:Y:S01]  /*1f450*/  @!P4 ST.E.64 desc[UR6][R10.64], R62 ;  /* 0x0000003e0a00c985 */ /* 0x0001e2000c101b06 */
[----:B-1----:R-:W-:-:S02]  /*1f460*/  @!P0 LEA R4, P4, R102, R14, 0x2 ;  /* 0x0000000e66048211 */ /* 0x002fc400078810ff */
[-C--:B------:R-:W-:Y:S02]  /*1f470*/  @!P2 LEA.HI.X R13, R100, R3.reuse, R101, 0x2, P5 ;  /* 0x00000003640da211 */ /* 0x080fe400028f1465 */
[----:B------:R-:W-:Y:S02]  /*1f480*/  ISETP.GE.AND P5, PT, R108, UR4, PT ;  /* 0x000000046c007c0c */ /* 0x000fe4000bfa6270 */
[----:B------:R-:W-:Y:S01]  /*1f490*/  @!P0 LEA.HI.X R5, R102, R3, R103, 0x2, P4 ;  /* 0x0000000366058211 */ /* 0x000fe200020f1467 */
[----:B------:R0:W-:Y:S01]  /*1f4a0*/  @!P2 ST.E.64 desc[UR6][R12.64], R66 ;  /* 0x000000420c00a985 */ /* 0x0001e2000c101b06 */
[----:B----4-:R-:W-:-:S03]  /*1f4b0*/  @!P1 LEA R6, P4, R104, R14, 0x2 ;  /* 0x0000000e68069211 */ /* 0x010fc600078810ff */
[----:B------:R0:W-:Y:S01]  /*1f4c0*/  @!P0 ST.E.64 desc[UR6][R4.64], R70 ;  /* 0x0000004604008985 */ /* 0x0001e2000c101b06 */
[-C--:B------:R-:W-:Y:S02]  /*1f4d0*/  @!P1 LEA.HI.X R7, R104, R3.reuse, R105, 0x2, P4 ;  /* 0x0000000368079211 */ /* 0x080fe400020f1469 */
[-C--:B--2---:R-:W-:Y:S02]  /*1f4e0*/  @!P3 LEA R20, P4, R106, R14.reuse, 0x2 ;  /* 0x0000000e6a14b211 */ /* 0x084fe400078810ff */
[----:B------:R-:W-:Y:S01]  /*1f4f0*/  ISETP.GE.AND P0, PT, R110, UR4, PT ;  /* 0x000000046e007c0c */ /* 0x000fe2000bf06270 */
[----:B------:R0:W-:Y:S01]  /*1f500*/  @!P1 ST.E.64 desc[UR6][R6.64], R74 ;  /* 0x0000004a06009985 */ /* 0x0001e2000c101b06 */
[----:B------:R-:W-:Y:S02]  /*1f510*/  @!P3 LEA.HI.X R21, R106, R3, R107, 0x2, P4 ;  /* 0x000000036a15b211 */ /* 0x000fe400020f146b */
[----:B---3--:R-:W-:-:S03]  /*1f520*/  @!P5 LEA R8, P4, R108, R14, 0x2 ;  /* 0x0000000e6c08d211 */ /* 0x008fc600078810ff */
[----:B------:R0:W-:Y:S01]  /*1f530*/  @!P3 ST.E.64 desc[UR6][R20.64], R78 ;  /* 0x0000004e1400b985 */ /* 0x0001e2000c101b06 */
[----:B------:R-:W-:-:S05]  /*1f540*/  @!P5 LEA.HI.X R9, R108, R3, R109, 0x2, P4 ;  /* 0x000000036c09d211 */ /* 0x000fca00020f146d */
[----:B------:R0:W-:Y:S01]  /*1f550*/  @!P5 ST.E.64 desc[UR6][R8.64], R82 ;  /* 0x000000520800d985 */ /* 0x0001e2000c101b06 */
[----:B------:R-:W-:Y:S05]  /*1f560*/  @P0 BRA `(.L_x_629) ;  /* 0x0000000c00740947 */ /* 0x000fea0003800000 */
[----:B------:R-:W-:Y:S01]  /*1f570*/  LEA R14, P0, R110, R14, 0x2 ;  /* 0x0000000e6e0e7211 */ /* 0x000fe200078010ff */
[----:B------:R-:W-:-:S03]  /*1f580*/  ULDC.64 UR4, c[0x0][0x208] ;  /* 0x0000820000047ab9 */ /* 0x000fc60000000a00 */
[----:B------:R-:W-:-:S05]  /*1f590*/  LEA.HI.X R15, R110, R3, R111, 0x2, P0 ;  /* 0x000000036e0f7211 */ /* 0x000fca00000f146f */
[----:B------:R1:W-:Y:S01]  /*1f5a0*/  ST.E.64 desc[UR4][R14.64], R86 ;  /* 0x000000560e007985 */ /* 0x0003e2000c101b04 */
[----:B------:R-:W-:Y:S05]  /*1f5b0*/  BRA `(.L_x_629) ;  /* 0x0000000c00607947 */ /* 0x000fea0003800000 */
.L_x_616:
[----:B------:R-:W2:Y:S01]  /*1f5c0*/  LDL R9, [R1+0x60] ;  /* 0x0000600001097983 */ /* 0x000ea20000100800 */
[----:B------:R-:W-:Y:S01]  /*1f5d0*/  ULDC.64 UR6, c[0x0][0xc08] ;  /* 0x0003020000067ab9 */ /* 0x000fe20000000a00 */
[----:B------:R-:W-:Y:S02]  /*1f5e0*/  ULDC.64 UR4, c[0x0][0xc00] ;  /* 0x0003000000047ab9 */ /* 0x000fe40000000a00 */
[----:B------:R-:W3:Y:S01]  /*1f5f0*/  LDL R8, [R1+0x70] ;  /* 0x0000700001087983 */ /* 0x000ee20000100800 */
[----:B------:R-:W-:Y:S01]  /*1f600*/  ISETP.NE.U32.AND P1, PT, RZ, UR6, PT ;  /* 0x00000006ff007c0c */ /* 0x000fe2000bf25070 */
[----:B------:R-:W-:Y:S01]  /*1f610*/  IMAD.MOV.U32 R3, RZ, RZ, RZ ;  /* 0x000000ffff037224 */ /* 0x000fe200078e00ff */
[----:B------:R-:W-:Y:S01]  /*1f620*/  ISETP.NE.U32.AND P0, PT, RZ, UR4, PT ;  /* 0x00000004ff007c0c */ /* 0x000fe2000bf05070 */
[----:B------:R-:W-:Y:S01]  /*1f630*/  ULDC.64 UR8, c[0x0][0x208] ;  /* 0x0000820000087ab9 */ /* 0x000fe20000000a00 */
[----:B------:R-:W-:Y:S01]  /*1f640*/  ISETP.NE.AND.EX P1, PT, RZ, UR7, PT, P1 ;  /* 0x00000007ff007c0c */ /* 0x000fe2000bf25310 */
[----:B------:R-:W4:Y:S01]  /*1f650*/  S2R R28, SR_TID.X ;  /* 0x00000000001c7919 */ /* 0x000f220000002100 */
[----:B------:R-:W-:Y:S01]  /*1f660*/  ISETP.NE.AND.EX P0, PT, RZ, UR5, PT, P0 ;  /* 0x00000005ff007c0c */ /* 0x000fe2000bf05300 */
[----:B----4-:R-:W-:-:S05]  /*1f670*/  VIADD R28, R28, 0xffffff80 ;  /* 0xffffff801c1c7836 */ /* 0x010fca0000000000 */
[----:B------:R-:W-:Y:S01]  /*1f680*/  ISETP.GT.AND P3, PT, R28, 0x7f, PT ;  /* 0x0000007f1c00780c */ /* 0x000fe20003f64270 */
[----:B--2---:R-:W-:Y:S01]  /*1f690*/  IMAD.SHL.U32 R6, R9, 0x4, RZ ;  /* 0x0000000409067824 */ /* 0x004fe200078e00ff */
[----:B------:R-:W-:-:S04]  /*1f6a0*/  SHF.R.S32.HI R26, RZ, 0x1f, R9 ;  /* 0x0000001fff1a7819 */ /* 0x000fc80000011409 */
[----:B------:R-:W-:Y:S02]  /*1f6b0*/  IADD3 R4, P2, R6, UR4, RZ ;  /* 0x0000000406047c10 */ /* 0x000fe4000ff5e0ff */
[----:B------:R-:W-:-:S04]  /*1f6c0*/  SHF.L.U64.HI R0, R9, 0x2, R26 ;  /* 0x0000000209007819 */ /* 0x000fc8000001021a */
[----:B------:R-:W-:Y:S02]  /*1f6d0*/  IADD3.X R5, R0, UR5, RZ, P2, !PT ;  /* 0x0000000500057c10 */ /* 0x000fe400097fe4ff */
[----:B------:R-:W-:Y:S01]  /*1f6e0*/  @P1 IADD3 R6, P2, R6, UR6, RZ ;  /* 0x0000000606061c10 */ /* 0x000fe2000ff5e0ff */
[----:B------:R-:W-:Y:S02]  /*1f6f0*/  ULDC UR4, c[0x0][0xa88] ;  /* 0x0002a20000047ab9 */ /* 0x000fe40000000800 */
[----:B------:R2:W5:Y:S01]  /*1f700*/  @P0 LDG.E R3, desc[UR8][R4.64] ;  /* 0x0000000804030981 */ /* 0x000562000c1e1900 */
[----:B------:R-:W-:Y:S01]  /*1f710*/  @P1 IADD3.X R7, R0, UR7, RZ, P2, !PT ;  /* 0x0000000700071c10 */ /* 0x000fe200097fe4ff */
[----:B------:R-:W-:Y:S01]  /*1f720*/  IMAD.U32 R20, RZ, RZ, UR4 ;  /* 0x00000004ff147e24 */ /* 0x000fe2000f8e00ff */
[----:B---3--:R-:W-:-:S05]  /*1f730*/  ISETP.NE.AND P2, PT, R8, RZ, PT ;  /* 0x000000ff0800720c */ /* 0x008fca0003f45270 */
[----:B------:R2:W5:Y:S08]  /*1f740*/  @P1 LDG.E R20, desc[UR8][R6.64] ;  /* 0x0000000806141981 */ /* 0x000570000c1e1900 */
[----:B------:R-:W3:Y:S02]  /*1f750*/  @!P2 LDC R8, c[0x0][0xad4] ;  /* 0x0002b500ff08ab82 */ /* 0x000ee40000000800 */
[----:B---3--:R2:W-:Y:S01]  /*1f760*/  @!P2 STL [R1+0x70], R8 ;  /* 0x000070080100a387 */ /* 0x0085e20000100800 */
[----:B------:R-:W-:Y:S01]  /*1f770*/  ISETP.GT.AND P2, PT, R8, 0x1, PT ;  /* 0x000000010800780c */ /* 0x000fe20003f44270 */
[----:B------:R-:W-:-:S12]  /*1f780*/  @P1 BRA `(.L_x_634) ;  /* 0x0000000000141947 */ /* 0x000fd80003800000 */
[----:B------:R-:W-:Y:S05]  /*1f790*/  @!P0 BRA `(.L_x_634) ;  /* 0x0000000000108947 */ /* 0x000fea0003800000 */
[----:B------:R-:W-:Y:S02]  /*1f7a0*/  ULDC.64 UR4, c[0x0][0x208] ;  /* 0x0000820000047ab9 */ /* 0x000fe40000000a00 */
[----:B--2---:R-:W2:Y:S04]  /*1f7b0*/  LDG.E R7, desc[UR4][R4.64] ;  /* 0x0000000404077981 */ /* 0x004ea8000c1e1900 */
[----:B-----5:R-:W2:Y:S02]  /*1f7c0*/  LDG.E R20, desc[UR4][R4.64+0x4] ;  /* 0x0000040404147981 */ /* 0x020ea4000c1e1900 */
[----:B--2---:R-:W-:-:S07]  /*1f7d0*/  IMAD.IADD R20, R20, 0x1, -R7 ;  /* 0x0000000114147824 */ /* 0x004fce00078e0a07 */
.L_x_634:
[----:B------:R-:W-:Y:S01]  /*1f7e0*/  BSSY B1, `(.L_x_635) ;  /* 0x000003b000017945 */ /* 0x000fe20003800000 */
[----:B------:R-:W-:Y:S02]  /*1f7f0*/  SEL R27, R9, RZ, !P0 ;  /* 0x000000ff091b7207 */ /* 0x000fe40004000000 */
[----:B------:R-:W-:Y:S02]  /*1f800*/  SEL R26, R26, RZ, !P0 ;  /* 0x000000ff1a1a7207 */ /* 0x000fe40004000000 */
[----:B-----5:R-:W-:Y:S01]  /*1f810*/  SHF.R.S32.HI R24, RZ, 0x1f, R3 ;  /* 0x0000001fff187819 */ /* 0x020fe20000011403 */
[----:B------:R-:W-:Y:S06]  /*1f820*/  @P3 BRA `(.L_x_636) ;  /* 0x0000000000d83947 */ /* 0x000fec0003800000 */
[----:B--2---:R-:W2:Y:S01]  /*1f830*/  LDL R4, [R1+0x7c] ;  /* 0x00007c0001047983 */ /* 0x004ea20000100800 */
[----:B------:R-:W3:Y:S01]  /*1f840*/  LDC R33, c[0x0][0xbe8] ;  /* 0x0002fa00ff217b82 */ /* 0x000ee20000000800 */
[----:B------:R-:W2:Y:S02]  /*1f850*/  S2R R0, SR_TID.X ;  /* 0x0000000000007919 */ /* 0x000ea40000002100 */
[----:B--2---:R-:W-:Y:S01]  /*1f860*/  LEA R0, R4, R0, 0x7 ;  /* 0x0000000004007211 */ /* 0x004fe200078e38ff */
[----:B---3--:R-:W-:-:S04]  /*1f870*/  IMAD R4, R20, R33, RZ ;  /* 0x0000002114047224 */ /* 0x008fc800078e02ff */
[----:B------:R-:W-:-:S05]  /*1f880*/  VIADD R29, R0, 0xffffff80 ;  /* 0xffffff80001d7836 */ /* 0x000fca0000000000 */
[----:B------:R-:W-:-:S13]  /*1f890*/  ISETP.GE.AND P0, PT, R29, R4, PT ;  /* 0x000000041d00720c */ /* 0x000fda0003f06270 */
[----:B------:R-:W-:Y:S05]  /*1f8a0*/  @P0 BRA `(.L_x_636) ;  /* 0x0000000000b80947 */ /* 0x000fea0003800000 */
[----:B------:R-:W2:Y:S01]  /*1f8b0*/  LDL R12, [R1+0x6c] ;  /* 0x00006c00010c7983 */ /* 0x000ea20000100800 */
[----:B------:R-:W-:Y:S01]  /*1f8c0*/  IMAD.MOV.U32 R14, RZ, RZ, 0x9b8 ;  /* 0x000009b8ff0e7424 */ /* 0x000fe200078e00ff */
[----:B------:R-:W-:Y:S01]  /*1f8d0*/  ISETP.GT.AND P0, PT, R8, 0x1, PT ;  /* 0x000000010800780c */ /* 0x000fe20003f04270 */
[----:B------:R-:W3:Y:S01]  /*1f8e0*/  LDC.64 R30, c[0x0][0xba8] ;  /* 0x0002ea00ff1e7b82 */ /* 0x000ee20000000a00 */
[----:B------:R-:W4:Y:S01]  /*1f8f0*/  LDL.LU R32, [R1+0x80] ;  /* 0x0000800001207983 */ /* 0x000f220000300800 */
[----:B------:R-:W-:Y:S01]  /*1f900*/  ISETP.NE.AND P1, PT, R33, 0x1, PT ;  /* 0x000000012100780c */ /* 0x000fe20003f25270 */
[----:B------:R-:W-:Y:S01]  /*1f910*/  IMAD.MOV.U32 R15, RZ, RZ, R29 ;  /* 0x000000ffff0f7224 */ /* 0x000fe200078e001d */
[----:B------:R-:W-:Y:S01]  /*1f920*/  SEL R14, R14, 0x978, P0 ;  /* 0x000009780e0e7807 */ /* 0x000fe20000000000 */
[----:B------:R-:W-:-:S03]  /*1f930*/  ULDC.64 UR4, c[0x0][0x208] ;  /* 0x0000820000047ab9 */ /* 0x000fc60000000a00 */
[----:B------:R-:W5:Y:S08]  /*1f940*/  LDC.64 R6, c[0x0][R14+0x220] ;  /* 0x000088000e067b82 */ /* 0x000f700000000a00 */
[----:B------:R-:W2:Y:S08]  /*1f950*/  LDC.64 R4, c[0x0][R14+0x218] ;  /* 0x000086000e047b82 */ /* 0x000eb00000000a00 */
[----:B------:R-:W0:Y:S08]  /*1f960*/  LDC.64 R8, c[0x0][R14+0x228] ;  /* 0x00008a000e087b82 */ /* 0x000e300000000a00 */
[----:B------:R-:W1:Y:S08]  /*1f970*/  @P1 LDC R0, c[0x0][0xbec] ;  /* 0x0002fb00ff001b82 */ /* 0x000e700000000800 */
[----:B------:R-:W0:Y:S08]  /*1f980*/  LDC.64 R10, c[0x0][R14+0x210] ;  /* 0x000084000e0a7b82 */ /* 0x000e300000000a00 */
[----:B------:R-:W0:Y:S01]  /*1f990*/  @P1 LDC R25, c[0x0][0xbf0] ;  /* 0x0002fc00ff191b82 */ /* 0x000e220000000800 */
[----:B-1----:R-:W-:-:S07]  /*1f9a0*/  @P1 IMAD.HI.U32 R0, R29, R0, RZ ;  /* 0x000000001d001227 */ /* 0x002fce00078e00ff */
[----:B---3--:R-:W1:Y:S01]  /*1f9b0*/  @!P0 LDC R30, c[0x0][0xb50] ;  /* 0x0002d400ff1e8b82 */ /* 0x008e620000000800 */
[----:B-----5:R-:W-:-:S07]  /*1f9c0*/  IMAD R7, R7, R27, RZ ;  /* 0x0000001b07077224 */ /* 0x020fce00078e02ff */
[----:B------:R-:W3:Y:S01]  /*1f9d0*/  @!P0 LDC R31, c[0x0][0xb54] ;  /* 0x0002d500ff1f8b82 */ /* 0x000ee20000000800 */
[----:B0-----:R-:W-:Y:S01]  /*1f9e0*/  @P1 SHF.R.U32.HI R15, RZ, R25, R0 ;  /* 0x00000019ff0f1219 */ /* 0x001fe20000011600 */
[----:B------:R-:W-:Y:S02]  /*1f9f0*/  IMAD R25, R6, R26, R7 ;  /* 0x0000001a06197224 */ /* 0x000fe400078e0207 */
[-C--:B--2---:R-:W-:Y:S02]  /*1fa00*/  IMAD R21, R5, R12.reuse, RZ ;  /* 0x0000000c05157224 */ /* 0x084fe400078e02ff */
[----:B------:R-:W-:Y:S01]  /*1fa10*/  IMAD.WIDE.U32 R4, R4, R12, RZ ;  /* 0x0000000c04047225 */ /* 0x000fe200078e00ff */
[----:B----4-:R-:W-:-:S03]  /*1fa20*/  SEL R7, R32, RZ, P0 ;  /* 0x000000ff20077207 */ /* 0x010fc60000000000 */
[----:B------:R-:W-:-:S04]  /*1fa30*/  IMAD.WIDE.U32 R12, R6, R27, RZ ;  /* 0x0000001b060c7225 */ /* 0x000fc800078e00ff */
[----:B------:R-:W-:Y:S01]  /*1fa40*/  IMAD.IADD R21, R5, 0x1, R21 ;  /* 0x0000000105157824 */ /* 0x000fe200078e0215 */
[----:B------:R-:W-:Y:S01]  /*1fa50*/  IADD3 R0, P1, P3, R12, R4, R3 ;  /* 0x000000040c007210 */ /* 0x000fe20007b3e003 */
[----:B------:R-:W-:Y:S01]  /*1fa60*/  IMAD.MOV R6, RZ, RZ, -R15 ;  /* 0x000000ffff067224 */ /* 0x000fe200078e0a0f */
[----:B------:R-:W-:Y:S01]  /*1fa70*/  IADD3 R25, R13, R25, RZ ;  /* 0x000000190d197210 */ /* 0x000fe20007ffe0ff */
[----:B------:R-:W-:-:S04]  /*1fa80*/  IMAD.WIDE.U32 R4, R8, R7, RZ ;  /* 0x0000000708047225 */ /* 0x000fc800078e00ff */
[----:B------:R-:W-:Y:S02]  /*1fa90*/  IMAD R9, R9, R7, RZ ;  /* 0x0000000709097224 */ /* 0x000fe400078e02ff */
[----:B------:R-:W-:Y:S01]  /*1faa0*/  IMAD R7, R33, R6, R29 ;  /* 0x0000000621077224 */ /* 0x000fe200078e021d */
[----:B------:R-:W-:Y:S01]  /*1fab0*/  IADD3.X R6, R25, R21, R24, P1, P3 ;  /* 0x0000001519067210 */ /* 0x000fe20000fe6418 */
[----:B------:R-:W-:Y:S01]  /*1fac0*/  IMAD.IADD R9, R5, 0x1, R9 ;  /* 0x0000000105097824 */ /* 0x000fe200078e0209 */
[----:B------:R-:W-:Y:S01]  /*1fad0*/  IADD3 R4, P0, P1, R15, R0, R4 ;  /* 0x000000000f047210 */ /* 0x000fe2000791e004 */
[----:B------:R-:W-:Y:S01]  /*1fae0*/  IMAD R0, R11, R7, RZ ;  /* 0x000000070b007224 */ /* 0x000fe200078e02ff */
[----:B------:R-:W-:-:S04]  /*1faf0*/  SHF.R.S32.HI R15, RZ, 0x1f, R15 ;  /* 0x0000001fff0f7819 */ /* 0x000fc8000001140f */
[----:B------:R-:W-:Y:S02]  /*1fb00*/  IADD3.X R5, R15, R6, R9, P0, P1 ;  /* 0x000000060f057210 */ /* 0x000fe400007e2409 */
[----:B------:R-:W-:Y:S01]  /*1fb10*/  SHF.R.S32.HI R9, RZ, 0x1f, R7 ;  /* 0x0000001fff097819 */ /* 0x000fe20000011407 */
[----:B------:R-:W-:-:S04]  /*1fb20*/  IMAD.WIDE.U32 R4, R10, R7, R4 ;  /* 0x000000070a047225 */ /* 0x000fc800078e0004 */
[----:B------:R-:W-:Y:S01]  /*1fb30*/  IMAD R9, R10, R9, R0 ;  /* 0x000000090a097224 */ /* 0x000fe200078e0200 */
[----:B-1----:R-:W-:-:S03]  /*1fb40*/  LEA R6, P0, R4, R30, 0x2 ;  /* 0x0000001e04067211 */ /* 0x002fc600078010ff */
[----:B------:R-:W-:Y:S02]  /*1fb50*/  IMAD.IADD R0, R5, 0x1, R9 ;  /* 0x0000000105007824 */ /* 0x000fe400078e0209 */
[----:B------:R-:W-:-:S03]  /*1fb60*/  IMAD.MOV.U32 R5, RZ, RZ, -0x800000 ;  /* 0xff800000ff057424 */ /* 0x000fc600078e00ff */
[----:B---3--:R-:W-:-:S05]  /*1fb70*/  LEA.HI.X R7, R4, R31, R0, 0x2, P0 ;  /* 0x0000001f04077211 */ /* 0x008fca00000f1400 */
[----:B------:R3:W-:Y:S02]  /*1fb80*/  STG.E desc[UR4][R6.64], R5 ;  /* 0x0000000506007986 */ /* 0x0007e4000c101904 */
.L_x_636:
[----:B------:R-:W-:Y:S05]  /*1fb90*/  BSYNC B1 ;  /* 0x0000000000017941 */ /* 0x000fea0003800000 */
.L_x_635:
[----:B------:R-:W-:Y:S05]  /*1fba0*/  @P2 BRA `(.L_x_629) ;  /* 0x0000000400e42947 */ /* 0x000fea0003800000 */
[----:B------:R-:W4:Y:S01]  /*1fbb0*/  LDL.LU R12, [R1+0x6c] ;  /* 0x00006c00010c7983 */ /* 0x000f220000300800 */
[----:B------:R-:W5:Y:S01]  /*1fbc0*/  LDC R21, c[0x0][0xbe8] ;  /* 0x0002fa00ff157b82 */ /* 0x000f620000000800 */
[----:B--23--:R-:W-:Y:S01]  /*1fbd0*/  SHF.R.S32.HI R6, RZ, 0x1f, R28 ;  /* 0x0000001fff067819 */ /* 0x00cfe2000001141c */
[----:B------:R-:W-:Y:S01]  /*1fbe0*/  ULDC.64 UR4, c[0x0][0xaa0] ;  /* 0x0002a80000047ab9 */ /* 0x000fe20000000a00 */
[----:B------:R-:W2:Y:S01]  /*1fbf0*/  LDL.LU R10, [R1+0x7c] ;  /* 0x00007c00010a7983 */ /* 0x000ea20000300800 */
[----:B------:R-:W-:Y:S01]  /*1fc00*/  IMAD R0, R24, UR4, RZ ;  /* 0x0000000418007c24 */ /* 0x000fe2000f8e02ff */
[----:B------:R-:W-:Y:S01]  /*1fc10*/  LEA.HI R6, R6, R28, RZ, 0x3 ;  /* 0x0000001c06067211 */ /* 0x000fe200078f18ff */
[C---:B------:R-:W-:Y:S01]  /*1fc20*/  IMAD.WIDE.U32 R4, R3.reuse, UR4, RZ ;  /* 0x0000000403047c25 */ /* 0x040fe2000f8e00ff */
[----:B------:R-:W-:Y:S02]  /*1fc30*/  ULDC.64 UR6, c[0x0][0xaf0] ;  /* 0x0002bc0000067ab9 */ /* 0x000fe40000000a00 */
[----:B------:R-:W-:Y:S01]  /*1fc40*/  LOP3.LUT R6, R6, 0xfffffff8, RZ, 0xc0, !PT ;  /* 0xfffffff806067812 */ /* 0x000fe200078ec0ff */
[----:B------:R-:W-:Y:S01]  /*1fc50*/  IMAD R7, R3, UR5, R0 ;  /* 0x0000000503077c24 */ /* 0x000fe2000f8e0200 */
[----:B------:R-:W-:-:S03]  /*1fc60*/  ULDC.64 UR4, c[0x0][0xae8] ;  /* 0x0002ba0000047ab9 */ /* 0x000fc60000000a00 */
[----:B------:R-:W-:Y:S01]  /*1fc70*/  IMAD.IADD R6, R28, 0x1, -R6 ;  /* 0x000000011c067824 */ /* 0x000fe200078e0a06 */
[----:B------:R-:W-:-:S03]  /*1fc80*/  IADD3 R5, R5, R7, RZ ;  /* 0x0000000705057210 */ /* 0x000fc60007ffe0ff */
[----:B------:R-:W-:Y:S02]  /*1fc90*/  IMAD R0, R6, 0x20, R22 ;  /* 0x0000002006007824 */ /* 0x000fe400078e0216 */
[----:B------:R-:W-:Y:S01]  /*1fca0*/  IMAD R6, R26, UR6, RZ ;  /* 0x000000061a067c24 */ /* 0x000fe2000f8e02ff */
[----:B-----5:R-:W-:-:S13]  /*1fcb0*/  ISETP.NE.AND P0, PT, R21, 0x1, PT ;  /* 0x000000011500780c */ /* 0x020fda0003f05270 */
[----:B------:R-:W3:Y:S08]  /*1fcc0*/  @P0 LDC R9, c[0x0][0xbec] ;  /* 0x0002fb00ff090b82 */ /* 0x000ef00000000800 */
[----:B------:R-:W5:Y:S01]  /*1fcd0*/  @P0 LDC R11, c[0x0][0xbf0] ;  /* 0x0002fc00ff0b0b82 */ /* 0x000f620000000800 */
[----:B----4-:R-:W-:-:S04]  /*1fce0*/  IMAD.WIDE.U32 R4, R12, UR4, R4 ;  /* 0x000000040c047c25 */ /* 0x010fc8000f8e0004 */
[----:B--2---:R-:W-:Y:S02]  /*1fcf0*/  IMAD R8, R10, 0x80, R0 ;  /* 0x000000800a087824 */ /* 0x004fe400078e0200 */
[----:B------:R-:W-:Y:S01]  /*1fd00*/  IMAD R5, R12, UR5, R5 ;  /* 0x000000050c057c24 */ /* 0x000fe2000f8e0205 */
[----:B------:R-:W-:Y:S01]  /*1fd10*/  ULDC.64 UR4, c[0x0][0xae0] ;  /* 0x0002b80000047ab9 */ /* 0x000fe20000000a00 */
[----:B---3--:R-:W-:-:S04]  /*1fd20*/  @P0 IMAD.HI.U32 R0, R8, R9, RZ ;  /* 0x0000000908000227 */ /* 0x008fc800078e00ff */
[----:B------:R-:W-:Y:S01]  /*1fd30*/  IMAD.MOV.U32 R3, RZ, RZ, R8 ;  /* 0x000000ffff037224 */ /* 0x000fe200078e0008 */
[----:B-----5:R-:W-:Y:S01]  /*1fd40*/  @P0 SHF.R.U32.HI R3, RZ, R11, R0 ;  /* 0x0000000bff030219 */ /* 0x020fe20000011600 */
[C---:B------:R-:W-:Y:S02]  /*1fd50*/  IMAD R9, R27.reuse, UR7, R6 ;  /* 0x000000071b097c24 */ /* 0x040fe4000f8e0206 */
[----:B------:R-:W-:Y:S01]  /*1fd60*/  IMAD.WIDE.U32 R4, R27, UR6, R4 ;  /* 0x000000061b047c25 */ /* 0x000fe2000f8e0004 */
[----:B------:R-:W-:-:S03]  /*1fd70*/  SHF.R.S32.HI R0, RZ, 0x1f, R3 ;  /* 0x0000001fff007819 */ /* 0x000fc60000011403 */
[----:B------:R-:W-:Y:S02]  /*1fd80*/  IMAD.MOV R7, RZ, RZ, -R3 ;  /* 0x000000ffff077224 */ /* 0x000fe400078e0a03 */
[----:B------:R-:W-:Y:S02]  /*1fd90*/  IMAD R0, R0, UR4, RZ ;  /* 0x0000000400007c24 */ /* 0x000fe4000f8e02ff */
[----:B------:R-:W-:Y:S02]  /*1fda0*/  IMAD R7, R21, R7, R8 ;  /* 0x0000000715077224 */ /* 0x000fe400078e0208 */
[----:B------:R-:W-:Y:S02]  /*1fdb0*/  IMAD.IADD R5, R5, 0x1, R9 ;  /* 0x0000000105057824 */ /* 0x000fe400078e0209 */
[C---:B------:R-:W-:Y:S01]  /*1fdc0*/  IMAD R9, R3.reuse, UR5, R0 ;  /* 0x0000000503097c24 */ /* 0x040fe2000f8e0200 */
[----:B------:R-:W-:Y:S01]  /*1fdd0*/  SHF.R.S32.HI R0, RZ, 0x1f, R7 ;  /* 0x0000001fff007819 */ /* 0x000fe20000011407 */
[----:B------:R-:W-:Y:S01]  /*1fde0*/  IMAD.WIDE.U32 R4, R3, UR4, R4 ;  /* 0x0000000403047c25 */ /* 0x000fe2000f8e0004 */
[----:B------:R-:W-:-:S03]  /*1fdf0*/  ULDC.64 UR4, c[0x0][0xad8] ;  /* 0x0002b60000047ab9 */ /* 0x000fc60000000a00 */
[----:B------:R-:W-:Y:S02]  /*1fe00*/  IMAD R0, R0, UR4, RZ ;  /* 0x0000000400007c24 */ /* 0x000fe4000f8e02ff */
[----:B------:R-:W-:Y:S02]  /*1fe10*/  IMAD.IADD R5, R5, 0x1, R9 ;  /* 0x0000000105057824 */ /* 0x000fe400078e0209 */
[C---:B------:R-:W-:Y:S02]  /*1fe20*/  IMAD R3, R7.reuse, UR5, R0 ;  /* 0x0000000507037c24 */ /* 0x040fe4000f8e0200 */
[----:B------:R-:W-:Y:S01]  /*1fe30*/  IMAD.WIDE.U32 R4, R7, UR4, R4 ;  /* 0x0000000407047c25 */ /* 0x000fe2000f8e0004 */
[----:B------:R-:W-:Y:S01]  /*1fe40*/  ULDC.64 UR4, c[0x0][0xa80] ;  /* 0x0002a00000047ab9 */ /* 0x000fe20000000a00 */
[----:B------:R-:W-:Y:S02]  /*1fe50*/  SHF.R.S32.HI R7, RZ, 0x1f, R221 ;  /* 0x0000001fff077819 */ /* 0x000fe400000114dd */
[----:B------:R-:W-:Y:S01]  /*1fe60*/  IMAD R6, R10, 0x80, R22 ;  /* 0x000000800a067824 */ /* 0x000fe200078e0216 */
[----:B------:R-:W-:-:S02]  /*1fe70*/  IADD3 R5, R5, R3, RZ ;  /* 0x0000000305057210 */ /* 0x000fc40007ffe0ff */
[----:B------:R-:W-:Y:S01]  /*1fe80*/  LEA R3, P0, R4, UR4, 0x1 ;  /* 0x0000000404037c11 */ /* 0x000fe2000f8008ff */
[----:B------:R-:W-:-:S03]  /*1fe90*/  UMOV UR4, 0xffffffff ;  /* 0xffffffff00047882 */ /* 0x000fc60000000000 */
[----:B------:R-:W-:Y:S01]  /*1fea0*/  LEA.HI.X R4, R4, UR5, R5, 0x1, P0 ;  /* 0x0000000504047c11 */ /* 0x000fe200080f0c05 */
[----:B------:R-:W-:Y:S08]  /*1feb0*/  BRA.DIV UR4, `(.L_x_637) ;  /* 0x0000008e04247947 */ /* 0x000ff0000b800000 */
[----:B------:R2:W3:Y:S04]  /*1fec0*/  SHFL.IDX PT, R0, R4, RZ, 0x181f ;  /* 0x00181fff04007589 */ /* 0x0004e800000e0000 */
[----:B------:R2:W4:Y:S02]  /*1fed0*/  SHFL.IDX PT, R14, R3, RZ, 0x181f ;  /* 0x00181fff030e7589 */ /* 0x00052400000e0000 */
.L_x_848:
[----:B------:R-:W-:Y:S01]  /*1fee0*/  IMAD R20, R20, R21, RZ ;  /* 0x0000001514147224 */ /* 0x000fe200078e02ff */
[----:B------:R-:W-:Y:S04]  /*1fef0*/  BSSY B1, `(.L_x_638) ;  /* 0x000000d000017945 */ /* 0x000fe80003800000 */
[----:B------:R-:W-:-:S13]  /*1ff00*/  ISETP.GE.AND P0, PT, R6, R20, PT ;  /* 0x000000140600720c */ /* 0x000fda0003f06270 */
[----:B------:R-:W-:Y:S05]  /*1ff10*/  @P0 BRA `(.L_x_639) ;  /* 0x0000000000280947 */ /* 0x000fea0003800000 */
[----:B------:R-:W-:Y:S01]  /*1ff20*/  ULDC UR4, c[0x0][0xac8] ;  /* 0x0002b20000047ab9 */ /* 0x000fe20000000800 */
[----:B------:R-:W-:Y:S01]  /*1ff30*/  ULDC.64 UR6, c[0x0][0x208] ;  /* 0x0000820000067ab9 */ /* 0x000fe20000000a00 */
[----:B------:R-:W-:Y:S02]  /*1ff40*/  ISETP.GE.AND P2, PT, R16, UR4, PT ;  /* 0x0000000410007c0c */ /* 0x000fe4000bf46270 */
[----:B------:R-:W-:-:S11]  /*1ff50*/  ISETP.GE.AND P3, PT, R221, UR4, PT ;  /* 0x00000004dd007c0c */ /* 0x000fd6000bf66270 */
[CC--:B----4-:R-:W-:Y:S02]  /*1ff60*/  @!P2 LEA R8, P0, R16.reuse, R14.reuse, 0x1 ;  /* 0x0000000e1008a211 */ /* 0x0d0fe400078008ff */
[C---:B------:R-:W-:Y:S02]  /*1ff70*/  @!P3 LEA R14, P1, R221.reuse, R14, 0x1 ;  /* 0x0000000edd0eb211 */ /* 0x040fe400078208ff */
[-C--:B---3--:R-:W-:Y:S02]  /*1ff80*/  @!P2 LEA.HI.X R9, R16, R0.reuse, R17, 0x1, P0 ;  /* 0x000000001009a211 */ /* 0x088fe400000f0c11 */
[----:B------:R-:W-:-:S03]  /*1ff90*/  @!P3 LEA.HI.X R15, R221, R0, R7, 0x1, P1 ;  /* 0x00000000dd0fb211 */ /* 0x000fc600008f0c07 */
[----:B------:R3:W-:Y:S04]  /*1ffa0*/  @!P2 ST.E.128 desc[UR6][R8.64], RZ ;  /* 0x000000ff0800a985 */ /* 0x0007e8000c101d06 */
[----:B------:R3:W-:Y:S02]  /*1ffb0*/  @!P3 ST.E.128 desc[UR6][R14.64], RZ ;  /* 0x000000ff0e00b985 */ /* 0x0007e4000c101d06 */
.L_x_639:
[----:B------:R-:W-:Y:S05]  /*1ffc0*/  BSYNC B1 ;  /* 0x0000000000017941 */ /* 0x000fea0003800000 */
.L_x_638:
[----:B------:R-:W-:-:S03]  /*1ffd0*/  UMOV UR4, 0xffffffff ;  /* 0xffffffff00047882 */ /* 0x000fc60000000000 */
[----:B------:R-:W-:Y:S05]  /*1ffe0*/  BRA.DIV UR4, `(.L_x_640) ;  /* 0x0000008e040c7947 */ /* 0x000fea000b800000 */
[----:B---3--:R3:W0:Y:S04]  /*1fff0*/  SHFL.IDX PT, R0, R4, 0x1, 0x181f ;  /* 0x00381f0004007f89 */ /* 0x00862800000e0000 */
[----:B----4-:R3:W4:Y:S02]  /*20000*/  SHFL.IDX PT, R14, R3, 0x1, 0x181f ;  /* 0x00381f00030e7f89 */ /* 0x01072400000e0000 */
.L_x_852:
        /* <DEDUP_REMOVED lines=10> */
[-C--:B0-----:R-:W-:Y:S02]  /*200b0*/  @!P2 LEA.HI.X R9, R16, R0.reuse, R17, 0x1, P0 ;  /* 0x000000001009a211 */ /* 0x081fe400000f0c11 */
[----:B------:R-:W-:-:S03]  /*200c0*/  @!P3 LEA.HI.X R15, R221, R0, R7, 0x1, P1 ;  /* 0x00000000dd0fb211 */ /* 0x000fc600008f0c07 */
[----:B------:R0:W-:Y:S04]  /*200d0*/  @!P2 ST.E.128 desc[UR6][R8.64], RZ ;  /* 0x000000ff0800a985 */ /* 0x0001e8000c101d06 */
[----:B------:R0:W-:Y:S02]  /*200e0*/  @!P3 ST.E.128 desc[UR6][R14.64], RZ ;  /* 0x000000ff0e00b985 */ /* 0x0001e4000c101d06 */
.L_x_642:
[----:B------:R-:W-:Y:S05]  /*200f0*/  BSYNC B1 ;  /* 0x0000000000017941 */ /* 0x000fea0003800000 */
.L_x_641:
[----:B------:R-:W-:-:S03]  /*20100*/  UMOV UR4, 0xffffffff ;  /* 0xffffffff00047882 */ /* 0x000fc60000000000 */
[----:B------:R-:W-:Y:S05]  /*20110*/  BRA.DIV UR4, `(.L_x_643) ;  /* 0x0000008e04087947 */ /* 0x000fea000b800000 */
[----:B0-----:R0:W0:Y:S04]  /*20120*/  SHFL.IDX PT, R0, R4, 0x2, 0x181f ;  /* 0x00581f0004007f89 */ /* 0x00102800000e0000 */
[----:B----4-:R4:W0:Y:S02]  /*20130*/  SHFL.IDX PT, R14, R3, 0x2, 0x181f ;  /* 0x00581f00030e7f89 */ /* 0x01082400000e0000 */
.L_x_856:
        /* <DEDUP_REMOVED lines=8> */
[CC--:B0-----:R-:W-:Y:S02]  /*201c0*/  @!P2 LEA R8, P0, R16.reuse, R14.reuse, 0x1 ;  /* 0x0000000e1008a211 */ /* 0x0c1fe400078008ff */
[C---:B------:R-:W-:Y:S02]  /*201d0*/  @!P3 LEA R14, P1, R221.reuse, R14, 0x1 ;  /* 0x0000000edd0eb211 */ /* 0x040fe400078208ff */
[-C--:B------:R-:W-:Y:S02]  /*201e0*/  @!P2 LEA.HI.X R9, R16, R0.reuse, R17, 0x1, P0 ;  /* 0x000000001009a211 */ /* 0x080fe400000f0c11 */
[----:B------:R-:W-:-:S03]  /*201f0*/  @!P3 LEA.HI.X R15, R221, R0, R7, 0x1, P1 ;  /* 0x00000000dd0fb211 */ /* 0x000fc600008f0c07 */
[----:B------:R0:W-:Y:S04]  /*20200*/  @!P2 ST.E.128 desc[UR6][R8.64], RZ ;  /* 0x000000ff0800a985 */ /* 0x0001e8000c101d06 */
[----:B------:R0:W-:Y:S02]  /*20210*/  @!P3 ST.E.128 desc[UR6][R14.64], RZ ;  /* 0x000000ff0e00b985 */ /* 0x0001e4000c101d06 */
.L_x_645:
[----:B------:R-:W-:Y:S05]  /*20220*/  BSYNC B1 ;  /* 0x0000000000017941 */ /* 0x000fea0003800000 */
.L_x_644:
[----:B------:R-:W-:-:S03]  /*20230*/  UMOV UR4, 0xffffffff ;  /* 0xffffffff00047882 */ /* 0x000fc60000000000 */
[----:B------:R-:W-:Y:S05]  /*20240*/  BRA.DIV UR4, `(.L_x_646) ;  /* 0x0000008e04047947 */ /* 0x000fea000b800000 */
[----:B0-----:R0:W0:Y:S04]  /*20250*/  SHFL.IDX PT, R0, R4, 0x3, 0x181f ;  /* 0x00781f0004007f89 */ /* 0x00102800000e0000 */
[----:B------:R0:W0:Y:S02]  /*20260*/  SHFL.IDX PT, R14, R3, 0x3, 0x181f ;  /* 0x00781f00030e7f89 */ /* 0x00002400000e0000 */
.L_x_860:
[----:B0-234-:R-:W-:-:S05]  /*20270*/  VIADD R3, R6, 0x60 ;  /* 0x0000006006037836 */ /* 0x01dfca0000000000 */
[----:B------:R-:W-:-:S13]  /*20280*/  ISETP.GE.AND P0, PT, R3, R20, PT ;  /* 0x000000140300720c */ /* 0x000fda0003f06270 */
[----:B------:R-:W-:Y:S05]  /*20290*/  @P0 BRA `(.L_x_629) ;  /* 0x0000000000280947 */ /* 0x000fea0003800000 */
[----:B------:R-:W-:Y:S01]  /*202a0*/  ULDC UR4, c[0x0][0xac8] ;  /* 0x0002b20000047ab9 */ /* 0x000fe20000000800 */
[----:B------:R-:W-:Y:S01]  /*202b0*/  ULDC.64 UR6, c[0x0][0x208] ;  /* 0x0000820000067ab9 */ /* 0x000fe20000000a00 */
[----:B------:R-:W-:Y:S02]  /*202c0*/  ISETP.GE.AND P2, PT, R16, UR4, PT ;  /* 0x0000000410007c0c */ /* 0x000fe4000bf46270 */
[----:B------:R-:W-:-:S11]  /*202d0*/  ISETP.GE.AND P3, PT, R221, UR4, PT ;  /* 0x00000004dd007c0c */ /* 0x000fd6000bf66270 */
[CC--:B------:R-:W-:Y:S02]  /*202e0*/  @!P2 LEA R4, P0, R16.reuse, R14.reuse, 0x1 ;  /* 0x0000000e1004a211 */ /* 0x0c0fe400078008ff */
[C---:B------:R-:W-:Y:S02]  /*202f0*/  @!P3 LEA R14, P1, R221.reuse, R14, 0x1 ;  /* 0x0000000edd0eb211 */ /* 0x040fe400078208ff */
[-C--:B------:R-:W-:Y:S02]  /*20300*/  @!P2 LEA.HI.X R5, R16, R0.reuse, R17, 0x1, P0 ;  /* 0x000000001005a211 */ /* 0x080fe400000f0c11 */
[----:B------:R-:W-:-:S03]  /*20310*/  @!P3 LEA.HI.X R15, R221, R0, R7, 0x1, P1 ;  /* 0x00000000dd0fb211 */ /* 0x000fc600008f0c07 */
[----:B------:R4:W-:Y:S04]  /*20320*/  @!P2 ST.E.128 desc[UR6][R4.64], RZ ;  /* 0x000000ff0400a985 */ /* 0x0009e8000c101d06 */
[----:B------:R4:W-:Y:S02]  /*20330*/  @!P3 ST.E.128 desc[UR6][R14.64], RZ ;  /* 0x000000ff0e00b985 */ /* 0x0009e4000c101d06 */
.L_x_629:
[----:B------:R-:W-:Y:S05]  /*20340*/  BSYNC B0 ;  /* 0x0000000000007941 */ /* 0x000fea0003800000 */
.L_x_615:
[----:B------:R-:W-:Y:S02]  /*20350*/  ULDC UR4, c[0x0][0xc3c] ;  /* 0x00030f0000047ab9 */ /* 0x000fe40000000800 */
[----:B-1----:R-:W-:-:S13]  /*20360*/  ISETP.GE.AND P0, PT, R151, UR4, PT ;  /* 0x0000000497007c0c */ /* 0x002fda000bf06270 */
[----:B------:R-:W-:Y:S05]  /*20370*/  @!P0 BRA `(.L_x_647) ;  /* 0xfffffe0c00d88947 */ /* 0x000fea000383ffff */
[----:B------:R-:W-:Y:S05]  /*20380*/  BRA `(.L_x_416) ;  /* 0x0000007800907947 */ /* 0x000fea0003800000 */
.L_x_414:
[----:B------:R-:W-:-:S08]  /*20390*/  NOP ;  /* 0x0000000000007918 */ /* 0x000fd00000000000 */
[----:B--2---:R-:W0:-:S00]  /*203a0*/  USETMAXREG.DEALLOC.CTAPOOL 0x18 ;  /* 0x00000018000079c8 */ /* 0x004e0000080e0500 */
[----:B0-----:R-:W2:Y:S01]  /*203b0*/  LDL.LU R2, [R1] ;  /* 0x0000000001027983 */ /* 0x001ea20000300800 */
[----:B------:R-:W-:Y:S01]  /*203c0*/  LOP3.LUT R0, R0, 0x3, RZ, 0xc0, !PT ;  /* 0x0000000300007812 */ /* 0x000fe200078ec0ff */
[----:B------:R-:W-:-:S05]  /*203d0*/  IMAD.MOV.U32 R7, RZ, RZ, RZ ;  /* 0x000000ffff077224 */ /* 0x000fca00078e00ff */
[----:B------:R-:W0:Y:S02]  /*203e0*/  SHFL.IDX PT, R0, R0, RZ, 0x1f ;  /* 0x00001fff00007589 */ /* 0x000e2400000e0000 */
[----:B0-----:R-:W-:Y:S02]  /*203f0*/  ISETP.NE.AND P0, PT, R0, RZ, PT ;  /* 0x000000ff0000720c */ /* 0x001fe40003f05270 */
[----:B--2---:R-:W-:-:S11]  /*20400*/  LOP3.LUT R2, R2, 0xfffffffd, RZ, 0xc0, !PT ;  /* 0xfffffffd02027812 */ /* 0x004fd600078ec0ff */
[----:B------:R-:W-:-:S05]  /*20410*/  @P0 LOP3.LUT R2, R2, 0x2, RZ, 0xfc, !PT ;  /* 0x0000000202020812 */ /* 0x000fca00078efcff */
[----:B------:R0:W-:Y:S01]  /*20420*/  STL [R1], R2 ;  /* 0x0000000201007387 */ /* 0x0001e20000100800 */
[----:B------:R-:W-:Y:S05]  /*20430*/  @!P0 BRA `(.L_x_648) ;  /* 0x0000000000248947 */ /* 0x000fea0003800000 */
[----:B------:R-:W1:Y:S08]  /*20440*/  S2UR UR5, SR_CgaCtaId ;  /* 0x00000000000579c3 */ /* 0x000e700000008800 */
[----:B------:R-:W-:Y:S06]  /*20450*/  BAR.SYNC.DEFER_BLOCKING 0x5, 0x180 ;  /* 0x0146000000007b1d */ /* 0x000fec0000010000 */
[----:B------:R-:W-:-:S02]  /*20460*/  UMOV UR4, 0x400 ;  /* 0x0000040000047882 */ /* 0x000fc40000000000 */
[----:B-1----:R-:W-:-:S09]  /*20470*/  ULEA UR4, UR5, UR4, 0x18 ;  /* 0x0000000405047291 */ /* 0x002fd2000f8ec03f */
[----:B------:R-:W1:Y:S04]  /*20480*/  LDS.128 R8, [UR4+0x348d0] ;  /* 0x0348d004ff087984 */ /* 0x000e680008000c00 */
[----:B-1----:R1:W-:Y:S04]  /*20490*/  STL.64 [R1+0x10], R8 ;  /* 0x0000100801007387 */ /* 0x0023e80000100a00 */
[----:B------:R1:W-:Y:S01]  /*204a0*/  STL.64 [R1+0x18], R10 ;  /* 0x0000180a01007387 */ /* 0x0003e20000100a00 */
[----:B------:R-:W-:Y:S06]  /*204b0*/  BAR.ARV 0x4, 0x180 ;  /* 0x0106000000007b1d */ /* 0x000fec0000002000 */
[----:B------:R-:W-:Y:S05]  /*204c0*/  BRA `(.L_x_649) ;  /* 0x0000000800ac7947 */ /* 0x000fea0003800000 */
.L_x_648:
[----:B------:R-:W-:Y:S01]  /*204d0*/  LOP3.LUT R0, R6, 0x1f, RZ, 0xc0, !PT ;  /* 0x0000001f06007812 */ /* 0x000fe200078ec0ff */
[----:B------:R-:W-:Y:S01]  /*204e0*/  ULDC UR4, c[0x0][0xc3c] ;  /* 0x00030f0000047ab9 */ /* 0x000fe20000000800 */
[----:B------:R-:W-:Y:S01]  /*204f0*/  ULDC.64 UR6, c[0x0][0x208] ;  /* 0x0000820000067ab9 */ /* 0x000fe20000000a00 */
[----:B------:R-:W-:Y:S01]  /*20500*/  MOV R10, RZ ;  /* 0x000000ff000a7202 */ /* 0x000fe20000000f00 */
[----:B------:R-:W-:Y:S01]  /*20510*/  ULDC UR5, c[0x0][0xc38] ;  /* 0x00030e0000057ab9 */ /* 0x000fe20000000800 */
        /* <DEDUP_REMOVED lines=32> */
[----:B-1----:R-:W-:-:S05]  /*20720*/  IMAD R8, R8, UR5, RZ ;  /* 0x0000000508087c24 */ /* 0x002fca000f8e02ff */
[----:B0-----:R-:W-:Y:S02]  /*20730*/  ISETP.GT.AND P6, PT, R8, UR6, PT ;  /* 0x0000000608007c0c */ /* 0x001fe4000bfc4270 */
[----:B------:R-:W-:-:S11]  /*20740*/  MOV R11, R8 ;  /* 0x00000008000b7202 */ /* 0x000fd60000000f00 */
[----:B------:R-:W-:Y:S05]  /*20750*/  @P6 BRA `(.L_x_650) ;  /* 0x0000000000a86947 */ /* 0x000fea0003800000 */
[----:B------:R-:W-:Y:S01]  /*20760*/  IMAD.MOV.U32 R8, RZ, RZ, R11 ;  /* 0x000000ffff087224 */ /* 0x000fe200078e000b */
[----:B------:R-:W-:Y:S01]  /*20770*/  UMOV UR4, URZ ;  /* 0x0000003f00047c82 */ /* 0x000fe20008000000 */
[----:B------:R-:W-:-:S05]  /*20780*/  ULDC UR5, c[0x0][0xc38] ;  /* 0x00030e0000057ab9 */ /* 0x000fca0000000800 */
.L_x_652:
        /* <DEDUP_REMOVED lines=13> */
[----:B------:R-:W-:Y:S02]  /*20860*/  IMAD.MOV.U32 R10, RZ, RZ, RZ ;  /* 0x000000ffff0a7224 */ /* 0x000fe400078e00ff */
[----:B0-----:R-:W-:-:S05]  /*20870*/  @!P6 IMAD.WIDE R2, R9, 0x4, R2 ;  /* 0x000000040902e825 */ /* 0x001fca00078e0202 */
[----:B------:R1:W2:Y:S02]  /*20880*/  @!P6 LDG.E R7, desc[UR8][R2.64] ;  /* 0x000000080207e981 */ /* 0x0002a4000c1e1900 */
[----:B-1----:R-:W-:-:S05]  /*20890*/  @!P6 IMAD.WIDE R2, R9, 0x4, R4 ;  /* 0x000000040902e825 */ /* 0x002fca00078e0204 */
[----:B------:R-:W2:Y:S02]  /*208a0*/  @!P6 LDG.E R10, desc[UR8][R2.64] ;  /* 0x00000008020ae981 */ /* 0x000ea4000c1e1900 */
[----:B--2---:R-:W-:-:S05]  /*208b0*/  IMAD R11, R7, R10, RZ ;  /* 0x0000000a070b7224 */ /* 0x004fca00078e02ff */
[----:B------:R-:W0:Y:S02]  /*208c0*/  SHFL.UP PT, R4, R11, 0x1, RZ ;  /* 0x042000000b047989 */ /* 0x000e2400000e00ff */
[----:B0-----:R-:W-:-:S04]  /*208d0*/  SEL R4, R4, RZ, P1 ;  /* 0x000000ff04047207 */ /* 0x001fc80000800000 */
[----:B------:R-:W-:-:S05]  /*208e0*/  IADD3 R4, R11, R4, RZ ;  /* 0x000000040b047210 */ /* 0x000fca0007ffe0ff */
        /* <DEDUP_REMOVED lines=17> */
.L_x_650:
[----:B------:R-:W-:Y:S01]  /*20a00*/  IADD3 R11, -R11, R8, RZ ;  /* 0x000000080b0b7210 */ /* 0x000fe20007ffe1ff */
[----:B------:R-:W-:-:S04]  /*20a10*/  IMAD.MOV.U32 R14, RZ, RZ, RZ ;  /* 0x000000ffff0e7224 */ /* 0x000fc800078e00ff */
        /* <DEDUP_REMOVED lines=18> */
.L_x_653:
[----:B-1----:R-:W-:Y:S01]  /*20b40*/  IMAD R10, R14, UR5, R11 ;  /* 0x000000050e0a7c24 */ /* 0x002fe2000f8e020b */
[----:B------:R-:W1:Y:S01]  /*20b50*/  MUFU.RCP R12, R12 ;  /* 0x0000000c000c7308 */ /* 0x000e620000001000 */
[----:B------:R-:W-:Y:S02]  /*20b60*/  IMAD R11, R16, R5, RZ ;  /* 0x00000005100b7224 */ /* 0x000fe400078e02ff */
[----:B0-----:R-:W-:Y:S01]  /*20b70*/  IMAD.MOV.U32 R2, RZ, RZ, RZ ;  /* 0x000000ffff027224 */ /* 0x001fe200078e00ff */
[----:B------:R0:W-:Y:S03]  /*20b80*/  STL [R1+0x10], R10 ;  /* 0x0000100a01007387 */ /* 0x0001e60000100800 */
[----:B------:R-:W-:Y:S01]  /*20b90*/  IMAD.HI.U32 R2, R3, R11, R2 ;  /* 0x0000000b03027227 */ /* 0x000fe200078e0002 */
[----:B------:R-:W-:-:S04]  /*20ba0*/  IABS R11, R7 ;  /* 0x00000007000b7213 */ /* 0x000fc80000000000 */
[----:B------:R-:W-:Y:S02]  /*20bb0*/  IADD3 R14, RZ, -R11, RZ ;  /* 0x8000000bff0e7210 */ /* 0x000fe40007ffe0ff */
[----:B0-----:R-:W-:-:S04]  /*20bc0*/  IADD3 R10, -R10, UR6, RZ ;  /* 0x000000060a0a7c10 */ /* 0x001fc8000fffe1ff */
[----:B------:R-:W-:-:S05]  /*20bd0*/  IABS R3, R10 ;  /* 0x0000000a00037213 */ /* 0x000fca0000000000 */
[----:B------:R-:W-:-:S04]  /*20be0*/  IMAD.HI.U32 R11, R2, R3, RZ ;  /* 0x00000003020b7227 */ /* 0x000fc800078e00ff */
[----:B------:R-:W-:Y:S02]  /*20bf0*/  IMAD R2, R11, R14, R3 ;  /* 0x0000000e0b027224 */ /* 0x000fe400078e0203 */
[----:B-1----:R-:W-:-:S03]  /*20c00*/  VIADD R3, R12, 0xffffffe ;  /* 0x0ffffffe0c037836 */ /* 0x002fc60000000000 */
[----:B------:R-:W-:-:S03]  /*20c10*/  ISETP.GT.U32.AND P1, PT, R5, R2, PT ;  /* 0x000000020500720c */ /* 0x000fc60003f24070 */
[----:B------:R-:W0:Y:S10]  /*20c20*/  F2I.FTZ.U32.TRUNC.NTZ R3, R3 ;  /* 0x0000000300037305 */ /* 0x000e34000021f000 */
[----:B------:R-:W-:-:S02]  /*20c30*/  @!P1 IMAD.IADD R2, R2, 0x1, -R5 ;  /* 0x0000000102029824 */ /* 0x000fc400078e0a05 */
[----:B------:R-:W-:Y:S01]  /*20c40*/  @!P1 VIADD R11, R11, 0x1 ;  /* 0x000000010b0b9836 */ /* 0x000fe20000000000 */
[----:B------:R-:W-:Y:S02]  /*20c50*/  ISETP.NE.AND P1, PT, R7, RZ, PT ;  /* 0x000000ff0700720c */ /* 0x000fe40003f25270 */
[----:B------:R-:W-:Y:S01]  /*20c60*/  ISETP.GE.U32.AND P0, PT, R2, R5, PT ;  /* 0x000000050200720c */ /* 0x000fe20003f06070 */
[----:B0-----:R-:W-:Y:S02]  /*20c70*/  IMAD.MOV R5, RZ, RZ, -R3 ;  /* 0x000000ffff057224 */ /* 0x001fe400078e0a03 */
[----:B------:R-:W-:Y:S02]  /*20c80*/  IMAD.MOV.U32 R2, RZ, RZ, RZ ;  /* 0x000000ffff027224 */ /* 0x000fe400078e00ff */
[----:B------:R-:W-:-:S04]  /*20c90*/  IMAD R5, R5, R8, RZ ;  /* 0x0000000805057224 */ /* 0x000fc800078e02ff */
[----:B------:R-:W-:Y:S01]  /*20ca0*/  IMAD.HI.U32 R5, R3, R5, R2 ;  /* 0x0000000503057227 */ /* 0x000fe200078e0002 */
[----:B------:R-:W-:Y:S02]  /*20cb0*/  LOP3.LUT R2, R10, R7, RZ, 0x3c, !PT ;  /* 0x000000070a027212 */ /* 0x000fe400078e3cff */
[----:B------:R-:W-:Y:S02]  /*20cc0*/  IABS R3, R9 ;  /* 0x0000000900037213 */ /* 0x000fe40000000000 */
[----:B------:R-:W-:Y:S02]  /*20cd0*/  ISETP.GE.AND P2, PT, R2, RZ, PT ;  /* 0x000000ff0200720c */ /* 0x000fe40003f46270 */
[----:B------:R-:W-:Y:S01]  /*20ce0*/  @P0 IADD3 R11, R11, 0x1, RZ ;  /* 0x000000010b0b0810 */ /* 0x000fe20007ffe0ff */
[----:B------:R-:W-:-:S10]  /*20cf0*/  IMAD.MOV R3, RZ, RZ, -R3 ;  /* 0x000000ffff037224 */ /* 0x000fd400078e0a03 */
[----:B------:R-:W-:Y:S01]  /*20d00*/  @!P2 IMAD.MOV R11, RZ, RZ, -R11 ;  /* 0x000000ffff0ba224 */ /* 0x000fe200078e0a0b */
[----:B------:R-:W-:-:S04]  /*20d10*/  @!P1 LOP3.LUT R11, RZ, R7, RZ, 0x33, !PT ;  /* 0x00000007ff0b9212 */ /* 0x000fc800078e33ff */
[-C--:B------:R-:W-:Y:S01]  /*20d20*/  IABS R2, R11.reuse ;  /* 0x0000000b00027213 */ /* 0x080fe20000000000 */
[----:B------:R-:W-:-:S04]  /*20d30*/  IMAD R7, R7, R11, RZ ;  /* 0x0000000b07077224 */ /* 0x000fc800078e02ff */
[----:B------:R-:W-:-:S04]  /*20d40*/  IMAD.HI.U32 R5, R5, R2, RZ ;  /* 0x0000000205057227 */ /* 0x000fc800078e00ff */
[----:B------:R-:W-:Y:S01]  /*20d50*/  IMAD R3, R5, R3, R2 ;  /* 0x0000000305037224 */ /* 0x000fe200078e0202 */
[----:B------:R-:W-:-:S04]  /*20d60*/  LOP3.LUT R2, R11, R9, RZ, 0x3c, !PT ;  /* 0x000000090b027212 */ /* 0x000fc800078e3cff */
[----:B------:R-:W-:Y:S02]  /*20d70*/  ISETP.GT.U32.AND P1, PT, R8, R3, PT ;  /* 0x000000030800720c */ /* 0x000fe40003f24070 */
[----:B------:R-:W-:-:S11]  /*20d80*/  ISETP.GE.AND P2, PT, R2, RZ, PT ;  /* 0x000000ff0200720c */ /* 0x000fd60003f46270 */
[----:B------:R-:W-:Y:S02]  /*20d90*/  @!P1 IMAD.IADD R3, R3, 0x1, -R8 ;  /* 0x0000000103039824 */ /* 0x000fe400078e0a08 */
[----:B------:R-:W-:Y:S01]  /*20da0*/  @!P1 VIADD R5, R5, 0x1 ;  /* 0x0000000105059836 */ /* 0x000fe20000000000 */
[----:B------:R-:W-:Y:S02]  /*20db0*/  ISETP.NE.AND P1, PT, R9, RZ, PT ;  /* 0x000000ff0900720c */ /* 0x000fe40003f25270 */
[----:B------:R-:W-:-:S13]  /*20dc0*/  ISETP.GE.U32.AND P0, PT, R3, R8, PT ;  /* 0x000000080300720c */ /* 0x000fda0003f06070 */
[----:B------:R-:W-:-:S05]  /*20dd0*/  @P0 VIADD R5, R5, 0x1 ;  /* 0x0000000105050836 */ /* 0x000fca0000000000 */
[----:B------:R-:W-:Y:S02]  /*20de0*/  @!P2 IADD3 R5, -R5, RZ, RZ ;  /* 0x000000ff0505a210 */ /* 0x000fe40007ffe1ff */
[----:B------:R-:W-:-:S05]  /*20df0*/  @!P1 LOP3.LUT R5, RZ, R9, RZ, 0x33, !PT ;  /* 0x00000009ff059212 */ /* 0x000fca00078e33ff */
[----:B------:R-:W-:-:S04]  /*20e00*/  IMAD.MOV R2, RZ, RZ, -R5 ;  /* 0x000000ffff027224 */ /* 0x000fc800078e0a05 */
[C---:B------:R-:W-:Y:S02]  /*20e10*/  IMAD R11, R9.reuse, R2, R11 ;  /* 0x00000002090b7224 */ /* 0x040fe400078e020b */
[----:B------:R-:W-:Y:S02]  /*20e20*/  IMAD R2, R9, 0x1000000, R5 ;  /* 0x0100000009027824 */ /* 0x000fe400078e0205 */
[----:B------:R-:W-:Y:S02]  /*20e30*/  IMAD.IADD R5, R10, 0x1, -R7 ;  /* 0x000000010a057824 */ /* 0x000fe400078e0a07 */
[----:B------:R-:W-:Y:S02]  /*20e40*/  IMAD R3, R11, 0x10000, R2 ;  /* 0x000100000b037824 */ /* 0x000fe400078e0202 */
[----:B------:R-:W-:Y:S01]  /*20e50*/  VIADD R2, R4, UR4 ;  /* 0x0000000404027c36 */ /* 0x000fe20008000000 */
[----:B------:R1:W-:Y:S04]  /*20e60*/  STL [R1+0x14], R5 ;  /* 0x0000140501007387 */ /* 0x0003e80000100800 */
[----:B------:R1:W-:Y:S04]  /*20e70*/  STL [R1+0x1c], R2 ;  /* 0x00001c0201007387 */ /* 0x0003e80000100800 */
[----:B------:R1:W-:Y:S01]  /*20e80*/  STL [R1+0x18], R3 ;  /* 0x0000180301007387 */ /* 0x0003e20000100800 */
[----:B------:R-:W-:Y:S05]  /*20e90*/  BRA `(.L_x_654) ;  /* 0x0000000000107947 */ /* 0x000fea0003800000 */
.L_x_651:
[----:B------:R-:W-:Y:S01]  /*20ea0*/  MOV R2, UR6 ;  /* 0x0000000600027c02 */ /* 0x000fe20008000f00 */
[----:B------:R0:W-:Y:S04]  /*20eb0*/  STL [R1+0x14], RZ ;  /* 0x000014ff01007387 */ /* 0x0001e80000100800 */
[----:B------:R0:W-:Y:S04]  /*20ec0*/  STL [R1+0x18], RZ ;  /* 0x000018ff01007387 */ /* 0x0001e80000100800 */
[----:B------:R0:W-:Y:S02]  /*20ed0*/  STL [R1+0x10], R2 ;  /* 0x0000100201007387 */ /* 0x0001e40000100800 */
.L_x_654:
[----:B------:R-:W2:Y:S04]  /*20ee0*/  LDL R8, [R1+0x10] ;  /* 0x0000100001087983 */ /* 0x000ea80000100800 */
[----:B------:R-:W2:Y:S04]  /*20ef0*/  LDL R9, [R1+0x14] ;  /* 0x0000140001097983 */ /* 0x000ea80000100800 */
[----:B------:R-:W2:Y:S04]  /*20f00*/  LDL R10, [R1+0x18] ;  /* 0x00001800010a7983 */ /* 0x000ea80000100800 */
[----:B------:R-:W2:Y:S01]  /*20f10*/  LDL R11, [R1+0x1c] ;  /* 0x00001c00010b7983 */ /* 0x000ea20000100800 */
[----:B------:R-:W-:-:S13]  /*20f20*/  ISETP.NE.AND P0, PT, R0, RZ, PT ;  /* 0x000000ff0000720c */ /* 0x000fda0003f05270 */
[----:B-1----:R-:W1:Y:S01]  /*20f30*/  @!P0 S2R R3, SR_CgaCtaId ;  /* 0x0000000000038919 */ /* 0x002e620000008800 */
[----:B------:R-:W-:-:S04]  /*20f40*/  @!P0 MOV R0, 0x400 ;  /* 0x0000040000008802 */ /* 0x000fc80000000f00 */
[----:B-1----:R-:W-:-:S05]  /*20f50*/  @!P0 LEA R0, R3, R0, 0x18 ;  /* 0x0000000003008211 */ /* 0x002fca00078ec0ff */
[----:B--2---:R2:W-:Y:S01]  /*20f60*/  @!P0 STS.128 [R0+0x348d0], R8 ;  /* 0x0348d00800008388 */ /* 0x0045e20000000c00 */
[----:B------:R-:W-:Y:S06]  /*20f70*/  BAR.ARV 0x5, 0x180 ;  /* 0x0146000000007b1d */ /* 0x000fec0000002000 */
.L_x_649:
[----:B--2---:R-:W2:Y:S01]  /*20f80*/  LDL R0, [R1+0x1c] ;  /* 0x00001c0001007983 */ /* 0x004ea20000100800 */
[----:B------:R-:W-:Y:S01]  /*20f90*/  ULDC UR4, c[0x0][0xc3c] ;  /* 0x00030f0000047ab9 */ /* 0x000fe20000000800 */
[----:B------:R-:W-:Y:S01]  /*20fa0*/  IMAD.MOV.U32 R19, RZ, RZ, RZ ;  /* 0x000000ffff137224 */ /* 0x000fe200078e00ff */
[----:B--2---:R-:W-:Y:S01]  /*20fb0*/  ISETP.GE.AND P0, PT, R0, UR4, PT ;  /* 0x0000000400007c0c */ /* 0x004fe2000bf06270 */
[----:B------:R-:W-:-:S05]  /*20fc0*/  IMAD.MOV.U32 R0, RZ, RZ, 0x1 ;  /* 0x00000001ff007424 */ /* 0x000fca00078e00ff */
[----:B------:R2:W-:Y:S04]  /*20fd0*/  STL [R1+0xc], R0 ;  /* 0x00000c0001007387 */ /* 0x0005e80000100800 */
[----:B------:R2:W-:Y:S03]  /*20fe0*/  STL [R1+0x5c], RZ ;  /* 0x00005cff01007387 */ /* 0x0005e60000100800 */
[----:B------:R-:W-:Y:S05]  /*20ff0*/  @P0 BRA `(.L_x_655) ;  /* 0x0000006800940947 */ /* 0x000fea0003800000 */
[----:B------:R-:W3:Y:S01]  /*21000*/  S2UR UR5, SR_CgaCtaId ;  /* 0x00000000000579c3 */ /* 0x000ee20000008800 */
[C---:B--2---:R-:W-:Y:S01]  /*21010*/  IMAD.SHL.U32 R0, R6.reuse, 0x8, RZ ;  /* 0x0000000806007824 */ /* 0x044fe200078e00ff */
[----:B------:R-:W-:Y:S01]  /*21020*/  LOP3.LUT R4, R6, 0x7f, RZ, 0xc0, !PT ;  /* 0x0000007f06047812 */ /* 0x000fe200078ec0ff */
[----:B------:R-:W-:Y:S01]  /*21030*/  UMOV UR4, 0x400 ;  /* 0x0000040000047882 */ /* 0x000fe20000000000 */
[----:B------:R-:W-:Y:S01]  /*21040*/  BSSY B8, `(.L_x_655) ;  /* 0x00006a0000087945 */ /* 0x000fe20003800000 */
[----:B------:R-:W-:Y:S01]  /*21050*/  IMAD.MOV.U32 R19, RZ, RZ, RZ ;  /* 0x000000ffff137224 */ /* 0x000fe200078e00ff */
[----:B------:R-:W-:Y:S01]  /*21060*/  LOP3.LUT R3, R0, 0x1f8, RZ, 0xc0, !PT ;  /* 0x000001f800037812 */ /* 0x000fe200078ec0ff */
[----:B0-----:R-:W-:Y:S01]  /*21070*/  IMAD.SHL.U32 R2, R4, 0x8, RZ ;  /* 0x0000000804027824 */ /* 0x001fe200078e00ff */
[----:B------:R-:W-:Y:S01]  /*21080*/  LOP3.LUT R0, R0, 0x38, RZ, 0xc0, !PT ;  /* 0x0000003800007812 */ /* 0x000fe200078ec0ff */
[----:B------:R-:W-:Y:S01]  /*21090*/  ULDC.64 UR38, c[0x0][0x198] ;  /* 0x0000660000267ab9 */ /* 0x000fe20000000a00 */
[----:B------:R-:W-:Y:S01]  /*210a0*/  LOP3.LUT R3, R3, 0x38, R6, 0x78, !PT ;  /* 0x0000003803037812 */ /* 0x000fe200078e7806 */
[----:B------:R-:W-:Y:S01]  /*210b0*/  IMAD.SHL.U32 R6, R6, 0x10, RZ ;  /* 0x0000001006067824 */ /* 0x000fe200078e00ff */
[----:B------:R-:W-:Y:S01]  /*210c0*/  LOP3.LUT R0, R0, 0x40, RZ, 0xfc, !PT ;  /* 0x0000004000007812 */ /* 0x000fe200078efcff */
[----:B------:R-:W-:Y:S01]  /*210d0*/  ULDC UR36, c[0x0][0xc] ;  /* 0x0000030000247ab9 */ /* 0x000fe20000000800 */
[----:B------:R-:W-:-:S02]  /*210e0*/  LOP3.LUT R3, R3, 0x200, R2, 0xf8, !PT ;  /* 0x0000020003037812 */ /* 0x000fc400078ef802 */
[----:B------:R-:W-:-:S04]  /*210f0*/  SHF.R.U32.HI R2, RZ, 0x3, R4 ;  /* 0x00000003ff027819 */ /* 0x000fc80000011604 */
[----:B------:R-:W-:Y:S01]  /*21100*/  LOP3.LUT R4, R2, 0x70, R6, 0xf8, !PT ;  /* 0x0000007002047812 */ /* 0x000fe200078ef806 */
[----:B------:R-:W-:Y:S01]  /*21110*/  IMAD.MOV.U32 R2, RZ, RZ, 0x1 ;  /* 0x00000001ff027424 */ /* 0x000fe200078e00ff */
[----:B---3--:R-:W-:-:S06]  /*21120*/  ULEA UR4, UR5, UR4, 0x18 ;  /* 0x0000000405047291 */ /* 0x008fcc000f8ec03f */
[----:B------:R-:W-:-:S05]  /*21130*/  MOV R18, UR4 ;  /* 0x0000000400127c02 */ /* 0x000fca0008000f00 */
[----:B------:R-:W-:-:S05]  /*21140*/  IMAD R3, R3, 0x2, R18 ;  /* 0x0000000203037824 */ /* 0x000fca00078e0212 */
[----:B------:R0:W-:Y:S04]  /*21150*/  STL [R1+0x30], R3 ;  /* 0x0000300301007387 */ /* 0x0001e80000100800 */
[----:B------:R0:W-:Y:S04]  /*21160*/  STL [R1+0x5c], RZ ;  /* 0x00005cff01007387 */ /* 0x0001e80000100800 */
[----:B------:R0:W-:Y:S04]  /*21170*/  STL [R1+0x24], R2 ;  /* 0x0000240201007387 */ /* 0x0001e80000100800 */
[----:B------:R0:W-:Y:S04]  /*21180*/  STL [R1+0x20], RZ ;  /* 0x000020ff01007387 */ /* 0x0001e80000100800 */
[----:B------:R0:W-:Y:S02]  /*21190*/  STL [R1+0xc], R2 ;  /* 0x00000c0201007387 */ /* 0x0001e40000100800 */
.L_x_792:
[----:B------:R-:W2:Y:S01]  /*211a0*/  LDL R0, [R1+0x1c] ;  /* 0x00001c0001007983 */ /* 0x000ea20000100800 */
        /* <DEDUP_REMOVED lines=9> */
[----:B-1----:R-:W-:Y:S01]  /*21240*/  MOV R8, RZ ;  /* 0x000000ff00087202 */ /* 0x002fe20000000f00 */
[----:B------:R-:W-:Y:S01]  /*21250*/  ULDC.64 UR10, c[0x0][0xa18] ;  /* 0x00028600000a7ab9 */ /* 0x000fe20000000a00 */
[----:B------:R-:W-:Y:S01]  /*21260*/  ISETP.NE.AND.EX P0, PT, RZ, UR5, PT, P0 ;  /* 0x00000005ff007c0c */ /* 0x000fe2000bf05300 */
[----:B------:R-:W-:Y:S01]  /*21270*/  ULDC.64 UR8, c[0x0][0xa10] ;  /* 0x0002840000087ab9 */ /* 0x000fe20000000a00 */
[----:B------:R-:W-:Y:S01]  /*21280*/  ULDC.64 UR6, c[0x0][0xa08] ;  /* 0x0002820000067ab9 */ /* 0x000fe20000000a00 */
[----:B--2---:R-:W-:Y:S01]  /*21290*/  SHF.R.S32.HI R4, RZ, 0x1f, R15 ;  /* 0x0000001fff047819 */ /* 0x004fe2000001140f */
[----:B------:R-:W-:-:S09]  /*212a0*/  IMAD.SHL.U32 R14, R15, 0x4, RZ ;  /* 0x000000040f0e7824 */ /* 0x000fd200078e00ff */
        /* <DEDUP_REMOVED lines=8> */
[----:B------:R-:W-:Y:S02]  /*21330*/  ISETP.NE.AND.EX P1, PT, RZ, UR5, PT, P1 ;  /* 0x00000005ff007c0c */ /* 0x000fe4000bf25310 */
[----:B------:R-:W-:Y:S02]  /*21340*/  CS2R R10, SRZ ;  /* 0x00000000000a7805 */ /* 0x000fe4000001ff00 */
[----:B------:R-:W-:Y:S01]  /*21350*/  ISETP.NE.U32.AND P3, PT, RZ, UR10, PT ;  /* 0x0000000aff007c0c */ /* 0x000fe2000bf65070 */
[----:B------:R-:W-:Y:S01]  /*21360*/  STL [R1+0x4], R14 ;  /* 0x0000040e01007387 */ /* 0x000fe20000100800 */
[----:B------:R-:W-:Y:S02]  /*21370*/  ISETP.NE.U32.AND P0, PT, RZ, UR6, PT ;  /* 0x00000006ff007c0c */ /* 0x000fe4000bf05070 */
[----:B------:R-:W-:Y:S01]  /*21380*/  ISETP.NE.U32.AND P2, PT, RZ, UR8, PT ;  /* 0x00000008ff007c0c */ /* 0x000fe2000bf45070 */
[----:B------:R-:W-:Y:S01]  /*21390*/  STL [R1+0x28], R13 ;  /* 0x0000280d01007387 */ /* 0x000fe20000100800 */
[----:B------:R-:W-:-:S02]  /*213a0*/  IADD3 R6, P5, R14, UR6, RZ ;  /* 0x000000060e067c10 */ /* 0x000fc4000ffbe0ff */
[C---:B-1----:R-:W-:Y:S02]  /*213b0*/  IADD3 R2, P4, R14.reuse, UR4, RZ ;  /* 0x000000040e027c10 */ /* 0x042fe4000ff9e0ff */
[----:B------:R-:W-:Y:S02]  /*213c0*/  ISETP.NE.AND.EX P3, PT, RZ, UR11, PT, P3 ;  /* 0x0000000bff007c0c */ /* 0x000fe4000bf65330 */
[C---:B------:R-:W-:Y:S02]  /*213d0*/  IADD3.X R3, R13.reuse, UR5, RZ, P4, !PT ;  /* 0x000000050d037c10 */ /* 0x040fe4000a7fe4ff */
[----:B0-----:R-:W-:Y:S02]  /*213e0*/  IADD3 R4, P4, R14, UR8, RZ ;  /* 0x000000080e047c10 */ /* 0x001fe4000ff9e0ff */
[----:B------:R-:W-:Y:S01]  /*213f0*/  ISETP.NE.AND.EX P0, PT, RZ, UR7, PT, P0 ;  /* 0x00000007ff007c0c */ /* 0x000fe2000bf05300 */
[----:B------:R-:W2:Y:S01]  /*21400*/  @P1 LDG.E R8, desc[UR12][R2.64] ;  /* 0x0000000c02081981 */ /* 0x000ea2000c1e1900 */
[C---:B------:R-:W-:Y:S01]  /*21410*/  IADD3.X R5, R13.reuse, UR9, RZ, P4, !PT ;  /* 0x000000090d057c10 */ /* 0x040fe2000a7fe4ff */
[----:B------:R-:W-:Y:S01]  /*21420*/  ULDC UR4, c[0x0][0x288] ;  /* 0x0000a20000047ab9 */ /* 0x000fe20000000800 */
[----:B------:R-:W-:Y:S01]  /*21430*/  ISETP.NE.AND.EX P2, PT, RZ, UR9, PT, P2 ;  /* 0x00000009ff007c0c */ /* 0x000fe2000bf45320 */
[----:B------:R-:W-:Y:S01]  /*21440*/  IMAD.U32 R12, RZ, RZ, UR4 ;  /* 0x00000004ff0c7e24 */ /* 0x000fe2000f8e00ff */
[----:B------:R-:W-:Y:S01]  /*21450*/  ULDC.64 UR4, c[0x0][0x418] ;  /* 0x0001060000047ab9 */ /* 0x000fe20000000a00 */
[----:B------:R-:W-:Y:S01]  /*21460*/  IADD3.X R7, R13, UR7, RZ, P5, !PT ;  /* 0x000000070d077c10 */ /* 0x000fe2000affe4ff */
[----:B--2---:R0:W-:Y:S01]  /*21470*/  STL [R1+0x48], R8 ;  /* 0x0000480801007387 */ /* 0x0041e20000100800 */
[----:B------:R-:W-:-:S03]  /*21480*/  UISETP.NE.U32.AND UP0, UPT, UR4, URZ, UPT ;  /* 0x0000003f0400728c */ /* 0x000fc6000bf05070 */
[----:B------:R-:W-:Y:S01]  /*21490*/  ULDC UR4, c[0x0][0x424] ;  /* 0x0001090000047ab9 */ /* 0x000fe20000000800 */
[----:B------:R-:W5:Y:S04]  /*214a0*/  @P0 LDG.E R11, desc[UR12][R6.64] ;  /* 0x0000000c060b0981 */ /* 0x000f68000c1e1900 */
[----:B------:R-:W5:Y:S01]  /*214b0*/  @P2 LDG.E R10, desc[UR12][R4.64] ;  /* 0x0000000c040a2981 */ /* 0x000f62000c1e1900 */
[----:B0-----:R-:W-:-:S04]  /*214c0*/  @P3 IADD3 R8, P4, R14, UR10, RZ ;  /* 0x0000000a0e083c10 */ /* 0x001fc8000ff9e0ff */
[----:B------:R-:W-:-:S05]  /*214d0*/  @P3 IADD3.X R9, R13, UR11, RZ, P4, !PT ;  /* 0x0000000b0d093c10 */ /* 0x000fca000a7fe4ff */
[----:B------:R0:W2:Y:S01]  /*214e0*/  @P3 LDG.E R12, desc[UR12][R8.64] ;  /* 0x0000000c080c3981 */ /* 0x0000a2000c1e1900 */
[----:B------:R-:W-:-:S03]  /*214f0*/  UISETP.NE.AND.EX UP0, UPT, UR5, URZ, UPT, UP0 ;  /* 0x0000003f0500728c */ /* 0x000fc6000bf05300 */
[----:B------:R-:W-:Y:S01]  /*21500*/  ULDC UR5, c[0x0][0x2f0] ;  /* 0x0000bc0000057ab9 */ /* 0x000fe20000000800 */
[----:B------:R-:W-:-:S04]  /*21510*/  USEL UR4, UR4, 0x1, UP0 ;  /* 0x0000000104047887 */ /* 0x000fc80008000000 */
[----:B------:R-:W-:-:S03]  /*21520*/  UIMAD UR4, UR4, UR5, URZ ;  /* 0x00000005040472a4 */ /* 0x000fc6000f8e023f */
[----:B------:R-:W-:Y:S02]  /*21530*/  ULDC UR5, c[0x0][0x348] ;  /* 0x0000d20000057ab9 */ /* 0x000fe40000000800 */
[----:B0-----:R-:W-:Y:S02]  /*21540*/  IMAD.U32 R9, RZ, RZ, UR5 ;  /* 0x00000005ff097e24 */ /* 0x001fe4000f8e00ff */
[----:B------:R-:W-:Y:S01]  /*21550*/  IMAD.U32 R8, RZ, RZ, UR4 ;  /* 0x00000004ff087e24 */ /* 0x000fe2000f8e00ff */
[----:B--2---:R0:W-:Y:S01]  /*21560*/  STL [R1+0x54], R12 ;  /* 0x0000540c01007387 */ /* 0x0041e20000100800 */
[----:B------:R-:W-:Y:S05]  /*21570*/  @P3 BRA `(.L_x_656) ;  /* 0x0000000000183947 */ /* 0x000fea0003800000 */
[----:B------:R-:W-:Y:S05]  /*21580*/  @!P1 BRA `(.L_x_656) ;  /* 0x0000000000149947 */ /* 0x000fea0003800000 */
[----:B------:R-:W-:Y:S02]  /*21590*/  ULDC.64 UR4, c[0x0][0x208] ;  /* 0x0000820000047ab9 */ /* 0x000fe40000000a00 */
[----:B0-----:R-:W2:Y:S04]  /*215a0*/  LDG.E R12, desc[UR4][R2.64] ;  /* 0x00000004020c7981 */ /* 0x001ea8000c1e1900 */
[----:B------:R-:W2:Y:S02]  /*215b0*/  LDG.E R2, desc[UR4][R2.64+0x4] ;  /* 0x0000040402027981 */ /* 0x000ea4000c1e1900 */
[----:B--2---:R-:W-:-:S05]  /*215c0*/  IMAD.IADD R2, R2, 0x1, -R12 ;  /* 0x0000000102027824 */ /* 0x004fca00078e0a0c */
[----:B------:R1:W-:Y:S02]  /*215d0*/  STL [R1+0x54], R2 ;  /* 0x0000540201007387 */ /* 0x0003e40000100800 */
.L_x_656:
[----:B------:R-:W2:Y:S01]  /*215e0*/  LDL.LU R3, [R1+0x18] ;  /* 0x0000180001037983 */ /* 0x000ea20000300800 */
[----:B0-----:R-:W-:Y:S01]  /*215f0*/  MOV R12, R15 ;  /* 0x0000000f000c7202 */ /* 0x001fe20000000f00 */
[----:B------:R-:W-:Y:S02]  /*21600*/  ULDC.64 UR4, c[0x0][0xa20] ;  /* 0x0002880000047ab9 */ /* 0x000fe40000000a00 */
[----:B------:R-:W-:Y:S02]  /*21610*/  ISETP.NE.U32.AND P1, PT, RZ, UR4, PT ;  /* 0x00000004ff007c0c */ /* 0x000fe4000bf25070 */
[----:B------:R0:W-:Y:S02]  /*21620*/  STL [R1+0x8], R12 ;  /* 0x0000080c01007387 */ /* 0x0001e40000100800 */
[----:B------:R-:W-:Y:S02]  /*21630*/  ISETP.NE.AND.EX P1, PT, RZ, UR5, PT, P1 ;  /* 0x00000005ff007c0c */ /* 0x000fe4000bf25310 */
[----:B--2---:R-:W-:-:S02]  /*21640*/  LOP3.LUT R17, R3, 0xff000000, RZ, 0xc0, !PT ;  /* 0xff00000003117812 */ /* 0x004fc400078ec0ff */
[C---:B-1----:R-:W-:Y:S02]  /*21650*/  LOP3.LUT R2, R3.reuse, 0xff0000, RZ, 0xc0, !PT ;  /* 0x00ff000003027812 */ /* 0x042fe400078ec0ff */
[----:B------:R-:W-:Y:S02]  /*21660*/  SHF.R.U32.HI R17, RZ, 0x8, R17 ;  /* 0x00000008ff117819 */ /* 0x000fe40000011611 */
[----:B------:R-:W-:Y:S02]  /*21670*/  LOP3.LUT R16, R3, 0xffff, RZ, 0xc0, !PT ;  /* 0x0000ffff03107812 */ /* 0x000fe400078ec0ff */
[----:B------:R-:W-:Y:S01]  /*21680*/  LEA.HI R17, R2, R17, RZ, 0x10 ;  /* 0x0000001102117211 */ /* 0x000fe200078f80ff */
[----:B-----5:R-:W-:-:S05]  /*21690*/  IMAD.IADD R2, R11, 0x1, R0 ;  /* 0x000000010b027824 */ /* 0x020fca00078e0200 */
[----:B------:R0:W-:Y:S01]  /*216a0*/  STL [R1+0x18], R2 ;  /* 0x0000180201007387 */ /* 0x0001e20000100800 */
[----:B------:R-:W-:Y:S05]  /*216b0*/  @!P1 BRA `(.L_x_657) ;  /* 0x0000000000149947 */ /* 0x000fea0003800000 */
[----:B0-----:R-:W-:Y:S01]  /*216c0*/  IADD3 R2, P0, R14, UR4, RZ ;  /* 0x000000040e027c10 */ /* 0x001fe2000ff1e0ff */
[----:B------:R-:W-:-:S03]  /*216d0*/  ULDC.64 UR6, c[0x0][0x208] ;  /* 0x0000820000067ab9 */ /* 0x000fc60000000a00 */
[----:B------:R-:W-:-:S05]  /*216e0*/  IADD3.X R3, R13, UR5, RZ, P0, !PT ;  /* 0x000000050d037c10 */ /* 0x000fca00087fe4ff */
[----:B------:R0:W5:Y:S01]  /*216f0*/  LDG.E R8, desc[UR6][R2.64] ;  /* 0x0000000602087981 */ /* 0x000162000c1e1900 */
[----:B------:R-:W-:Y:S05]  /*21700*/  BRA `(.L_x_658) ;  /* 0x0000000000147947 */ /* 0x000fea0003800000 */
.L_x_657:
[----:B------:R-:W-:Y:S05]  /*21710*/  @!P0 BRA `(.L_x_658) ;  /* 0x0000000000108947 */ /* 0x000fea0003800000 */
[----:B------:R-:W-:Y:S02]  /*21720*/  ULDC.64 UR4, c[0x0][0x208] ;  /* 0x0000820000047ab9 */ /* 0x000fe40000000a00 */
[----:B------:R-:W2:Y:S04]  /*21730*/  LDG.E R8, desc[UR4][R6.64] ;  /* 0x0000000406087981 */ /* 0x000ea8000c1e1900 */
[----:B------:R-:W2:Y:S02]  /*21740*/  LDG.E R6, desc[UR4][R6.64+0x4] ;  /* 0x0000040406067981 */ /* 0x000ea4000c1e1900 */
[----:B--2---:R-:W-:-:S07]  /*21750*/  IMAD.IADD R8, R6, 0x1, -R8 ;  /* 0x0000000106087824 */ /* 0x004fce00078e0a08 */
.L_x_658:
[----:B------:R-:W-:Y:S01]  /*21760*/  ULDC.64 UR4, c[0x0][0x208] ;  /* 0x0000820000047ab9 */ /* 0x000fe20000000a00 */
[----:B-----5:R-:W-:Y:S02]  /*21770*/  IMAD.IADD R6, R8, 0x1, -R0 ;  /* 0x0000000108067824 */ /* 0x020fe400078e0a00 */
[----:B------:R-:W2:Y:S04]  /*21780*/  @P2 LDG.E R0, desc[UR4][R4.64] ;  /* 0x0000000404002981 */ /* 0x000ea8000c1e1900 */
[----:B------:R-:W2:Y:S01]  /*21790*/  @P2 LDG.E R4, desc[UR4][R4.64+0x4] ;  /* 0x0000040404042981 */ /* 0x000ea2000c1e1900 */
[----:B------:R-:W-:Y:S01]  /*217a0*/  LOP3.LUT R13, R17, 0xff, RZ, 0xc0, !PT ;  /* 0x000000ff110d7812 */ /* 0x000fe200078ec0ff */
[----:B------:R-:W-:Y:S01]  /*217b0*/  BSSY B0, `(.L_x_659) ;  /* 0x000002a000007945 */ /* 0x000fe20003800000 */
[----:B------:R-:W-:Y:S01]  /*217c0*/  SHF.R.U32.HI R17, RZ, 0x10, R17 ;  /* 0x00000010ff117819 */ /* 0x000fe20000011611 */
[----:B--2---:R-:W-:-:S04]  /*217d0*/  @P2 IMAD.IADD R9, R4, 0x1, -R0 ;  /* 0x0000000104092824 */ /* 0x004fc800078e0a00 */
[----:B0-----:R-:W-:-:S04]  /*217e0*/  IMAD.IADD R2, R6, 0x1, R9 ;  /* 0x0000000106027824 */ /* 0x001fc800078e0209 */
[C---:B------:R-:W-:Y:S01]  /*217f0*/  VIADD R0, R2.reuse, 0xaf ;  /* 0x000000af02007836 */ /* 0x040fe20000000000 */
[----:B------:R-:W-:-:S03]  /*21800*/  ISETP.GE.AND P1, PT, R2, 0x1, PT ;  /* 0x000000010200780c */ /* 0x000fc60003f26270 */
[----:B------:R-:W-:-:S05]  /*21810*/  IMAD.HI R0, R0, 0x2e8ba2e9, RZ ;  /* 0x2e8ba2e900007827 */ /* 0x000fca00078e02ff */
[----:B------:R-:W-:-:S04]  /*21820*/  SHF.R.U32.HI R2, RZ, 0x1f, R0 ;  /* 0x0000001fff027819 */ /* 0x000fc80000011600 */
[----:B------:R-:W-:Y:S02]  /*21830*/  LEA.HI.SX32 R11, R0, R2, 0x1b ;  /* 0x00000002000b7211 */ /* 0x000fe400078fdaff */
[----:B------:R-:W-:-:S03]  /*21840*/  MOV R0, RZ ;  /* 0x000000ff00007202 */ /* 0x000fc60000000f00 */
[----:B------:R0:W-:Y:S04]  /*21850*/  STL [R1+0x38], R11 ;  /* 0x0000380b01007387 */ /* 0x0001e80000100800 */
[----:B------:R0:W-:Y:S01]  /*21860*/  STL [R1+0x58], R13 ;  /* 0x0000580d01007387 */ /* 0x0001e20000100800 */
[----:B------:R-:W-:Y:S05]  /*21870*/  @!P1 BRA `(.L_x_660) ;  /* 0x0000000000749947 */ /* 0x000fea0003800000 */
[----:B------:R-:W-:Y:S01]  /*21880*/  ISETP.NE.AND P0, PT, R17, RZ, PT ;  /* 0x000000ff1100720c */ /* 0x000fe20003f05270 */
[----:B------:R-:W-:-:S03]  /*21890*/  ULDC UR4, c[0x0][0x9f0] ;  /* 0x00027c0000047ab9 */ /* 0x000fc60000000800 */
[----:B------:R-:W-:-:S04]  /*218a0*/  SEL R2, R17, UR4, P0 ;  /* 0x0000000411027c07 */ /* 0x000fc80008000000 */
[----:B------:R-:W-:Y:S02]  /*218b0*/  IABS R3, R2 ;  /* 0x0000000200037213 */ /* 0x000fe40000000000 */
[----:B------:R-:W-:Y:S02]  /*218c0*/  IADD3 R0, R2, -0x1, R11 ;  /* 0xffffffff02007810 */ /* 0x000fe40007ffe00b */
[----:B------:R-:W1:Y:S08]  /*218d0*/  I2F.RP R4, R3 ;  /* 0x0000000300047306 */ /* 0x000e700000209400 */
[----:B-1----:R-:W1:Y:S02]  /*218e0*/  MUFU.RCP R4, R4 ;  /* 0x0000000400047308 */ /* 0x002e640000001000 */
[----:B-1----:R-:W-:-:S06]  /*218f0*/  VIADD R4, R4, 0xffffffe ;  /* 0x0ffffffe04047836 */ /* 0x002fcc0000000000 */
[----:B------:R1:W2:Y:S02]  /*21900*/  F2I.FTZ.U32.TRUNC.NTZ R5, R4 ;  /* 0x0000000400057305 */ /* 0x0002a4000021f000 */
[----:B-1----:R-:W-:-:S04]  /*21910*/  LOP3.LUT R4, R0, R2, RZ, 0x3c, !PT ;  /* 0x0000000200047212 */ /* 0x002fc800078e3cff */
[----:B------:R-:W-:Y:S01]  /*21920*/  ISETP.GE.AND P4, PT, R4, RZ, PT ;  /* 0x000000ff0400720c */ /* 0x000fe20003f86270 */
[----:B--2---:R-:W-:-:S04]  /*21930*/  IMAD.MOV R4, RZ, RZ, -R5 ;  /* 0x000000ffff047224 */ /* 0x004fc800078e0a05 */
[----:B------:R-:W-:Y:S02]  /*21940*/  IMAD R7, R4, R3, RZ ;  /* 0x0000000304077224 */ /* 0x000fe400078e02ff */
[----:B------:R-:W-:-:S04]  /*21950*/  IMAD.MOV.U32 R4, RZ, RZ, RZ ;  /* 0x000000ffff047224 */ /* 0x000fc800078e00ff */
[----:B------:R-:W-:Y:S01]  /*21960*/  IMAD.HI.U32 R7, R5, R7, R4 ;  /* 0x0000000705077227 */ /* 0x000fe200078e0004 */
[----:B------:R-:W-:Y:S02]  /*21970*/  IABS R4, R0 ;  /* 0x0000000000047213 */ /* 0x000fe40000000000 */
[----:B------:R-:W-:-:S05]  /*21980*/  IABS R0, R2 ;  /* 0x0000000200007213 */ /* 0x000fca0000000000 */
[----:B------:R-:W-:-:S04]  /*21990*/  IMAD.MOV R0, RZ, RZ, -R0 ;  /* 0x000000ffff007224 */ /* 0x000fc800078e0a00 */
[----:B------:R-:W-:Y:S02]  /*219a0*/  IMAD.MOV.U32 R5, RZ, RZ, R0 ;  /* 0x000000ffff057224 */ /* 0x000fe400078e0000 */
        /* <DEDUP_REMOVED lines=8> */
[----:B------:R-:W-:Y:S01]  /*21a30*/  @!P4 IMAD.MOV R0, RZ, RZ, -R0 ;  /* 0x000000ffff00c224 */ /* 0x000fe200078e0a00 */
[----:B------:R-:W-:-:S07]  /*21a40*/  @!P3 LOP3.LUT R0, RZ, R2, RZ, 0x33, !PT ;  /* 0x00000002ff00b212 */ /* 0x000fce00078e33ff */
.L_x_660:
[----:B------:R-:W-:Y:S05]  /*21a50*/  BSYNC B0 ;  /* 0x0000000000007941 */ /* 0x000fea0003800000 */
.L_x_659:
[-C--:B------:R-:W-:Y:S01]  /*21a60*/  IMAD R2, R13, R0.reuse, RZ ;  /* 0x000000000d027224 */ /* 0x080fe200078e02ff */
[----:B------:R-:W-:Y:S04]  /*21a70*/  BSSY B0, `(.L_x_661) ;  /* 0x0000121000007945 */ /* 0x000fe80003800000 */
        /* <DEDUP_REMOVED lines=16> */
[----:B------:R-:W-:Y:S01]  /*21b80*/  UMOV UR4, 0xffffffff ;  /* 0xffffffff00047882 */ /* 0x000fe20000000000 */
[----:B------:R-:W-:Y:S02]  /*21b90*/  SEL R0, R12, RZ, !P2 ;  /* 0x000000ff0c007207 */ /* 0x000fe40005000000 */
[----:B------:R-:W-:Y:S05]  /*21ba0*/  BRA.DIV UR4, `(.L_x_663) ;  /* 0x0000007204f47947 */ /* 0x000fea000b800000 */
[----:B------:R-:W1:Y:S02]  /*21bb0*/  S2R R3, SR_TID.X ;  /* 0x0000000000037919 */ /* 0x000e640000002100 */
[----:B-1----:R-:W-:-:S04]  /*21bc0*/  SHF.R.U32.HI R3, RZ, 0x5, R3 ;  /* 0x00000005ff037819 */ /* 0x002fc80000011603 */
[----:B------:R-:W-:-:S05]  /*21bd0*/  LOP3.LUT R3, R3, 0x3, RZ, 0xc0, !PT ;  /* 0x0000000303037812 */ /* 0x000fca00078ec0ff */
[----:B------:R1:W2:Y:S02]  /*21be0*/  SHFL.IDX PT, R14, R3, RZ, 0x1f ;  /* 0x00001fff030e7589 */ /* 0x0002a400000e0000 */
.L_x_863:
[----:B--2---:R-:W-:Y:S02]  /*21bf0*/  ISETP.NE.AND P0, PT, R14, RZ, PT ;  /* 0x000000ff0e00720c */ /* 0x004fe40003f05270 */
[----:B------:R-:W-:-:S11]  /*21c00*/  PLOP3.LUT P6, PT, PT, PT, PT, 0x8, 0x0 ;  /* 0x000000000000781c */ /* 0x000fd60003fce170 */
[----:B------:R-:W-:Y:S05]  /*21c10*/  @P0 BRA `(.L_x_664) ;  /* 0x00000000000c0947 */ /* 0x000fea0003800000 */
[----:B------:R-:W-:-:S03]  /*21c20*/  UMOV UR4, 0xffffffff ;  /* 0xffffffff00047882 */ /* 0x000fc60000000000 */
[----:B------:R-:W-:Y:S05]  /*21c30*/  BRA.DIV UR4, `(.L_x_665) ;  /* 0x0000007604047947 */ /* 0x000fea000b800000 */
[----:B------:R-:W-:-:S13]  /*21c40*/  ELECT P6, URZ, PT ;  /* 0x00000000003f782f */ /* 0x000fda00038c0000 */
.L_x_664:
[----:B-1----:R-:W2:Y:S01]  /*21c50*/  LDL R3, [R1+0x5c] ;  /* 0x00005c0001037983 */ /* 0x002ea20000100800 */
[----:B------:R-:W-:Y:S01]  /*21c60*/  BSSY B1, `(.L_x_666) ;  /* 0x0000008000017945 */ /* 0x000fe20003800000 */
[----:B--2---:R-:W-:-:S04]  /*21c70*/  IADD3 R3, R3, 0x1, RZ ;  /* 0x0000000103037810 */ /* 0x004fc80007ffe0ff */
[----:B------:R-:W-:-:S04]  /*21c80*/  LEA.HI R4, R3, R3, RZ, 0x1 ;  /* 0x0000000303047211 */ /* 0x000fc800078f08ff */
[----:B------:R-:W-:-:S05]  /*21c90*/  LOP3.LUT R4, R4, 0xfffffffe, RZ, 0xc0, !PT ;  /* 0xfffffffe04047812 */ /* 0x000fca00078ec0ff */
[----:B------:R-:W-:-:S05]  /*21ca0*/  IMAD.IADD R3, R3, 0x1, -R4 ;  /* 0x0000000103037824 */ /* 0x000fca00078e0a04 */
[----:B------:R-:W-:-:S04]  /*21cb0*/  SHF.L.U32 R3, R3, 0x1f, RZ ;  /* 0x0000001f03037819 */ /* 0x000fc800000006ff */
[----:B------:R-:W1:Y:S02]  /*21cc0*/  SYNCS.PHASECHK.TRANS64.TRYWAIT P0, [R18+URZ+0x34820], R3 ;  /* 0x03482003120075a7 */ /* 0x000e64000800017f */
[----:B-1----:R-:W-:Y:S05]  /*21cd0*/  @!P0 BRA `(.L_x_667) ;  /* 0x0000007000fc8947 */ /* 0x002fea0003800000 */
.L_x_866:
[----:B------:R-:W-:Y:S05]  /*21ce0*/  BSYNC B1 ;  /* 0x0000000000017941 */ /* 0x000fea0003800000 */
.L_x_666:
[----:B------:R-:W-:Y:S04]  /*21cf0*/  BSSY B1, `(.L_x_668) ;  /* 0x000006f000017945 */ /* 0x000fe80003800000 */
[----:B------:R-:W-:Y:S05]  /*21d00*/  @!P6 BRA `(.L_x_669) ;  /* 0x0000000400b4e947 */ /* 0x000fea0003800000 */
[----:B------:R-:W2:Y:S04]  /*21d10*/  LDL R5, [R1+0x20] ;  /* 0x0000200001057983 */ /* 0x000ea80000100800 */
[----:B------:R-:W3:Y:S01]  /*21d20*/  LDL R6, [R1+0x24] ;  /* 0x0000240001067983 */ /* 0x000ee20000100800 */
[----:B------:R-:W-:Y:S01]  /*21d30*/  BSSY B2, `(.L_x_670) ;  /* 0x0000008000027945 */ /* 0x000fe20003800000 */
[----:B------:R-:W4:Y:S02]  /*21d40*/  S2R R4, SR_TID.X ;  /* 0x0000000000047919 */ /* 0x000f240000002100 */
[----:B----4-:R-:W-:-:S04]  /*21d50*/  LOP3.LUT R4, R4, 0x7f, RZ, 0xc0, !PT ;  /* 0x0000007f04047812 */ /* 0x010fc800078ec0ff */
[----:B------:R-:W-:Y:S01]  /*21d60*/  ISETP.NE.AND P2, PT, R4, RZ, PT ;  /* 0x000000ff0400720c */ /* 0x000fe20003f45270 */
[----:B--2---:R-:W-:Y:S01]  /*21d70*/  IMAD R5, R5, 0x8, R18 ;  /* 0x0000000805057824 */ /* 0x004fe200078e0212 */
[----:B---3--:R-:W-:-:S04]  /*21d80*/  SHF.L.U32 R9, R6, 0x1f, RZ ;  /* 0x0000001f06097819 */ /* 0x008fc800000006ff */
[----:B------:R-:W2:Y:S02]  /*21d90*/  SYNCS.PHASECHK.TRANS64.TRYWAIT P0, [R5+URZ+0x348a0], R9 ;  /* 0x0348a009050075a7 */ /* 0x000ea4000800017f */
[----:B--2---:R-:W-:Y:S05]  /*21da0*/  @!P0 BRA `(.L_x_671) ;  /* 0x0000007000dc8947 */ /* 0x004fea0003800000 */
.L_x_867:
[----:B------:R-:W-:Y:S05]  /*21db0*/  BSYNC B2 ;  /* 0x0000000000027941 */ /* 0x000fea0003800000 */
.L_x_670:
[----:B------:R-:W-:Y:S04]  /*21dc0*/  BSSY B2, `(.L_x_672) ;  /* 0x0000009000027945 */ /* 0x000fe80003800000 */
[----:B------:R-:W-:Y:S05]  /*21dd0*/  @P2 BRA `(.L_x_673) ;  /* 0x00000000001c2947 */ /* 0x000fea0003800000 */
[----:B------:R-:W3:Y:S01]  /*21de0*/  S2R R4, SR_TID.X ;  /* 0x0000000000047919 */ /* 0x000ee20000002100 */
[----:B-1----:R-:W-:-:S04]  /*21df0*/  IMAD.MOV.U32 R3, RZ, RZ, 0xb000 ;  /* 0x0000b000ff037424 */ /* 0x002fc800078e00ff */
[----:B------:R4:W-:Y:S01]  /*21e00*/  SYNCS.ARRIVE.TRANS64 RZ, [R5+URZ+0x34890], R3 ;  /* 0x0348900305ff79a7 */ /* 0x0009e2000800003f */
[----:B---3--:R-:W-:-:S04]  /*21e10*/  LOP3.LUT R4, R4, 0x1f, RZ, 0xc0, !PT ;  /* 0x0000001f04047812 */ /* 0x008fc800078ec0ff */
[----:B------:R-:W-:-:S13]  /*21e20*/  ISETP.NE.AND P0, PT, R4, RZ, PT ;  /* 0x000000ff0400720c */ /* 0x000fda0003f05270 */
[----:B----4-:R-:W-:Y:S05]  /*21e30*/  @!P0 BRA `(.L_x_673) ;  /* 0x0000000000048947 */ /* 0x010fea0003800000 */
[----:B------:R-:W-:Y:S01]  /*21e40*/  BPT.TRAP 0x1 ;  /* 0x000000040000795c */ /* 0x000fe20000300000 */
.L_x_673:
[----:B------:R-:W-:Y:S05]  /*21e50*/  BSYNC B2 ;  /* 0x0000000000027941 */ /* 0x000fea0003800000 */
.L_x_672:
[----:B-1----:R-:W3:Y:S01]  /*21e60*/  LDL R3, [R1+0x20] ;  /* 0x0000200001037983 */ /* 0x002ee20000100800 */
[----:B------:R-:W-:Y:S01]  /*21e70*/  IMAD.MOV.U32 R14, RZ, RZ, RZ ;  /* 0x000000ffff0e7224 */ /* 0x000fe200078e00ff */
[----:B------:R-:W-:Y:S01]  /*21e80*/  UIADD3 UR4, UP0, UR38, 0x570, URZ ;  /* 0x0000057026047890 */ /* 0x000fe2000ff1e03f */
[----:B------:R-:W-:Y:S01]  /*21e90*/  IMAD R4, R7, 0xb0, R10 ;  /* 0x000000b007047824 */ /* 0x000fe200078e020a */
[----:B------:R-:W-:Y:S01]  /*21ea0*/  PLOP3.LUT P0, PT, PT, PT, PT, 0x80, 0x0 ;  /* 0x000000000000781c */ /* 0x000fe20003f0f070 */
[----:B------:R-:W-:Y:S01]  /*21eb0*/  UMOV UR6, 0x0 ;  /* 0x0000000000067882 */ /* 0x000fe20000000000 */
[----:B------:R-:W-:Y:S01]  /*21ec0*/  R2UR UR10, R14 ;  /* 0x000000000e0a72ca */ /* 0x000fe200000e0000 */
[----:B------:R-:W-:Y:S01]  /*21ed0*/  VIADD R4, R4, 0xffffff50 ;  /* 0xffffff5004047836 */ /* 0x000fe20000000000 */
[----:B------:R-:W-:Y:S01]  /*21ee0*/  UIADD3.X UR5, URZ, UR39, URZ, UP0, !UPT ;  /* 0x000000273f057290 */ /* 0x000fe200087fe43f */
[----:B------:R-:W-:Y:S01]  /*21ef0*/  UMOV UR7, 0x12f00000 ;  /* 0x12f0000000077882 */ /* 0x000fe20000000000 */
[----:B---3--:R-:W-:Y:S01]  /*21f00*/  IMAD R8, R3, 0xb000, R18 ;  /* 0x0000b00003087824 */ /* 0x008fe200078e0212 */
[----:B------:R-:W-:-:S03]  /*21f10*/  IADD3 R3, R5, 0x34890, RZ ;  /* 0x0003489005037810 */ /* 0x000fc60007ffe0ff */
[----:B------:R-:W-:-:S07]  /*21f20*/  VIADD R6, R8, 0x1e400 ;  /* 0x0001e40008067836 */ /* 0x000fce0000000000 */
.L_x_674:
        /* <DEDUP_REMOVED lines=9> */
[----:B-1----:R-:W-:Y:S05]  /*21fc0*/  @P0 BRA.U.ANY `(.L_x_674) ;  /* 0xfffffffd00d80947 */ /* 0x002fea000393ffff */
[----:B0-----:R-:W-:Y:S01]  /*21fd0*/  IMAD.MOV.U32 R11, RZ, RZ, 0x40 ;  /* 0x00000040ff0b7424 */ /* 0x001fe200078e00ff */
[----:B------:R-:W-:Y:S01]  /*21fe0*/  PLOP3.LUT P0, PT, PT, PT, PT, 0x80, 0x0 ;  /* 0x000000000000781c */ /* 0x000fe20003f0f070 */
[----:B------:R-:W-:Y:S01]  /*21ff0*/  VIADD R6, R8, 0x23c00 ;  /* 0x00023c0008067836 */ /* 0x000fe20000000000 */
[----:B------:R-:W-:Y:S01]  /*22000*/  UMOV UR6, 0x0 ;  /* 0x0000000000067882 */ /* 0x000fe20000000000 */
[----:B------:R-:W-:Y:S01]  /*22010*/  UMOV UR7, 0x12f00000 ;  /* 0x12f0000000077882 */ /* 0x000fe20000000000 */
[----:B------:R-:W-:-:S15]  /*22020*/  R2UR UR10, R11 ;  /* 0x000000000b0a72ca */ /* 0x000fde00000e0000 */
.L_x_675:
        /* <DEDUP_REMOVED lines=10> */
[----:B------:R-:W0:Y:S01]  /*220d0*/  SYNCS.PHASECHK.TRANS64.TRYWAIT P0, [R5+URZ+0x348c0], R9 ;  /* 0x0348c009050075a7 */ /* 0x000e22000800017f */
[----:B------:R-:W-:Y:S04]  /*220e0*/  BSSY B2, `(.L_x_676) ;  /* 0x0000002000027945 */ /* 0x000fe80003800000 */
[----:B0-----:R-:W-:Y:S05]  /*220f0*/  @!P0 BRA `(.L_x_677) ;  /* 0x00000070001c8947 */ /* 0x001fea0003800000 */
.L_x_868:
[----:B------:R-:W-:Y:S05]  /*22100*/  BSYNC B2 ;  /* 0x0000000000027941 */ /* 0x000fea0003800000 */
.L_x_676:
[----:B------:R-:W-:Y:S01]  /*22110*/  BSSY B2, `(.L_x_678) ;  /* 0x000000b000027945 */ /* 0x000fe20003800000 */
[----:B------:R-:W-:Y:S02]  /*22120*/  IMAD.MOV.U32 R12, RZ, RZ, 0x0 ;  /* 0x00000000ff0c7424 */ /* 0x000fe400078e00ff */
[----:B------:R-:W-:Y:S01]  /*22130*/  IMAD.MOV.U32 R13, RZ, RZ, 0x12f00000 ;  /* 0x12f00000ff0d7424 */ /* 0x000fe200078e00ff */
[----:B------:R-:W-:Y:S06]  /*22140*/  @P2 BRA `(.L_x_679) ;  /* 0x00000000001c2947 */ /* 0x000fec0003800000 */
[----:B------:R-:W1:Y:S01]  /*22150*/  S2R R6, SR_TID.X ;  /* 0x0000000000067919 */ /* 0x000e620000002100 */
[----:B------:R-:W-:-:S04]  /*22160*/  MOV R3, 0xb000 ;  /* 0x0000b00000037802 */ /* 0x000fc80000000f00 */
[----:B------:R3:W-:Y:S01]  /*22170*/  SYNCS.ARRIVE.TRANS64 RZ, [R5+URZ+0x348b0], R3 ;  /* 0x0348b00305ff79a7 */ /* 0x0007e2000800003f */
[----:B-1----:R-:W-:-:S04]  /*22180*/  LOP3.LUT R6, R6, 0x1f, RZ, 0xc0, !PT ;  /* 0x0000001f06067812 */ /* 0x002fc800078ec0ff */
[----:B------:R-:W-:-:S13]  /*22190*/  ISETP.NE.AND P0, PT, R6, RZ, PT ;  /* 0x000000ff0600720c */ /* 0x000fda0003f05270 */
[----:B---3--:R-:W-:Y:S05]  /*221a0*/  @!P0 BRA `(.L_x_679) ;  /* 0x0000000000048947 */ /* 0x008fea0003800000 */
[----:B------:R-:W-:Y:S01]  /*221b0*/  BPT.TRAP 0x1 ;  /* 0x000000040000795c */ /* 0x000fe20000300000 */
.L_x_679:
[----:B------:R-:W-:Y:S05]  /*221c0*/  BSYNC B2 ;  /* 0x0000000000027941 */ /* 0x000fea0003800000 */
.L_x_678:
[----:B------:R-:W-:Y:S01]  /*221d0*/  R2UR UR10, R14 ;  /* 0x000000000e0a72ca */ /* 0x000fe200000e0000 */
[----:B------:R-:W-:Y:S01]  /*221e0*/  UIADD3 UR4, UP0, UR38, 0x670, URZ ;  /* 0x0000067026047890 */ /* 0x000fe2000ff1e03f */
[----:B------:R-:W-:Y:S01]  /*221f0*/  R2UR UR6, R12 ;  /* 0x000000000c0672ca */ /* 0x000fe200000e0000 */
[----:B0-2---:R-:W-:Y:S01]  /*22200*/  VIADD R5, R5, 0x348b0 ;  /* 0x000348b005057836 */ /* 0x005fe20000000000 */
[----:B------:R-:W-:Y:S01]  /*22210*/  R2UR UR7, R13 ;  /* 0x000000000d0772ca */ /* 0x000fe200000e0000 */
[----:B------:R-:W-:Y:S01]  /*22220*/  VIADD R3, R8, 0x400 ;  /* 0x0000040008037836 */ /* 0x000fe20000000000 */
[----:B------:R-:W-:Y:S01]  /*22230*/  PLOP3.LUT P0, PT, PT, PT, PT, 0x80, 0x0 ;  /* 0x000000000000781c */ /* 0x000fe20003f0f070 */
[----:B------:R-:W-:-:S12]  /*22240*/  UIADD3.X UR5, URZ, UR39, URZ, UP0, !UPT ;  /* 0x000000273f057290 */ /* 0x000fd800087fe43f */
.L_x_680:
        /* <DEDUP_REMOVED lines=15> */
.L_x_681:
        /* <DEDUP_REMOVED lines=10> */
.L_x_669:
[----:B------:R-:W-:Y:S05]  /*223e0*/  BSYNC B1 ;  /* 0x0000000000017941 */ /* 0x000fea0003800000 */
.L_x_668:
[----:B------:R-:W1:Y:S04]  /*223f0*/  LDL.LU R8, [R1+0x20] ;  /* 0x0000200001087983 */ /* 0x000e680000300800 */
[----:B------:R-:W2:Y:S01]  /*22400*/  LDL.LU R6, [R1+0x24] ;  /* 0x0000240001067983 */ /* 0x000ea20000300800 */
[----:B------:R-:W-:Y:S01]  /*22410*/  PLOP3.LUT P0, PT, PT, PT, PT, 0x8, 0x0 ;  /* 0x000000000000781c */ /* 0x000fe20003f0e170 */
[----:B-1----:R-:W-:Y:S02]  /*22420*/  VIADD R3, R8, 0x1 ;  /* 0x0000000108037836 */ /* 0x002fe40000000000 */
[----:B------:R-:W-:-:S03]  /*22430*/  VIADD R8, R7, 0xfffffffe ;  /* 0xfffffffe07087836 */ /* 0x000fc60000000000 */
[C---:B------:R-:W-:Y:S02]  /*22440*/  ISETP.NE.AND P2, PT, R3.reuse, 0x2, PT ;  /* 0x000000020300780c */ /* 0x040fe40003f45270 */
[----:B------:R-:W-:Y:S02]  /*22450*/  ISETP.GE.AND P3, PT, R8, R2, PT ;  /* 0x000000020800720c */ /* 0x000fe40003f66270 */
[----:B------:R-:W-:Y:S02]  /*22460*/  SEL R4, RZ, 0x1, P2 ;  /* 0x00000001ff047807 */ /* 0x000fe40001000000 */
[----:B------:R-:W-:Y:S02]  /*22470*/  SEL R3, R3, RZ, P2 ;  /* 0x000000ff03037207 */ /* 0x000fe40001000000 */
[----:B--2---:R-:W-:-:S03]  /*22480*/  LOP3.LUT R6, R6, R4, RZ, 0x3c, !PT ;  /* 0x0000000406067212 */ /* 0x004fc600078e3cff */
[----:B------:R1:W-:Y:S04]  /*22490*/  STL [R1+0x20], R3 ;  /* 0x0000200301007387 */ /* 0x0003e80000100800 */
[----:B------:R1:W-:Y:S01]  /*224a0*/  STL [R1+0x24], R6 ;  /* 0x0000240601007387 */ /* 0x0003e20000100800 */
[----:B------:R-:W-:Y:S05]  /*224b0*/  @!P3 BRA `(.L_x_662) ;  /* 0x0000000400f0b947 */ /* 0x000fea0003800000 */
.L_x_696:
[----:B------:R-:W-:Y:S05]  /*224c0*/  YIELD ;  /* 0x0000000000007946 */ /* 0x000fea0003800000 */
[----:B------:R-:W-:Y:S04]  /*224d0*/  BSSY B1, `(.L_x_682) ;  /* 0x000006e000017945 */ /* 0x000fe80003800000 */
[----:B--2---:R-:W-:Y:S05]  /*224e0*/  @!P6 BRA `(.L_x_683) ;  /* 0x0000000400b0e947 */ /* 0x004fea0003800000 */
[----:B------:R-:W2:Y:S04]  /*224f0*/  LDL R5, [R1+0x20] ;  /* 0x0000200001057983 */ /* 0x000ea80000100800 */
[----:B------:R-:W3:Y:S01]  /*22500*/  LDL R4, [R1+0x24] ;  /* 0x0000240001047983 */ /* 0x000ee20000100800 */
[----:B------:R-:W-:Y:S01]  /*22510*/  BSSY B2, `(.L_x_684) ;  /* 0x0000008000027945 */ /* 0x000fe20003800000 */
[----:B-1----:R-:W1:Y:S02]  /*22520*/  S2R R3, SR_TID.X ;  /* 0x0000000000037919 */ /* 0x002e640000002100 */
[----:B-1----:R-:W-:-:S04]  /*22530*/  LOP3.LUT R3, R3, 0x7f, RZ, 0xc0, !PT ;  /* 0x0000007f03037812 */ /* 0x002fc800078ec0ff */
[----:B------:R-:W-:Y:S02]  /*22540*/  ISETP.NE.AND P3, PT, R3, RZ, PT ;  /* 0x000000ff0300720c */ /* 0x000fe40003f65270 */
[----:B--2---:R-:W-:Y:S02]  /*22550*/  LEA R7, R5, R18, 0x3 ;  /* 0x0000001205077211 */ /* 0x004fe400078e18ff */
[----:B---3--:R-:W-:-:S04]  /*22560*/  SHF.L.U32 R6, R4, 0x1f, RZ ;  /* 0x0000001f04067819 */ /* 0x008fc800000006ff */
[----:B------:R-:W1:Y:S02]  /*22570*/  SYNCS.PHASECHK.TRANS64.TRYWAIT P2, [R7+URZ+0x348a0], R6 ;  /* 0x0348a006070075a7 */ /* 0x000e64000804017f */
[----:B-1----:R-:W-:Y:S05]  /*22580*/  @!P2 BRA `(.L_x_685) ;  /* 0x0000006c000ca947 */ /* 0x002fea0003800000 */
.L_x_869:
[----:B------:R-:W-:Y:S05]  /*22590*/  BSYNC B2 ;  /* 0x0000000000027941 */ /* 0x000fea0003800000 */
.L_x_684:
[----:B------:R-:W-:Y:S04]  /*225a0*/  BSSY B2, `(.L_x_686) ;  /* 0x0000009000027945 */ /* 0x000fe80003800000 */
[----:B------:R-:W-:Y:S05]  /*225b0*/  @P3 BRA `(.L_x_687) ;  /* 0x00000000001c3947 */ /* 0x000fea0003800000 */
[----:B------:R-:W2:Y:S01]  /*225c0*/  S2R R4, SR_TID.X ;  /* 0x0000000000047919 */ /* 0x000ea20000002100 */
[----:B------:R-:W-:-:S04]  /*225d0*/  IMAD.MOV.U32 R3, RZ, RZ, 0xb000 ;  /* 0x0000b000ff037424 */ /* 0x000fc800078e00ff */
[----:B------:R3:W-:Y:S01]  /*225e0*/  SYNCS.ARRIVE.TRANS64 RZ, [R7+URZ+0x34890], R3 ;  /* 0x0348900307ff79a7 */ /* 0x0007e2000800003f */
[----:B--2---:R-:W-:-:S04]  /*225f0*/  LOP3.LUT R4, R4, 0x1f, RZ, 0xc0, !PT ;  /* 0x0000001f04047812 */ /* 0x004fc800078ec0ff */
[----:B------:R-:W-:-:S13]  /*22600*/  ISETP.NE.AND P2, PT, R4, RZ, PT ;  /* 0x000000ff0400720c */ /* 0x000fda0003f45270 */
[----:B---3--:R-:W-:Y:S05]  /*22610*/  @!P2 BRA `(.L_x_687) ;  /* 0x000000000004a947 */ /* 0x008fea0003800000 */
[----:B------:R-:W-:Y:S01]  /*22620*/  BPT.TRAP 0x1 ;  /* 0x000000040000795c */ /* 0x000fe20000300000 */
.L_x_687:
[----:B------:R-:W-:Y:S05]  /*22630*/  BSYNC B2 ;  /* 0x0000000000027941 */ /* 0x000fea0003800000 */
.L_x_686:
[----:B------:R-:W2:Y:S01]  /*22640*/  LDL R3, [R1+0x20] ;  /* 0x0000200001037983 */ /* 0x000ea20000100800 */
[----:B0-----:R-:W-:Y:S01]  /*22650*/  IMAD.MOV.U32 R11, RZ, RZ, RZ ;  /* 0x000000ffff0b7224 */ /* 0x001fe200078e00ff */
[----:B------:R-:W-:Y:S01]  /*22660*/  UIADD3 UR4, UP0, UR38, 0x570, URZ ;  /* 0x0000057026047890 */ /* 0x000fe2000ff1e03f */
[----:B------:R-:W-:Y:S01]  /*22670*/  PLOP3.LUT P2, PT, PT, PT, PT, 0x80, 0x0 ;  /* 0x000000000000781c */ /* 0x000fe20003f4f070 */
[----:B------:R-:W-:Y:S01]  /*22680*/  IMAD R4, R8, 0xb0, R10 ;  /* 0x000000b008047824 */ /* 0x000fe200078e020a */
[----:B------:R-:W-:Y:S01]  /*22690*/  UMOV UR6, 0x0 ;  /* 0x0000000000067882 */ /* 0x000fe20000000000 */
[----:B------:R-:W-:Y:S01]  /*226a0*/  R2UR UR10, R11 ;  /* 0x000000000b0a72ca */ /* 0x000fe200000e0000 */
[----:B------:R-:W-:Y:S01]  /*226b0*/  UIADD3.X UR5, URZ, UR39, URZ, UP0, !UPT ;  /* 0x000000273f057290 */ /* 0x000fe200087fe43f */
[----:B------:R-:W-:Y:S01]  /*226c0*/  UMOV UR7, 0x12f00000 ;  /* 0x12f0000000077882 */ /* 0x000fe20000000000 */
[----:B--2---:R-:W-:Y:S02]  /*226d0*/  IMAD R5, R3, 0xb000, R18 ;  /* 0x0000b00003057824 */ /* 0x004fe400078e0212 */
[----:B------:R-:W-:-:S02]  /*226e0*/  VIADD R3, R7, 0x34890 ;  /* 0x0003489007037836 */ /* 0x000fc40000000000 */
[----:B------:R-:W-:-:S08]  /*226f0*/  VIADD R9, R5, 0x1e400 ;  /* 0x0001e40005097836 */ /* 0x000fd00000000000 */
.L_x_688:
        /* <DEDUP_REMOVED lines=12> */
[----:B------:R-:W-:Y:S01]  /*227c0*/  UMOV UR6, 0x0 ;  /* 0x0000000000067882 */ /* 0x000fe20000000000 */
[----:B------:R-:W-:Y:S01]  /*227d0*/  IADD3 R9, R5, 0x23c00, RZ ;  /* 0x00023c0005097810 */ /* 0x000fe20007ffe0ff */
[----:B------:R-:W-:Y:S01]  /*227e0*/  UMOV UR7, 0x12f00000 ;  /* 0x12f0000000077882 */ /* 0x000fe20000000000 */
[----:B------:R-:W-:-:S15]  /*227f0*/  R2UR UR10, R14 ;  /* 0x000000000e0a72ca */ /* 0x000fde00000e0000 */
.L_x_689:
        /* <DEDUP_REMOVED lines=13> */
.L_x_870:
[----:B------:R-:W-:Y:S05]  /*228d0*/  BSYNC B2 ;  /* 0x0000000000027941 */ /* 0x000fea0003800000 */
.L_x_690:
[----:B------:R-:W-:Y:S01]  /*228e0*/  BSSY B2, `(.L_x_692) ;  /* 0x000000b000027945 */ /* 0x000fe20003800000 */
[----:B------:R-:W-:Y:S02]  /*228f0*/  IMAD.MOV.U32 R12, RZ, RZ, 0x0 ;  /* 0x00000000ff0c7424 */ /* 0x000fe400078e00ff */
[----:B------:R-:W-:Y:S01]  /*22900*/  IMAD.MOV.U32 R13, RZ, RZ, 0x12f00000 ;  /* 0x12f00000ff0d7424 */ /* 0x000fe200078e00ff */
[----:B------:R-:W-:Y:S06]  /*22910*/  @P3 BRA `(.L_x_693) ;  /* 0x00000000001c3947 */ /* 0x000fec0003800000 */
[----:B------:R-:W2:Y:S01]  /*22920*/  S2R R9, SR_TID.X ;  /* 0x0000000000097919 */ /* 0x000ea20000002100 */
[----:B------:R-:W-:-:S04]  /*22930*/  IMAD.MOV.U32 R3, RZ, RZ, 0xb000 ;  /* 0x0000b000ff037424 */ /* 0x000fc800078e00ff */
[----:B------:R3:W-:Y:S01]  /*22940*/  SYNCS.ARRIVE.TRANS64 RZ, [R7+URZ+0x348b0], R3 ;  /* 0x0348b00307ff79a7 */ /* 0x0007e2000800003f */
[----:B--2---:R-:W-:-:S04]  /*22950*/  LOP3.LUT R9, R9, 0x1f, RZ, 0xc0, !PT ;  /* 0x0000001f09097812 */ /* 0x004fc800078ec0ff */
[----:B------:R-:W-:-:S13]  /*22960*/  ISETP.NE.AND P2, PT, R9, RZ, PT ;  /* 0x000000ff0900720c */ /* 0x000fda0003f45270 */
[----:B---3--:R-:W-:Y:S05]  /*22970*/  @!P2 BRA `(.L_x_693) ;  /* 0x000000000004a947 */ /* 0x008fea0003800000 */
[----:B------:R-:W-:Y:S01]  /*22980*/  BPT.TRAP 0x1 ;  /* 0x000000040000795c */ /* 0x000fe20000300000 */
.L_x_693:
[----:B------:R-:W-:Y:S05]  /*22990*/  BSYNC B2 ;  /* 0x0000000000027941 */ /* 0x000fea0003800000 */
.L_x_692:
[----:B------:R-:W-:Y:S01]  /*229a0*/  R2UR UR10, R11 ;  /* 0x000000000b0a72ca */ /* 0x000fe200000e0000 */
[----:B------:R-:W-:Y:S01]  /*229b0*/  UIADD3 UR4, UP0, UR38, 0x670, URZ ;  /* 0x0000067026047890 */ /* 0x000fe2000ff1e03f */
[----:B------:R-:W-:Y:S01]  /*229c0*/  R2UR UR6, R12 ;  /* 0x000000000c0672ca */ /* 0x000fe200000e0000 */
[----:B01----:R-:W-:Y:S01]  /*229d0*/  VIADD R7, R7, 0x348b0 ;  /* 0x000348b007077836 */ /* 0x003fe20000000000 */
[----:B------:R-:W-:Y:S01]  /*229e0*/  R2UR UR7, R13 ;  /* 0x000000000d0772ca */ /* 0x000fe200000e0000 */
[----:B------:R-:W-:Y:S01]  /*229f0*/  VIADD R3, R5, 0x400 ;  /* 0x0000040005037836 */ /* 0x000fe20000000000 */
[----:B------:R-:W-:Y:S01]  /*22a00*/  PLOP3.LUT P2, PT, PT, PT, PT, 0x80, 0x0 ;  /* 0x000000000000781c */ /* 0x000fe20003f4f070 */
[----:B------:R-:W-:-:S12]  /*22a10*/  UIADD3.X UR5, URZ, UR39, URZ, UP0, !UPT ;  /* 0x000000273f057290 */ /* 0x000fd800087fe43f */
.L_x_694:
        /* <DEDUP_REMOVED lines=10> */
[----:B------:R-:W-:Y:S02]  /*22ac0*/  R2UR UR10, R14 ;  /* 0x000000000e0a72ca */ /* 0x000fe400000e0000 */
[----:B------:R-:W-:Y:S02]  /*22ad0*/  R2UR UR6, R12 ;  /* 0x000000000c0672ca */ /* 0x000fe400000e0000 */
[----:B------:R-:W-:Y:S02]  /*22ae0*/  R2UR UR7, R13 ;  /* 0x000000000d0772ca */ /* 0x000fe400000e0000 */
[----:B------:R-:W-:Y:S02]  /*22af0*/  PLOP3.LUT P2, PT, PT, PT, PT, 0x80, 0x0 ;  /* 0x000000000000781c */ /* 0x000fe40003f4f070 */
[----:B------:R-:W-:-:S11]  /*22b00*/  IADD3 R5, R5, 0x5c00, RZ ;  /* 0x00005c0005057810 */ /* 0x000fd60007ffe0ff */
.L_x_695:
        /* <DEDUP_REMOVED lines=10> */
.L_x_683:
[----:B------:R-:W-:Y:S05]  /*22bb0*/  BSYNC B1 ;  /* 0x0000000000017941 */ /* 0x000fea0003800000 */
.L_x_682:
[----:B-1----:R-:W2:Y:S04]  /*22bc0*/  LDL.LU R3, [R1+0x20] ;  /* 0x0000200001037983 */ /* 0x002ea80000300800 */
[----:B------:R-:W3:Y:S01]  /*22bd0*/  LDL.LU R6, [R1+0x24] ;  /* 0x0000240001067983 */ /* 0x000ee20000300800 */
[C---:B------:R-:W-:Y:S01]  /*22be0*/  ISETP.GT.AND P3, PT, R8.reuse, R2, PT ;  /* 0x000000020800720c */ /* 0x040fe20003f64270 */
[----:B------:R-:W-:Y:S02]  /*22bf0*/  VIADD R8, R8, 0xffffffff ;  /* 0xffffffff08087836 */ /* 0x000fe40000000000 */
[----:B--2---:R-:W-:-:S05]  /*22c00*/  VIADD R3, R3, 0x1 ;  /* 0x0000000103037836 */ /* 0x004fca0000000000 */
[----:B------:R-:W-:-:S04]  /*22c10*/  ISETP.NE.AND P2, PT, R3, 0x2, PT ;  /* 0x000000020300780c */ /* 0x000fc80003f45270 */
[----:B------:R-:W-:Y:S02]  /*22c20*/  SEL R4, RZ, 0x1, P2 ;  /* 0x00000001ff047807 */ /* 0x000fe40001000000 */
[----:B------:R-:W-:Y:S02]  /*22c30*/  SEL R3, R3, RZ, P2 ;  /* 0x000000ff03037207 */ /* 0x000fe40001000000 */
[----:B---3--:R-:W-:-:S05]  /*22c40*/  LOP3.LUT R6, R6, R4, RZ, 0x3c, !PT ;  /* 0x0000000406067212 */ /* 0x008fca00078e3cff */
[----:B------:R2:W-:Y:S04]  /*22c50*/  STL [R1+0x24], R6 ;  /* 0x0000240601007387 */ /* 0x0005e80000100800 */
[----:B------:R2:W-:Y:S01]  /*22c60*/  STL [R1+0x20], R3 ;  /* 0x0000200301007387 */ /* 0x0005e20000100800 */
[----:B------:R-:W-:Y:S05]  /*22c70*/  @P3 BRA `(.L_x_696) ;  /* 0xfffffff800103947 */ /* 0x000fea000383ffff */
.L_x_662:
[----:B------:R-:W-:Y:S05]  /*22c80*/  BSYNC B0 ;  /* 0x0000000000007941 */ /* 0x000fea0003800000 */
.L_x_661:
[----:B------:R3:W5:Y:S01]  /*22c90*/  LDL R7, [R1+0x38] ;  /* 0x0000380001077983 */ /* 0x0007620000100800 */
[----:B------:R-:W-:Y:S05]  /*22ca0*/  @!P0 WARPSYNC.ALL ;  /* 0x0000000000008948 */ /* 0x000fea0003800000 */
[----:B------:R3:W-:Y:S01]  /*22cb0*/  STL [R1+0x40], RZ ;  /* 0x000040ff01007387 */ /* 0x0007e20000100800 */
[----:B------:R-:W-:Y:S01]  /*22cc0*/  BSSY B0, `(.L_x_697) ;  /* 0x0000020000007945 */ /* 0x000fe20003800000 */
[----:B------:R-:W-:Y:S06]  /*22cd0*/  @!P0 BAR.SYNC.DEFER_BLOCKING 0xc, 0x180 ;  /* 0x0306000000008b1d */ /* 0x000fec0000010000 */
[----:B---3--:R-:W-:Y:S05]  /*22ce0*/  @!P1 BRA `(.L_x_698) ;  /* 0x0000000000749947 */ /* 0x008fea0003800000 */
[----:B------:R-:W-:-:S13]  /*22cf0*/  ISETP.NE.AND P0, PT, R17, RZ, PT ;  /* 0x000000ff1100720c */ /* 0x000fda0003f05270 */
[----:B------:R-:W3:Y:S02]  /*22d00*/  @!P0 LDC R17, c[0x0][0x9f0] ;  /* 0x00027c00ff118b82 */ /* 0x000ee40000000800 */
[----:B---3--:R-:W-:-:S04]  /*22d10*/  IABS R0, R17 ;  /* 0x0000001100007213 */ /* 0x008fc80000000000 */
[----:B------:R-:W3:Y:S08]  /*22d20*/  I2F.RP R2, R0 ;  /* 0x0000000000027306 */ /* 0x000ef00000209400 */
[----:B---3--:R-:W3:Y:S02]  /*22d30*/  MUFU.RCP R2, R2 ;  /* 0x0000000200027308 */ /* 0x008ee40000001000 */
[----:B---3--:R-:W-:-:S06]  /*22d40*/  VIADD R2, R2, 0xffffffe ;  /* 0x0ffffffe02027836 */ /* 0x008fcc0000000000 */
[----:B-12---:R-:W1:Y:S02]  /*22d50*/  F2I.FTZ.U32.TRUNC.NTZ R3, R2 ;  /* 0x0000000200037305 */ /* 0x006e64000021f000 */
[----:B-1----:R-:W-:-:S04]  /*22d60*/  IMAD.MOV R2, RZ, RZ, -R3 ;  /* 0x000000ffff027224 */ /* 0x002fc800078e0a03 */
[----:B------:R-:W-:Y:S02]  /*22d70*/  IMAD R4, R2, R0, RZ ;  /* 0x0000000002047224 */ /* 0x000fe400078e02ff */
[----:B------:R-:W-:-:S04]  /*22d80*/  IMAD.MOV.U32 R2, RZ, RZ, RZ ;  /* 0x000000ffff027224 */ /* 0x000fc800078e00ff */
[----:B------:R-:W-:Y:S01]  /*22d90*/  IMAD.HI.U32 R6, R3, R4, R2 ;  /* 0x0000000403067227 */ /* 0x000fe200078e0002 */
[-C--:B------:R-:W-:Y:S02]  /*22da0*/  IABS R2, R17.reuse ;  /* 0x0000001100027213 */ /* 0x080fe40000000000 */
[----:B-----5:R-:W-:Y:S02]  /*22db0*/  IADD3 R4, R7, -0x1, R17 ;  /* 0xffffffff07047810 */ /* 0x020fe40007ffe011 */
[----:B------:R-:W-:Y:S02]  /*22dc0*/  IADD3 R2, RZ, -R2, RZ ;  /* 0x80000002ff027210 */ /* 0x000fe40007ffe0ff */
[----:B------:R-:W-:Y:S02]  /*22dd0*/  IABS R3, R4 ;  /* 0x0000000400037213 */ /* 0x000fe40000000000 */
[----:B------:R-:W-:Y:S01]  /*22de0*/  LOP3.LUT R4, R4, R17, RZ, 0x3c, !PT ;  /* 0x0000001104047212 */ /* 0x000fe200078e3cff */
[----:B------:R-:W-:-:S02]  /*22df0*/  IMAD.MOV.U32 R5, RZ, RZ, R2 ;  /* 0x000000ffff057224 */ /* 0x000fc400078e0002 */
        /* <DEDUP_REMOVED lines=8> */
[----:B------:R-:W-:-:S05]  /*22e80*/  @P0 VIADD R2, R2, 0x1 ;  /* 0x0000000102020836 */ /* 0x000fca0000000000 */
[----:B------:R-:W-:Y:S02]  /*22e90*/  @!P2 IADD3 R2, -R2, RZ, RZ ;  /* 0x000000ff0202a210 */ /* 0x000fe40007ffe1ff */
[----:B------:R-:W-:-:S05]  /*22ea0*/  @!P1 LOP3.LUT R2, RZ, R17, RZ, 0x33, !PT ;  /* 0x00000011ff029212 */ /* 0x000fca00078e33ff */
[----:B------:R3:W-:Y:S02]  /*22eb0*/  STL [R1+0x40], R2 ;  /* 0x0000400201007387 */ /* 0x0007e40000100800 */
.L_x_698:
[----:B------:R-:W-:Y:S05]  /*22ec0*/  BSYNC B0 ;  /* 0x0000000000007941 */ /* 0x000fea0003800000 */
.L_x_697:
[----:B------:R-:W4:Y:S04]  /*22ed0*/  LDL R0, [R1+0x40] ;  /* 0x0000400001007983 */ /* 0x000f280000100800 */
[----:B---3--:R-:W4:Y:S01]  /*22ee0*/  LDL R2, [R1+0x58] ;  /* 0x0000580001027983 */ /* 0x008f220000100800 */
[----:B------:R-:W-:Y:S01]  /*22ef0*/  BSSY B7, `(.L_x_699) ;  /* 0x00003d8000077945 */ /* 0x000fe20003800000 */
[----:B----4-:R-:W-:-:S05]  /*22f00*/  IMAD R2, R2, R0, RZ ;  /* 0x0000000002027224 */ /* 0x010fca00078e02ff */
[----:B-----5:R-:W-:Y:S01]  /*22f10*/  VIADDMNMX R0, R2, R0, R7, PT ;  /* 0x0000000002007246 */ /* 0x020fe20003800107 */
[----:B------:R3:W-:Y:S03]  /*22f20*/  STL [R1+0x2c], R2 ;  /* 0x00002c0201007387 */ /* 0x0007e60000100800 */
[----:B------:R-:W-:Y:S01]  /*22f30*/  ISETP.GT.AND P0, PT, R0, R2, PT ;  /* 0x000000020000720c */ /* 0x000fe20003f04270 */
[----:B------:R3:W-:-:S12]  /*22f40*/  STL [R1+0x3c], R0 ;  /* 0x00003c0001007387 */ /* 0x0007d80000100800 */
[----:B---3--:R-:W-:Y:S05]  /*22f50*/  @P0 BRA `(.L_x_700) ;  /* 0x00000000004c0947 */ /* 0x008fea0003800000 */
[----:B------:R-:W3:Y:S02]  /*22f60*/  S2R R0, SR_TID.X ;  /* 0x0000000000007919 */ /* 0x000ee40000002100 */
[----:B---3--:R-:W-:-:S04]  /*22f70*/  LOP3.LUT R0, R0, 0x7f, RZ, 0xc0, !PT ;  /* 0x0000007f00007812 */ /* 0x008fc800078ec0ff */
[----:B------:R-:W-:-:S13]  /*22f80*/  ISETP.NE.AND P0, PT, R0, RZ, PT ;  /* 0x000000ff0000720c */ /* 0x000fda0003f05270 */
[----:B------:R-:W-:Y:S05]  /*22f90*/  @P0 BRA `(.L_x_701) ;  /* 0x0000003c00340947 */ /* 0x000fea0003800000 */
[----:B-12---:R-:W1:Y:S01]  /*22fa0*/  S2R R3, SR_LANEID ;  /* 0x0000000000037919 */ /* 0x006e620000000000 */
[----:B------:R-:W-:Y:S01]  /*22fb0*/  VOTEU.ANY UR4, UPT, PT ;  /* 0x0000000000047886 */ /* 0x000fe200038e0100 */
[----:B------:R-:W-:Y:S01]  /*22fc0*/  ULDC.64 UR6, c[0x0][0x208] ;  /* 0x0000820000067ab9 */ /* 0x000fe20000000a00 */
[----:B------:R-:W1:Y:S08]  /*22fd0*/  FLO.U32 R0, UR4 ;  /* 0x0000000400007d00 */ /* 0x000e7000080e0000 */
[----:B------:R-:W2:Y:S01]  /*22fe0*/  POPC R5, UR4 ;  /* 0x0000000400057d09 */ /* 0x000ea20008000000 */
[----:B-1----:R-:W-:-:S02]  /*22ff0*/  ISETP.EQ.U32.AND P0, PT, R0, R3, PT ;  /* 0x000000030000720c */ /* 0x002fc40003f02070 */
[----:B------:R-:W2:Y:S11]  /*23000*/  LDC.64 R2, c[0x0][0xc60] ;  /* 0x00031800ff027b82 */ /* 0x000eb60000000a00 */
[----:B--2---:R-:W2:Y:S01]  /*23010*/  @P0 ATOMG.E.ADD.STRONG.GPU PT, R3, desc[UR6][R2.64], R5 ;  /* 0x00000005020309a8 */ /* 0x004ea200081ee1c6 */
[----:B------:R-:W1:Y:S02]  /*23020*/  S2R R4, SR_LTMASK ;  /* 0x0000000000047919 */ /* 0x000e640000003900 */
[----:B-1----:R-:W-:-:S04]  /*23030*/  LOP3.LUT R4, R4, UR4, RZ, 0xc0, !PT ;  /* 0x0000000404047c12 */ /* 0x002fc8000f8ec0ff */
[----:B------:R-:W1:Y:S01]  /*23040*/  POPC R7, R4 ;  /* 0x0000000400077309 */ /* 0x000e620000000000 */
[----:B--2---:R-:W1:Y:S02]  /*23050*/  SHFL.IDX PT, R0, R3, R0, 0x1f ;  /* 0x00001f0003007589 */ /* 0x004e6400000e0000 */
[----:B-1----:R-:W-:-:S05]  /*23060*/  IADD3 R0, R0, UR36, R7 ;  /* 0x0000002400007c10 */ /* 0x002fca000fffe007 */
[----:B------:R3:W-:Y:S01]  /*23070*/  STL [R1+0x10], R0 ;  /* 0x0000100001007387 */ /* 0x0007e20000100800 */
[----:B------:R-:W-:Y:S05]  /*23080*/  BRA `(.L_x_701) ;  /* 0x0000003800f87947 */ /* 0x000fea0003800000 */
.L_x_700:
        /* <DEDUP_REMOVED lines=8> */
[----:B------:R-:W-:Y:S01]  /*23110*/  IMAD.U32 R4, RZ, RZ, UR6 ;  /* 0x00000006ff047e24 */ /* 0x000fe2000f8e00ff */
[----:B------:R-:W-:Y:S01]  /*23120*/  MOV R7, UR9 ;  /* 0x0000000900077c02 */ /* 0x000fe20008000f00 */
[----:B-12---:R-:W1:Y:S01]  /*23130*/  LDC.64 R2, c[0x4][R2] ;  /* 0x0100000002027b82 */ /* 0x006e620000000a00 */
[----:B------:R-:W-:Y:S01]  /*23140*/  IMAD.U32 R5, RZ, RZ, UR7 ;  /* 0x00000007ff057e24 */ /* 0x000fe2000f8e00ff */
[----:B0-----:R-:W-:Y:S01]  /*23150*/  MOV R13, RZ ;  /* 0x000000ff000d7202 */ /* 0x001fe20000000f00 */
[----:B------:R-:W-:Y:S02]  /*23160*/  IMAD.U32 R6, RZ, RZ, UR8 ;  /* 0x00000008ff067e24 */ /* 0x000fe4000f8e00ff */
[----:B------:R-:W-:-:S02]  /*23170*/  IMAD.U32 R10, RZ, RZ, UR4 ;  /* 0x00000004ff0a7e24 */ /* 0x000fc4000f8e00ff */
[----:B------:R-:W-:Y:S02]  /*23180*/  IMAD.U32 R11, RZ, RZ, UR5 ;  /* 0x00000005ff0b7e24 */ /* 0x000fe4000f8e00ff */
[----:B------:R-:W-:Y:S02]  /*23190*/  IMAD.MOV.U32 R8, RZ, RZ, 0x70 ;  /* 0x00000070ff087424 */ /* 0x000fe400078e00ff */
[----:B------:R-:W-:-:S07]  /*231a0*/  IMAD.MOV.U32 R12, RZ, RZ, 0x1 ;  /* 0x00000001ff0c7424 */ /* 0x000fce00078e00ff */
[----:B------:R-:W-:-:S07]  /*231b0*/  LEPC R20, `(.L_x_703) ;  /* 0x000000001014794e */ /* 0x000fce0000000000 */
[----:B-1----:R-:W-:Y:S05]  /*231c0*/  CALL.ABS.NOINC R2 ;  /* 0x0000000002007343 */ /* 0x002fea0003c00000 */
.L_x_703:
[----:B------:R-:W-:Y:S05]  /*231d0*/  BSYNC B6 ;  /* 0x0000000000067941 */ /* 0x000fea0003800000 */
.L_x_702:
        /* <DEDUP_REMOVED lines=8> */
[----:B-12---:R1:W2:Y:S01]  /*23260*/  LDC.64 R2, c[0x4][R17] ;  /* 0x0100000011027b82 */ /* 0x0062a20000000a00 */
[----:B------:R-:W-:Y:S01]  /*23270*/  IMAD.U32 R4, RZ, RZ, UR6 ;  /* 0x00000006ff047e24 */ /* 0x000fe2000f8e00ff */
[----:B------:R-:W-:Y:S01]  /*23280*/  MOV R7, UR9 ;  /* 0x0000000900077c02 */ /* 0x000fe20008000f00 */
[----:B------:R-:W-:Y:S01]  /*23290*/  IMAD.U32 R5, RZ, RZ, UR7 ;  /* 0x00000007ff057e24 */ /* 0x000fe2000f8e00ff */
[----:B0-----:R-:W-:Y:S01]  /*232a0*/  MOV R13, RZ ;  /* 0x000000ff000d7202 */ /* 0x001fe20000000f00 */
[----:B------:R-:W-:Y:S02]  /*232b0*/  IMAD.U32 R6, RZ, RZ, UR8 ;  /* 0x00000008ff067e24 */ /* 0x000fe4000f8e00ff */
[----:B------:R-:W-:-:S02]  /*232c0*/  IMAD.U32 R10, RZ, RZ, UR4 ;  /* 0x00000004ff0a7e24 */ /* 0x000fc4000f8e00ff */
[----:B------:R-:W-:Y:S02]  /*232d0*/  IMAD.U32 R11, RZ, RZ, UR5 ;  /* 0x00000005ff0b7e24 */ /* 0x000fe4000f8e00ff */
[----:B------:R-:W-:Y:S02]  /*232e0*/  IMAD.MOV.U32 R8, RZ, RZ, 0x70 ;  /* 0x00000070ff087424 */ /* 0x000fe400078e00ff */
[----:B-1----:R-:W-:-:S07]  /*232f0*/  IMAD.MOV.U32 R12, RZ, RZ, 0x1 ;  /* 0x00000001ff0c7424 */ /* 0x002fce00078e00ff */
[----:B------:R-:W-:-:S07]  /*23300*/  LEPC R20, `(.L_x_706) ;  /* 0x000000001014794e */ /* 0x000fce0000000000 */
[----:B--2---:R-:W-:Y:S05]  /*23310*/  CALL.ABS.NOINC R2 ;  /* 0x0000000002007343 */ /* 0x004fea0003c00000 */
.L_x_706:
[----:B------:R0:W1:Y:S01]  /*23320*/  LDC.64 R2, c[0x4][R17] ;  /* 0x0100000011027b82 */ /* 0x0000620000000a00 */
[----:B------:R-:W-:Y:S01]  /*23330*/  ULDC.64 UR4, c[0x4][0xa0] ;  /* 0x0100280000047ab9 */ /* 0x000fe20000000a00 */
[----:B------:R-:W-:Y:S01]  /*23340*/  ULDC.64 UR6, c[0x4][0xa8] ;  /* 0x01002a0000067ab9 */ /* 0x000fe20000000a00 */
[----:B------:R-:W-:Y:S01]  /*23350*/  ULDC.64 UR8, c[0x4][0x38] ;  /* 0x01000e0000087ab9 */ /* 0x000fe20000000a00 */
[----:B------:R-:W-:Y:S01]  /*23360*/  IMAD.U32 R4, RZ, RZ, UR4 ;  /* 0x00000004ff047e24 */ /* 0x000fe2000f8e00ff */
[----:B------:R-:W-:Y:S01]  /*23370*/  MOV R10, UR8 ;  /* 0x00000008000a7c02 */ /* 0x000fe20008000f00 */
        /* <DEDUP_REMOVED lines=9> */
.L_x_705:
[----:B------:R-:W-:Y:S05]  /*23410*/  BSYNC B6 ;  /* 0x0000000000067941 */ /* 0x000fea0003800000 */
.L_x_704:
[----:B------:R-:W3:Y:S01]  /*23420*/  LDL.LU R2, [R1+0x4] ;  /* 0x0000040001027983 */ /* 0x000ee20000300800 */
[----:B------:R-:W-:-:S03]  /*23430*/  ULDC.64 UR4, c[0x0][0x9f8] ;  /* 0x00027e0000047ab9 */ /* 0x000fc60000000a00 */
[----:B------:R-:W1:Y:S04]  /*23440*/  LDL.LU R0, [R1+0x28] ;  /* 0x0000280001007983 */ /* 0x000e680000300800 */
[----:B------:R-:W4:Y:S01]  /*23450*/  LDL R7, [R1+0x8] ;  /* 0x0000080001077983 */ /* 0x000f220000100800 */
[----:B------:R-:W-:Y:S01]  /*23460*/  ISETP.NE.U32.AND P0, PT, RZ, UR4, PT ;  /* 0x00000004ff007c0c */ /* 0x000fe2000bf05070 */
[----:B------:R-:W-:Y:S02]  /*23470*/  ULDC.64 UR6, c[0x0][0x208] ;  /* 0x0000820000067ab9 */ /* 0x000fe40000000a00 */
[----:B------:R-:W5:Y:S01]  /*23480*/  LDL R17, [R1+0x3c] ;  /* 0x00003c0001117983 */ /* 0x000f620000100800 */
[----:B------:R-:W-:-:S13]  /*23490*/  ISETP.NE.AND.EX P0, PT, RZ, UR5, PT, P0 ;  /* 0x00000005ff007c0c */ /* 0x000fda000bf05300 */
[----:B---3--:R-:W-:-:S04]  /*234a0*/  @P0 IADD3 R2, P1, R2, UR4, RZ ;  /* 0x0000000402020c10 */ /* 0x008fc8000ff3e0ff */
[----:B-12---:R-:W-:Y:S01]  /*234b0*/  @P0 IADD3.X R3, R0, UR5, RZ, P1, !PT ;  /* 0x0000000500030c10 */ /* 0x006fe20008ffe4ff */
[----:B------:R-:W-:-:S04]  /*234c0*/  ULDC.64 UR4, c[0x0][0xa08] ;  /* 0x0002820000047ab9 */ /* 0x000fc80000000a00 */
[----:B----4-:R1:W2:Y:S02]  /*234d0*/  @P0 LDG.E R7, desc[UR6][R2.64] ;  /* 0x0000000602070981 */ /* 0x0102a4000c1e1900 */
[----:B-1----:R-:W1:Y:S01]  /*234e0*/  LDC.64 R2, c[0x0][0x418] ;  /* 0x00010600ff027b82 */ /* 0x002e620000000a00 */
[----:B-----5:R-:W-:Y:S02]  /*234f0*/  IADD3 R0, R17, -0x1, RZ ;  /* 0xffffffff11007810 */ /* 0x020fe40007ffe0ff */
[----:B--2---:R-:W-:Y:S01]  /*23500*/  SHF.R.S32.HI R8, RZ, 0x1f, R7 ;  /* 0x0000001fff087819 */ /* 0x004fe20000011407 */
[----:B------:R2:W-:Y:S04]  /*23510*/  @P0 STL [R1+0x8], R7 ;  /* 0x0000080701000387 */ /* 0x0005e80000100800 */
[----:B------:R2:W-:Y:S01]  /*23520*/  STL [R1+0x28], R8 ;  /* 0x0000280801007387 */ /* 0x0005e20000100800 */
[----:B-1----:R-:W-:Y:S01]  /*23530*/  LOP3.LUT P0, RZ, R2, UR4, RZ, 0xfc, !PT ;  /* 0x0000000402ff7c12 */ /* 0x002fe2000f80fcff */
[----:B------:R-:W-:-:S03]  /*23540*/  UMOV UR4, 0xffffffff ;  /* 0xffffffff00047882 */ /* 0x000fc60000000000 */
[----:B------:R-:W-:-:S04]  /*23550*/  LOP3.LUT P0, RZ, R3, UR5, RZ, 0xfc, P0 ;  /* 0x0000000503ff7c12 */ /* 0x000fc8000800fcff */
[----:B------:R-:W-:Y:S01]  /*23560*/  SEL R17, R7, RZ, !P0 ;  /* 0x000000ff07117207 */ /* 0x000fe20004000000 */
[----:B--2---:R-:W-:Y:S08]  /*23570*/  BRA.DIV UR4, `(.L_x_707) ;  /* 0x0000005e04387947 */ /* 0x004ff0000b800000 */
[----:B------:R-:W1:Y:S02]  /*23580*/  S2R R4, SR_TID.X ;  /* 0x0000000000047919 */ /* 0x000e640000002100 */
[----:B-1----:R-:W-:-:S04]  /*23590*/  SHF.R.U32.HI R4, RZ, 0x5, R4 ;  /* 0x00000005ff047819 */ /* 0x002fc80000011604 */
[----:B------:R-:W-:-:S05]  /*235a0*/  LOP3.LUT R4, R4, 0x3, RZ, 0xc0, !PT ;  /* 0x0000000304047812 */ /* 0x000fca00078ec0ff */
[----:B------:R1:W2:Y:S02]  /*235b0*/  SHFL.IDX PT, R14, R4, RZ, 0x1f ;  /* 0x00001fff040e7589 */ /* 0x0002a400000e0000 */
.L_x_873:
[----:B-1----:R-:W3:Y:S01]  /*235c0*/  LDL.LU R4, [R1] ;  /* 0x0000000001047983 */ /* 0x002ee20000300800 */
[----:B------:R-:W-:Y:S02]  /*235d0*/  PLOP3.LUT P1, PT, PT, PT, PT, 0x8, 0x0 ;  /* 0x000000000000781c */ /* 0x000fe40003f2e170 */
[----:B--2---:R-:W-:Y:S01]  /*235e0*/  ISETP.NE.AND P0, PT, R14, RZ, PT ;  /* 0x000000ff0e00720c */ /* 0x004fe20003f05270 */
[----:B------:R1:W-:Y:S01]  /*235f0*/  STL [R1+0x4], R0 ;  /* 0x0000040001007387 */ /* 0x0003e20000100800 */
[----:B---3--:R-:W-:-:S09]  /*23600*/  LOP3.LUT R4, R4, 0xfffffffe, RZ, 0xc0, !PT ;  /* 0xfffffffe04047812 */ /* 0x008fd200078ec0ff */
[----:B------:R-:W-:-:S05]  /*23610*/  @P1 LOP3.LUT R4, R4, 0x1, RZ, 0xfc, !PT ;  /* 0x0000000104041812 */ /* 0x000fca00078efcff */
[----:B------:R1:W-:Y:S01]  /*23620*/  STL [R1], R4 ;  /* 0x0000000401007387 */ /* 0x0003e20000100800 */
[----:B------:R-:W-:Y:S05]  /*23630*/  @P0 BRA `(.L_x_708) ;  /* 0x0000000400240947 */ /* 0x000fea0003800000 */
[----:B------:R-:W-:-:S03]  /*23640*/  UMOV UR4, 0xffffffff ;  /* 0xffffffff00047882 */ /* 0x000fc60000000000 */
[----:B------:R-:W-:Y:S05]  /*23650*/  BRA.DIV UR4, `(.L_x_709) ;  /* 0x0000005e04347947 */ /* 0x000fea000b800000 */
[----:B------:R-:W-:-:S13]  /*23660*/  ELECT P6, URZ, PT ;  /* 0x00000000003f782f */ /* 0x000fda00038c0000 */
.L_x_876:
        /* <DEDUP_REMOVED lines=8> */
[----:B-1----:R-:W-:Y:S01]  /*236f0*/  IMAD.MOV.U32 R0, RZ, RZ, R9 ;  /* 0x000000ffff007224 */ /* 0x002fe200078e0009 */
[----:B--2---:R-:W-:-:S13]  /*23700*/  ISETP.NE.AND P0, PT, R6, 0x1, PT ;  /* 0x000000010600780c */ /* 0x004fda0003f05270 */
[----:B------:R-:W1:Y:S02]  /*23710*/  @P0 LDC.64 R4, c[0x0][0x440] ;  /* 0x00011000ff040b82 */ /* 0x000e640000000a00 */
[----:B-1----:R-:W-:-:S05]  /*23720*/  @P0 IMAD.HI.U32 R4, R9, R4, RZ ;  /* 0x0000000409040227 */ /* 0x002fca00078e00ff */
        /* <DEDUP_REMOVED lines=8> */
[----:B------:R-:W-:-:S03]  /*237b0*/  IMAD.WIDE.U32 R4, R7, UR4, R4 ;  /* 0x0000000407047c25 */ /* 0x000fc6000f8e0004 */
[----:B------:R-:W-:Y:S02]  /*237c0*/  LEA R2, P0, R4, R2, 0x2 ;  /* 0x0000000204027211 */ /* 0x000fe400078010ff */
[----:B------:R-:W-:-:S04]  /*237d0*/  IADD3 R0, R5, R0, RZ ;  /* 0x0000000005007210 */ /* 0x000fc80007ffe0ff */
[----:B------:R-:W-:-:S05]  /*237e0*/  LEA.HI.X R3, R4, R3, R0, 0x2, P0 ;  /* 0x0000000304037211 */ /* 0x000fca00000f1400 */
[----:B------:R2:W5:Y:S02]  /*237f0*/  LDG.E R17, desc[UR6][R2.64] ;  /* 0x0000000602117981 */ /* 0x000564000c1e1900 */
.L_x_710:
[----:B--2---:R-:W2:Y:S01]  /*23800*/  LDL R2, [R1+0xc] ;  /* 0x00000c0001027983 */ /* 0x004ea20000100800 */
[----:B-1----:R-:W-:Y:S01]  /*23810*/  IMAD R0, R19, 0x8, R18 ;  /* 0x0000000813007824 */ /* 0x002fe200078e0212 */
[----:B--2---:R-:W-:-:S04]  /*23820*/  SHF.L.U32 R2, R2, 0x1f, RZ ;  /* 0x0000001f02027819 */ /* 0x004fc800000006ff */
[----:B------:R-:W1:Y:S02]  /*23830*/  SYNCS.PHASECHK.TRANS64.TRYWAIT P0, [R0+URZ+0x34840], R2 ;  /* 0x03484002000075a7 */ /* 0x000e64000800017f */
[----:B-1----:R-:W-:Y:S05]  /*23840*/  @!P0 BRA `(.L_x_711) ;  /* 0x0000005800d88947 */ /* 0x002fea0003800000 */
.L_x_877:
[----:B------:R-:W2:Y:S02]  /*23850*/  S2R R3, SR_TID.X ;  /* 0x0000000000037919 */ /* 0x000ea40000002100 */
[----:B--2---:R-:W-:-:S04]  /*23860*/  LOP3.LUT R3, R3, 0x7f, RZ, 0xc0, !PT ;  /* 0x0000007f03037812 */ /* 0x004fc800078ec0ff */
[----:B------:R-:W-:-:S13]  /*23870*/  ISETP.NE.AND P0, PT, R3, RZ, PT ;  /* 0x000000ff0300720c */ /* 0x000fda0003f05270 */
[----:B------:R-:W-:Y:S05]  /*23880*/  @P0 BRA `(.L_x_712) ;  /* 0x00000000001c0947 */ /* 0x000fea0003800000 */
[----:B------:R-:W2:Y:S01]  /*23890*/  S2R R3, SR_TID.X ;  /* 0x0000000000037919 */ /* 0x000ea20000002100 */
[----:B-1----:R-:W-:-:S04]  /*238a0*/  IMAD.MOV.U32 R2, RZ, RZ, 0xb000 ;  /* 0x0000b000ff027424 */ /* 0x002fc800078e00ff */
[----:B------:R3:W-:Y:S01]  /*238b0*/  SYNCS.ARRIVE.TRANS64 RZ, [R0+URZ+0x34830], R2 ;  /* 0x0348300200ff79a7 */ /* 0x0007e2000800003f */
[----:B--2---:R-:W-:-:S04]  /*238c0*/  LOP3.LUT R3, R3, 0x1f, RZ, 0xc0, !PT ;  /* 0x0000001f03037812 */ /* 0x004fc800078ec0ff */
[----:B------:R-:W-:-:S13]  /*238d0*/  ISETP.NE.AND P0, PT, R3, RZ, PT ;  /* 0x000000ff0300720c */ /* 0x000fda0003f05270 */
[----:B---3--:R-:W-:Y:S05]  /*238e0*/  @!P0 BRA `(.L_x_712) ;  /* 0x0000000000048947 */ /* 0x008fea0003800000 */
[----:B------:R-:W-:Y:S01]  /*238f0*/  BPT.TRAP 0x1 ;  /* 0x000000040000795c */ /* 0x000fe20000300000 */
.L_x_712:
[----:B------:R-:W2:Y:S04]  /*23900*/  LDL R4, [R1+0x4] ;  /* 0x0000040001047983 */ /* 0x000ea80000100800 */
[----:B------:R-:W3:Y:S04]  /*23910*/  LDL R3, [R1+0x18] ;  /* 0x0000180001037983 */ /* 0x000ee80000100800 */
[----:B-1----:R-:W4:Y:S01]  /*23920*/  LDL.LU R2, [R1] ;  /* 0x0000000001027983 */ /* 0x002f220000300800 */
        /* <DEDUP_REMOVED lines=14> */
[----:B--2---:R-:W-:Y:S02]  /*23a10*/  R2UR UR11, R4 ;  /* 0x00000000040b72ca */ /* 0x004fe400000e0000 */
[----:B---3--:R-:W-:Y:S02]  /*23a20*/  R2UR UR5, R3 ;  /* 0x00000000030572ca */ /* 0x008fe400000e0000 */
[----:B----4-:R-:W-:-:S04]  /*23a30*/  LOP3.LUT R2, R2, 0xfffffffe, RZ, 0xc0, !PT ;  /* 0xfffffffe02027812 */ /* 0x010fc800078ec0ff */
[----:B------:R-:W-:-:S07]  /*23a40*/  @P0 LOP3.LUT R2, R2, 0x1, RZ, 0xfc, !PT ;  /* 0x0000000102020812 */ /* 0x000fce00078efcff */
[----:B------:R-:W-:Y:S01]  /*23a50*/  UIMAD UR11, UR11, 0xb0, UR5 ;  /* 0x000000b00b0b78a4 */ /* 0x000fe2000f8e0205 */
[----:B------:R2:W-:Y:S01]  /*23a60*/  STL [R1], R2 ;  /* 0x0000000201007387 */ /* 0x0005e20000100800 */
[----:B------:R-:W-:-:S09]  /*23a70*/  UIADD3.X UR5, URZ, UR39, URZ, UP0, !UPT ;  /* 0x000000273f057290 */ /* 0x000fd200087fe43f */
[----:B------:R1:W-:Y:S02]  /*23a80*/  UTMALDG.4D [UR8], [UR4], desc[UR6] ;  /* 0x00000608040075b4 */ /* 0x0003e40008019000 */
[----:B-1----:R-:W-:Y:S01]  /*23a90*/  UMOV UR8, UR14 ;  /* 0x0000000e00087c82 */ /* 0x002fe20008000000 */
[----:B------:R-:W-:Y:S02]  /*23aa0*/  UMOV UR10, UR15 ;  /* 0x0000000f000a7c82 */ /* 0x000fe40008000000 */
[----:B------:R2:W-:Y:S02]  /*23ab0*/  UTMALDG.4D [UR8], [UR4], desc[UR6] ;  /* 0x00000608040075b4 */ /* 0x0005e40008019000 */
[----:B--2---:R-:W-:Y:S01]  /*23ac0*/  NOP ;  /* 0x0000000000007918 */ /* 0x004fe20000000000 */
.L_x_708:
[----:B------:R-:W2:Y:S04]  /*23ad0*/  LDL.LU R3, [R1+0x48] ;  /* 0x0000480001037983 */ /* 0x000ea80000300800 */
[----:B------:R-:W3:Y:S04]  /*23ae0*/  LDL.LU R5, [R1+0x34] ;  /* 0x0000340001057983 */ /* 0x000ee80000300800 */
[----:B-1----:R-:W4:Y:S01]  /*23af0*/  LDL.LU R4, [R1+0x50] ;  /* 0x0000500001047983 */ /* 0x002f220000300800 */
        /* <DEDUP_REMOVED lines=10> */
[----:B---3--:R-:W-:-:S03]  /*23ba0*/  SEL R5, R5, RZ, !P0 ;  /* 0x000000ff05057207 */ /* 0x008fc60004000000 */
[----:B------:R-:W-:Y:S01]  /*23bb0*/  IMAD R0, R0, UR4, RZ ;  /* 0x0000000400007c24 */ /* 0x000fe2000f8e02ff */
[----:B----4-:R-:W-:-:S03]  /*23bc0*/  SEL R4, R4, RZ, !P0 ;  /* 0x000000ff04047207 */ /* 0x010fc60004000000 */
        /* <DEDUP_REMOVED lines=8> */
[----:B-1----:R-:W-:Y:S01]  /*23c50*/  MOV R2, 0x0 ;  /* 0x0000000000027802 */ /* 0x002fe20000000f00 */
[----:B------:R-:W-:Y:S01]  /*23c60*/  ULDC.64 UR4, c[0x4][0xa0] ;  /* 0x0100280000047ab9 */ /* 0x000fe20000000a00 */
[----:B------:R-:W-:Y:S01]  /*23c70*/  ULDC.64 UR6, c[0x4][0xa8] ;  /* 0x01002a0000067ab9 */ /* 0x000fe20000000a00 */
[----:B------:R-:W-:Y:S01]  /*23c80*/  ULDC.64 UR8, c[0x4][0x20] ;  /* 0x0100080000087ab9 */ /* 0x000fe20000000a00 */
[----:B------:R-:W-:Y:S01]  /*23c90*/  MOV R4, UR4 ;  /* 0x0000000400047c02 */ /* 0x000fe20008000f00 */
[----:B------:R-:W-:Y:S01]  /*23ca0*/  IMAD.U32 R5, RZ, RZ, UR5 ;  /* 0x00000005ff057e24 */ /* 0x000fe2000f8e00ff */
[----:B------:R-:W1:Y:S01]  /*23cb0*/  LDC.64 R2, c[0x4][R2] ;  /* 0x0100000002027b82 */ /* 0x000e620000000a00 */
[----:B------:R-:W-:Y:S01]  /*23cc0*/  IMAD.U32 R6, RZ, RZ, UR6 ;  /* 0x00000006ff067e24 */ /* 0x000fe2000f8e00ff */
[----:B0-----:R-:W-:Y:S01]  /*23cd0*/  MOV R11, UR9 ;  /* 0x00000009000b7c02 */ /* 0x001fe20008000f00 */
[----:B------:R-:W-:Y:S02]  /*23ce0*/  IMAD.U32 R7, RZ, RZ, UR7 ;  /* 0x00000007ff077e24 */ /* 0x000fe4000f8e00ff */
[----:B------:R-:W-:-:S02]  /*23cf0*/  IMAD.U32 R10, RZ, RZ, UR8 ;  /* 0x00000008ff0a7e24 */ /* 0x000fc4000f8e00ff */
[----:B------:R-:W-:Y:S02]  /*23d00*/  IMAD.MOV.U32 R8, RZ, RZ, 0x70 ;  /* 0x00000070ff087424 */ /* 0x000fe400078e00ff */
[----:B------:R-:W-:Y:S02]  /*23d10*/  IMAD.MOV.U32 R12, RZ, RZ, 0x1 ;  /* 0x00000001ff0c7424 */ /* 0x000fe400078e00ff */
[----:B------:R-:W-:-:S07]  /*23d20*/  IMAD.MOV.U32 R13, RZ, RZ, RZ ;  /* 0x000000ffff0d7224 */ /* 0x000fce00078e00ff */
[----:B------:R-:W-:-:S07]  /*23d30*/  LEPC R20, `(.L_x_714) ;  /* 0x000000001014794e */ /* 0x000fce0000000000 */
[----:B-1----:R-:W-:Y:S05]  /*23d40*/  CALL.ABS.NOINC R2 ;  /* 0x0000000002007343 */ /* 0x002fea0003c00000 */
.L_x_714:
[----:B------:R-:W-:Y:S05]  /*23d50*/  BSYNC B6 ;  /* 0x0000000000067941 */ /* 0x000fea0003800000 */
.L_x_713:
[----:B-1----:R-:W2:Y:S01]  /*23d60*/  LDL.LU R0, [R1+0x60] ;  /* 0x0000600001007983 */ /* 0x002ea20000300800 */
[----:B------:R-:W-:Y:S01]  /*23d70*/  ULDC.64 UR4, c[0x0][0x2d8] ;  /* 0x0000b60000047ab9 */ /* 0x000fe20000000a00 */
[----:B------:R-:W1:Y:S01]  /*23d80*/  LDC R8, c[0x0][0x448] ;  /* 0x00011200ff087b82 */ /* 0x000e620000000800 */
[----:B------:R-:W-:Y:S01]  /*23d90*/  ULDC.64 UR6, c[0x0][0x280] ;  /* 0x0000a00000067ab9 */ /* 0x000fe20000000a00 */
[----:B------:R-:W3:Y:S04]  /*23da0*/  LDL.LU R5, [R1+0x50] ;  /* 0x0000500001057983 */ /* 0x000ee80000300800 */
[----:B------:R-:W3:Y:S04]  /*23db0*/  LDL.LU.64 R2, [R1+0x48] ;  /* 0x0000480001027983 */ /* 0x000ee80000300a00 */
[----:B------:R-:W4:Y:S01]  /*23dc0*/  LDL.LU R4, [R1+0x34] ;  /* 0x0000340001047983 */ /* 0x000f220000300800 */
[----:B-1----:R-:W-:Y:S01]  /*23dd0*/  ISETP.NE.AND P0, PT, R8, 0x1, PT ;  /* 0x000000010800780c */ /* 0x002fe20003f05270 */
[----:B------:R-:W1:-:S12]  /*23de0*/  S2R R9, SR_TID.X ;  /* 0x0000000000097919 */ /* 0x000e580000002100 */
[----:B------:R-:W0:Y:S01]  /*23df0*/  @P0 LDC R7, c[0x0][0x450] ;  /* 0x00011400ff070b82 */ /* 0x000e220000000800 */
[----:B---3--:R-:W-:Y:S02]  /*23e00*/  IMAD.MOV.U32 R3, RZ, RZ, R5 ;  /* 0x000000ffff037224 */ /* 0x008fe400078e0005 */
[----:B------:R-:W3:Y:S01]  /*23e10*/  LDL.LU R5, [R1+0x14] ;  /* 0x0000140001057983 */ /* 0x000ee20000300800 */
[----:B-1----:R-:W-:Y:S02]  /*23e20*/  IMAD.SHL.U32 R9, R9, 0x8, RZ ;  /* 0x0000000809097824 */ /* 0x002fe400078e00ff */
[C---:B------:R-:W-:Y:S01]  /*23e30*/  IMAD.WIDE.U32 R2, R16.reuse, UR4, R2 ;  /* 0x0000000410027c25 */ /* 0x040fe2000f8e0002 */
[----:B------:R-:W1:Y:S02]  /*23e40*/  S2R R10, SR_TID.X ;  /* 0x00000000000a7919 */ /* 0x000e640000002100 */
[----:B------:R-:W-:Y:S01]  /*23e50*/  LOP3.LUT R9, R9, 0x38, RZ, 0xc0, !PT ;  /* 0x0000003809097812 */ /* 0x000fe200078ec0ff */
[----:B------:R-:W-:Y:S01]  /*23e60*/  IMAD R3, R16, UR5, R3 ;  /* 0x0000000510037c24 */ /* 0x000fe2000f8e0203 */
[----:B------:R-:W-:-:S02]  /*23e70*/  ULDC.64 UR4, c[0x0][0x2e0] ;  /* 0x0000b80000047ab9 */ /* 0x000fc40000000a00 */
[----:B--2---:R-:W-:Y:S01]  /*23e80*/  IMAD R0, R0, UR4, RZ ;  /* 0x0000000400007c24 */ /* 0x004fe2000f8e02ff */
[----:B------:R-:W-:Y:S01]  /*23e90*/  LOP3.LUT R9, R9, 0x40, RZ, 0xfc, !PT ;  /* 0x0000004009097812 */ /* 0x000fe200078efcff */
[----:B----4-:R-:W-:-:S04]  /*23ea0*/  IMAD.WIDE.U32 R2, R4, UR4, R2 ;  /* 0x0000000404027c25 */ /* 0x010fc8000f8e0002 */
[----:B------:R-:W-:Y:S01]  /*23eb0*/  IMAD R0, R4, UR5, R0 ;  /* 0x0000000504007c24 */ /* 0x000fe2000f8e0200 */
[----:B------:R-:W-:Y:S01]  /*23ec0*/  ULDC.64 UR4, c[0x0][0x2d0] ;  /* 0x0000b40000047ab9 */ /* 0x000fe20000000a00 */
[----:B------:R-:W2:Y:S03]  /*23ed0*/  S2R R4, SR_TID.X ;  /* 0x0000000000047919 */ /* 0x000ea60000002100 */
[----:B------:R-:W-:Y:S01]  /*23ee0*/  IADD3 R3, R3, R0, RZ ;  /* 0x0000000003037210 */ /* 0x000fe20007ffe0ff */
[----:B-1----:R-:W-:-:S05]  /*23ef0*/  IMAD.SHL.U32 R10, R10, 0x8, RZ ;  /* 0x000000080a0a7824 */ /* 0x002fca00078e00ff */
[----:B------:R-:W-:Y:S02]  /*23f00*/  LOP3.LUT R10, R10, 0x38, RZ, 0xc0, !PT ;  /* 0x000000380a0a7812 */ /* 0x000fe400078ec0ff */
[----:B--2---:R-:W-:-:S04]  /*23f10*/  LOP3.LUT R4, R4, 0x7f, RZ, 0xc0, !PT ;  /* 0x0000007f04047812 */ /* 0x004fc800078ec0ff */
[----:B------:R-:W-:Y:S02]  /*23f20*/  SHF.R.U32.HI R6, RZ, 0x3, R4 ;  /* 0x00000003ff067819 */ /* 0x000fe40000011604 */
[----:B------:R-:W1:Y:S02]  /*23f30*/  S2R R4, SR_TID.X ;  /* 0x0000000000047919 */ /* 0x000e640000002100 */
[----:B-1----:R-:W-:-:S05]  /*23f40*/  IMAD.SHL.U32 R4, R4, 0x10, RZ ;  /* 0x0000001004047824 */ /* 0x002fca00078e00ff */
[----:B------:R-:W-:Y:S02]  /*23f50*/  LOP3.LUT R4, R6, 0x70, R4, 0xf8, !PT ;  /* 0x0000007006047812 */ /* 0x000fe400078ef804 */
[----:B------:R-:W1:Y:S01]  /*23f60*/  @P0 LDC R6, c[0x0][0x44c] ;  /* 0x00011300ff060b82 */ /* 0x000e620000000800 */
[----:B---3--:R-:W-:-:S05]  /*23f70*/  IMAD.SHL.U32 R5, R5, 0x80, RZ ;  /* 0x0000008005057824 */ /* 0x008fca00078e00ff */
[----:B------:R-:W-:-:S05]  /*23f80*/  LOP3.LUT R4, R4, R5, RZ, 0xfc, !PT ;  /* 0x0000000504047212 */ /* 0x000fca00078efcff */
[----:B-1----:R-:W-:-:S04]  /*23f90*/  @P0 IMAD.HI.U32 R6, R4, R6, RZ ;  /* 0x0000000604060227 */ /* 0x002fc800078e00ff */
[----:B------:R-:W-:Y:S01]  /*23fa0*/  IMAD.MOV.U32 R0, RZ, RZ, R4 ;  /* 0x000000ffff007224 */ /* 0x000fe200078e0004 */
[----:B0-----:R-:W-:-:S05]  /*23fb0*/  @P0 SHF.R.U32.HI R0, RZ, R7, R6 ;  /* 0x00000007ff000219 */ /* 0x001fca0000011606 */
[----:B------:R-:W-:Y:S02]  /*23fc0*/  IMAD.MOV R6, RZ, RZ, -R0 ;  /* 0x000000ffff067224 */ /* 0x000fe400078e0a00 */
[----:B------:R-:W-:-:S04]  /*23fd0*/  IMAD.WIDE.U32 R2, R0, UR4, R2 ;  /* 0x0000000400027c25 */ /* 0x000fc8000f8e0002 */
[----:B------:R-:W-:Y:S01]  /*23fe0*/  IMAD R4, R8, R6, R4 ;  /* 0x0000000608047224 */ /* 0x000fe200078e0204 */
[----:B------:R-:W-:-:S05]  /*23ff0*/  SHF.R.S32.HI R6, RZ, 0x1f, R0 ;  /* 0x0000001fff067819 */ /* 0x000fca0000011400 */
[----:B------:R-:W-:-:S04]  /*24000*/  IMAD R6, R6, UR4, RZ ;  /* 0x0000000406067c24 */ /* 0x000fc8000f8e02ff */
[----:B------:R-:W-:Y:S01]  /*24010*/  IMAD R0, R0, UR5, R6 ;  /* 0x0000000500007c24 */ /* 0x000fe2000f8e0206 */
[----:B------:R-:W-:-:S04]  /*24020*/  ULDC.64 UR4, c[0x0][0x2c8] ;  /* 0x0000b20000047ab9 */ /* 0x000fc80000000a00 */
[----:B------:R-:W-:Y:S02]  /*24030*/  IADD3 R3, R3, R0, RZ ;  /* 0x0000000003037210 */ /* 0x000fe40007ffe0ff */
[----:B------:R-:W-:Y:S01]  /*24040*/  SHF.R.S32.HI R0, RZ, 0x1f, R4 ;  /* 0x0000001fff007819 */ /* 0x000fe20000011404 */
[----:B------:R-:W-:-:S04]  /*24050*/  IMAD.WIDE.U32 R2, R4, UR4, R2 ;  /* 0x0000000404027c25 */ /* 0x000fc8000f8e0002 */
[----:B------:R-:W-:Y:S01]  /*24060*/  IMAD R0, R0, UR4, RZ ;  /* 0x0000000400007c24 */ /* 0x000fe2000f8e02ff */
[----:B------:R-:W-:Y:S02]  /*24070*/  ULDC UR4, c[0x0][0x2b8] ;  /* 0x0000ae0000047ab9 */ /* 0x000fe40000000800 */
[----:B------:R-:W-:Y:S01]  /*24080*/  ISETP.GE.AND P1, PT, R9, UR4, PT ;  /* 0x0000000409007c0c */ /* 0x000fe2000bf26270 */
[----:B------:R-:W-:Y:S01]  /*24090*/  IMAD R0, R4, UR5, R0 ;  /* 0x0000000504007c24 */ /* 0x000fe2000f8e0200 */
[----:B------:R0:W5:Y:S01]  /*240a0*/  LDL R9, [R1+0x30] ;  /* 0x0000300001097983 */ /* 0x0001620000100800 */
[----:B------:R-:W-:Y:S02]  /*240b0*/  LEA R4, P2, R2, UR6, 0x1 ;  /* 0x0000000602047c11 */ /* 0x000fe4000f8408ff */
[----:B------:R-:W-:Y:S01]  /*240c0*/  IMAD.IADD R0, R3, 0x1, R0 ;  /* 0x0000000103007824 */ /* 0x000fe200078e0200 */
[----:B------:R-:W-:Y:S01]  /*240d0*/  ISETP.GE.AND P0, PT, R10, UR4, PT ;  /* 0x000000040a007c0c */ /* 0x000fe2000bf06270 */
[----:B------:R-:W-:-:S03]  /*240e0*/  UMOV UR4, 0xffffffff ;  /* 0xffffffff00047882 */ /* 0x000fc60000000000 */
[----:B------:R-:W-:Y:S01]  /*240f0*/  LEA.HI.X R3, R2, UR7, R0, 0x1, P2 ;  /* 0x0000000702037c11 */ /* 0x000fe200090f0c00 */
[----:B0-----:R-:W-:Y:S08]  /*24100*/  BRA.DIV UR4, `(.L_x_715) ;  /* 0x0000005204bc7947 */ /* 0x001ff0000b800000 */
[----:B------:R-:W0:Y:S02]  /*24110*/  S2R R6, SR_TID.X ;  /* 0x0000000000067919 */ /* 0x000e240000002100 */
[----:B0-----:R-:W-:-:S04]  /*24120*/  LOP3.LUT R6, R6, 0x7f, RZ, 0xc0, !PT ;  /* 0x0000007f06067812 */ /* 0x001fc800078ec0ff */
[----:B------:R-:W-:Y:S02]  /*24130*/  SHF.R.U32.HI R7, RZ, 0x3, R6 ;  /* 0x00000003ff077819 */ /* 0x000fe40000011606 */
[----:B------:R-:W2:Y:S01]  /*24140*/  LDL.LU R6, [R1+0x54] ;  /* 0x0000540001067983 */ /* 0x000ea20000300800 */
[----:B------:R-:W-:Y:S02]  /*24150*/  ULDC.64 UR4, c[0x0][0x208] ;  /* 0x0000820000047ab9 */ /* 0x000fe40000000a00 */
[----:B------:R-:W-:Y:S02]  /*24160*/  IMAD.IADD R0, R7, 0x1, R5 ;  /* 0x0000000107007824 */ /* 0x000fe400078e0205 */
[----:B------:R-:W0:Y:S03]  /*24170*/  SHFL.IDX PT, R7, R4, RZ, 0x181f ;  /* 0x00181fff04077589 */ /* 0x000e2600000e0000 */
[----:B------:R-:W-:Y:S01]  /*24180*/  IADD3 R5, R0, 0x10, RZ ;  /* 0x0000001000057810 */ /* 0x000fe20007ffe0ff */
        /* <DEDUP_REMOVED lines=25> */
[----:B0-----:R-:W-:-:S05]  /*24320*/  @!P2 IMAD.X R6, RZ, RZ, R6, P3 ;  /* 0x000000ffff06a224 */ /* 0x001fca00018e0606 */
[----:B------:R-:W-:Y:S01]  /*24330*/  @!P2 MOV R7, R6 ;  /* 0x000000060007a202 */ /* 0x000fe20000000f00 */
        /* <DEDUP_REMOVED lines=9> */
[----:B------:R-:W-:Y:S01]  /*243d0*/  @!P2 IMAD.MOV.U32 R7, RZ, RZ, R6 ;  /* 0x000000ffff07a224 */ /* 0x000fe200078e0006 */
[----:B------:R-:W-:Y:S01]  /*243e0*/  @!P2 MOV R6, R5 ;  /* 0x000000050006a202 */ /* 0x000fe20000000f00 */
[----:B------:R-:W-:-:S04]  /*243f0*/  VIADD R5, R0, 0x40 ;  /* 0x0000004000057836 */ /* 0x000fc80000000000 */
        /* <DEDUP_REMOVED lines=8> */
[----:B------:R-:W-:Y:S01]  /*24480*/  @!P2 IMAD.MOV.U32 R6, RZ, RZ, R5 ;  /* 0x000000ffff06a224 */ /* 0x000fe200078e0005 */
[----:B------:R-:W-:-:S04]  /*24490*/  IADD3 R5, R0, 0x50, RZ ;  /* 0x0000005000057810 */ /* 0x000fc80007ffe0ff */
        /* <DEDUP_REMOVED lines=15> */
[----:B-1----:R-:W-:-:S04]  /*24590*/  @!P2 LEA R5, P3, R10, R5, 0x1 ;  /* 0x000000050a05a211 */ /* 0x002fc800078608ff */
[----:B0-----:R-:W-:-:S05]  /*245a0*/  @!P2 IADD3.X R6, RZ, R6, RZ, P3, !PT ;  /* 0x00000006ff06a210 */ /* 0x001fca0001ffe4ff */
[----:B------:R-:W-:Y:S02]  /*245b0*/  @!P2 IMAD.MOV.U32 R7, RZ, RZ, R6 ;  /* 0x000000ffff07a224 */ /* 0x000fe400078e0006 */
[----:B------:R-:W-:Y:S02]  /*245c0*/  @!P2 IMAD.MOV.U32 R6, RZ, RZ, R5 ;  /* 0x000000ffff06a224 */ /* 0x000fe400078e0005 */
[----:B------:R0:W1:Y:S04]  /*245d0*/  SHFL.IDX PT, R5, R3, 0x7, 0x181f ;  /* 0x00f81f0003057f89 */ /* 0x00006800000e0000 */
[----:B------:R0:W-:Y:S04]  /*245e0*/  @!P2 LDGSTS.E.BYPASS.LTC128B.128 [R9+0x19400], desc[UR4][R6.64], !P0 ;  /* 0x194000000609afae */ /* 0x0001e8000c101d44 */
[----:B------:R0:W-:Y:S04]  /*245f0*/  @!P2 LDGSTS.E.BYPASS.LTC128B.128 [R9+0x1d400], desc[UR4][R6.64+0x80], !P1 ;  /* 0x1d4000800609afae */ /* 0x0001e8000c901d44 */
[----:B------:R0:W2:Y:S02]  /*24600*/  SHFL.IDX PT, R3, R4, 0x7, 0x181f ;  /* 0x00f81f0004037f89 */ /* 0x0000a400000e0000 */
.L_x_894:
        /* <DEDUP_REMOVED lines=12> */
.L_x_717:
[----:B------:R-:W-:Y:S05]  /*246d0*/  BSYNC B0 ;  /* 0x0000000000007941 */ /* 0x000fea0003800000 */
.L_x_716:
[----:B------:R-:W-:Y:S01]  /*246e0*/  NOP ;  /* 0x0000000000007918 */ /* 0x000fe20000000000 */
[----:B------:R-:W-:Y:S02]  /*246f0*/  PLOP3.LUT P0, PT, PT, PT, PT, 0x80, 0x0 ;  /* 0x000000000000781c */ /* 0x000fe40003f0f070 */
[----:B------:R-:W-:-:S11]  /*24700*/  IADD3 R11, R18, 0x34800, RZ ;  /* 0x00034800120b7810 */ /* 0x000fd60007ffe0ff */
.L_x_718:
        /* <DEDUP_REMOVED lines=16> */
[----:B------:R-:W4:Y:S03]  /*24810*/  SYNCS.PHASECHK.TRANS64.TRYWAIT P0, [R18+URZ+0x34820], R0 ;  /* 0x03482000120075a7 */ /* 0x000f26000800017f */
[----:B---34-:R-:W-:Y:S05]  /*24820*/  @!P0 BRA `(.L_x_720) ;  /* 0x0000005400cc8947 */ /* 0x018fea0003800000 */
.L_x_895:
[----:B------:R-:W-:Y:S05]  /*24830*/  BSYNC B0 ;  /* 0x0000000000007941 */ /* 0x000fea0003800000 */
.L_x_719:
[----:B0-2---:R-:W3:Y:S04]  /*24840*/  LDL R3, [R1+0x3c] ;  /* 0x00003c0001037983 */ /* 0x005ee80000100800 */
[----:B------:R-:W2:Y:S01]  /*24850*/  LDL R2, [R1+0x2c] ;  /* 0x00002c0001027983 */ /* 0x000ea20000100800 */
[----:B------:R-:W-:Y:S01]  /*24860*/  BSSY B0, `(.L_x_721) ;  /* 0x00001e9000007945 */ /* 0x000fe20003800000 */
[----:B---3--:R-:W-:-:S05]  /*24870*/  VIADD R0, R3, 0xfffffffe ;  /* 0xfffffffe03007836 */ /* 0x008fca0000000000 */
[----:B--2---:R-:W-:-:S13]  /*24880*/  ISETP.GE.AND P0, PT, R0, R2, PT ;  /* 0x000000020000720c */ /* 0x004fda0003f06270 */
[----:B------:R-:W-:Y:S05]  /*24890*/  @!P0 BRA `(.L_x_722) ;  /* 0x0000001c00948947 */ /* 0x000fea0003800000 */
[----:B-1----:R-:W2:Y:S04]  /*248a0*/  LDL.LU R5, [R1+0x58] ;  /* 0x0000580001057983 */ /* 0x002ea80000300800 */
[----:B------:R-:W3:Y:S04]  /*248b0*/  LDL.LU R4, [R1+0x40] ;  /* 0x0000400001047983 */ /* 0x000ee80000300800 */
[----:B------:R-:W4:Y:S01]  /*248c0*/  LDL.LU R3, [R1+0x38] ;  /* 0x0000380001037983 */ /* 0x000f220000300800 */
[----:B------:R-:W-:Y:S01]  /*248d0*/  LOP3.LUT R2, RZ, R2, RZ, 0x33, !PT ;  /* 0x00000002ff027212 */ /* 0x000fe200078e33ff */
[----:B------:R-:W-:Y:S01]  /*248e0*/  BSSY B2, `(.L_x_723) ;  /* 0x00000a7000027945 */ /* 0x000fe20003800000 */
[----:B--2---:R-:W-:-:S04]  /*248f0*/  VIADD R6, R5, 0x1 ;  /* 0x0000000105067836 */ /* 0x004fc80000000000 */
[----:B---3--:R-:W-:-:S05]  /*24900*/  IMAD R6, R6, R4, RZ ;  /* 0x0000000406067224 */ /* 0x008fca00078e02ff */
[----:B----4-:R-:W-:-:S04]  /*24910*/  VIMNMX R6, R3, R6, PT ;  /* 0x0000000603067248 */ /* 0x010fc80003fe0100 */
[----:B------:R-:W-:-:S04]  /*24920*/  IADD3 R9, -R6, RZ, RZ ;  /* 0x000000ff06097210 */ /* 0x000fc80007ffe1ff */
[----:B------:R-:W-:-:S05]  /*24930*/  VIADDMNMX R9, R9, 0x1, R2, !PT ;  /* 0x0000000109097846 */ /* 0x000fca0007800102 */
[----:B------:R-:W-:-:S05]  /*24940*/  IMAD.IADD R2, R6, 0x1, R9 ;  /* 0x0000000106027824 */ /* 0x000fca00078e0209 */
[----:B------:R-:W-:-:S04]  /*24950*/  LOP3.LUT R2, R2, 0x1, RZ, 0xc0, !PT ;  /* 0x0000000102027812 */ /* 0x000fc800078ec0ff */
[----:B------:R-:W-:-:S13]  /*24960*/  ISETP.NE.U32.AND P0, PT, R2, 0x1, PT ;  /* 0x000000010200780c */ /* 0x000fda0003f05070 */
[----:B------:R-:W-:Y:S05]  /*24970*/  @P0 BRA `(.L_x_724) ;  /* 0x0000000800740947 */ /* 0x000fea0003800000 */
[----:B------:R-:W2:Y:S04]  /*24980*/  LDL R4, [R1] ;  /* 0x0000000001047983 */ /* 0x000ea80000100800 */
        /* <DEDUP_REMOVED lines=24> */
[----:B------:R-:W-:-:S05]  /*24b10*/  IADD3 R3, -R2, RZ, RZ ;  /* 0x000000ff02037210 */ /* 0x000fca0007ffe1ff */
        /* <DEDUP_REMOVED lines=9> */
.L_x_727:
[----:B------:R-:W-:Y:S01]  /*24bb0*/  IMAD R3, R7, 0x8, R18 ;  /* 0x0000000807037824 */ /* 0x000fe200078e0212 */
[----:B------:R-:W-:Y:S01]  /*24bc0*/  SHF.L.U32 R2, R10, 0x1f, RZ ;  /* 0x0000001f0a027819 */ /* 0x000fe200000006ff */
[----:B------:R-:W-:Y:S03]  /*24bd0*/  BSSY B3, `(.L_x_728) ;  /* 0x0000003000037945 */ /* 0x000fe60003800000 */
[----:B------:R-:W1:Y:S02]  /*24be0*/  SYNCS.PHASECHK.TRANS64.TRYWAIT P0, [R3+URZ+0x34840], R2 ;  /* 0x03484002030075a7 */ /* 0x000e64000800017f */
[----:B-1----:R-:W-:Y:S05]  /*24bf0*/  @!P0 BRA `(.L_x_729) ;  /* 0x0000005000ec8947 */ /* 0x002fea0003800000 */
.L_x_896:
[----:B------:R-:W-:Y:S05]  /*24c00*/  BSYNC B3 ;  /* 0x0000000000037941 */ /* 0x000fea0003800000 */
.L_x_728:
        /* <DEDUP_REMOVED lines=12> */
.L_x_731:
[----:B------:R-:W-:Y:S05]  /*24cd0*/  BSYNC B3 ;  /* 0x0000000000037941 */ /* 0x000fea0003800000 */
.L_x_730:
[----:B-1----:R-:W2:Y:S01]  /*24ce0*/  LDL R2, [R1+0x18] ;  /* 0x0000180001027983 */ /* 0x002ea20000100800 */
[----:B------:R-:W-:Y:S01]  /*24cf0*/  IMAD.MOV.U32 R14, RZ, RZ, RZ ;  /* 0x000000ffff0e7224 */ /* 0x000fe200078e00ff */
[----:B------:R-:W-:Y:S01]  /*24d00*/  UIADD3 UR4, UP0, UR38, 0x370, URZ ;  /* 0x0000037026047890 */ /* 0x000fe2000ff1e03f */
[----:B------:R-:W-:Y:S01]  /*24d10*/  IMAD R8, R7, 0xb000, R18 ;  /* 0x0000b00007087824 */ /* 0x000fe200078e0212 */
[----:B------:R-:W-:Y:S01]  /*24d20*/  PLOP3.LUT P0, PT, PT, PT, PT, 0x80, 0x0 ;  /* 0x000000000000781c */ /* 0x000fe20003f0f070 */
[----:B------:R-:W-:Y:S01]  /*24d30*/  UMOV UR6, 0x0 ;  /* 0x0000000000067882 */ /* 0x000fe20000000000 */
[----:B------:R-:W-:Y:S01]  /*24d40*/  R2UR UR10, R14 ;  /* 0x000000000e0a72ca */ /* 0x000fe200000e0000 */
[----:B------:R-:W-:Y:S01]  /*24d50*/  VIADD R5, R8, 0x1e400 ;  /* 0x0001e40008057836 */ /* 0x000fe20000000000 */
[----:B------:R-:W-:Y:S01]  /*24d60*/  IADD3 R3, R3, 0x34830, RZ ;  /* 0x0003483003037810 */ /* 0x000fe20007ffe0ff */
[----:B------:R-:W-:Y:S01]  /*24d70*/  UIADD3.X UR5, URZ, UR39, URZ, UP0, !UPT ;  /* 0x000000273f057290 */ /* 0x000fe200087fe43f */
[----:B------:R-:W-:Y:S01]  /*24d80*/  UMOV UR7, 0x14f00000 ;  /* 0x14f0000000077882 */ /* 0x000fe20000000000 */
[----:B--2---:R-:W-:-:S10]  /*24d90*/  IMAD R2, R0, 0xb0, R2 ;  /* 0x000000b000027824 */ /* 0x004fd400078e0202 */
.L_x_732:
        /* <DEDUP_REMOVED lines=16> */
.L_x_733:
        /* <DEDUP_REMOVED lines=16> */
.L_x_897:
[----:B------:R-:W-:Y:S05]  /*24fa0*/  BSYNC B3 ;  /* 0x0000000000037941 */ /* 0x000fea0003800000 */
.L_x_734:
[----:B------:R-:W-:Y:S01]  /*24fb0*/  BSSY B3, `(.L_x_736) ;  /* 0x000000c000037945 */ /* 0x000fe20003800000 */
[----:B------:R-:W-:Y:S01]  /*24fc0*/  MOV R12, 0x0 ;  /* 0x00000000000c7802 */ /* 0x000fe20000000f00 */
[----:B------:R-:W-:Y:S02]  /*24fd0*/  IMAD.MOV.U32 R13, RZ, RZ, 0x14f00000 ;  /* 0x14f00000ff0d7424 */ /* 0x000fe400078e00ff */
[----:B------:R-:W-:Y:S05]  /*24fe0*/  @P1 BRA `(.L_x_737) ;  /* 0x0000000000201947 */ /* 0x000fea0003800000 */
        /* <DEDUP_REMOVED lines=8> */
.L_x_737:
[----:B------:R-:W-:Y:S05]  /*25070*/  BSYNC B3 ;  /* 0x0000000000037941 */ /* 0x000fea0003800000 */
.L_x_736:
        /* <DEDUP_REMOVED lines=8> */
[----:B------:R-:W-:-:S02]  /*25100*/  PLOP3.LUT P0, PT, PT, PT, PT, 0x80, 0x0 ;  /* 0x000000000000781c */ /* 0x000fc40003f0f070 */
[----:B------:R-:W-:Y:S01]  /*25110*/  IADD3 R2, R2, 0x34850, RZ ;  /* 0x0003485002027810 */ /* 0x000fe20007ffe0ff */
[----:B------:R-:W-:Y:S01]  /*25120*/  UIADD3.X UR5, URZ, UR39, URZ, UP0, !UPT ;  /* 0x000000273f057290 */ /* 0x000fe200087fe43f */
[----:B--2---:R-:W-:Y:S02]  /*25130*/  IMAD R3, R3, 0xb0, R5 ;  /* 0x000000b003037824 */ /* 0x004fe400078e0205 */
[----:B------:R-:W-:-:S09]  /*25140*/  VIADD R5, R8, 0x400 ;  /* 0x0000040008057836 */ /* 0x000fd20000000000 */
.L_x_738:
        /* <DEDUP_REMOVED lines=15> */
.L_x_739:
        /* <DEDUP_REMOVED lines=12> */
.L_x_726:
[----:B------:R-:W-:Y:S05]  /*25300*/  BSYNC B1 ;  /* 0x0000000000017941 */ /* 0x000fea0003800000 */
.L_x_725:
[----:B0-----:R-:W2:Y:S01]  /*25310*/  LDL.LU R0, [R1+0x3c] ;  /* 0x00003c0001007983 */ /* 0x001ea20000300800 */
[----:B------:R-:W-:-:S03]  /*25320*/  MOV R19, R7 ;  /* 0x0000000700137202 */ /* 0x000fc60000000f00 */
[----:B------:R0:W-:Y:S02]  /*25330*/  STL [R1+0xc], R10 ;  /* 0x00000c0a01007387 */ /* 0x0001e40000100800 */
[----:B0-2---:R-:W-:-:S07]  /*25340*/  VIADD R0, R0, 0xfffffffd ;  /* 0xfffffffd00007836 */ /* 0x005fce0000000000 */
.L_x_724:
[----:B------:R-:W-:Y:S05]  /*25350*/  BSYNC B2 ;  /* 0x0000000000027941 */ /* 0x000fea0003800000 */
.L_x_723:
[----:B------:R-:W-:Y:S01]  /*25360*/  VIADD R9, R9, 0xfffffffe ;  /* 0xfffffffe09097836 */ /* 0x000fe20000000000 */
[----:B------:R-:W-:-:S04]  /*25370*/  LOP3.LUT R6, RZ, R6, RZ, 0x33, !PT ;  /* 0x00000006ff067212 */ /* 0x000fc800078e33ff */
[----:B------:R-:W-:-:S13]  /*25380*/  ISETP.NE.AND P0, PT, R9, R6, PT ;  /* 0x000000060900720c */ /* 0x000fda0003f05270 */
[----:B------:R-:W-:Y:S05]  /*25390*/  @!P0 BRA `(.L_x_722) ;  /* 0x0000001000d48947 */ /* 0x000fea0003800000 */
[----:B------:R-:W-:-:S07]  /*253a0*/  IMAD.MOV.U32 R8, RZ, RZ, R17 ;  /* 0x000000ffff087224 */ /* 0x000fce00078e0011 */
.L_x_770:
[----:B------:R-:W2:Y:S04]  /*253b0*/  LDL R3, [R1] ;  /* 0x0000000001037983 */ /* 0x000ea80000100800 */
        /* <DEDUP_REMOVED lines=22> */
[----:B0-----:R-:W-:Y:S01]  /*25520*/  @P0 IMAD.HI.U32 R6, R0, R2, RZ ;  /* 0x0000000200060227 */ /* 0x001fe200078e00ff */
[----:B------:R-:W-:-:S04]  /*25530*/  MOV R2, R0 ;  /* 0x0000000000027202 */ /* 0x000fc80000000f00 */
        /* <DEDUP_REMOVED lines=11> */
.L_x_742:
[----:B------:R-:W-:Y:S01]  /*255f0*/  IMAD R3, R4, 0x8, R18 ;  /* 0x0000000804037824 */ /* 0x000fe200078e0212 */
[----:B------:R-:W-:Y:S01]  /*25600*/  SHF.L.U32 R2, R5, 0x1f, RZ ;  /* 0x0000001f05027819 */ /* 0x000fe200000006ff */
[----:B------:R-:W-:Y:S03]  /*25610*/  BSSY B2, `(.L_x_743) ;  /* 0x0000003000027945 */ /* 0x000fe60003800000 */
[----:B------:R-:W1:Y:S02]  /*25620*/  SYNCS.PHASECHK.TRANS64.TRYWAIT P0, [R3+URZ+0x34840], R2 ;  /* 0x03484002030075a7 */ /* 0x000e64000800017f */
[----:B-1----:R-:W-:Y:S05]  /*25630*/  @!P0 BRA `(.L_x_744) ;  /* 0x0000004800848947 */ /* 0x002fea0003800000 */
.L_x_898:
[----:B------:R-:W-:Y:S05]  /*25640*/  BSYNC B2 ;  /* 0x0000000000027941 */ /* 0x000fea0003800000 */
.L_x_743:
[----:B------:R-:W2:Y:S01]  /*25650*/  S2R R7, SR_TID.X ;  /* 0x0000000000077919 */ /* 0x000ea20000002100 */
[----:B------:R-:W-:Y:S01]  /*25660*/  BSSY B2, `(.L_x_745) ;  /* 0x000000b000027945 */ /* 0x000fe20003800000 */
        /* <DEDUP_REMOVED lines=10> */
.L_x_746:
[----:B------:R-:W-:Y:S05]  /*25710*/  BSYNC B2 ;  /* 0x0000000000027941 */ /* 0x000fea0003800000 */
.L_x_745:
[----:B------:R-:W2:Y:S01]  /*25720*/  LDL R7, [R1+0x18] ;  /* 0x0000180001077983 */ /* 0x000ea20000100800 */
[----:B------:R-:W-:Y:S01]  /*25730*/  MOV R10, RZ ;  /* 0x000000ff000a7202 */ /* 0x000fe20000000f00 */
[----:B-1----:R-:W-:Y:S01]  /*25740*/  IMAD R2, R4, 0xb000, R18 ;  /* 0x0000b00004027824 */ /* 0x002fe200078e0212 */
[----:B------:R-:W-:Y:S01]  /*25750*/  UIADD3 UR4, UP0, UR38, 0x370, URZ ;  /* 0x0000037026047890 */ /* 0x000fe2000ff1e03f */
[----:B------:R-:W-:Y:S01]  /*25760*/  PLOP3.LUT P0, PT, PT, PT, PT, 0x80, 0x0 ;  /* 0x000000000000781c */ /* 0x000fe20003f0f070 */
[----:B------:R-:W-:Y:S01]  /*25770*/  VIADD R3, R3, 0x34830 ;  /* 0x0003483003037836 */ /* 0x000fe20000000000 */
[----:B------:R-:W-:Y:S01]  /*25780*/  R2UR UR10, R10 ;  /* 0x000000000a0a72ca */ /* 0x000fe200000e0000 */
[----:B0-----:R-:W-:Y:S01]  /*25790*/  VIADD R9, R2, 0x1e400 ;  /* 0x0001e40002097836 */ /* 0x001fe20000000000 */
[----:B------:R-:W-:Y:S01]  /*257a0*/  UIADD3.X UR5, URZ, UR39, URZ, UP0, !UPT ;  /* 0x000000273f057290 */ /* 0x000fe200087fe43f */
[----:B------:R-:W-:Y:S01]  /*257b0*/  UMOV UR6, 0x0 ;  /* 0x0000000000067882 */ /* 0x000fe20000000000 */
[----:B------:R-:W-:Y:S01]  /*257c0*/  UMOV UR7, 0x14f00000 ;  /* 0x14f0000000077882 */ /* 0x000fe20000000000 */
[----:B--2---:R-:W-:-:S10]  /*257d0*/  IMAD R7, R6, 0xb0, R7 ;  /* 0x000000b006077824 */ /* 0x004fd400078e0207 */
.L_x_747:
        /* <DEDUP_REMOVED lines=16> */
.L_x_748:
        /* <DEDUP_REMOVED lines=11> */
[----:B------:R-:W-:Y:S01]  /*25990*/  LEA R2, R19, R11, 0x3 ;  /* 0x0000000b13027211 */ /* 0x000fe200078e18ff */
[----:B------:R-:W-:Y:S01]  /*259a0*/  BSSY B2, `(.L_x_749) ;  /* 0x0000004000027945 */ /* 0x000fe20003800000 */
[----:B--2---:R-:W-:-:S04]  /*259b0*/  SHF.L.U32 R3, R12, 0x1f, RZ ;  /* 0x0000001f0c037819 */ /* 0x004fc800000006ff */
[----:B------:R-:W0:Y:S02]  /*259c0*/  SYNCS.PHASECHK.TRANS64.TRYWAIT P0, [R2+URZ+0x60], R3 ;  /* 0x00006003020075a7 */ /* 0x000e24000800017f */
[----:B0-----:R-:W-:Y:S05]  /*259d0*/  @!P0 BRA `(.L_x_750) ;  /* 0x0000004400b08947 */ /* 0x001fea0003800000 */
.L_x_899:
[----:B------:R-:W-:Y:S05]  /*259e0*/  BSYNC B2 ;  /* 0x0000000000027941 */ /* 0x000fea0003800000 */
.L_x_749:
        /* <DEDUP_REMOVED lines=11> */
.L_x_752:
[----:B------:R-:W-:Y:S05]  /*25aa0*/  BSYNC B2 ;  /* 0x0000000000027941 */ /* 0x000fea0003800000 */
.L_x_751:
        /* <DEDUP_REMOVED lines=10> */
[----:B--2---:R-:W-:Y:S01]  /*25b50*/  IMAD R3, R3, 0xb0, R7 ;  /* 0x000000b003037824 */ /* 0x004fe200078e0207 */
[----:B------:R-:W-:-:S10]  /*25b60*/  IADD3 R7, R19, 0x400, RZ ;  /* 0x0000040013077810 */ /* 0x000fd40007ffe0ff */
.L_x_753:
        /* <DEDUP_REMOVED lines=15> */
.L_x_754:
        /* <DEDUP_REMOVED lines=12> */
.L_x_741:
[----:B------:R-:W-:Y:S05]  /*25d20*/  BSYNC B1 ;  /* 0x0000000000017941 */ /* 0x000fea0003800000 */
.L_x_740:
[----:B------:R-:W2:Y:S01]  /*25d30*/  LDL R2, [R1] ;  /* 0x0000000001027983 */ /* 0x000ea20000100800 */
        /* <DEDUP_REMOVED lines=11> */
[----:B------:R-:W-:Y:S02]  /*25df0*/  MOV R7, R6 ;  /* 0x0000000600077202 */ /* 0x000fe40000000f00 */
        /* <DEDUP_REMOVED lines=23> */
.L_x_757:
[----:B------:R-:W-:Y:S01]  /*25f70*/  IMAD R2, R19, 0x8, R18 ;  /* 0x0000000813027824 */ /* 0x000fe200078e0212 */
[----:B------:R-:W-:Y:S01]  /*25f80*/  SHF.L.U32 R3, R10, 0x1f, RZ ;  /* 0x0000001f0a037819 */ /* 0x000fe200000006ff */
[----:B------:R-:W-:Y:S03]  /*25f90*/  BSSY B2, `(.L_x_758) ;  /* 0x0000003000027945 */ /* 0x000fe60003800000 */
[----:B------:R-:W2:Y:S02]  /*25fa0*/  SYNCS.PHASECHK.TRANS64.TRYWAIT P0, [R2+URZ+0x34840], R3 ;  /* 0x03484003020075a7 */ /* 0x000ea4000800017f */
[----:B--2---:R-:W-:Y:S05]  /*25fb0*/  @!P0 BRA `(.L_x_759) ;  /* 0x00000040004c8947 */ /* 0x004fea0003800000 */
.L_x_900:
[----:B------:R-:W-:Y:S05]  /*25fc0*/  BSYNC B2 ;  /* 0x0000000000027941 */ /* 0x000fea0003800000 */
.L_x_758:
[----:B-1----:R-:W1:Y:S01]  /*25fd0*/  S2R R9, SR_TID.X ;  /* 0x0000000000097919 */ /* 0x002e620000002100 */
[----:B------:R-:W-:Y:S01]  /*25fe0*/  BSSY B2, `(.L_x_760) ;  /* 0x000000b000027945 */ /* 0x000fe20003800000 */
[----:B-1----:R-:W-:-:S04]  /*25ff0*/  LOP3.LUT R9, R9, 0x7f, RZ, 0xc0, !PT ;  /* 0x0000007f09097812 */ /* 0x002fc800078ec0ff */
[----:B------:R-:W-:-:S13]  /*26000*/  ISETP.NE.AND P1, PT, R9, RZ, PT ;  /* 0x000000ff0900720c */ /* 0x000fda0003f25270 */
[----:B------:R-:W-:Y:S05]  /*26010*/  @P1 BRA `(.L_x_761) ;  /* 0x00000000001c1947 */ /* 0x000fea0003800000 */
[----:B------:R-:W1:Y:S01]  /*26020*/  S2R R9, SR_TID.X ;  /* 0x0000000000097919 */ /* 0x000e620000002100 */
[----:B--2---:R-:W-:-:S04]  /*26030*/  MOV R3, 0xb000 ;  /* 0x0000b00000037802 */ /* 0x004fc80000000f00 */
[----:B------:R3:W-:Y:S01]  /*26040*/  SYNCS.ARRIVE.TRANS64 RZ, [R2+URZ+0x34830], R3 ;  /* 0x0348300302ff79a7 */ /* 0x0007e2000800003f */
[----:B-1----:R-:W-:-:S04]  /*26050*/  LOP3.LUT R9, R9, 0x1f, RZ, 0xc0, !PT ;  /* 0x0000001f09097812 */ /* 0x002fc800078ec0ff */
[----:B------:R-:W-:-:S13]  /*26060*/  ISETP.NE.AND P0, PT, R9, RZ, PT ;  /* 0x000000ff0900720c */ /* 0x000fda0003f05270 */
[----:B---3--:R-:W-:Y:S05]  /*26070*/  @!P0 BRA `(.L_x_761) ;  /* 0x0000000000048947 */ /* 0x008fea0003800000 */
[----:B------:R-:W-:Y:S01]  /*26080*/  BPT.TRAP 0x1 ;  /* 0x000000040000795c */ /* 0x000fe20000300000 */
.L_x_761:
[----:B------:R-:W-:Y:S05]  /*26090*/  BSYNC B2 ;  /* 0x0000000000027941 */ /* 0x000fea0003800000 */
.L_x_760:
[----:B--2---:R-:W2:Y:S01]  /*260a0*/  LDL R3, [R1+0x18] ;  /* 0x0000180001037983 */ /* 0x004ea20000100800 */
[----:B------:R-:W-:Y:S01]  /*260b0*/  IMAD.MOV.U32 R14, RZ, RZ, RZ ;  /* 0x000000ffff0e7224 */ /* 0x000fe200078e00ff */
[----:B------:R-:W-:Y:S01]  /*260c0*/  UIADD3 UR4, UP0, UR38, 0x370, URZ ;  /* 0x0000037026047890 */ /* 0x000fe2000ff1e03f */
[C---:B------:R-:W-:Y:S01]  /*260d0*/  IMAD R2, R19.reuse, 0x8, R11 ;  /* 0x0000000813027824 */ /* 0x040fe200078e020b */
[----:B------:R-:W-:Y:S01]  /*260e0*/  PLOP3.LUT P0, PT, PT, PT, PT, 0x80, 0x0 ;  /* 0x000000000000781c */ /* 0x000fe20003f0f070 */
[----:B0-----:R-:W-:Y:S01]  /*260f0*/  IMAD R10, R19, 0xb000, R18 ;  /* 0x0000b000130a7824 */ /* 0x001fe200078e0212 */
[----:B------:R-:W-:Y:S01]  /*26100*/  R2UR UR10, R14 ;  /* 0x000000000e0a72ca */ /* 0x000fe200000e0000 */
[----:B------:R-:W-:Y:S01]  /*26110*/  VIADD R2, R2, 0x30 ;  /* 0x0000003002027836 */ /* 0x000fe20000000000 */
[----:B------:R-:W-:Y:S01]  /*26120*/  UIADD3.X UR5, URZ, UR39, URZ, UP0, !UPT ;  /* 0x000000273f057290 */ /* 0x000fe200087fe43f */
[----:B------:R-:W-:Y:S01]  /*26130*/  VIADD R9, R10, 0x1e400 ;  /* 0x0001e4000a097836 */ /* 0x000fe20000000000 */
[----:B------:R-:W-:Y:S01]  /*26140*/  UMOV UR6, 0x0 ;  /* 0x0000000000067882 */ /* 0x000fe20000000000 */
[----:B------:R-:W-:Y:S01]  /*26150*/  UMOV UR7, 0x14f00000 ;  /* 0x14f0000000077882 */ /* 0x000fe20000000000 */
[----:B--2---:R-:W-:-:S09]  /*26160*/  IMAD R3, R7, 0xb0, R3 ;  /* 0x000000b007037824 */ /* 0x004fd200078e0203 */
.L_x_762:
        /* <DEDUP_REMOVED lines=10> */
[----:B------:R-:W-:Y:S01]  /*26210*/  MOV R9, 0x40 ;  /* 0x0000004000097802 */ /* 0x000fe20000000f00 */
[----:B------:R-:W-:Y:S01]  /*26220*/  VIADD R10, R10, 0x23c00 ;  /* 0x00023c000a0a7836 */ /* 0x000fe20000000000 */
[----:B------:R-:W-:Y:S01]  /*26230*/  PLOP3.LUT P0, PT, PT, PT, PT, 0x80, 0x0 ;  /* 0x000000000000781c */ /* 0x000fe20003f0f070 */
[----:B------:R-:W-:Y:S01]  /*26240*/  UMOV UR6, 0x0 ;  /* 0x0000000000067882 */ /* 0x000fe20000000000 */
[----:B------:R-:W-:Y:S01]  /*26250*/  R2UR UR10, R9 ;  /* 0x00000000090a72ca */ /* 0x000fe200000e0000 */
[----:B------:R-:W-:-:S14]  /*26260*/  UMOV UR7, 0x14f00000 ;  /* 0x14f0000000077882 */ /* 0x000fdc0000000000 */
.L_x_763:
        /* <DEDUP_REMOVED lines=15> */
.L_x_901:
[----:B------:R-:W-:Y:S05]  /*26360*/  BSYNC B2 ;  /* 0x0000000000027941 */ /* 0x000fea0003800000 */
.L_x_764:
        /* <DEDUP_REMOVED lines=9> */
[----:B--2---:R-:W-:Y:S05]  /*26400*/  @!P0 BRA `(.L_x_767) ;  /* 0x0000000000048947 */ /* 0x004fea0003800000 */
[----:B------:R-:W-:Y:S01]  /*26410*/  BPT.TRAP 0x1 ;  /* 0x000000040000795c */ /* 0x000fe20000300000 */
.L_x_767:
[----:B------:R-:W-:Y:S05]  /*26420*/  BSYNC B2 ;  /* 0x0000000000027941 */ /* 0x000fea0003800000 */
.L_x_766:
        /* <DEDUP_REMOVED lines=12> */
.L_x_768:
        /* <DEDUP_REMOVED lines=15> */
.L_x_769:
        /* <DEDUP_REMOVED lines=12> */
.L_x_756:
[----:B------:R-:W-:Y:S05]  /*266a0*/  BSYNC B1 ;  /* 0x0000000000017941 */ /* 0x000fea0003800000 */
.L_x_755:
[----:B------:R-:W2:Y:S01]  /*266b0*/  LDL R2, [R1+0x2c] ;  /* 0x00002c0001027983 */ /* 0x000ea20000100800 */
[----:B------:R-:W-:Y:S02]  /*266c0*/  IADD3 R0, R0, -0x2, RZ ;  /* 0xfffffffe00007810 */ /* 0x000fe40007ffe0ff */
[----:B--2---:R-:W-:-:S13]  /*266d0*/  ISETP.GT.AND P0, PT, R6, R2, PT ;  /* 0x000000020600720c */ /* 0x004fda0003f04270 */
[----:B------:R-:W-:Y:S05]  /*266e0*/  @P0 BRA `(.L_x_770) ;  /* 0xffffffec00300947 */ /* 0x000fea000383ffff */
.L_x_722:
[----:B------:R-:W-:Y:S05]  /*266f0*/  BSYNC B0 ;  /* 0x0000000000007941 */ /* 0x000fea0003800000 */
.L_x_721:
        /* <DEDUP_REMOVED lines=9> */
[----:B------:R-:W-:Y:S01]  /*26790*/  ULDC.64 UR6, c[0x0][0x208] ;  /* 0x0000820000067ab9 */ /* 0x000fe20000000a00 */
[----:B--2---:R-:W-:-:S06]  /*267a0*/  ISETP.EQ.U32.AND P0, PT, R0, R2, PT ;  /* 0x000000020000720c */ /* 0x004fcc0003f02070 */
[----:B------:R-:W1:Y:S07]  /*267b0*/  POPC R2, UR4 ;  /* 0x0000000400027d09 */ /* 0x000e6e0008000000 */
[----:B-1----:R-:W2:Y:S04]  /*267c0*/  @P0 ATOMG.E.ADD.STRONG.GPU PT, R2, desc[UR6][R4.64], R2 ;  /* 0x00000002040209a8 */ /* 0x002ea800081ee1c6 */
[----:B--2---:R1:W2:Y:S02]  /*267d0*/  SHFL.IDX PT, R2, R2, R0, 0x1f ;  /* 0x00001f0002027589 */ /* 0x0042a400000e0000 */
[----:B-1----:R-:W1:Y:S02]  /*267e0*/  S2R R0, SR_LTMASK ;  /* 0x0000000000007919 */ /* 0x002e640000003900 */
[----:B-1----:R-:W-:-:S06]  /*267f0*/  LOP3.LUT R0, R0, UR4, RZ, 0xc0, !PT ;  /* 0x0000000400007c12 */ /* 0x002fcc000f8ec0ff */
[----:B------:R-:W2:Y:S02]  /*26800*/  POPC R0, R0 ;  /* 0x0000000000007309 */ /* 0x000ea40000000000 */
[----:B--2---:R-:W-:-:S05]  /*26810*/  IADD3 R0, R2, UR36, R0 ;  /* 0x0000002402007c10 */ /* 0x004fca000fffe000 */
[----:B------:R2:W-:Y:S02]  /*26820*/  STL [R1+0x10], R0 ;  /* 0x0000100001007387 */ /* 0x0005e40000100800 */
.L_x_772:
[----:B------:R-:W-:Y:S05]  /*26830*/  BSYNC B0 ;  /* 0x0000000000007941 */ /* 0x000fea0003800000 */
.L_x_771:
[----:B--2---:R-:W2:Y:S01]  /*26840*/  LDL R0, [R1] ;  /* 0x0000000001007983 */ /* 0x004ea20000100800 */
        /* <DEDUP_REMOVED lines=10> */
.L_x_902:
[----:B------:R-:W-:Y:S05]  /*268f0*/  BSYNC B1 ;  /* 0x0000000000017941 */ /* 0x000fea0003800000 */
.L_x_775:
        /* <DEDUP_REMOVED lines=9> */
.L_x_778:
[----:B------:R-:W-:Y:S05]  /*26990*/  BSYNC B1 ;  /* 0x0000000000017941 */ /* 0x000fea0003800000 */
.L_x_777:
        /* <DEDUP_REMOVED lines=12> */
.L_x_779:
        /* <DEDUP_REMOVED lines=11> */
[----:B------:R-:W-:Y:S01]  /*26b10*/  UMOV UR6, 0x0 ;  /* 0x0000000000067882 */ /* 0x000fe20000000000 */
[----:B------:R-:W-:Y:S01]  /*26b20*/  IADD3 R2, R2, 0x5c00, RZ ;  /* 0x00005c0002027810 */ /* 0x000fe20007ffe0ff */
[----:B------:R-:W-:Y:S01]  /*26b30*/  UMOV UR7, 0x14f00000 ;  /* 0x14f0000000077882 */ /* 0x000fe20000000000 */
[----:B------:R-:W-:-:S09]  /*26b40*/  UMOV UR10, 0x40 ;  /* 0x00000040000a7882 */ /* 0x000fd20000000000 */
.L_x_780:
        /* <DEDUP_REMOVED lines=10> */
.L_x_774:
[----:B------:R-:W-:Y:S05]  /*26bf0*/  BSYNC B0 ;  /* 0x0000000000007941 */ /* 0x000fea0003800000 */
.L_x_773:
[----:B------:R-:W2:Y:S01]  /*26c00*/  LDL.LU R4, [R1+0xc] ;  /* 0x00000c0001047983 */ /* 0x000ea20000300800 */
[----:B------:R-:W-:-:S05]  /*26c10*/  VIADD R19, R19, 0x1 ;  /* 0x0000000113137836 */ /* 0x000fca0000000000 */
[----:B------:R-:W-:-:S04]  /*26c20*/  ISETP.NE.AND P0, PT, R19, 0x2, PT ;  /* 0x000000021300780c */ /* 0x000fc80003f05270 */
[----:B------:R-:W-:Y:S02]  /*26c30*/  SEL R0, RZ, 0x1, P0 ;  /* 0x00000001ff007807 */ /* 0x000fe40000000000 */
[----:B------:R-:W-:Y:S02]  /*26c40*/  SEL R19, R19, RZ, P0 ;  /* 0x000000ff13137207 */ /* 0x000fe40000000000 */
[----:B--2---:R-:W-:-:S05]  /*26c50*/  LOP3.LUT R4, R4, R0, RZ, 0x3c, !PT ;  /* 0x0000000004047212 */ /* 0x004fca00078e3cff */
[----:B------:R2:W-:Y:S02]  /*26c60*/  STL [R1+0xc], R4 ;  /* 0x00000c0401007387 */ /* 0x0005e40000100800 */
.L_x_701:
[----:B------:R-:W-:Y:S05]  /*26c70*/  BSYNC B7 ;  /* 0x0000000000077941 */ /* 0x000fea0003800000 */
.L_x_699:
[----:B---3--:R-:W3:Y:S02]  /*26c80*/  LDL R0, [R1] ;  /* 0x0000000001007983 */ /* 0x008ee40000100800 */
[----:B---3--:R-:W-:-:S13]  /*26c90*/  LOP3.LUT P0, RZ, R0, 0x2, RZ, 0xc0, !PT ;  /* 0x0000000200ff7812 */ /* 0x008fda000780c0ff */
[----:B------:R-:W-:Y:S05]  /*26ca0*/  @!P0 BRA `(.L_x_781) ;  /* 0x00000000002c8947 */ /* 0x000fea0003800000 */
[----:B------:R-:W-:Y:S05]  /*26cb0*/  WARPSYNC.ALL ;  /* 0x0000000000007948 */ /* 0x000fea0003800000 */
[----:B------:R-:W3:Y:S08]  /*26cc0*/  S2UR UR5, SR_CgaCtaId ;  /* 0x00000000000579c3 */ /* 0x000ef00000008800 */
[----:B------:R-:W-:Y:S06]  /*26cd0*/  BAR.SYNC.DEFER_BLOCKING 0x5, 0x180 ;  /* 0x0146000000007b1d */ /* 0x000fec0000010000 */
[----:B------:R-:W-:-:S02]  /*26ce0*/  UMOV UR4, 0x400 ;  /* 0x0000040000047882 */ /* 0x000fc40000000000 */
[----:B---3--:R-:W-:-:S06]  /*26cf0*/  ULEA UR4, UR5, UR4, 0x18 ;  /* 0x0000000405047291 */ /* 0x008fcc000f8ec03f */
[----:B------:R-:W-:-:S05]  /*26d00*/  IMAD.U32 R18, RZ, RZ, UR4 ;  /* 0x00000004ff127e24 */ /* 0x000fca000f8e00ff */
[----:B-12---:R-:W1:Y:S04]  /*26d10*/  LDS.128 R4, [R18+0x348d0] ;  /* 0x0348d00012047984 */ /* 0x006e680000000c00 */
[----:B-1----:R1:W-:Y:S04]  /*26d20*/  STL.64 [R1+0x10], R4 ;  /* 0x0000100401007387 */ /* 0x0023e80000100a00 */
[----:B------:R1:W-:Y:S01]  /*26d30*/  STL.64 [R1+0x18], R6 ;  /* 0x0000180601007387 */ /* 0x0003e20000100a00 */
[----:B------:R-:W-:Y:S06]  /*26d40*/  BAR.ARV 0x4, 0x180 ;  /* 0x0106000000007b1d */ /* 0x000fec0000002000 */
[----:B------:R-:W-:Y:S05]  /*26d50*/  BRA `(.L_x_782) ;  /* 0x0000000c00287947 */ /* 0x000fea0003800000 */
.L_x_781:
[----:B------:R-:W3:Y:S01]  /*26d60*/  S2R R16, SR_TID.X ;  /* 0x0000000000107919 */ /* 0x000ee20000002100 */
[----:B------:R-:W-:Y:S01]  /*26d70*/  UMOV UR4, 0xffffffff ;  /* 0xffffffff00047882 */ /* 0x000fe20000000000 */
[----:B---3--:R-:W-:-:S04]  /*26d80*/  LOP3.LUT R16, R16, 0x1f, RZ, 0xc0, !PT ;  /* 0x0000001f10107812 */ /* 0x008fc800078ec0ff */
[----:B------:R-:W-:Y:S01]  /*26d90*/  ISETP.NE.AND P0, PT, R16, 0x1f, PT ;  /* 0x0000001f1000780c */ /* 0x000fe20003f05270 */
[----:B------:R-:W-:-:S12]  /*26da0*/  BRA.DIV UR4, `(.L_x_783) ;  /* 0x00000036040c7947 */ /* 0x000fd8000b800000 */
[----:B------:R-:W0:Y:S01]  /*26db0*/  LDL.LU R2, [R1+0x10] ;  /* 0x0000100001027983 */ /* 0x000e220000300800 */
[----:B------:R-:W-:-:S03]  /*26dc0*/  ULDC UR4, c[0x0][0xc3c] ;  /* 0x00030f0000047ab9 */ /* 0x000fc60000000800 */
[----:B-12---:R-:W2:Y:S01]  /*26dd0*/  LDL R3, [R1+0x1c] ;  /* 0x00001c0001037983 */ /* 0x006ea20000100800 */
[----:B------:R-:W-:Y:S01]  /*26de0*/  ULDC.64 UR6, c[0x0][0x208] ;  /* 0x0000820000067ab9 */ /* 0x000fe20000000a00 */
[----:B0-----:R-:W-:Y:S02]  /*26df0*/  IMAD.MOV.U32 R10, RZ, RZ, R2 ;  /* 0x000000ffff0a7224 */ /* 0x001fe400078e0002 */
[----:B--2---:R-:W-:-:S05]  /*26e00*/  IMAD.IADD R0, R3, 0x1, R16 ;  /* 0x0000000103007824 */ /* 0x004fca00078e0210 */
[----:B------:R-:W-:-:S13]  /*26e10*/  ISETP.GE.OR P1, PT, R0, UR4, !P0 ;  /* 0x0000000400007c0c */ /* 0x000fda000c726670 */
[----:B------:R-:W0:Y:S08]  /*26e20*/  @!P1 LDC.64 R2, c[0x0][0xc80] ;  /* 0x00032000ff029b82 */ /* 0x000e300000000a00 */
[----:B------:R-:W1:Y:S01]  /*26e30*/  @!P1 LDC.64 R6, c[0x0][0xc78] ;  /* 0x00031e00ff069b82 */ /* 0x000e620000000a00 */
[----:B0-----:R-:W-:-:S05]  /*26e40*/  @!P1 IMAD.WIDE R2, R0, 0x4, R2 ;  /* 0x0000000400029825 */ /* 0x001fca00078e0202 */
[----:B------:R1:W2:Y:S02]  /*26e50*/  @!P1 LDG.E R8, desc[UR6][R2.64] ;  /* 0x0000000602089981 */ /* 0x0002a4000c1e1900 */
[----:B-1----:R-:W-:-:S06]  /*26e60*/  @!P1 IMAD.WIDE R2, R0, 0x4, R6 ;  /* 0x0000000400029825 */ /* 0x002fcc00078e0206 */
[----:B------:R-:W3:Y:S01]  /*26e70*/  @!P1 LDG.E R2, desc[UR6][R2.64] ;  /* 0x0000000602029981 */ /* 0x000ee2000c1e1900 */
[----:B------:R-:W-:Y:S01]  /*26e80*/  MOV R4, RZ ;  /* 0x000000ff00047202 */ /* 0x000fe20000000f00 */
[----:B------:R-:W-:Y:S01]  /*26e90*/  IMAD.MOV.U32 R6, RZ, RZ, RZ ;  /* 0x000000ffff067224 */ /* 0x000fe200078e00ff */
[C---:B------:R-:W-:Y:S01]  /*26ea0*/  ISETP.GE.U32.AND P2, PT, R16.reuse, 0x2, PT ;  /* 0x000000021000780c */ /* 0x040fe20003f46070 */
[----:B------:R-:W-:Y:S01]  /*26eb0*/  SHFL.IDX PT, R5, R10, RZ, 0x1f ;  /* 0x00001fff0a057589 */ /* 0x000fe200000e0000 */
[C---:B------:R-:W-:Y:S02]  /*26ec0*/  ISETP.GE.U32.AND P3, PT, R16.reuse, 0x4, PT ;  /* 0x000000041000780c */ /* 0x040fe40003f66070 */
[C---:B------:R-:W-:Y:S01]  /*26ed0*/  ISETP.GE.U32.AND P4, PT, R16.reuse, 0x8, PT ;  /* 0x000000081000780c */ /* 0x040fe20003f86070 */
[----:B------:R-:W-:Y:S01]  /*26ee0*/  SHFL.IDX PT, R0, R10, 0x1, 0x1f ;  /* 0x00201f000a007f89 */ /* 0x000fe200000e0000 */
[----:B------:R-:W-:Y:S01]  /*26ef0*/  ISETP.GE.U32.AND P5, PT, R16, 0x10, PT ;  /* 0x000000101000780c */ /* 0x000fe20003fa6070 */
[----:B--2---:R-:W-:-:S02]  /*26f00*/  @!P1 IMAD.MOV.U32 R4, RZ, RZ, R8 ;  /* 0x000000ffff049224 */ /* 0x004fc400078e0008 */
[----:B------:R-:W-:Y:S02]  /*26f10*/  IMAD.MOV.U32 R8, RZ, RZ, RZ ;  /* 0x000000ffff087224 */ /* 0x000fe400078e00ff */
[----:B---3--:R-:W-:Y:S01]  /*26f20*/  @!P1 IMAD.MOV.U32 R6, RZ, RZ, R2 ;  /* 0x000000ffff069224 */ /* 0x008fe200078e0002 */
[----:B------:R-:W-:-:S03]  /*26f30*/  ISETP.NE.AND P1, PT, R16, RZ, PT ;  /* 0x000000ff1000720c */ /* 0x000fc60003f25270 */
[----:B------:R-:W-:-:S05]  /*26f40*/  IMAD R2, R6, R4, RZ ;  /* 0x0000000406027224 */ /* 0x000fca00078e02ff */
[----:B------:R-:W0:Y:S02]  /*26f50*/  SHFL.UP PT, R3, R2, 0x1, RZ ;  /* 0x0420000002037989 */ /* 0x000e2400000e00ff */
[----:B0-----:R-:W-:-:S05]  /*26f60*/  SEL R3, R3, RZ, P1 ;  /* 0x000000ff03037207 */ /* 0x001fca0000800000 */
[----:B------:R-:W-:-:S05]  /*26f70*/  IMAD.IADD R2, R2, 0x1, R3 ;  /* 0x0000000102027824 */ /* 0x000fca00078e0203 */
        /* <DEDUP_REMOVED lines=12> */
[----:B------:R0:W1:Y:S02]  /*27040*/  SHFL.IDX PT, R9, R7, 0x1f, 0x1f ;  /* 0x03e01f0007097f89 */ /* 0x00006400000e0000 */
.L_x_912:
[----:B------:R-:W-:Y:S02]  /*27050*/  ULDC UR4, c[0x0][0xc38] ;  /* 0x00030e0000047ab9 */ /* 0x000fe40000000800 */
[----:B------:R-:W-:-:S05]  /*27060*/  MOV R2, UR4 ;  /* 0x0000000400027c02 */ /* 0x000fca0008000f00 */
[----:B-1----:R-:W-:-:S04]  /*27070*/  IMAD R9, R9, R2, RZ ;  /* 0x0000000209097224 */ /* 0x002fc800078e02ff */
[----:B------:R-:W-:-:S05]  /*27080*/  IMAD.IADD R0, R0, 0x1, R9 ;  /* 0x0000000100007824 */ /* 0x000fca00078e0209 */
[----:B------:R-:W-:-:S13]  /*27090*/  ISETP.GT.AND P6, PT, R0, R5, PT ;  /* 0x000000050000720c */ /* 0x000fda0003fc4270 */
[----:B------:R-:W-:Y:S05]  /*270a0*/  @P6 BRA `(.L_x_784) ;  /* 0x0000000000b06947 */ /* 0x000fea0003800000 */
.L_x_787:
[----:B------:R-:W2:Y:S01]  /*270b0*/  LDL.LU R3, [R1+0x1c] ;  /* 0x00001c0001037983 */ /* 0x000ea20000300800 */
        /* <DEDUP_REMOVED lines=15> */
[----:B-1----:R-:W-:Y:S01]  /*271b0*/  @!P6 IMAD.WIDE R2, R6, 0x4, R2 ;  /* 0x000000040602e825 */ /* 0x002fe200078e0202 */
[----:B------:R-:W-:-:S06]  /*271c0*/  MOV R6, RZ ;  /* 0x000000ff00067202 */ /* 0x000fcc0000000f00 */
        /* <DEDUP_REMOVED lines=17> */
[----:B-1----:R-:W-:-:S04]  /*272e0*/  SEL R3, R3, RZ, P5 ;  /* 0x000000ff03037207 */ /* 0x002fc80002800000 */
[----:B0-----:R-:W-:-:S05]  /*272f0*/  IADD3 R7, R2, R3, RZ ;  /* 0x0000000302077210 */ /* 0x001fca0007ffe0ff */
[----:B------:R0:W1:Y:S02]  /*27300*/  SHFL.IDX PT, R9, R7, 0x1f, 0x1f ;  /* 0x03e01f0007097f89 */ /* 0x00006400000e0000 */
.L_x_920:
[----:B------:R-:W-:Y:S02]  /*27310*/  ULDC UR4, c[0x0][0xc38] ;  /* 0x00030e0000047ab9 */ /* 0x000fe40000000800 */
[----:B------:R-:W-:-:S04]  /*27320*/  IMAD.U32 R2, RZ, RZ, UR4 ;  /* 0x00000004ff027e24 */ /* 0x000fc8000f8e00ff */
[----:B-1----:R-:W-:-:S04]  /*27330*/  IMAD R9, R9, R2, RZ ;  /* 0x0000000209097224 */ /* 0x002fc800078e02ff */
[----:B------:R-:W-:-:S05]  /*27340*/  IMAD.IADD R0, R9, 0x1, R0 ;  /* 0x0000000109007824 */ /* 0x000fca00078e0200 */
[----:B------:R-:W-:-:S13]  /*27350*/  ISETP.GT.AND P6, PT, R0, R5, PT ;  /* 0x000000050000720c */ /* 0x000fda0003fc4270 */
[----:B------:R-:W-:Y:S05]  /*27360*/  @!P6 BRA `(.L_x_787) ;  /* 0xfffffffc0050e947 */ /* 0x000fea000383ffff */
.L_x_784:
[----:B------:R-:W-:Y:S01]  /*27370*/  IMAD.IADD R9, R0, 0x1, -R9 ;  /* 0x0000000100097824 */ /* 0x000fe200078e0a09 */
[----:B------:R-:W-:-:S03]  /*27380*/  UMOV UR4, 0xffffffff ;  /* 0xffffffff00047882 */ /* 0x000fc60000000000 */
[----:B------:R-:W-:-:S05]  /*27390*/  IMAD R0, R7, R2, R9 ;  /* 0x0000000207007224 */ /* 0x000fca00078e0209 */
[----:B------:R-:W-:Y:S01]  /*273a0*/  ISETP.GT.AND P6, PT, R0, R5, PT ;  /* 0x000000050000720c */ /* 0x000fe20003fc4270 */
[----:B------:R-:W-:-:S12]  /*273b0*/  BRA.DIV UR4, `(.L_x_788) ;  /* 0x0000003604c47947 */ /* 0x000fd8000b800000 */
[----:B------:R-:W-:-:S04]  /*273c0*/  VOTE.ANY R3, PT, !P6 ;  /* 0x0000000000037806 */ /* 0x000fc800070e0100 */
[----:B------:R-:W1:Y:S02]  /*273d0*/  POPC R0, R3 ;  /* 0x0000000300007309 */ /* 0x000e640000000000 */
[----:B-1----:R1:W2:Y:S04]  /*273e0*/  SHFL.IDX PT, R4, R4, R0, 0x1f ;  /* 0x00001f0004047589 */ /* 0x0022a800000e0000 */
[----:B------:R1:W3:Y:S02]  /*273f0*/  SHFL.IDX PT, R6, R6, R0, 0x1f ;  /* 0x00001f0006067589 */ /* 0x0002e400000e0000 */
.L_x_925:
[----:B------:R-:W-:-:S13]  /*27400*/  ISETP.NE.AND P0, PT, R3, RZ, PT ;  /* 0x000000ff0300720c */ /* 0x000fda0003f05270 */
[----:B------:R-:W-:Y:S05]  /*27410*/  @!P0 BRA `(.L_x_789) ;  /* 0x0000000000148947 */ /* 0x000fea0003800000 */
[----:B------:R-:W-:Y:S01]  /*27420*/  UMOV UR4, 0xffffffff ;  /* 0xffffffff00047882 */ /* 0x000fe20000000000 */
[----:B------:R-:W-:Y:S02]  /*27430*/  VIADD R12, R0, 0xffffffff ;  /* 0xffffffff000c7836 */ /* 0x000fe40000000000 */
[----:B------:R-:W-:Y:S05]  /*27440*/  BRA.DIV UR4, `(.L_x_790) ;  /* 0x0000003604fc7947 */ /* 0x000fea000b800000 */
[----:B0-----:R0:W4:Y:S02]  /*27450*/  SHFL.IDX PT, R7, R7, R12, 0x1f ;  /* 0x00001f0c07077589 */ /* 0x00112400000e0000 */
.L_x_928:
[----:B----4-:R-:W-:-:S07]  /*27460*/  MOV R8, R7 ;  /* 0x0000000700087202 */ /* 0x010fce0000000f00 */
.L_x_789:
[----:B------:R-:W4:Y:S01]  /*27470*/  LDL.LU R10, [R1+0x1c] ;  /* 0x00001c00010a7983 */ /* 0x000f220000300800 */
[----:B0-2---:R-:W-:Y:S01]  /*27480*/  IABS R7, R4 ;  /* 0x0000000400077213 */ /* 0x005fe20000000000 */
[----:B------:R-:W-:-:S03]  /*27490*/  IMAD R9, R8, R2, R9 ;  /* 0x0000000208097224 */ /* 0x000fc600078e0209 */
[----:B------:R-:W0:Y:S01]  /*274a0*/  I2F.RP R2, R7 ;  /* 0x0000000700027306 */ /* 0x000e220000209400 */
[----:B------:R-:W-:Y:S01]  /*274b0*/  IMAD.IADD R5, R5, 0x1, -R9 ;  /* 0x0000000105057824 */ /* 0x000fe200078e0a09 */
[----:B------:R2:W-:Y:S02]  /*274c0*/  STL [R1+0x10], R9 ;  /* 0x0000100901007387 */ /* 0x0005e40000100800 */
[----:B--2---:R-:W-:-:S04]  /*274d0*/  IABS R9, R4 ;  /* 0x0000000400097213 */ /* 0x004fc80000000000 */
[----:B0-----:R-:W0:Y:S01]  /*274e0*/  MUFU.RCP R2, R2 ;  /* 0x0000000200027308 */ /* 0x001e220000001000 */
[----:B------:R-:W-:Y:S01]  /*274f0*/  IADD3 R9, RZ, -R9, RZ ;  /* 0x80000009ff097210 */ /* 0x000fe20007ffe0ff */
[----:B0-----:R-:W-:-:S06]  /*27500*/  VIADD R2, R2, 0xffffffe ;  /* 0x0ffffffe02027836 */ /* 0x001fcc0000000000 */
[----:B------:R-:W0:Y:S02]  /*27510*/  F2I.FTZ.U32.TRUNC.NTZ R3, R2 ;  /* 0x0000000200037305 */ /* 0x000e24000021f000 */
[----:B0-----:R-:W-:-:S04]  /*27520*/  IMAD.MOV R2, RZ, RZ, -R3 ;  /* 0x000000ffff027224 */ /* 0x001fc800078e0a03 */
[----:B------:R-:W-:Y:S02]  /*27530*/  IMAD R8, R2, R7, RZ ;  /* 0x0000000702087224 */ /* 0x000fe400078e02ff */
[----:B------:R-:W-:-:S04]  /*27540*/  IMAD.MOV.U32 R2, RZ, RZ, RZ ;  /* 0x000000ffff027224 */ /* 0x000fc800078e00ff */
[----:B------:R-:W-:Y:S01]  /*27550*/  IMAD.HI.U32 R2, R3, R8, R2 ;  /* 0x0000000803027227 */ /* 0x000fe200078e0002 */
[----:B------:R-:W-:-:S05]  /*27560*/  IABS R3, R5 ;  /* 0x0000000500037213 */ /* 0x000fca0000000000 */
[----:B------:R-:W-:-:S04]  /*27570*/  IMAD.HI.U32 R8, R2, R3, RZ ;  /* 0x0000000302087227 */ /* 0x000fc800078e00ff */
[----:B------:R-:W-:-:S05]  /*27580*/  IMAD R3, R8, R9, R3 ;  /* 0x0000000908037224 */ /* 0x000fca00078e0203 */
[----:B------:R-:W-:-:S13]  /*27590*/  ISETP.GT.U32.AND P1, PT, R7, R3, PT ;  /* 0x000000030700720c */ /* 0x000fda0003f24070 */
[----:B------:R-:W-:Y:S01]  /*275a0*/  @!P1 IMAD.IADD R3, R3, 0x1, -R7 ;  /* 0x0000000103039824 */ /* 0x000fe200078e0a07 */
[----:B------:R-:W-:Y:S02]  /*275b0*/  @!P1 IADD3 R8, R8, 0x1, RZ ;  /* 0x0000000108089810 */ /* 0x000fe40007ffe0ff */
[----:B------:R-:W-:Y:S02]  /*275c0*/  ISETP.NE.AND P1, PT, R4, RZ, PT ;  /* 0x000000ff0400720c */ /* 0x000fe40003f25270 */
[----:B------:R-:W-:Y:S02]  /*275d0*/  ISETP.GE.U32.AND P0, PT, R3, R7, PT ;  /* 0x000000070300720c */ /* 0x000fe40003f06070 */
[----:B---3--:R-:W-:-:S04]  /*275e0*/  IABS R7, R6 ;  /* 0x0000000600077213 */ /* 0x008fc80000000000 */
[----:B------:R-:W0:Y:S07]  /*275f0*/  I2F.RP R2, R7 ;  /* 0x0000000700027306 */ /* 0x000e2e0000209400 */
[----:B------:R-:W-:Y:S01]  /*27600*/  @P0 VIADD R8, R8, 0x1 ;  /* 0x0000000108080836 */ /* 0x000fe20000000000 */
[----:B0-----:R-:W0:Y:S02]  /*27610*/  MUFU.RCP R2, R2 ;  /* 0x0000000200027308 */ /* 0x001e240000001000 */
[----:B0-----:R-:W-:-:S06]  /*27620*/  VIADD R2, R2, 0xffffffe ;  /* 0x0ffffffe02027836 */ /* 0x001fcc0000000000 */
[----:B------:R-:W0:Y:S02]  /*27630*/  F2I.FTZ.U32.TRUNC.NTZ R3, R2 ;  /* 0x0000000200037305 */ /* 0x000e24000021f000 */
[----:B0-----:R-:W-:-:S04]  /*27640*/  IMAD.MOV R2, RZ, RZ, -R3 ;  /* 0x000000ffff027224 */ /* 0x001fc800078e0a03 */
        /* <DEDUP_REMOVED lines=12> */
[----:B------:R-:W-:Y:S02]  /*27710*/  IMAD R3, R2, R9, R3 ;  /* 0x0000000902037224 */ /* 0x000fe400078e0203 */
[----:B------:R-:W-:-:S03]  /*27720*/  IMAD.IADD R4, R5, 0x1, -R4 ;  /* 0x0000000105047824 */ /* 0x000fc600078e0a04 */
[----:B------:R-:W-:-:S13]  /*27730*/  ISETP.GT.U32.AND P1, PT, R7, R3, PT ;  /* 0x000000030700720c */ /* 0x000fda0003f24070 */
[----:B------:R-:W-:Y:S01]  /*27740*/  @!P1 IMAD.IADD R3, R3, 0x1, -R7 ;  /* 0x0000000103039824 */ /* 0x000fe200078e0a07 */
[----:B------:R-:W-:Y:S02]  /*27750*/  @!P1 IADD3 R2, R2, 0x1, RZ ;  /* 0x0000000102029810 */ /* 0x000fe40007ffe0ff */
        /* <DEDUP_REMOVED lines=9> */
[----:B------:R-:W-:Y:S01]  /*277f0*/  IMAD R3, R6, R3, R8 ;  /* 0x0000000306037224 */ /* 0x000fe200078e0208 */
[----:B----4-:R-:W-:-:S03]  /*27800*/  IADD3 R10, R0, R10, RZ ;  /* 0x0000000a000a7210 */ /* 0x010fc60007ffe0ff */
[----:B-1----:R-:W-:-:S05]  /*27810*/  IMAD R0, R3, 0x10000, R2 ;  /* 0x0001000003007824 */ /* 0x002fca00078e0202 */
[----:B------:R2:W-:Y:S04]  /*27820*/  STL [R1+0x18], R0 ;  /* 0x0000180001007387 */ /* 0x0005e80000100800 */
[----:B------:R2:W-:Y:S04]  /*27830*/  STL [R1+0x1c], R10 ;  /* 0x00001c0a01007387 */ /* 0x0005e80000100800 */
[----:B------:R2:W-:Y:S01]  /*27840*/  STL [R1+0x14], R4 ;  /* 0x0000140401007387 */ /* 0x0005e20000100800 */
[----:B------:R-:W-:Y:S05]  /*27850*/  BRA `(.L_x_791) ;  /* 0x0000000000287947 */ /* 0x000fea0003800000 */
.L_x_785:
[----:B------:R-:W-:Y:S01]  /*27860*/  UMOV UR4, URZ ;  /* 0x0000003f00047c82 */ /* 0x000fe20008000000 */
[----:B------:R-:W-:Y:S01]  /*27870*/  ULDC UR6, c[0x0][0xc3c] ;  /* 0x00030f0000067ab9 */ /* 0x000fe20000000800 */
[----:B------:R-:W-:Y:S01]  /*27880*/  UMOV UR5, URZ ;  /* 0x0000003f00057c82 */ /* 0x000fe20008000000 */
[----:B------:R-:W-:Y:S01]  /*27890*/  IMAD.U32 R3, RZ, RZ, UR4 ;  /* 0x00000004ff037e24 */ /* 0x000fe2000f8e00ff */
[----:B------:R-:W-:Y:S01]  /*278a0*/  MOV R0, UR6 ;  /* 0x0000000600007c02 */ /* 0x000fe20008000f00 */
[----:B------:R-:W-:Y:S01]  /*278b0*/  IMAD.U32 R2, RZ, RZ, UR5 ;  /* 0x00000005ff027e24 */ /* 0x000fe2000f8e00ff */
[----:B------:R1:W-:Y:S04]  /*278c0*/  STL [R1+0x10], R5 ;  /* 0x0000100501007387 */ /* 0x0003e80000100800 */
[----:B------:R1:W-:Y:S04]  /*278d0*/  STL [R1+0x14], R3 ;  /* 0x0000140301007387 */ /* 0x0003e80000100800 */
[----:B------:R1:W-:Y:S04]  /*278e0*/  STL [R1+0x1c], R0 ;  /* 0x00001c0001007387 */ /* 0x0003e80000100800 */
[----:B------:R1:W-:Y:S02]  /*278f0*/  STL [R1+0x18], R2 ;  /* 0x0000180201007387 */ /* 0x0003e40000100800 */
.L_x_791:
[----:B-1----:R-:W0:Y:S04]  /*27900*/  LDL R2, [R1+0x1c] ;  /* 0x00001c0001027983 */ /* 0x002e280000100800 */
[----:B------:R-:W3:Y:S04]  /*27910*/  LDL R3, [R1+0x18] ;  /* 0x0000180001037983 */ /* 0x000ee80000100800 */
[----:B------:R-:W4:Y:S04]  /*27920*/  LDL R5, [R1+0x14] ;  /* 0x0000140001057983 */ /* 0x000f280000100800 */
[----:B--2---:R-:W4:Y:S01]  /*27930*/  LDL R4, [R1+0x10] ;  /* 0x0000100001047983 */ /* 0x004f220000100800 */
[----:B------:R-:W1:Y:S01]  /*27940*/  S2R R0, SR_TID.X ;  /* 0x0000000000007919 */ /* 0x000e620000002100 */
[----:B------:R-:W-:Y:S05]  /*27950*/  WARPSYNC.ALL ;  /* 0x0000000000007948 */ /* 0x000fea0003800000 */
[----:B-1----:R-:W-:Y:S01]  /*27960*/  LOP3.LUT R0, R0, 0x1f, RZ, 0xc0, !PT ;  /* 0x0000001f00007812 */ /* 0x002fe200078ec0ff */
[----:B------:R-:W-:Y:S03]  /*27970*/  BAR.SYNC.DEFER_BLOCKING 0x4, 0x180 ;  /* 0x0106000000007b1d */ /* 0x000fe60000010000 */
[----:B------:R-:W-:-:S13]  /*27980*/  ISETP.NE.AND P0, PT, R0, RZ, PT ;  /* 0x000000ff0000720c */ /* 0x000fda0003f05270 */
[----:B------:R-:W1:Y:S01]  /*27990*/  @!P0 S2R R0, SR_CgaCtaId ;  /* 0x0000000000008919 */ /* 0x000e620000008800 */
[----:B0-----:R-:W-:Y:S01]  /*279a0*/  IMAD.MOV.U32 R7, RZ, RZ, R2 ;  /* 0x000000ffff077224 */ /* 0x001fe200078e0002 */
[----:B------:R-:W-:Y:S01]  /*279b0*/  @!P0 MOV R2, 0x400 ;  /* 0x0000040000028802 */ /* 0x000fe20000000f00 */
[----:B---3--:R-:W-:-:S03]  /*279c0*/  IMAD.MOV.U32 R6, RZ, RZ, R3 ;  /* 0x000000ffff067224 */ /* 0x008fc600078e0003 */
[----:B-1----:R-:W-:-:S05]  /*279d0*/  @!P0 LEA R18, R0, R2, 0x18 ;  /* 0x0000000200128211 */ /* 0x002fca00078ec0ff */
[----:B----4-:R0:W-:Y:S01]  /*279e0*/  @!P0 STS.128 [R18+0x348d0], R4 ;  /* 0x0348d00412008388 */ /* 0x0101e20000000c00 */
[----:B------:R-:W-:Y:S06]  /*279f0*/  BAR.ARV 0x5, 0x180 ;  /* 0x0146000000007b1d */ /* 0x000fec0000002000 */
.L_x_782:
[----:B------:R-:W2:Y:S01]  /*27a00*/  LDL R0, [R1+0x1c] ;  /* 0x00001c0001007983 */ /* 0x000ea20000100800 */
[----:B------:R-:W-:Y:S02]  /*27a10*/  ULDC UR4, c[0x0][0xc3c] ;  /* 0x00030f0000047ab9 */ /* 0x000fe40000000800 */
[----:B--2---:R-:W-:-:S13]  /*27a20*/  ISETP.GE.AND P0, PT, R0, UR4, PT ;  /* 0x0000000400007c0c */ /* 0x004fda000bf06270 */
[----:B------:R-:W-:Y:S05]  /*27a30*/  @!P0 BRA `(.L_x_792) ;  /* 0xffffff9400d88947 */ /* 0x000fea000383ffff */
[----:B------:R-:W-:Y:S05]  /*27a40*/  BSYNC B8 ;  /* 0x0000000000087941 */ /* 0x000fea0003800000 */
.L_x_655:
[----:B--2---:R-:W2:Y:S01]  /*27a50*/  LDL.LU R0, [R1+0x5c] ;  /* 0x00005c0001007983 */ /* 0x004ea20000300800 */
[----:B------:R-:W-:Y:S01]  /*27a60*/  BSSY B0, `(.L_x_793) ;  /* 0x000000b000007945 */ /* 0x000fe20003800000 */
[----:B01----:R-:W0:Y:S01]  /*27a70*/  S2R R5, SR_CgaCtaId ;  /* 0x0000000000057919 */ /* 0x003e220000008800 */
[----:B--2---:R-:W-:-:S05]  /*27a80*/  VIADD R0, R0, 0x1 ;  /* 0x0000000100007836 */ /* 0x004fca0000000000 */
[----:B------:R-:W-:-:S04]  /*27a90*/  LEA.HI R2, R0, R0, RZ, 0x1 ;  /* 0x0000000000027211 */ /* 0x000fc800078f08ff */
[----:B------:R-:W-:-:S05]  /*27aa0*/  LOP3.LUT R3, R2, 0xfffffffe, RZ, 0xc0, !PT ;  /* 0xfffffffe02037812 */ /* 0x000fca00078ec0ff */
[----:B------:R-:W-:Y:S01]  /*27ab0*/  IMAD.IADD R3, R0, 0x1, -R3 ;  /* 0x0000000100037824 */ /* 0x000fe200078e0a03 */
[----:B------:R-:W-:-:S04]  /*27ac0*/  MOV R0, 0x400 ;  /* 0x0000040000007802 */ /* 0x000fc80000000f00 */
[----:B0-----:R-:W-:Y:S02]  /*27ad0*/  LEA R0, R5, R0, 0x18 ;  /* 0x0000000005007211 */ /* 0x001fe400078ec0ff */
[----:B------:R-:W-:-:S04]  /*27ae0*/  SHF.L.U32 R3, R3, 0x1f, RZ ;  /* 0x0000001f03037819 */ /* 0x000fc800000006ff */
[----:B------:R-:W0:Y:S02]  /*27af0*/  SYNCS.PHASECHK.TRANS64.TRYWAIT P0, [R0+URZ+0x34820], R3 ;  /* 0x03482003000075a7 */ /* 0x000e24000800017f */
[----:B0-----:R-:W-:Y:S05]  /*27b00*/  @!P0 BRA `(.L_x_794) ;  /* 0x0000003000748947 */ /* 0x001fea0003800000 */
.L_x_929:
[----:B------:R-:W-:Y:S05]  /*27b10*/  BSYNC B0 ;  /* 0x0000000000007941 */ /* 0x000fea0003800000 */
.L_x_793:
[----:B------:R-:W-:-:S03]  /*27b20*/  UMOV UR4, 0xffffffff ;  /* 0xffffffff00047882 */ /* 0x000fc60000000000 */
[----:B------:R-:W-:Y:S05]  /*27b30*/  BRA.DIV UR4, `(.L_x_795) ;  /* 0x00000032047c7947 */ /* 0x000fea000b800000 */
[----:B------:R-:W1:Y:S02]  /*27b40*/  S2R R2, SR_TID.X ;  /* 0x0000000000027919 */ /* 0x000e640000002100 */
[----:B-1----:R-:W-:-:S04]  /*27b50*/  SHF.R.U32.HI R2, RZ, 0x5, R2 ;  /* 0x00000005ff027819 */ /* 0x002fc80000011602 */
[----:B------:R-:W-:-:S05]  /*27b60*/  LOP3.LUT R2, R2, 0x3, RZ, 0xc0, !PT ;  /* 0x0000000302027812 */ /* 0x000fca00078ec0ff */
[----:B------:R1:W2:Y:S02]  /*27b70*/  SHFL.IDX PT, R14, R2, RZ, 0x1f ;  /* 0x00001fff020e7589 */ /* 0x0002a400000e0000 */
.L_x_932:
[----:B--2---:R-:W-:-:S13]  /*27b80*/  ISETP.NE.AND P0, PT, R14, RZ, PT ;  /* 0x000000ff0e00720c */ /* 0x004fda0003f05270 */
[----:B------:R-:W-:Y:S05]  /*27b90*/  @P0 BRA `(.L_x_416) ;  /* 0x00000000008c0947 */ /* 0x000fea0003800000 */
[----:B------:R-:W-:-:S03]  /*27ba0*/  UMOV UR4, 0xffffffff ;  /* 0xffffffff00047882 */ /* 0x000fc60000000000 */
[----:B------:R-:W-:Y:S05]  /*27bb0*/  BRA.DIV UR4, `(.L_x_796) ;  /* 0x0000003204907947 */ /* 0x000fea000b800000 */
[----:B------:R-:W-:-:S13]  /*27bc0*/  ELECT P6, URZ, PT ;  /* 0x00000000003f782f */ /* 0x000fda00038c0000 */
.L_x_935:
[----:B------:R-:W-:Y:S05]  /*27bd0*/  @!P6 BRA `(.L_x_416) ;  /* 0x00000000007ce947 */ /* 0x000fea0003800000 */
[----:B-1----:R-:W2:Y:S02]  /*27be0*/  LDL.LU R2, [R1+0x74] ;  /* 0x0000740001027983 */ /* 0x002ea40000300800 */
[----:B--2---:R-:W-:-:S04]  /*27bf0*/  LOP3.LUT R2, R2, 0x2, RZ, 0xfc, !PT ;  /* 0x0000000202027812 */ /* 0x004fc800078efcff */
[----:B------:R-:W-:-:S13]  /*27c00*/  ISETP.NE.AND P2, PT, R2, 0x3, PT ;  /* 0x000000030200780c */ /* 0x000fda0003f45270 */
[----:B------:R-:W-:Y:S05]  /*27c10*/  @!P2 BRA `(.L_x_797) ;  /* 0x000000000004a947 */ /* 0x000fea0003800000 */
[----:B------:R-:W-:Y:S01]  /*27c20*/  BPT.TRAP 0x1 ;  /* 0x000000040000795c */ /* 0x000fe20000300000 */
.L_x_797:
[----:B------:R-:W2:Y:S01]  /*27c30*/  LDL.LU R7, [R1+0xc] ;  /* 0x00000c0001077983 */ /* 0x000ea20000300800 */
[----:B------:R-:W-:Y:S01]  /*27c40*/  IADD3 R2, R0, 0x34840, RZ ;  /* 0x0003484000027810 */ /* 0x000fe20007ffe0ff */
[----:B0-----:R-:W-:-:S04]  /*27c50*/  VIADD R3, R19, 0x1 ;  /* 0x0000000113037836 */ /* 0x001fc80000000000 */
[----:B------:R-:W-:Y:S01]  /*27c60*/  IMAD R6, R19, 0x8, R2 ;  /* 0x0000000813067824 */ /* 0x000fe200078e0202 */
        /* <DEDUP_REMOVED lines=9> */
.L_x_936:
[----:B------:R-:W1:Y:S02]  /*27d00*/  SYNCS.PHASECHK.TRANS64.TRYWAIT P0, [R7+URZ], R2 ;  /* 0x00000002070075a7 */ /* 0x000e64000800017f */
[----:B-1----:R-:W-:Y:S05]  /*27d10*/  @!P0 BRA `(.L_x_799) ;  /* 0x00000030006c8947 */ /* 0x002fea0003800000 */
.L_x_937:
[----:B------:R-:W-:Y:S05]  /*27d20*/  @!P2 BRA `(.L_x_800) ;  /* 0x000000000004a947 */ /* 0x000fea0003800000 */
[----:B------:R-:W-:Y:S01]  /*27d30*/  BPT.TRAP 0x1 ;  /* 0x000000040000795c */ /* 0x000fe20000300000 */
.L_x_800:
[----:B------:R-:W-:-:S05]  /*27d40*/  VIADD R0, R0, 0x34860 ;  /* 0x0003486000007836 */ /* 0x000fca0000000000 */
[----:B------:R-:W-:-:S04]  /*27d50*/  LEA R4, R19, R0, 0x3 ;  /* 0x0000000013047211 */ /* 0x000fc800078e18ff */
[----:B------:R-:W2:Y:S02]  /*27d60*/  SYNCS.PHASECHK.TRANS64.TRYWAIT P0, [R4+URZ], R5 ;  /* 0x00000005040075a7 */ /* 0x000ea4000800017f */
[----:B--2---:R-:W-:Y:S05]  /*27d70*/  @!P0 BRA `(.L_x_801) ;  /* 0x0000003000688947 */ /* 0x004fea0003800000 */
.L_x_938:
[----:B------:R-:W-:-:S07]  /*27d80*/  IMAD R3, R3, 0x8, R0 ;  /* 0x0000000803037824 */ /* 0x000fce00078e0200 */
.L_x_802:
[----:B---3--:R3:W4:Y:S02]  /*27d90*/  SYNCS.PHASECHK.TRANS64.TRYWAIT P0, [R3+URZ], R2 ;  /* 0x00000002030075a7 */ /* 0x008724000800017f */
[----:B----4-:R-:W-:Y:S05]  /*27da0*/  @!P0 NANOSLEEP.SYNCS 0x989680 ;  /* 0x009896800000895d */ /* 0x010fea0003900000 */
[----:B------:R-:W4:Y:S02]  /*27db0*/  @!P0 SYNCS.PHASECHK.TRANS64 P0, [R3+URZ], R2 ;  /* 0x00000002030085a7 */ /* 0x000f24000800007f */
[----:B----4-:R-:W-:Y:S05]  /*27dc0*/  @!P0 BRA `(.L_x_802) ;  /* 0xfffffffc00f08947 */ /* 0x010fea000383ffff */
.L_x_416:
[----:B------:R-:W-:Y:S05]  /*27dd0*/  BSYNC B9 ;  /* 0x0000000000097941 */ /* 0x000fea0003800000 */
.L_x_413:
[----:B------:R-:W-:Y:S05]  /*27de0*/  EXIT ;  /* 0x000000000000794d */ /* 0x000fea0003800000 */
.L_x_444:
[----:B-1----:R1:W2:Y:S02]  /*27df0*/  SYNCS.PHASECHK.TRANS64.TRYWAIT P6, [R3+URZ+0x34890], R0 ;  /* 0x03489000030075a7 */ /* 0x0022a400080c017f */
[----:B--2---:R-:W-:Y:S05]  /*27e00*/  @!P6 NANOSLEEP.SYNCS 0x989680 ;  /* 0x009896800000e95d */ /* 0x004fea0003900000 */
[----:B------:R-:W2:Y:S02]  /*27e10*/  @!P6 SYNCS.PHASECHK.TRANS64 P6, [R3+URZ+0x34890], R0 ;  /* 0x034890000300e5a7 */ /* 0x000ea400080c007f */
[----:B--2---:R-:W-:Y:S05]  /*27e20*/  @!P6 BRA `(.L_x_444) ;  /* 0xfffffffc00f0e947 */ /* 0x004fea000383ffff */
[----:B------:R-:W-:Y:S05]  /*27e30*/  BRA `(.L_x_803) ;  /* 0xfffffdc000b47947 */ /* 0x000fea000383ffff */
.L_x_498:
[----:B-1----:R1:W3:Y:S02]  /*27e40*/  SYNCS.PHASECHK.TRANS64.TRYWAIT P4, [R3+URZ+0x34890], R0 ;  /* 0x03489000030075a7 */ /* 0x0022e4000808017f */
[----:B---3--:R-:W-:Y:S05]  /*27e50*/  @!P4 NANOSLEEP.SYNCS 0x989680 ;  /* 0x009896800000c95d */ /* 0x008fea0003900000 */
[----:B------:R-:W3:Y:S02]  /*27e60*/  @!P4 SYNCS.PHASECHK.TRANS64 P4, [R3+URZ+0x34890], R0 ;  /* 0x034890000300c5a7 */ /* 0x000ee4000808007f */
[----:B---3--:R-:W-:Y:S05]  /*27e70*/  @!P4 BRA `(.L_x_498) ;  /* 0xfffffffc00f0c947 */ /* 0x008fea000383ffff */
[----:B------:R-:W-:Y:S05]  /*27e80*/  BRA `(.L_x_804) ;  /* 0xfffffdfc00347947 */ /* 0x000fea000383ffff */
.L_x_523:
[----:B-1----:R1:W2:Y:S02]  /*27e90*/  SYNCS.PHASECHK.TRANS64.TRYWAIT P3, [R3+URZ+0x34890], R0 ;  /* 0x03489000030075a7 */ /* 0x0022a4000806017f */
[----:B--2---:R-:W-:Y:S05]  /*27ea0*/  @!P3 NANOSLEEP.SYNCS 0x989680 ;  /* 0x009896800000b95d */ /* 0x004fea0003900000 */
[----:B------:R-:W2:Y:S02]  /*27eb0*/  @!P3 SYNCS.PHASECHK.TRANS64 P3, [R3+URZ+0x34890], R0 ;  /* 0x034890000300b5a7 */ /* 0x000ea4000806007f */
[----:B--2---:R-:W-:Y:S05]  /*27ec0*/  @!P3 BRA `(.L_x_523) ;  /* 0xfffffffc00f0b947 */ /* 0x004fea000383ffff */
[----:B------:R-:W-:Y:S05]  /*27ed0*/  BRA `(.L_x_805) ;  /* 0xfffffe3000747947 */ /* 0x000fea000383ffff */
.L_x_537:
[----:B--2---:R2:W3:Y:S02]  /*27ee0*/  SYNCS.PHASECHK.TRANS64.TRYWAIT P2, [R3+URZ+0x348b0], R0 ;  /* 0x0348b000030075a7 */ /* 0x0044e4000804017f */
[----:B---3--:R-:W-:Y:S05]  /*27ef0*/  @!P2 NANOSLEEP.SYNCS 0x989680 ;  /* 0x009896800000a95d */ /* 0x008fea0003900000 */
[----:B------:R-:W3:Y:S02]  /*27f00*/  @!P2 SYNCS.PHASECHK.TRANS64 P2, [R3+URZ+0x348b0], R0 ;  /* 0x0348b0000300a5a7 */ /* 0x000ee4000804007f */
[----:B---3--:R-:W-:Y:S05]  /*27f10*/  @!P2 BRA `(.L_x_537) ;  /* 0xfffffffc00f0a947 */ /* 0x008fea000383ffff */
[----:B------:R-:W-:Y:S05]  /*27f20*/  BRA `(.L_x_806) ;  /* 0xfffffe3800e47947 */ /* 0x000fea000383ffff */
.L_x_555:
[----:B------:R-:W-:Y:S01]  /*27f30*/  BSSY B0, `(.L_x_807) ;  /* 0x0000007000007945 */ /* 0x000fe20003800000 */
[----:B------:R-:W-:Y:S02]  /*27f40*/  IMAD.MOV.U32 R12, RZ, RZ, RZ ;  /* 0x000000ffff0c7224 */ /* 0x000fe400078e00ff */
[----:B------:R-:W-:Y:S02]  /*27f50*/  IMAD.MOV.U32 R11, RZ, RZ, 0x1f ;  /* 0x0000001fff0b7424 */ /* 0x000fe400078e00ff */
[----:B------:R-:W-:-:S07]  /*27f60*/  IMAD.MOV.U32 R15, RZ, RZ, -0x1 ;  /* 0xffffffffff0f7424 */ /* 0x000fce00078e00ff */
[----:B-----5:R-:W-:Y:S05]  /*27f70*/  WARPSYNC.COLLECTIVE R15, `(.L_x_808) ;  /* 0x000000000f087348 */ /* 0x020fea0003c00000 */
[----:B------:R0:W1:Y:S02]  /*27f80*/  SHFL.IDX P6, R14, R13, R12, R11 ;  /* 0x0000000c0d0e7389 */ /* 0x00006400000c000b */
[----:B01---5:R-:W-:Y:S01]  /*27f90*/  ENDCOLLECTIVE ;  /* 0x000000000000791b */ /* 0x023fe20003800000 */
.L_x_808:
[----:B------:R-:W-:Y:S05]  /*27fa0*/  BSYNC B0 ;  /* 0x0000000000007941 */ /* 0x000fea0003800000 */
.L_x_807:
[----:B------:R1:W-:Y:S01]  /*27fb0*/  STL [R1+0x28], R14 ;  /* 0x0000280e01007387 */ /* 0x0003e20000100800 */
[----:B------:R-:W-:Y:S05]  /*27fc0*/  BRA `(.L_x_809) ;  /* 0xfffffe4800887947 */ /* 0x000fea000383ffff */
.L_x_565:
[----:B------:R-:W-:Y:S01]  /*27fd0*/  BSSY B1, `(.L_x_810) ;  /* 0x0000008000017945 */ /* 0x000fe20003800000 */
[----:B------:R-:W-:Y:S01]  /*27fe0*/  MOV R13, R25 ;  /* 0x00000019000d7202 */ /* 0x000fe20000000f00 */
[----:B------:R-:W-:Y:S02]  /*27ff0*/  IMAD.MOV.U32 R12, RZ, RZ, RZ ;  /* 0x000000ffff0c7224 */ /* 0x000fe400078e00ff */
[----:B------:R-:W-:Y:S02]  /*28000*/  IMAD.MOV.U32 R11, RZ, RZ, 0x181f ;  /* 0x0000181fff0b7424 */ /* 0x000fe400078e00ff */
[----:B------:R-:W-:-:S07]  /*28010*/  IMAD.MOV.U32 R15, RZ, RZ, -0x1 ;  /* 0xffffffffff0f7424 */ /* 0x000fce00078e00ff */
[----:B-1----:R-:W-:Y:S05]  /*28020*/  WARPSYNC.COLLECTIVE R15, `(.L_x_811) ;  /* 0x000000000f087348 */ /* 0x002fea0003c00000 */
[----:B-1----:R0:W1:Y:S02]  /*28030*/  SHFL.IDX P6, R14, R13, R12, R11 ;  /* 0x0000000c0d0e7389 */ /* 0x00206400000c000b */
[----:B01----:R-:W-:Y:S01]  /*28040*/  ENDCOLLECTIVE ;  /* 0x000000000000791b */ /* 0x003fe20003800000 */
.L_x_811:
[----:B------:R-:W-:Y:S05]  /*28050*/  BSYNC B1 ;  /* 0x0000000000017941 */ /* 0x000fea0003800000 */
.L_x_810:
[----:B------:R-:W-:Y:S01]  /*28060*/  MOV R13, R24 ;  /* 0x00000018000d7202 */ /* 0x000fe20000000f00 */
[----:B------:R-:W-:Y:S02]  /*28070*/  IMAD.MOV.U32 R12, RZ, RZ, RZ ;  /* 0x000000ffff0c7224 */ /* 0x000fe400078e00ff */
[----:B------:R-:W-:Y:S02]  /*28080*/  IMAD.MOV.U32 R11, RZ, RZ, 0x181f ;  /* 0x0000181fff0b7424 */ /* 0x000fe400078e00ff */
[----:B------:R-:W-:Y:S02]  /*28090*/  IMAD.MOV.U32 R15, RZ, RZ, -0x1 ;  /* 0xffffffffff0f7424 */ /* 0x000fe400078e00ff */
[----:B------:R-:W-:-:S07]  /*280a0*/  IMAD.MOV.U32 R0, RZ, RZ, R14 ;  /* 0x000000ffff007224 */ /* 0x000fce00078e000e */
[----:B------:R-:W-:Y:S05]  /*280b0*/  WARPSYNC.COLLECTIVE R15, `(.L_x_812) ;  /* 0x000000000f087348 */ /* 0x000fea0003c00000 */
[----:B------:R0:W1:Y:S02]  /*280c0*/  SHFL.IDX P6, R14, R13, R12, R11 ;  /* 0x0000000c0d0e7389 */ /* 0x00006400000c000b */
[----:B01----:R-:W-:Y:S01]  /*280d0*/  ENDCOLLECTIVE ;  /* 0x000000000000791b */ /* 0x003fe20003800000 */
.L_x_812:
[----:B------:R-:W-:Y:S01]  /*280e0*/  MOV R13, R27 ;  /* 0x0000001b000d7202 */ /* 0x000fe20000000f00 */
[----:B------:R-:W-:-:S07]  /*280f0*/  IMAD.MOV.U32 R3, RZ, RZ, R14 ;  /* 0x000000ffff037224 */ /* 0x000fce00078e000e */
[----:B------:R-:W-:Y:S05]  /*28100*/  WARPSYNC.COLLECTIVE R15, `(.L_x_813) ;  /* 0x000000000f087348 */ /* 0x000fea0003c00000 */
[----:B------:R0:W1:Y:S02]  /*28110*/  SHFL.IDX P6, R14, R13, R12, R11 ;  /* 0x0000000c0d0e7389 */ /* 0x00006400000c000b */
[----:B01----:R-:W-:Y:S01]  /*28120*/  ENDCOLLECTIVE ;  /* 0x000000000000791b */ /* 0x003fe20003800000 */
.L_x_813:
[----:B------:R-:W-:Y:S02]  /*28130*/  IMAD.MOV.U32 R13, RZ, RZ, R26 ;  /* 0x000000ffff0d7224 */ /* 0x000fe400078e001a */
[----:B------:R-:W-:-:S07]  /*28140*/  IMAD.MOV.U32 R4, RZ, RZ, R14 ;  /* 0x000000ffff047224 */ /* 0x000fce00078e000e */
[----:B------:R-:W-:Y:S05]  /*28150*/  WARPSYNC.COLLECTIVE R15, `(.L_x_814) ;  /* 0x000000000f087348 */ /* 0x000fea0003c00000 */
[----:B------:R0:W1:Y:S02]  /*28160*/  SHFL.IDX P6, R14, R13, R12, R11 ;  /* 0x0000000c0d0e7389 */ /* 0x00006400000c000b */
[----:B01----:R-:W-:Y:S01]  /*28170*/  ENDCOLLECTIVE ;  /* 0x000000000000791b */ /* 0x003fe20003800000 */
.L_x_814:
[----:B------:R-:W-:Y:S05]  /*28180*/  BRA `(.L_x_815) ;  /* 0xfffffe4c00907947 */ /* 0x000fea000383ffff */
.L_x_569:
[----:B0-----:R0:W1:Y:S02]  /*28190*/  SYNCS.PHASECHK.TRANS64.TRYWAIT P0, [R2+URZ+0x34800], R5 ;  /* 0x03480005020075a7 */ /* 0x001064000800017f */
[----:B-1----:R-:W-:Y:S05]  /*281a0*/  @!P0 NANOSLEEP.SYNCS 0x989680 ;  /* 0x009896800000895d */ /* 0x002fea0003900000 */
[----:B------:R-:W1:Y:S02]  /*281b0*/  @!P0 SYNCS.PHASECHK.TRANS64 P0, [R2+URZ+0x34800], R5 ;  /* 0x03480005020085a7 */ /* 0x000e64000800007f */
[----:B-1----:R-:W-:Y:S05]  /*281c0*/  @!P0 BRA `(.L_x_569) ;  /* 0xfffffffc00f08947 */ /* 0x002fea000383ffff */
[----:B------:R-:W-:Y:S05]  /*281d0*/  BRA `(.L_x_816) ;  /* 0xfffffe5000947947 */ /* 0x000fea000383ffff */
.L_x_585:
[----:B------:R-:W-:Y:S01]  /*281e0*/  BSSY B1, `(.L_x_817) ;  /* 0x0000008000017945 */ /* 0x000fe20003800000 */
[----:B------:R-:W-:Y:S01]  /*281f0*/  IMAD.MOV.U32 R13, RZ, RZ, R25 ;  /* 0x000000ffff0d7224 */ /* 0x000fe200078e0019 */
[----:B------:R-:W-:Y:S01]  /*28200*/  MOV R11, 0x181f ;  /* 0x0000181f000b7802 */ /* 0x000fe20000000f00 */
[----:B------:R-:W-:Y:S02]  /*28210*/  IMAD.MOV.U32 R12, RZ, RZ, RZ ;  /* 0x000000ffff0c7224 */ /* 0x000fe400078e00ff */
[----:B------:R-:W-:-:S07]  /*28220*/  IMAD.MOV.U32 R15, RZ, RZ, -0x1 ;  /* 0xffffffffff0f7424 */ /* 0x000fce00078e00ff */
[----:B-1----:R-:W-:Y:S05]  /*28230*/  WARPSYNC.COLLECTIVE R15, `(.L_x_818) ;  /* 0x000000000f087348 */ /* 0x002fea0003c00000 */
[----:B-1----:R0:W1:Y:S02]  /*28240*/  SHFL.IDX P6, R14, R13, R12, R11 ;  /* 0x0000000c0d0e7389 */ /* 0x00206400000c000b */
[----:B01----:R-:W-:Y:S01]  /*28250*/  ENDCOLLECTIVE ;  /* 0x000000000000791b */ /* 0x003fe20003800000 */
.L_x_818:
[----:B------:R-:W-:Y:S05]  /*28260*/  BSYNC B1 ;  /* 0x0000000000017941 */ /* 0x000fea0003800000 */
.L_x_817:
[----:B------:R-:W-:Y:S01]  /*28270*/  IMAD.MOV.U32 R13, RZ, RZ, R24 ;  /* 0x000000ffff0d7224 */ /* 0x000fe200078e0018 */
[----:B------:R-:W-:Y:S01]  /*28280*/  MOV R11, 0x181f ;  /* 0x0000181f000b7802 */ /* 0x000fe20000000f00 */
[----:B------:R-:W-:Y:S02]  /*28290*/  IMAD.MOV.U32 R12, RZ, RZ, RZ ;  /* 0x000000ffff0c7224 */ /* 0x000fe400078e00ff */
[----:B------:R-:W-:Y:S02]  /*282a0*/  IMAD.MOV.U32 R15, RZ, RZ, -0x1 ;  /* 0xffffffffff0f7424 */ /* 0x000fe400078e00ff */
[----:B------:R-:W-:-:S07]  /*282b0*/  IMAD.MOV.U32 R0, RZ, RZ, R14 ;  /* 0x000000ffff007224 */ /* 0x000fce00078e000e */
[----:B------:R-:W-:Y:S05]  /*282c0*/  WARPSYNC.COLLECTIVE R15, `(.L_x_819) ;  /* 0x000000000f087348 */ /* 0x000fea0003c00000 */
[----:B------:R0:W1:Y:S02]  /*282d0*/  SHFL.IDX P6, R14, R13, R12, R11 ;  /* 0x0000000c0d0e7389 */ /* 0x00006400000c000b */
[----:B01----:R-:W-:Y:S01]  /*282e0*/  ENDCOLLECTIVE ;  /* 0x000000000000791b */ /* 0x003fe20003800000 */
.L_x_819:
[----:B------:R-:W-:Y:S02]  /*282f0*/  IMAD.MOV.U32 R13, RZ, RZ, R27 ;  /* 0x000000ffff0d7224 */ /* 0x000fe400078e001b */
[----:B------:R-:W-:-:S07]  /*28300*/  IMAD.MOV.U32 R3, RZ, RZ, R14 ;  /* 0x000000ffff037224 */ /* 0x000fce00078e000e */
[----:B------:R-:W-:Y:S05]  /*28310*/  WARPSYNC.COLLECTIVE R15, `(.L_x_820) ;  /* 0x000000000f087348 */ /* 0x000fea0003c00000 */
[----:B------:R0:W1:Y:S02]  /*28320*/  SHFL.IDX P6, R14, R13, R12, R11 ;  /* 0x0000000c0d0e7389 */ /* 0x00006400000c000b */
[----:B01----:R-:W-:Y:S01]  /*28330*/  ENDCOLLECTIVE ;  /* 0x000000000000791b */ /* 0x003fe20003800000 */
.L_x_820:
[----:B------:R-:W-:Y:S01]  /*28340*/  MOV R13, R26 ;  /* 0x0000001a000d7202 */ /* 0x000fe20000000f00 */
[----:B------:R-:W-:-:S07]  /*28350*/  IMAD.MOV.U32 R20, RZ, RZ, R14 ;  /* 0x000000ffff147224 */ /* 0x000fce00078e000e */
[----:B------:R-:W-:Y:S05]  /*28360*/  WARPSYNC.COLLECTIVE R15, `(.L_x_821) ;  /* 0x000000000f087348 */ /* 0x000fea0003c00000 */
[----:B------:R0:W1:Y:S02]  /*28370*/  SHFL.IDX P6, R14, R13, R12, R11 ;  /* 0x0000000c0d0e7389 */ /* 0x00006400000c000b */
[----:B01----:R-:W-:Y:S01]  /*28380*/  ENDCOLLECTIVE ;  /* 0x000000000000791b */ /* 0x003fe20003800000 */
.L_x_821:
[----:B------:R-:W-:Y:S05]  /*28390*/  BRA `(.L_x_822) ;  /* 0xfffffe6400b87947 */ /* 0x000fea000383ffff */
.L_x_589:
[----:B0-----:R0:W1:Y:S02]  /*283a0*/  SYNCS.PHASECHK.TRANS64.TRYWAIT P4, [R2+URZ+0x34800], R27 ;  /* 0x0348001b020075a7 */ /* 0x001064000808017f */
[----:B-1----:R-:W-:Y:S05]  /*283b0*/  @!P4 NANOSLEEP.SYNCS 0x989680 ;  /* 0x009896800000c95d */ /* 0x002fea0003900000 */
[----:B------:R-:W1:Y:S02]  /*283c0*/  @!P4 SYNCS.PHASECHK.TRANS64 P4, [R2+URZ+0x34800], R27 ;  /* 0x0348001b0200c5a7 */ /* 0x000e64000808007f */
[----:B-1----:R-:W-:Y:S05]  /*283d0*/  @!P4 BRA `(.L_x_589) ;  /* 0xfffffffc00f0c947 */ /* 0x002fea000383ffff */
[----:B------:R-:W-:Y:S05]  /*283e0*/  BRA `(.L_x_823) ;  /* 0xfffffe6800ac7947 */ /* 0x000fea000383ffff */
.L_x_599:
[----:B-1----:R1:W2:Y:S02]  /*283f0*/  SYNCS.PHASECHK.TRANS64.TRYWAIT P2, [R0+URZ+0x34830], R3 ;  /* 0x03483003000075a7 */ /* 0x0022a4000804017f */
[----:B--2---:R-:W-:Y:S05]  /*28400*/  @!P2 NANOSLEEP.SYNCS 0x989680 ;  /* 0x009896800000a95d */ /* 0x004fea0003900000 */
[----:B------:R-:W2:Y:S02]  /*28410*/  @!P2 SYNCS.PHASECHK.TRANS64 P2, [R0+URZ+0x34830], R3 ;  /* 0x034830030000a5a7 */ /* 0x000ea4000804007f */
[----:B--2---:R-:W-:Y:S05]  /*28420*/  @!P2 BRA `(.L_x_599) ;  /* 0xfffffffc00f0a947 */ /* 0x004fea000383ffff */
[----:B------:R-:W-:Y:S05]  /*28430*/  BRA `(.L_x_598) ;  /* 0xfffffe8400847947 */ /* 0x000fea000383ffff */
.L_x_605:
[----:B-1----:R1:W2:Y:S02]  /*28440*/  SYNCS.PHASECHK.TRANS64.TRYWAIT P3, [R7+URZ+0x34830], R8 ;  /* 0x03483008070075a7 */ /* 0x0022a4000806017f */
[----:B--2---:R-:W-:Y:S05]  /*28450*/  @!P3 NANOSLEEP.SYNCS 0x989680 ;  /* 0x009896800000b95d */ /* 0x004fea0003900000 */
[----:B------:R-:W2:Y:S02]  /*28460*/  @!P3 SYNCS.PHASECHK.TRANS64 P3, [R7+URZ+0x34830], R8 ;  /* 0x034830080700b5a7 */ /* 0x000ea4000806007f */
[----:B--2---:R-:W-:Y:S05]  /*28470*/  @!P3 BRA `(.L_x_605) ;  /* 0xfffffffc00f0b947 */ /* 0x004fea000383ffff */
[----:B------:R-:W-:Y:S05]  /*28480*/  BRA `(.L_x_604) ;  /* 0xfffffee000c47947 */ /* 0x000fea000383ffff */
.L_x_609:
[----:B-1----:R1:W2:Y:S02]  /*28490*/  SYNCS.PHASECHK.TRANS64.TRYWAIT P2, [R7+URZ+0x34850], R5 ;  /* 0x03485005070075a7 */ /* 0x0022a4000804017f */
[----:B--2---:R-:W-:Y:S05]  /*284a0*/  @!P2 NANOSLEEP.SYNCS 0x989680 ;  /* 0x009896800000a95d */ /* 0x004fea0003900000 */
[----:B------:R-:W2:Y:S02]  /*284b0*/  @!P2 SYNCS.PHASECHK.TRANS64 P2, [R7+URZ+0x34850], R5 ;  /* 0x034850050700a5a7 */ /* 0x000ea4000804007f */
[----:B--2---:R-:W-:Y:S05]  /*284c0*/  @!P2 BRA `(.L_x_609) ;  /* 0xfffffffc00f0a947 */ /* 0x004fea000383ffff */
[----:B------:R-:W-:Y:S05]  /*284d0*/  BRA `(.L_x_606) ;  /* 0xffffff18009c7947 */ /* 0x000fea000383ffff */
.L_x_614:
[----:B-1----:R1:W2:Y:S02]  /*284e0*/  SYNCS.PHASECHK.TRANS64.TRYWAIT P0, [R11+URZ+0x34850], R0 ;  /* 0x034850000b0075a7 */ /* 0x0022a4000800017f */
[----:B--2---:R-:W-:Y:S05]  /*284f0*/  @!P0 NANOSLEEP.SYNCS 0x989680 ;  /* 0x009896800000895d */ /* 0x004fea0003900000 */
[----:B------:R-:W2:Y:S02]  /*28500*/  @!P0 SYNCS.PHASECHK.TRANS64 P0, [R11+URZ+0x34850], R0 ;  /* 0x034850000b0085a7 */ /* 0x000ea4000800007f */
[----:B--2---:R-:W-:Y:S05]  /*28510*/  @!P0 BRA `(.L_x_614) ;  /* 0xfffffffc00f08947 */ /* 0x004fea000383ffff */
[----:B------:R-:W-:Y:S05]  /*28520*/  BRA `(.L_x_613) ;  /* 0xffffff3c00d47947 */ /* 0x000fea000383ffff */
.L_x_619:
[----:B------:R-:W-:Y:S02]  /*28530*/  IMAD.MOV.U32 R13, RZ, RZ, R8 ;  /* 0x000000ffff0d7224 */ /* 0x000fe400078e0008 */
[----:B------:R-:W-:Y:S02]  /*28540*/  IMAD.MOV.U32 R12, RZ, RZ, RZ ;  /* 0x000000ffff0c7224 */ /* 0x000fe400078e00ff */
[----:B------:R-:W-:Y:S02]  /*28550*/  IMAD.MOV.U32 R11, RZ, RZ, 0x181f ;  /* 0x0000181fff0b7424 */ /* 0x000fe400078e00ff */
[----:B------:R-:W-:-:S07]  /*28560*/  IMAD.MOV.U32 R15, RZ, RZ, -0x1 ;  /* 0xffffffffff0f7424 */ /* 0x000fce00078e00ff */
[----:B-----5:R-:W-:Y:S05]  /*28570*/  WARPSYNC.COLLECTIVE R15, `(.L_x_824) ;  /* 0x000000000f087348 */ /* 0x020fea0003c00000 */
[----:B------:R0:W1:Y:S02]  /*28580*/  SHFL.IDX P6, R14, R13, R12, R11 ;  /* 0x0000000c0d0e7389 */ /* 0x00006400000c000b */
[----:B01---5:R-:W-:Y:S01]  /*28590*/  ENDCOLLECTIVE ;  /* 0x000000000000791b */ /* 0x023fe20003800000 */
.L_x_824:
[----:B------:R-:W-:Y:S01]  /*285a0*/  IMAD.MOV.U32 R13, RZ, RZ, R3 ;  /* 0x000000ffff0d7224 */ /* 0x000fe200078e0003 */
[----:B------:R-:W-:-:S07]  /*285b0*/  MOV R0, R14 ;  /* 0x0000000e00007202 */ /* 0x000fce0000000f00 */
[----:B------:R-:W-:Y:S05]  /*285c0*/  WARPSYNC.COLLECTIVE R15, `(.L_x_825) ;  /* 0x000000000f087348 */ /* 0x000fea0003c00000 */
[----:B------:R0:W1:Y:S02]  /*285d0*/  SHFL.IDX P6, R14, R13, R12, R11 ;  /* 0x0000000c0d0e7389 */ /* 0x00006400000c000b */
[----:B01----:R-:W-:Y:S01]  /*285e0*/  ENDCOLLECTIVE ;  /* 0x000000000000791b */ /* 0x003fe20003800000 */
.L_x_825:
[----:B------:R-:W-:Y:S05]  /*285f0*/  BRA `(.L_x_826) ;  /* 0xffffff5c00587947 */ /* 0x000fea000383ffff */
.L_x_622:
[----:B------:R-:W-:Y:S01]  /*28600*/  BSSY B1, `(.L_x_827) ;  /* 0x0000008000017945 */ /* 0x000fe20003800000 */
[----:B------:R-:W-:Y:S01]  /*28610*/  IMAD.MOV.U32 R13, RZ, RZ, R8 ;  /* 0x000000ffff0d7224 */ /* 0x000fe200078e0008 */
[----:B---3--:R-:W-:Y:S01]  /*28620*/  MOV R15, 0xffffffff ;  /* 0xffffffff000f7802 */ /* 0x008fe20000000f00 */
[----:B------:R-:W-:Y:S02]  /*28630*/  IMAD.MOV.U32 R12, RZ, RZ, 0x1 ;  /* 0x00000001ff0c7424 */ /* 0x000fe400078e00ff */
[----:B------:R-:W-:-:S07]  /*28640*/  IMAD.MOV.U32 R11, RZ, RZ, 0x181f ;  /* 0x0000181fff0b7424 */ /* 0x000fce00078e00ff */
[----:B012--5:R-:W-:Y:S05]  /*28650*/  WARPSYNC.COLLECTIVE R15, `(.L_x_828) ;  /* 0x000000000f087348 */ /* 0x027fea0003c00000 */
[----:B--2---:R2:W3:Y:S02]  /*28660*/  SHFL.IDX P6, R14, R13, R12, R11 ;  /* 0x0000000c0d0e7389 */ /* 0x0044e400000c000b */
[----:B0123-5:R-:W-:Y:S01]  /*28670*/  ENDCOLLECTIVE ;  /* 0x000000000000791b */ /* 0x02ffe20003800000 */
.L_x_828:
[----:B------:R-:W-:Y:S05]  /*28680*/  BSYNC B1 ;  /* 0x0000000000017941 */ /* 0x000fea0003800000 */
.L_x_827:
[----:B------:R-:W-:Y:S01]  /*28690*/  IMAD.MOV.U32 R13, RZ, RZ, R3 ;  /* 0x000000ffff0d7224 */ /* 0x000fe200078e0003 */
[----:B------:R-:W-:Y:S01]  /*286a0*/  MOV R15, 0xffffffff ;  /* 0xffffffff000f7802 */ /* 0x000fe20000000f00 */
[----:B------:R-:W-:Y:S02]  /*286b0*/  IMAD.MOV.U32 R12, RZ, RZ, 0x1 ;  /* 0x00000001ff0c7424 */ /* 0x000fe400078e00ff */
[----:B------:R-:W-:Y:S02]  /*286c0*/  IMAD.MOV.U32 R11, RZ, RZ, 0x181f ;  /* 0x0000181fff0b7424 */ /* 0x000fe400078e00ff */
[----:B------:R-:W-:-:S07]  /*286d0*/  IMAD.MOV.U32 R0, RZ, RZ, R14 ;  /* 0x000000ffff007224 */ /* 0x000fce00078e000e */
[----:B------:R-:W-:Y:S05]  /*286e0*/  WARPSYNC.COLLECTIVE R15, `(.L_x_829) ;  /* 0x000000000f087348 */ /* 0x000fea0003c00000 */
[----:B------:R0:W1:Y:S02]  /*286f0*/  SHFL.IDX P6, R14, R13, R12, R11 ;  /* 0x0000000c0d0e7389 */ /* 0x00006400000c000b */
[----:B01----:R-:W-:Y:S01]  /*28700*/  ENDCOLLECTIVE ;  /* 0x000000000000791b */ /* 0x003fe20003800000 */
.L_x_829:
[----:B------:R-:W-:Y:S05]  /*28710*/  BRA `(.L_x_830) ;  /* 0xffffff5c00587947 */ /* 0x000fea000383ffff */
.L_x_625:
[----:B------:R-:W-:Y:S01]  /*28720*/  BSSY B1, `(.L_x_831) ;  /* 0x0000008000017945 */ /* 0x000fe20003800000 */
[----:B------:R-:W-:Y:S02]  /*28730*/  IMAD.MOV.U32 R13, RZ, RZ, R8 ;  /* 0x000000ffff0d7224 */ /* 0x000fe400078e0008 */
[----:B------:R-:W-:Y:S02]  /*28740*/  IMAD.MOV.U32 R12, RZ, RZ, 0x2 ;  /* 0x00000002ff0c7424 */ /* 0x000fe400078e00ff */
[----:B------:R-:W-:Y:S02]  /*28750*/  IMAD.MOV.U32 R11, RZ, RZ, 0x181f ;  /* 0x0000181fff0b7424 */ /* 0x000fe400078e00ff */
[----:B---3--:R-:W-:-:S07]  /*28760*/  IMAD.MOV.U32 R15, RZ, RZ, -0x1 ;  /* 0xffffffffff0f7424 */ /* 0x008fce00078e00ff */
[----:B012-4-:R-:W-:Y:S05]  /*28770*/  WARPSYNC.COLLECTIVE R15, `(.L_x_832) ;  /* 0x000000000f087348 */ /* 0x017fea0003c00000 */
[----:B--2---:R2:W3:Y:S02]  /*28780*/  SHFL.IDX P6, R14, R13, R12, R11 ;  /* 0x0000000c0d0e7389 */ /* 0x0044e400000c000b */
[----:B01234-:R-:W-:Y:S01]  /*28790*/  ENDCOLLECTIVE ;  /* 0x000000000000791b */ /* 0x01ffe20003800000 */
.L_x_832:
[----:B------:R-:W-:Y:S05]  /*287a0*/  BSYNC B1 ;  /* 0x0000000000017941 */ /* 0x000fea0003800000 */
.L_x_831:
[----:B------:R-:W-:Y:S01]  /*287b0*/  IMAD.MOV.U32 R13, RZ, RZ, R3 ;  /* 0x000000ffff0d7224 */ /* 0x000fe200078e0003 */
[----:B------:R-:W-:Y:S01]  /*287c0*/  MOV R0, R14 ;  /* 0x0000000e00007202 */ /* 0x000fe20000000f00 */
[----:B------:R-:W-:Y:S02]  /*287d0*/  IMAD.MOV.U32 R12, RZ, RZ, 0x2 ;  /* 0x00000002ff0c7424 */ /* 0x000fe400078e00ff */
[----:B------:R-:W-:Y:S02]  /*287e0*/  IMAD.MOV.U32 R11, RZ, RZ, 0x181f ;  /* 0x0000181fff0b7424 */ /* 0x000fe400078e00ff */
[----:B------:R-:W-:-:S07]  /*287f0*/  IMAD.MOV.U32 R15, RZ, RZ, -0x1 ;  /* 0xffffffffff0f7424 */ /* 0x000fce00078e00ff */
[----:B------:R-:W-:Y:S05]  /*28800*/  WARPSYNC.COLLECTIVE R15, `(.L_x_833) ;  /* 0x000000000f087348 */ /* 0x000fea0003c00000 */
[----:B------:R0:W1:Y:S02]  /*28810*/  SHFL.IDX P6, R14, R13, R12, R11 ;  /* 0x0000000c0d0e7389 */ /* 0x00006400000c000b */
[----:B01----:R-:W-:Y:S01]  /*28820*/  ENDCOLLECTIVE ;  /* 0x000000000000791b */ /* 0x003fe20003800000 */
.L_x_833:
[----:B------:R-:W-:Y:S05]  /*28830*/  BRA `(.L_x_834) ;  /* 0xffffff5c005c7947 */ /* 0x000fea000383ffff */
.L_x_628:
[----:B------:R-:W-:Y:S01]  /*28840*/  BSSY B1, `(.L_x_835) ;  /* 0x0000008000017945 */ /* 0x000fe20003800000 */
[----:B------:R-:W-:Y:S01]  /*28850*/  MOV R13, R8 ;  /* 0x00000008000d7202 */ /* 0x000fe20000000f00 */
[----:B------:R-:W-:Y:S02]  /*28860*/  IMAD.MOV.U32 R12, RZ, RZ, 0x3 ;  /* 0x00000003ff0c7424 */ /* 0x000fe400078e00ff */
[----:B------:R-:W-:Y:S02]  /*28870*/  IMAD.MOV.U32 R11, RZ, RZ, 0x181f ;  /* 0x0000181fff0b7424 */ /* 0x000fe400078e00ff */
[----:B---3--:R-:W-:-:S07]  /*28880*/  IMAD.MOV.U32 R15, RZ, RZ, -0x1 ;  /* 0xffffffffff0f7424 */ /* 0x008fce00078e00ff */
[----:B012-4-:R-:W-:Y:S05]  /*28890*/  WARPSYNC.COLLECTIVE R15, `(.L_x_836) ;  /* 0x000000000f087348 */ /* 0x017fea0003c00000 */
[----:B--2---:R2:W3:Y:S02]  /*288a0*/  SHFL.IDX P6, R14, R13, R12, R11 ;  /* 0x0000000c0d0e7389 */ /* 0x0044e400000c000b */
[----:B01234-:R-:W-:Y:S01]  /*288b0*/  ENDCOLLECTIVE ;  /* 0x000000000000791b */ /* 0x01ffe20003800000 */
.L_x_836:
[----:B------:R-:W-:Y:S05]  /*288c0*/  BSYNC B1 ;  /* 0x0000000000017941 */ /* 0x000fea0003800000 */
.L_x_835:
[----:B------:R-:W-:Y:S01]  /*288d0*/  MOV R13, R3 ;  /* 0x00000003000d7202 */ /* 0x000fe20000000f00 */
[----:B------:R-:W-:Y:S02]  /*288e0*/  IMAD.MOV.U32 R12, RZ, RZ, 0x3 ;  /* 0x00000003ff0c7424 */ /* 0x000fe400078e00ff */
[----:B------:R-:W-:Y:S02]  /*288f0*/  IMAD.MOV.U32 R11, RZ, RZ, 0x181f ;  /* 0x0000181fff0b7424 */ /* 0x000fe400078e00ff */
[----:B------:R-:W-:Y:S02]  /*28900*/  IMAD.MOV.U32 R15, RZ, RZ, -0x1 ;  /* 0xffffffffff0f7424 */ /* 0x000fe400078e00ff */
[----:B------:R-:W-:-:S07]  /*28910*/  IMAD.MOV.U32 R0, RZ, RZ, R14 ;  /* 0x000000ffff007224 */ /* 0x000fce00078e000e */
[----:B------:R-:W-:Y:S05]  /*28920*/  WARPSYNC.COLLECTIVE R15, `(.L_x_837) ;  /* 0x000000000f087348 */ /* 0x000fea0003c00000 */
[----:B------:R0:W1:Y:S02]  /*28930*/  SHFL.IDX P6, R14, R13, R12, R11 ;  /* 0x0000000c0d0e7389 */ /* 0x00006400000c000b */
[----:B01----:R-:W-:Y:S01]  /*28940*/  ENDCOLLECTIVE ;  /* 0x000000000000791b */ /* 0x003fe20003800000 */
.L_x_837:
[----:B------:R-:W-:Y:S05]  /*28950*/  BRA `(.L_x_838) ;  /* 0xffffff5c00607947 */ /* 0x000fea000383ffff */
.L_x_630:
[----:B------:R-:W-:Y:S01]  /*28960*/  IMAD.MOV.U32 R13, RZ, RZ, R4 ;  /* 0x000000ffff0d7224 */ /* 0x000fe200078e0004 */
[----:B------:R-:W-:Y:S01]  /*28970*/  MOV R12, RZ ;  /* 0x000000ff000c7202 */ /* 0x000fe20000000f00 */
[----:B------:R-:W-:Y:S02]  /*28980*/  IMAD.MOV.U32 R11, RZ, RZ, 0x1c1f ;  /* 0x00001c1fff0b7424 */ /* 0x000fe400078e00ff */
[----:B------:R-:W-:-:S07]  /*28990*/  IMAD.MOV.U32 R15, RZ, RZ, -0x1 ;  /* 0xffffffffff0f7424 */ /* 0x000fce00078e00ff */
[----:B------:R-:W-:Y:S05]  /*289a0*/  WARPSYNC.COLLECTIVE R15, `(.L_x_839) ;  /* 0x000000000f087348 */ /* 0x000fea0003c00000 */
[----:B------:R0:W1:Y:S02]  /*289b0*/  SHFL.IDX P6, R14, R13, R12, R11 ;  /* 0x0000000c0d0e7389 */ /* 0x00006400000c000b */
[----:B01----:R-:W-:Y:S01]  /*289c0*/  ENDCOLLECTIVE ;  /* 0x000000000000791b */ /* 0x003fe20003800000 */
.L_x_839:
[----:B------:R-:W-:Y:S02]  /*289d0*/  IMAD.MOV.U32 R13, RZ, RZ, R0 ;  /* 0x000000ffff0d7224 */ /* 0x000fe400078e0000 */
[----:B------:R-:W-:-:S07]  /*289e0*/  IMAD.MOV.U32 R3, RZ, RZ, R14 ;  /* 0x000000ffff037224 */ /* 0x000fce00078e000e */
[----:B------:R-:W-:Y:S05]  /*289f0*/  WARPSYNC.COLLECTIVE R15, `(.L_x_840) ;  /* 0x000000000f087348 */ /* 0x000fea0003c00000 */
[----:B------:R0:W1:Y:S02]  /*28a00*/  SHFL.IDX P6, R14, R13, R12, R11 ;  /* 0x0000000c0d0e7389 */ /* 0x00006400000c000b */
[----:B01----:R-:W-:Y:S01]  /*28a10*/  ENDCOLLECTIVE ;  /* 0x000000000000791b */ /* 0x003fe20003800000 */
.L_x_840:
[----:B------:R-:W-:Y:S05]  /*28a20*/  BRA `(.L_x_841) ;  /* 0xffffff6000a07947 */ /* 0x000fea000383ffff */
.L_x_633:
[----:B------:R-:W-:Y:S01]  /*28a30*/  BSSY B1, `(.L_x_842) ;  /* 0x0000008000017945 */ /* 0x000fe20003800000 */
[----:B--2---:R-:W-:Y:S01]  /*28a40*/  MOV R13, R4 ;  /* 0x00000004000d7202 */ /* 0x004fe20000000f00 */
[----:B------:R-:W-:Y:S02]  /*28a50*/  IMAD.MOV.U32 R12, RZ, RZ, 0x1 ;  /* 0x00000001ff0c7424 */ /* 0x000fe400078e00ff */
[----:B------:R-:W-:Y:S02]  /*28a60*/  IMAD.MOV.U32 R11, RZ, RZ, 0x1c1f ;  /* 0x00001c1fff0b7424 */ /* 0x000fe400078e00ff */
[----:B------:R-:W-:-:S07]  /*28a70*/  IMAD.MOV.U32 R15, RZ, RZ, -0x1 ;  /* 0xffffffffff0f7424 */ /* 0x000fce00078e00ff */
[----:B01----:R-:W-:Y:S05]  /*28a80*/  WARPSYNC.COLLECTIVE R15, `(.L_x_843) ;  /* 0x000000000f087348 */ /* 0x003fea0003c00000 */
[----:B------:R2:W3:Y:S02]  /*28a90*/  SHFL.IDX P6, R14, R13, R12, R11 ;  /* 0x0000000c0d0e7389 */ /* 0x0004e400000c000b */
[----:B0123--:R-:W-:Y:S01]  /*28aa0*/  ENDCOLLECTIVE ;  /* 0x000000000000791b */ /* 0x00ffe20003800000 */
.L_x_843:
[----:B------:R-:W-:Y:S05]  /*28ab0*/  BSYNC B1 ;  /* 0x0000000000017941 */ /* 0x000fea0003800000 */
.L_x_842:
        /* <DEDUP_REMOVED lines=8> */
.L_x_844:
[----:B------:R-:W-:Y:S05]  /*28b40*/  BRA `(.L_x_845) ;  /* 0xffffff6400807947 */ /* 0x000fea000383ffff */
.L_x_637:
[----:B------:R-:W-:Y:S01]  /*28b50*/  IMAD.MOV.U32 R13, RZ, RZ, R4 ;  /* 0x000000ffff0d7224 */ /* 0x000fe200078e0004 */
[----:B------:R-:W-:Y:S01]  /*28b60*/  MOV R12, RZ ;  /* 0x000000ff000c7202 */ /* 0x000fe20000000f00 */
[----:B------:R-:W-:Y:S02]  /*28b70*/  IMAD.MOV.U32 R11, RZ, RZ, 0x181f ;  /* 0x0000181fff0b7424 */ /* 0x000fe400078e00ff */
[----:B------:R-:W-:-:S07]  /*28b80*/  IMAD.MOV.U32 R15, RZ, RZ, -0x1 ;  /* 0xffffffffff0f7424 */ /* 0x000fce00078e00ff */
[----:B01----:R-:W-:Y:S05]  /*28b90*/  WARPSYNC.COLLECTIVE R15, `(.L_x_846) ;  /* 0x000000000f087348 */ /* 0x003fea0003c00000 */
[----:B------:R2:W3:Y:S02]  /*28ba0*/  SHFL.IDX P6, R14, R13, R12, R11 ;  /* 0x0000000c0d0e7389 */ /* 0x0004e400000c000b */
[----:B0123--:R-:W-:Y:S01]  /*28bb0*/  ENDCOLLECTIVE ;  /* 0x000000000000791b */ /* 0x00ffe20003800000 */
.L_x_846:
[----:B------:R-:W-:Y:S02]  /*28bc0*/  IMAD.MOV.U32 R13, RZ, RZ, R3 ;  /* 0x000000ffff0d7224 */ /* 0x000fe400078e0003 */
[----:B------:R-:W-:-:S07]  /*28bd0*/  IMAD.MOV.U32 R0, RZ, RZ, R14 ;  /* 0x000000ffff007224 */ /* 0x000fce00078e000e */
[----:B------:R-:W-:Y:S05]  /*28be0*/  WARPSYNC.COLLECTIVE R15, `(.L_x_847) ;  /* 0x000000000f087348 */ /* 0x000fea0003c00000 */
[----:B------:R0:W1:Y:S02]  /*28bf0*/  SHFL.IDX P6, R14, R13, R12, R11 ;  /* 0x0000000c0d0e7389 */ /* 0x00006400000c000b */
[----:B01----:R-:W-:Y:S01]  /*28c00*/  ENDCOLLECTIVE ;  /* 0x000000000000791b */ /* 0x003fe20003800000 */
.L_x_847:
[----:B------:R-:W-:Y:S05]  /*28c10*/  BRA `(.L_x_848) ;  /* 0xffffff7000b07947 */ /* 0x000fea000383ffff */
.L_x_640:
[----:B------:R-:W-:Y:S01]  /*28c20*/  BSSY B1, `(.L_x_849) ;  /* 0x0000008000017945 */ /* 0x000fe20003800000 */
[----:B------:R-:W-:Y:S01]  /*28c30*/  MOV R13, R4 ;  /* 0x00000004000d7202 */ /* 0x000fe20000000f00 */
[----:B------:R-:W-:Y:S02]  /*28c40*/  IMAD.MOV.U32 R12, RZ, RZ, 0x1 ;  /* 0x00000001ff0c7424 */ /* 0x000fe400078e00ff */
[----:B------:R-:W-:Y:S02]  /*28c50*/  IMAD.MOV.U32 R11, RZ, RZ, 0x181f ;  /* 0x0000181fff0b7424 */ /* 0x000fe400078e00ff */
[----:B---3--:R-:W-:-:S07]  /*28c60*/  IMAD.MOV.U32 R15, RZ, RZ, -0x1 ;  /* 0xffffffffff0f7424 */ /* 0x008fce00078e00ff */
[----:B012-4-:R-:W-:Y:S05]  /*28c70*/  WARPSYNC.COLLECTIVE R15, `(.L_x_850) ;  /* 0x000000000f087348 */ /* 0x017fea0003c00000 */
[----:B----4-:R3:W4:Y:S02]  /*28c80*/  SHFL.IDX P6, R14, R13, R12, R11 ;  /* 0x0000000c0d0e7389 */ /* 0x01072400000c000b */
[----:B01234-:R-:W-:Y:S01]  /*28c90*/  ENDCOLLECTIVE ;  /* 0x000000000000791b */ /* 0x01ffe20003800000 */
.L_x_850:
[----:B------:R-:W-:Y:S05]  /*28ca0*/  BSYNC B1 ;  /* 0x0000000000017941 */ /* 0x000fea0003800000 */
.L_x_849:
        /* <DEDUP_REMOVED lines=8> */
.L_x_851:
[----:B------:R-:W-:Y:S05]  /*28d30*/  BRA `(.L_x_852) ;  /* 0xffffff7000b47947 */ /* 0x000fea000383ffff */
.L_x_643:
[----:B------:R-:W-:Y:S01]  /*28d40*/  BSSY B1, `(.L_x_853) ;  /* 0x0000008000017945 */ /* 0x000fe20003800000 */
[----:B------:R-:W-:Y:S01]  /*28d50*/  IMAD.MOV.U32 R13, RZ, RZ, R4 ;  /* 0x000000ffff0d7224 */ /* 0x000fe200078e0004 */
[----:B------:R-:W-:Y:S01]  /*28d60*/  MOV R12, 0x2 ;  /* 0x00000002000c7802 */ /* 0x000fe20000000f00 */
[----:B------:R-:W-:Y:S02]  /*28d70*/  IMAD.MOV.U32 R11, RZ, RZ, 0x181f ;  /* 0x0000181fff0b7424 */ /* 0x000fe400078e00ff */
[----:B0-----:R-:W-:-:S07]  /*28d80*/  IMAD.MOV.U32 R15, RZ, RZ, -0x1 ;  /* 0xffffffffff0f7424 */ /* 0x001fce00078e00ff */
[----:B-1234-:R-:W-:Y:S05]  /*28d90*/  WARPSYNC.COLLECTIVE R15, `(.L_x_854) ;  /* 0x000000000f087348 */ /* 0x01efea0003c00000 */
[----:B----4-:R0:W4:Y:S02]  /*28da0*/  SHFL.IDX P6, R14, R13, R12, R11 ;  /* 0x0000000c0d0e7389 */ /* 0x01012400000c000b */
[----:B01234-:R-:W-:Y:S01]  /*28db0*/  ENDCOLLECTIVE ;  /* 0x000000000000791b */ /* 0x01ffe20003800000 */
.L_x_854:
[----:B------:R-:W-:Y:S05]  /*28dc0*/  BSYNC B1 ;  /* 0x0000000000017941 */ /* 0x000fea0003800000 */
.L_x_853:
[----:B------:R-:W-:Y:S01]  /*28dd0*/  IMAD.MOV.U32 R13, RZ, RZ, R3 ;  /* 0x000000ffff0d7224 */ /* 0x000fe200078e0003 */
[----:B------:R-:W-:Y:S01]  /*28de0*/  MOV R12, 0x2 ;  /* 0x00000002000c7802 */ /* 0x000fe20000000f00 */
[----:B------:R-:W-:Y:S02]  /*28df0*/  IMAD.MOV.U32 R11, RZ, RZ, 0x181f ;  /* 0x0000181fff0b7424 */ /* 0x000fe400078e00ff */
[----:B------:R-:W-:Y:S02]  /*28e00*/  IMAD.MOV.U32 R15, RZ, RZ, -0x1 ;  /* 0xffffffffff0f7424 */ /* 0x000fe400078e00ff */
[----:B------:R-:W-:-:S07]  /*28e10*/  IMAD.MOV.U32 R0, RZ, RZ, R14 ;  /* 0x000000ffff007224 */ /* 0x000fce00078e000e */
[----:B------:R-:W-:Y:S05]  /*28e20*/  WARPSYNC.COLLECTIVE R15, `(.L_x_855) ;  /* 0x000000000f087348 */ /* 0x000fea0003c00000 */
[----:B------:R0:W1:Y:S02]  /*28e30*/  SHFL.IDX P6, R14, R13, R12, R11 ;  /* 0x0000000c0d0e7389 */ /* 0x00006400000c000b */
[----:B01----:R-:W-:Y:S01]  /*28e40*/  ENDCOLLECTIVE ;  /* 0x000000000000791b */ /* 0x003fe20003800000 */
.L_x_855:
[----:B------:R-:W-:Y:S05]  /*28e50*/  BRA `(.L_x_856) ;  /* 0xffffff7000b87947 */ /* 0x000fea000383ffff */
.L_x_646:
[----:B------:R-:W-:Y:S01]  /*28e60*/  BSSY B1, `(.L_x_857) ;  /* 0x0000008000017945 */ /* 0x000fe20003800000 */
[----:B------:R-:W-:Y:S01]  /*28e70*/  IMAD.MOV.U32 R13, RZ, RZ, R4 ;  /* 0x000000ffff0d7224 */ /* 0x000fe200078e0004 */
[----:B------:R-:W-:Y:S01]  /*28e80*/  MOV R11, 0x181f ;  /* 0x0000181f000b7802 */ /* 0x000fe20000000f00 */
[----:B------:R-:W-:Y:S02]  /*28e90*/  IMAD.MOV.U32 R12, RZ, RZ, 0x3 ;  /* 0x00000003ff0c7424 */ /* 0x000fe400078e00ff */
[----:B0-----:R-:W-:-:S07]  /*28ea0*/  IMAD.MOV.U32 R15, RZ, RZ, -0x1 ;  /* 0xffffffffff0f7424 */ /* 0x001fce00078e00ff */
[----:B-1234-:R-:W-:Y:S05]  /*28eb0*/  WARPSYNC.COLLECTIVE R15, `(.L_x_858) ;  /* 0x000000000f087348 */ /* 0x01efea0003c00000 */
[----:B------:R0:W0:Y:S02]  /*28ec0*/  SHFL.IDX P6, R14, R13, R12, R11 ;  /* 0x0000000c0d0e7389 */ /* 0x00002400000c000b */
[----:B01234-:R-:W-:Y:S01]  /*28ed0*/  ENDCOLLECTIVE ;  /* 0x000000000000791b */ /* 0x01ffe20003800000 */
.L_x_858:
[----:B------:R-:W-:Y:S05]  /*28ee0*/  BSYNC B1 ;  /* 0x0000000000017941 */ /* 0x000fea0003800000 */
.L_x_857:
        /* <DEDUP_REMOVED lines=8> */
.L_x_859:
[----:B------:R-:W-:Y:S05]  /*28f70*/  BRA `(.L_x_860) ;  /* 0xffffff7000bc7947 */ /* 0x000fea000383ffff */
.L_x_663:
[----:B------:R-:W1:Y:S01]  /*28f80*/  S2R R4, SR_TID.X ;  /* 0x0000000000047919 */ /* 0x000e620000002100 */
[----:B------:R-:W-:Y:S01]  /*28f90*/  BSSY B1, `(.L_x_861) ;  /* 0x000000a000017945 */ /* 0x000fe20003800000 */
[----:B------:R-:W-:Y:S01]  /*28fa0*/  IMAD.MOV.U32 R12, RZ, RZ, RZ ;  /* 0x000000ffff0c7224 */ /* 0x000fe200078e00ff */
[----:B------:R-:W-:Y:S01]  /*28fb0*/  MOV R15, 0xffffffff ;  /* 0xffffffff000f7802 */ /* 0x000fe20000000f00 */
[----:B0-----:R-:W-:Y:S01]  /*28fc0*/  IMAD.MOV.U32 R11, RZ, RZ, 0x1f ;  /* 0x0000001fff0b7424 */ /* 0x001fe200078e00ff */
[----:B-1----:R-:W-:-:S04]  /*28fd0*/  SHF.R.U32.HI R4, RZ, 0x5, R4 ;  /* 0x00000005ff047819 */ /* 0x002fc80000011604 */
[----:B------:R-:W-:-:S05]  /*28fe0*/  LOP3.LUT R4, R4, 0x3, RZ, 0xc0, !PT ;  /* 0x0000000304047812 */ /* 0x000fca00078ec0ff */
[----:B------:R-:W-:-:S07]  /*28ff0*/  IMAD.MOV.U32 R13, RZ, RZ, R4 ;  /* 0x000000ffff0d7224 */ /* 0x000fce00078e0004 */
[----:B------:R-:W-:Y:S05]  /*29000*/  WARPSYNC.COLLECTIVE R15, `(.L_x_862) ;  /* 0x000000000f087348 */ /* 0x000fea0003c00000 */
[----:B------:R0:W1:Y:S02]  /*29010*/  SHFL.IDX P6, R14, R13, R12, R11 ;  /* 0x0000000c0d0e7389 */ /* 0x00006400000c000b */
[----:B01----:R-:W-:Y:S01]  /*29020*/  ENDCOLLECTIVE ;  /* 0x000000000000791b */ /* 0x003fe20003800000 */
.L_x_862:
[----:B------:R-:W-:Y:S05]  /*29030*/  BSYNC B1 ;  /* 0x0000000000017941 */ /* 0x000fea0003800000 */
.L_x_861:
[----:B------:R-:W-:Y:S05]  /*29040*/  BRA `(.L_x_863) ;  /* 0xffffff8800e87947 */ /* 0x000fea000383ffff */
.L_x_665:
[----:B------:R-:W-:Y:S01]  /*29050*/  BSSY B1, `(.L_x_864) ;  /* 0x0000006000017945 */ /* 0x000fe20003800000 */
[----:B------:R-:W-:-:S07]  /*29060*/  IMAD.MOV.U32 R15, RZ, RZ, -0x1 ;  /* 0xffffffffff0f7424 */ /* 0x000fce00078e00ff */
[----:B01----:R-:W-:Y:S05]  /*29070*/  WARPSYNC.COLLECTIVE R15, `(.L_x_865) ;  /* 0x000000000f0c7348 */ /* 0x003fea0003c00000 */
[----:B------:R-:W-:Y:S02]  /*29080*/  ELECT P6, UR62, PT ;  /* 0x00000000003e782f */ /* 0x000fe400038c0000 */
[----:B------:R-:W-:Y:S01]  /*29090*/  MOV R14, UR62 ;  /* 0x0000003e000e7c02 */ /* 0x000fe20008000f00 */
[----:B01----:R-:W-:Y:S10]  /*290a0*/  ENDCOLLECTIVE ;  /* 0x000000000000791b */ /* 0x003ff40003800000 */
.L_x_865:
[----:B------:R-:W-:Y:S05]  /*290b0*/  BSYNC B1 ;  /* 0x0000000000017941 */ /* 0x000fea0003800000 */
.L_x_864:
[----:B------:R-:W-:Y:S05]  /*290c0*/  BRA `(.L_x_664) ;  /* 0xffffff8800e07947 */ /* 0x000fea000383ffff */
.L_x_667:
[----:B-1----:R1:W2:Y:S02]  /*290d0*/  SYNCS.PHASECHK.TRANS64.TRYWAIT P0, [R18+URZ+0x34820], R3 ;  /* 0x03482003120075a7 */ /* 0x0022a4000800017f */
[----:B--2---:R-:W-:Y:S05]  /*290e0*/  @!P0 NANOSLEEP.SYNCS 0x989680 ;  /* 0x009896800000895d */ /* 0x004fea0003900000 */
[----:B------:R-:W2:Y:S02]  /*290f0*/  @!P0 SYNCS.PHASECHK.TRANS64 P0, [R18+URZ+0x34820], R3 ;  /* 0x03482003120085a7 */ /* 0x000ea4000800007f */
[----:B--2---:R-:W-:Y:S05]  /*29100*/  @!P0 BRA `(.L_x_667) ;  /* 0xfffffffc00f08947 */ /* 0x004fea000383ffff */
[----:B------:R-:W-:Y:S05]  /*29110*/  BRA `(.L_x_866) ;  /* 0xffffff8800f07947 */ /* 0x000fea000383ffff */
.L_x_671:
[----:B--2---:R2:W3:Y:S02]  /*29120*/  SYNCS.PHASECHK.TRANS64.TRYWAIT P0, [R5+URZ+0x348a0], R9 ;  /* 0x0348a009050075a7 */ /* 0x0044e4000800017f */
[----:B---3--:R-:W-:Y:S05]  /*29130*/  @!P0 NANOSLEEP.SYNCS 0x989680 ;  /* 0x009896800000895d */ /* 0x008fea0003900000 */
[----:B------:R-:W3:Y:S02]  /*29140*/  @!P0 SYNCS.PHASECHK.TRANS64 P0, [R5+URZ+0x348a0], R9 ;  /* 0x0348a009050085a7 */ /* 0x000ee4000800007f */
[----:B---3--:R-:W-:Y:S05]  /*29150*/  @!P0 BRA `(.L_x_671) ;  /* 0xfffffffc00f08947 */ /* 0x008fea000383ffff */
[----:B------:R-:W-:Y:S05]  /*29160*/  BRA `(.L_x_867) ;  /* 0xffffff8c00107947 */ /* 0x000fea000383ffff */
.L_x_677:
[----:B0-----:R0:W1:Y:S02]  /*29170*/  SYNCS.PHASECHK.TRANS64.TRYWAIT P0, [R5+URZ+0x348c0], R9 ;  /* 0x0348c009050075a7 */ /* 0x001064000800017f */
[----:B-1----:R-:W-:Y:S05]  /*29180*/  @!P0 NANOSLEEP.SYNCS 0x989680 ;  /* 0x009896800000895d */ /* 0x002fea0003900000 */
[----:B------:R-:W1:Y:S02]  /*29190*/  @!P0 SYNCS.PHASECHK.TRANS64 P0, [R5+URZ+0x348c0], R9 ;  /* 0x0348c009050085a7 */ /* 0x000e64000800007f */
[----:B-1----:R-:W-:Y:S05]  /*291a0*/  @!P0 BRA `(.L_x_677) ;  /* 0xfffffffc00f08947 */ /* 0x002fea000383ffff */
[----:B------:R-:W-:Y:S05]  /*291b0*/  BRA `(.L_x_868) ;  /* 0xffffff8c00d07947 */ /* 0x000fea000383ffff */
.L_x_685:
[----:B-1----:R1:W2:Y:S02]  /*291c0*/  SYNCS.PHASECHK.TRANS64.TRYWAIT P2, [R7+URZ+0x348a0], R6 ;  /* 0x0348a006070075a7 */ /* 0x0022a4000804017f */
[----:B--2---:R-:W-:Y:S05]  /*291d0*/  @!P2 NANOSLEEP.SYNCS 0x989680 ;  /* 0x009896800000a95d */ /* 0x004fea0003900000 */
[----:B------:R-:W2:Y:S02]  /*291e0*/  @!P2 SYNCS.PHASECHK.TRANS64 P2, [R7+URZ+0x348a0], R6 ;  /* 0x0348a0060700a5a7 */ /* 0x000ea4000804007f */
[----:B--2---:R-:W-:Y:S05]  /*291f0*/  @!P2 BRA `(.L_x_685) ;  /* 0xfffffffc00f0a947 */ /* 0x004fea000383ffff */
[----:B------:R-:W-:Y:S05]  /*29200*/  BRA `(.L_x_869) ;  /* 0xffffff9000e07947 */ /* 0x000fea000383ffff */
.L_x_691:
[----:B0-----:R0:W2:Y:S02]  /*29210*/  SYNCS.PHASECHK.TRANS64.TRYWAIT P2, [R7+URZ+0x348c0], R6 ;  /* 0x0348c006070075a7 */ /* 0x0010a4000804017f */
[----:B--2---:R-:W-:Y:S05]  /*29220*/  @!P2 NANOSLEEP.SYNCS 0x989680 ;  /* 0x009896800000a95d */ /* 0x004fea0003900000 */
[----:B------:R-:W2:Y:S02]  /*29230*/  @!P2 SYNCS.PHASECHK.TRANS64 P2, [R7+URZ+0x348c0], R6 ;  /* 0x0348c0060700a5a7 */ /* 0x000ea4000804007f */
[----:B--2---:R-:W-:Y:S05]  /*29240*/  @!P2 BRA `(.L_x_691) ;  /* 0xfffffffc00f0a947 */ /* 0x004fea000383ffff */
[----:B------:R-:W-:Y:S05]  /*29250*/  BRA `(.L_x_870) ;  /* 0xffffff94009c7947 */ /* 0x000fea000383ffff */
.L_x_707:
        /* <DEDUP_REMOVED lines=11> */
.L_x_872:
[----:B------:R-:W-:Y:S05]  /*29310*/  BSYNC B0 ;  /* 0x0000000000007941 */ /* 0x000fea0003800000 */
.L_x_871:
[----:B------:R-:W-:Y:S05]  /*29320*/  BRA `(.L_x_873) ;  /* 0xffffffa000a47947 */ /* 0x000fea000383ffff */
.L_x_709:
[----:B------:R-:W-:Y:S01]  /*29330*/  BSSY B0, `(.L_x_874) ;  /* 0x0000006000007945 */ /* 0x000fe20003800000 */
[----:B------:R-:W-:-:S07]  /*29340*/  IMAD.MOV.U32 R15, RZ, RZ, -0x1 ;  /* 0xffffffffff0f7424 */ /* 0x000fce00078e00ff */
[----:B01----:R-:W-:Y:S05]  /*29350*/  WARPSYNC.COLLECTIVE R15, `(.L_x_875) ;  /* 0x000000000f0c7348 */ /* 0x003fea0003c00000 */
[----:B------:R-:W-:Y:S02]  /*29360*/  ELECT P6, UR62, PT ;  /* 0x00000000003e782f */ /* 0x000fe400038c0000 */
[----:B------:R-:W-:Y:S01]  /*29370*/  MOV R14, UR62 ;  /* 0x0000003e000e7c02 */ /* 0x000fe20008000f00 */
[----:B01----:R-:W-:Y:S10]  /*29380*/  ENDCOLLECTIVE ;  /* 0x000000000000791b */ /* 0x003ff40003800000 */
.L_x_875:
[----:B------:R-:W-:Y:S05]  /*29390*/  BSYNC B0 ;  /* 0x0000000000007941 */ /* 0x000fea0003800000 */
.L_x_874:
[----:B------:R-:W-:Y:S05]  /*293a0*/  BRA `(.L_x_876) ;  /* 0xffffffa000b07947 */ /* 0x000fea000383ffff */
.L_x_711:
[----:B-1----:R1:W2:Y:S02]  /*293b0*/  SYNCS.PHASECHK.TRANS64.TRYWAIT P0, [R0+URZ+0x34840], R2 ;  /* 0x03484002000075a7 */ /* 0x0022a4000800017f */
[----:B--2---:R-:W-:Y:S05]  /*293c0*/  @!P0 NANOSLEEP.SYNCS 0x989680 ;  /* 0x009896800000895d */ /* 0x004fea0003900000 */
[----:B------:R-:W2:Y:S02]  /*293d0*/  @!P0 SYNCS.PHASECHK.TRANS64 P0, [R0+URZ+0x34840], R2 ;  /* 0x03484002000085a7 */ /* 0x000ea4000800007f */
[----:B--2---:R-:W-:Y:S05]  /*293e0*/  @!P0 BRA `(.L_x_711) ;  /* 0xfffffffc00f08947 */ /* 0x004fea000383ffff */
[----:B------:R-:W-:Y:S05]  /*293f0*/  BRA `(.L_x_877) ;  /* 0xffffffa400147947 */ /* 0x000fea000383ffff */
.L_x_715:
[----:B------:R-:W2:Y:S01]  /*29400*/  LDL.LU R11, [R1+0x54] ;  /* 0x00005400010b7983 */ /* 0x000ea20000300800 */
[----:B------:R-:W-:Y:S01]  /*29410*/  IMAD.MOV.U32 R13, RZ, RZ, R3 ;  /* 0x000000ffff0d7224 */ /* 0x000fe200078e0003 */
[----:B------:R-:W-:Y:S01]  /*29420*/  MOV R15, 0xffffffff ;  /* 0xffffffff000f7802 */ /* 0x000fe20000000f00 */
[----:B------:R-:W-:Y:S01]  /*29430*/  IMAD.MOV.U32 R12, RZ, RZ, RZ ;  /* 0x000000ffff0c7224 */ /* 0x000fe200078e00ff */
[----:B------:R-:W0:Y:S02]  /*29440*/  S2R R7, SR_TID.X ;  /* 0x0000000000077919 */ /* 0x000e240000002100 */
[----:B0-----:R-:W-:-:S04]  /*29450*/  LOP3.LUT R7, R7, 0x7f, RZ, 0xc0, !PT ;  /* 0x0000007f07077812 */ /* 0x001fc800078ec0ff */
        /* <DEDUP_REMOVED lines=9> */
.L_x_878:
[----:B------:R-:W-:Y:S02]  /*294f0*/  IMAD.MOV.U32 R13, RZ, RZ, R4 ;  /* 0x000000ffff0d7224 */ /* 0x000fe400078e0004 */
[----:B------:R-:W-:-:S07]  /*29500*/  IMAD.MOV.U32 R6, RZ, RZ, R14 ;  /* 0x000000ffff067224 */ /* 0x000fce00078e000e */
[----:B------:R-:W-:Y:S05]  /*29510*/  WARPSYNC.COLLECTIVE R15, `(.L_x_879) ;  /* 0x000000000f087348 */ /* 0x000fea0003c00000 */
[----:B------:R0:W1:Y:S02]  /*29520*/  SHFL.IDX P6, R14, R13, R12, R11 ;  /* 0x0000000c0d0e7389 */ /* 0x00006400000c000b */
[----:B01----:R-:W-:Y:S01]  /*29530*/  ENDCOLLECTIVE ;  /* 0x000000000000791b */ /* 0x003fe20003800000 */
.L_x_879:
[----:B------:R-:W-:Y:S01]  /*29540*/  ULDC.64 UR4, c[0x0][0x208] ;  /* 0x0000820000047ab9 */ /* 0x000fe20000000a00 */
[----:B------:R-:W-:Y:S02]  /*29550*/  IMAD.MOV.U32 R13, RZ, RZ, R3 ;  /* 0x000000ffff0d7224 */ /* 0x000fe400078e0003 */
[----:B------:R-:W-:Y:S02]  /*29560*/  IMAD.MOV.U32 R12, RZ, RZ, 0x1 ;  /* 0x00000001ff0c7424 */ /* 0x000fe400078e00ff */
[----:B------:R-:W-:-:S05]  /*29570*/  IMAD.MOV.U32 R7, RZ, RZ, R14 ;  /* 0x000000ffff077224 */ /* 0x000fca00078e000e */
[----:B------:R-:W-:-:S04]  /*29580*/  @!P2 LEA R7, P3, R10, R7, 0x1 ;  /* 0x000000070a07a211 */ /* 0x000fc800078608ff */
[----:B------:R-:W-:-:S04]  /*29590*/  @!P2 IADD3.X R6, RZ, R6, RZ, P3, !PT ;  /* 0x00000006ff06a210 */ /* 0x000fc80001ffe4ff */
        /* <DEDUP_REMOVED lines=12> */
.L_x_880:
[----:B------:R-:W-:Y:S01]  /*29660*/  MOV R13, R4 ;  /* 0x00000004000d7202 */ /* 0x000fe20000000f00 */
[----:B------:R-:W-:-:S07]  /*29670*/  IMAD.MOV.U32 R8, RZ, RZ, R14 ;  /* 0x000000ffff087224 */ /* 0x000fce00078e000e */
[----:B------:R-:W-:Y:S05]  /*29680*/  WARPSYNC.COLLECTIVE R15, `(.L_x_881) ;  /* 0x000000000f087348 */ /* 0x000fea0003c00000 */
[----:B------:R0:W1:Y:S02]  /*29690*/  SHFL.IDX P6, R14, R13, R12, R11 ;  /* 0x0000000c0d0e7389 */ /* 0x00006400000c000b */
[----:B01----:R-:W-:Y:S01]  /*296a0*/  ENDCOLLECTIVE ;  /* 0x000000000000791b */ /* 0x003fe20003800000 */
.L_x_881:
[----:B------:R-:W-:Y:S01]  /*296b0*/  ULDC.64 UR4, c[0x0][0x208] ;  /* 0x0000820000047ab9 */ /* 0x000fe20000000a00 */
[----:B------:R-:W-:Y:S01]  /*296c0*/  IMAD.MOV.U32 R13, RZ, RZ, R3 ;  /* 0x000000ffff0d7224 */ /* 0x000fe200078e0003 */
[----:B------:R-:W-:Y:S01]  /*296d0*/  MOV R12, 0x2 ;  /* 0x00000002000c7802 */ /* 0x000fe20000000f00 */
        /* <DEDUP_REMOVED lines=16> */
.L_x_882:
[----:B------:R-:W-:Y:S02]  /*297e0*/  IMAD.MOV.U32 R13, RZ, RZ, R4 ;  /* 0x000000ffff0d7224 */ /* 0x000fe400078e0004 */
[----:B------:R-:W-:-:S07]  /*297f0*/  IMAD.MOV.U32 R6, RZ, RZ, R14 ;  /* 0x000000ffff067224 */ /* 0x000fce00078e000e */
[----:B------:R-:W-:Y:S05]  /*29800*/  WARPSYNC.COLLECTIVE R15, `(.L_x_883) ;  /* 0x000000000f087348 */ /* 0x000fea0003c00000 */
[----:B------:R0:W1:Y:S02]  /*29810*/  SHFL.IDX P6, R14, R13, R12, R11 ;  /* 0x0000000c0d0e7389 */ /* 0x00006400000c000b */
[----:B01----:R-:W-:Y:S01]  /*29820*/  ENDCOLLECTIVE ;  /* 0x000000000000791b */ /* 0x003fe20003800000 */
.L_x_883:
[----:B------:R-:W-:Y:S01]  /*29830*/  ULDC.64 UR4, c[0x0][0x208] ;  /* 0x0000820000047ab9 */ /* 0x000fe20000000a00 */
[----:B------:R-:W-:Y:S02]  /*29840*/  IMAD.MOV.U32 R13, RZ, RZ, R3 ;  /* 0x000000ffff0d7224 */ /* 0x000fe400078e0003 */
[----:B------:R-:W-:Y:S02]  /*29850*/  IMAD.MOV.U32 R12, RZ, RZ, 0x3 ;  /* 0x00000003ff0c7424 */ /* 0x000fe400078e00ff */
[----:B------:R-:W-:-:S05]  /*29860*/  IMAD.MOV.U32 R5, RZ, RZ, R14 ;  /* 0x000000ffff057224 */ /* 0x000fca00078e000e */
[----:B------:R-:W-:-:S05]  /*29870*/  @!P2 LEA R5, P3, R10, R5, 0x1 ;  /* 0x000000050a05a211 */ /* 0x000fca00078608ff */
[----:B------:R-:W-:-:S05]  /*29880*/  @!P2 IMAD.X R6, RZ, RZ, R6, P3 ;  /* 0x000000ffff06a224 */ /* 0x000fca00018e0606 */
[----:B------:R-:W-:Y:S01]  /*29890*/  @!P2 MOV R7, R6 ;  /* 0x000000060007a202 */ /* 0x000fe20000000f00 */
        /* <DEDUP_REMOVED lines=11> */
.L_x_884:
[----:B------:R-:W-:Y:S01]  /*29950*/  IMAD.MOV.U32 R13, RZ, RZ, R4 ;  /* 0x000000ffff0d7224 */ /* 0x000fe200078e0004 */
[----:B------:R-:W-:-:S07]  /*29960*/  MOV R6, R14 ;  /* 0x0000000e00067202 */ /* 0x000fce0000000f00 */
[----:B------:R-:W-:Y:S05]  /*29970*/  WARPSYNC.COLLECTIVE R15, `(.L_x_885) ;  /* 0x000000000f087348 */ /* 0x000fea0003c00000 */
[----:B------:R0:W1:Y:S02]  /*29980*/  SHFL.IDX P6, R14, R13, R12, R11 ;  /* 0x0000000c0d0e7389 */ /* 0x00006400000c000b */
[----:B01----:R-:W-:Y:S01]  /*29990*/  ENDCOLLECTIVE ;  /* 0x000000000000791b */ /* 0x003fe20003800000 */
.L_x_885:
[----:B------:R-:W-:Y:S01]  /*299a0*/  ULDC.64 UR4, c[0x0][0x208] ;  /* 0x0000820000047ab9 */ /* 0x000fe20000000a00 */
[----:B------:R-:W-:Y:S02]  /*299b0*/  IMAD.MOV.U32 R13, RZ, RZ, R3 ;  /* 0x000000ffff0d7224 */ /* 0x000fe400078e0003 */
[----:B------:R-:W-:Y:S02]  /*299c0*/  IMAD.MOV.U32 R12, RZ, RZ, 0x4 ;  /* 0x00000004ff0c7424 */ /* 0x000fe400078e00ff */
[----:B------:R-:W-:-:S05]  /*299d0*/  IMAD.MOV.U32 R5, RZ, RZ, R14 ;  /* 0x000000ffff057224 */ /* 0x000fca00078e000e */
[----:B------:R-:W-:-:S05]  /*299e0*/  @!P2 LEA R5, P3, R10, R5, 0x1 ;  /* 0x000000050a05a211 */ /* 0x000fca00078608ff */
[----:B------:R-:W-:-:S04]  /*299f0*/  @!P2 IMAD.X R6, RZ, RZ, R6, P3 ;  /* 0x000000ffff06a224 */ /* 0x000fc800018e0606 */
[----:B------:R-:W-:Y:S01]  /*29a00*/  @!P2 IMAD.MOV.U32 R7, RZ, RZ, R6 ;  /* 0x000000ffff07a224 */ /* 0x000fe200078e0006 */
[----:B------:R-:W-:Y:S01]  /*29a10*/  @!P2 MOV R6, R5 ;  /* 0x000000050006a202 */ /* 0x000fe20000000f00 */
[----:B------:R-:W-:-:S04]  /*29a20*/  VIADD R5, R0, 0x40 ;  /* 0x0000004000057836 */ /* 0x000fc80000000000 */
        /* <DEDUP_REMOVED lines=9> */
.L_x_886:
[----:B------:R-:W-:Y:S01]  /*29ac0*/  MOV R13, R4 ;  /* 0x00000004000d7202 */ /* 0x000fe20000000f00 */
[----:B------:R-:W-:-:S07]  /*29ad0*/  IMAD.MOV.U32 R6, RZ, RZ, R14 ;  /* 0x000000ffff067224 */ /* 0x000fce00078e000e */
[----:B------:R-:W-:Y:S05]  /*29ae0*/  WARPSYNC.COLLECTIVE R15, `(.L_x_887) ;  /* 0x000000000f087348 */ /* 0x000fea0003c00000 */
[----:B------:R0:W1:Y:S02]  /*29af0*/  SHFL.IDX P6, R14, R13, R12, R11 ;  /* 0x0000000c0d0e7389 */ /* 0x00006400000c000b */
[----:B01----:R-:W-:Y:S01]  /*29b00*/  ENDCOLLECTIVE ;  /* 0x000000000000791b */ /* 0x003fe20003800000 */
.L_x_887:
[----:B------:R-:W-:Y:S01]  /*29b10*/  ULDC.64 UR4, c[0x0][0x208] ;  /* 0x0000820000047ab9 */ /* 0x000fe20000000a00 */
[----:B------:R-:W-:Y:S02]  /*29b20*/  IMAD.MOV.U32 R13, RZ, RZ, R3 ;  /* 0x000000ffff0d7224 */ /* 0x000fe400078e0003 */
[----:B------:R-:W-:Y:S02]  /*29b30*/  IMAD.MOV.U32 R12, RZ, RZ, 0x5 ;  /* 0x00000005ff0c7424 */ /* 0x000fe400078e00ff */
[----:B------:R-:W-:-:S05]  /*29b40*/  IMAD.MOV.U32 R5, RZ, RZ, R14 ;  /* 0x000000ffff057224 */ /* 0x000fca00078e000e */
[----:B------:R-:W-:-:S05]  /*29b50*/  @!P2 LEA R5, P3, R10, R5, 0x1 ;  /* 0x000000050a05a211 */ /* 0x000fca00078608ff */
[----:B------:R-:W-:-:S04]  /*29b60*/  @!P2 IMAD.X R6, RZ, RZ, R6, P3 ;  /* 0x000000ffff06a224 */ /* 0x000fc800018e0606 */
[----:B------:R-:W-:Y:S02]  /*29b70*/  @!P2 IMAD.MOV.U32 R7, RZ, RZ, R6 ;  /* 0x000000ffff07a224 */ /* 0x000fe400078e0006 */
[----:B------:R-:W-:Y:S01]  /*29b80*/  @!P2 IMAD.MOV.U32 R6, RZ, RZ, R5 ;  /* 0x000000ffff06a224 */ /* 0x000fe200078e0005 */
[----:B------:R-:W-:-:S04]  /*29b90*/  IADD3 R5, R0, 0x50, RZ ;  /* 0x0000005000057810 */ /* 0x000fc80007ffe0ff */
        /* <DEDUP_REMOVED lines=9> */
.L_x_888:
[----:B------:R-:W-:Y:S02]  /*29c30*/  IMAD.MOV.U32 R13, RZ, RZ, R4 ;  /* 0x000000ffff0d7224 */ /* 0x000fe400078e0004 */
[----:B------:R-:W-:-:S07]  /*29c40*/  IMAD.MOV.U32 R6, RZ, RZ, R14 ;  /* 0x000000ffff067224 */ /* 0x000fce00078e000e */
[----:B------:R-:W-:Y:S05]  /*29c50*/  WARPSYNC.COLLECTIVE R15, `(.L_x_889) ;  /* 0x000000000f087348 */ /* 0x000fea0003c00000 */
[----:B------:R0:W1:Y:S02]  /*29c60*/  SHFL.IDX P6, R14, R13, R12, R11 ;  /* 0x0000000c0d0e7389 */ /* 0x00006400000c000b */
[----:B01----:R-:W-:Y:S01]  /*29c70*/  ENDCOLLECTIVE ;  /* 0x000000000000791b */ /* 0x003fe20003800000 */
.L_x_889:
[----:B------:R-:W-:Y:S01]  /*29c80*/  ULDC.64 UR4, c[0x0][0x208] ;  /* 0x0000820000047ab9 */ /* 0x000fe20000000a00 */
[----:B------:R-:W-:Y:S01]  /*29c90*/  IMAD.MOV.U32 R13, RZ, RZ, R3 ;  /* 0x000000ffff0d7224 */ /* 0x000fe200078e0003 */
[----:B------:R-:W-:Y:S02]  /*29ca0*/  MOV R12, 0x6 ;  /* 0x00000006000c7802 */ /* 0x000fe40000000f00 */
[----:B------:R-:W-:-:S04]  /*29cb0*/  MOV R5, R14 ;  /* 0x0000000e00057202 */ /* 0x000fc80000000f00 */
        /* <DEDUP_REMOVED lines=12> */
.L_x_890:
[----:B------:R-:W-:-:S05]  /*29d80*/  VIADD R7, R0, 0x60 ;  /* 0x0000006000077836 */ /* 0x000fca0000000000 */
[----:B------:R-:W-:Y:S01]  /*29d90*/  ISETP.GE.AND P2, PT, R7, R2, PT ;  /* 0x000000020700720c */ /* 0x000fe20003f46270 */
[----:B------:R-:W-:Y:S02]  /*29da0*/  IMAD.MOV.U32 R13, RZ, RZ, R4 ;  /* 0x000000ffff0d7224 */ /* 0x000fe400078e0004 */
[----:B------:R-:W-:-:S10]  /*29db0*/  IMAD.MOV.U32 R6, RZ, RZ, R14 ;  /* 0x000000ffff067224 */ /* 0x000fd400078e000e */
[----:B------:R-:W-:Y:S05]  /*29dc0*/  WARPSYNC.COLLECTIVE R15, `(.L_x_891) ;  /* 0x000000000f087348 */ /* 0x000fea0003c00000 */
[----:B------:R0:W1:Y:S02]  /*29dd0*/  SHFL.IDX P6, R14, R13, R12, R11 ;  /* 0x0000000c0d0e7389 */ /* 0x00006400000c000b */
[----:B01----:R-:W-:Y:S01]  /*29de0*/  ENDCOLLECTIVE ;  /* 0x000000000000791b */ /* 0x003fe20003800000 */
.L_x_891:
[----:B------:R-:W-:Y:S01]  /*29df0*/  ULDC.64 UR4, c[0x0][0x208] ;  /* 0x0000820000047ab9 */ /* 0x000fe20000000a00 */
[----:B------:R-:W-:Y:S02]  /*29e00*/  IMAD.MOV.U32 R13, RZ, RZ, R3 ;  /* 0x000000ffff0d7224 */ /* 0x000fe400078e0003 */
[----:B------:R-:W-:Y:S02]  /*29e10*/  IMAD.MOV.U32 R12, RZ, RZ, 0x7 ;  /* 0x00000007ff0c7424 */ /* 0x000fe400078e00ff */
[----:B------:R-:W-:-:S05]  /*29e20*/  IMAD.MOV.U32 R5, RZ, RZ, R14 ;  /* 0x000000ffff057224 */ /* 0x000fca00078e000e */
[----:B------:R-:W-:-:S04]  /*29e30*/  @!P2 LEA R5, P3, R10, R5, 0x1 ;  /* 0x000000050a05a211 */ /* 0x000fc800078608ff */
[----:B------:R-:W-:-:S05]  /*29e40*/  @!P2 IADD3.X R6, RZ, R6, RZ, P3, !PT ;  /* 0x00000006ff06a210 */ /* 0x000fca0001ffe4ff */
        /* <DEDUP_REMOVED lines=10> */
.L_x_892:
[----:B------:R-:W-:Y:S01]  /*29ef0*/  IMAD.MOV.U32 R13, RZ, RZ, R4 ;  /* 0x000000ffff0d7224 */ /* 0x000fe200078e0004 */
[----:B------:R-:W-:-:S07]  /*29f00*/  MOV R5, R14 ;  /* 0x0000000e00057202 */ /* 0x000fce0000000f00 */
[----:B------:R-:W-:Y:S05]  /*29f10*/  WARPSYNC.COLLECTIVE R15, `(.L_x_893) ;  /* 0x000000000f087348 */ /* 0x000fea0003c00000 */
[----:B------:R0:W1:Y:S02]  /*29f20*/  SHFL.IDX P6, R14, R13, R12, R11 ;  /* 0x0000000c0d0e7389 */ /* 0x00006400000c000b */
[----:B01----:R-:W-:Y:S01]  /*29f30*/  ENDCOLLECTIVE ;  /* 0x000000000000791b */ /* 0x003fe20003800000 */
.L_x_893:
[----:B------:R-:W-:Y:S01]  /*29f40*/  IMAD.MOV.U32 R3, RZ, RZ, R14 ;  /* 0x000000ffff037224 */ /* 0x000fe200078e000e */
[----:B------:R-:W-:Y:S06]  /*29f50*/  BRA `(.L_x_894) ;  /* 0xffffffa400ac7947 */ /* 0x000fec000383ffff */
.L_x_720:
[----:B---3--:R3:W4:Y:S02]  /*29f60*/  SYNCS.PHASECHK.TRANS64.TRYWAIT P0, [R18+URZ+0x34820], R0 ;  /* 0x03482000120075a7 */ /* 0x008724000800017f */
[----:B----4-:R-:W-:Y:S05]  /*29f70*/  @!P0 NANOSLEEP.SYNCS 0x989680 ;  /* 0x009896800000895d */ /* 0x010fea0003900000 */
[----:B------:R-:W4:Y:S02]  /*29f80*/  @!P0 SYNCS.PHASECHK.TRANS64 P0, [R18+URZ+0x34820], R0 ;  /* 0x03482000120085a7 */ /* 0x000f24000800007f */
[----:B----4-:R-:W-:Y:S05]  /*29f90*/  @!P0 BRA `(.L_x_720) ;  /* 0xfffffffc00f08947 */ /* 0x010fea000383ffff */
[----:B------:R-:W-:Y:S05]  /*29fa0*/  BRA `(.L_x_895) ;  /* 0xffffffa800207947 */ /* 0x000fea000383ffff */
.L_x_729:
[----:B-1----:R1:W2:Y:S02]  /*29fb0*/  SYNCS.PHASECHK.TRANS64.TRYWAIT P0, [R3+URZ+0x34840], R2 ;  /* 0x03484002030075a7 */ /* 0x0022a4000800017f */
[----:B--2---:R-:W-:Y:S05]  /*29fc0*/  @!P0 NANOSLEEP.SYNCS 0x989680 ;  /* 0x009896800000895d */ /* 0x004fea0003900000 */
[----:B------:R-:W2:Y:S02]  /*29fd0*/  @!P0 SYNCS.PHASECHK.TRANS64 P0, [R3+URZ+0x34840], R2 ;  /* 0x03484002030085a7 */ /* 0x000ea4000800007f */
[----:B--2---:R-:W-:Y:S05]  /*29fe0*/  @!P0 BRA `(.L_x_729) ;  /* 0xfffffffc00f08947 */ /* 0x004fea000383ffff */
[----:B------:R-:W-:Y:S05]  /*29ff0*/  BRA `(.L_x_896) ;  /* 0xffffffac00007947 */ /* 0x000fea000383ffff */
.L_x_735:
[----:B0-----:R0:W1:Y:S02]  /*2a000*/  SYNCS.PHASECHK.TRANS64.TRYWAIT P0, [R3+URZ+0x60], R2 ;  /* 0x00006002030075a7 */ /* 0x001064000800017f */
[----:B-1----:R-:W-:Y:S05]  /*2a010*/  @!P0 NANOSLEEP.SYNCS 0x989680 ;  /* 0x009896800000895d */ /* 0x002fea0003900000 */
[----:B------:R-:W1:Y:S02]  /*2a020*/  @!P0 SYNCS.PHASECHK.TRANS64 P0, [R3+URZ+0x60], R2 ;  /* 0x00006002030085a7 */ /* 0x000e64000800007f */
[----:B-1----:R-:W-:Y:S05]  /*2a030*/  @!P0 BRA `(.L_x_735) ;  /* 0xfffffffc00f08947 */ /* 0x002fea000383ffff */
[----:B------:R-:W-:Y:S05]  /*2a040*/  BRA `(.L_x_897) ;  /* 0xffffffac00d47947 */ /* 0x000fea000383ffff */
.L_x_744:
[----:B-1----:R1:W2:Y:S02]  /*2a050*/  SYNCS.PHASECHK.TRANS64.TRYWAIT P0, [R3+URZ+0x34840], R2 ;  /* 0x03484002030075a7 */ /* 0x0022a4000800017f */
[----:B--2---:R-:W-:Y:S05]  /*2a060*/  @!P0 NANOSLEEP.SYNCS 0x989680 ;  /* 0x009896800000895d */ /* 0x004fea0003900000 */
[----:B------:R-:W2:Y:S02]  /*2a070*/  @!P0 SYNCS.PHASECHK.TRANS64 P0, [R3+URZ+0x34840], R2 ;  /* 0x03484002030085a7 */ /* 0x000ea4000800007f */
[----:B--2---:R-:W-:Y:S05]  /*2a080*/  @!P0 BRA `(.L_x_744) ;  /* 0xfffffffc00f08947 */ /* 0x004fea000383ffff */
[----:B------:R-:W-:Y:S05]  /*2a090*/  BRA `(.L_x_898) ;  /* 0xffffffb400687947 */ /* 0x000fea000383ffff */
.L_x_750:
[----:B0-----:R0:W1:Y:S02]  /*2a0a0*/  SYNCS.PHASECHK.TRANS64.TRYWAIT P0, [R2+URZ+0x60], R3 ;  /* 0x00006003020075a7 */ /* 0x001064000800017f */
[----:B-1----:R-:W-:Y:S05]  /*2a0b0*/  @!P0 NANOSLEEP.SYNCS 0x989680 ;  /* 0x009896800000895d */ /* 0x002fea0003900000 */
[----:B------:R-:W1:Y:S02]  /*2a0c0*/  @!P0 SYNCS.PHASECHK.TRANS64 P0, [R2+URZ+0x60], R3 ;  /* 0x00006003020085a7 */ /* 0x000e64000800007f */
[----:B-1----:R-:W-:Y:S05]  /*2a0d0*/  @!P0 BRA `(.L_x_750) ;  /* 0xfffffffc00f08947 */ /* 0x002fea000383ffff */
[----:B------:R-:W-:Y:S05]  /*2a0e0*/  BRA `(.L_x_899) ;  /* 0xffffffb8003c7947 */ /* 0x000fea000383ffff */
.L_x_759:
[----:B--2---:R2:W3:Y:S02]  /*2a0f0*/  SYNCS.PHASECHK.TRANS64.TRYWAIT P0, [R2+URZ+0x34840], R3 ;  /* 0x03484003020075a7 */ /* 0x0044e4000800017f */
[----:B---3--:R-:W-:Y:S05]  /*2a100*/  @!P0 NANOSLEEP.SYNCS 0x989680 ;  /* 0x009896800000895d */ /* 0x008fea0003900000 */
[----:B------:R-:W3:Y:S02]  /*2a110*/  @!P0 SYNCS.PHASECHK.TRANS64 P0, [R2+URZ+0x34840], R3 ;  /* 0x03484003020085a7 */ /* 0x000ee4000800007f */
[----:B---3--:R-:W-:Y:S05]  /*2a120*/  @!P0 BRA `(.L_x_759) ;  /* 0xfffffffc00f08947 */ /* 0x008fea000383ffff */
[----:B------:R-:W-:Y:S05]  /*2a130*/  BRA `(.L_x_900) ;  /* 0xffffffbc00a07947 */ /* 0x000fea000383ffff */
.L_x_765:
[----:B0-----:R0:W1:Y:S02]  /*2a140*/  SYNCS.PHASECHK.TRANS64.TRYWAIT P0, [R2+URZ+0x60], R5 ;  /* 0x00006005020075a7 */ /* 0x001064000800017f */
[----:B-1----:R-:W-:Y:S05]  /*2a150*/  @!P0 NANOSLEEP.SYNCS 0x989680 ;  /* 0x009896800000895d */ /* 0x002fea0003900000 */
[----:B------:R-:W1:Y:S02]  /*2a160*/  @!P0 SYNCS.PHASECHK.TRANS64 P0, [R2+URZ+0x60], R5 ;  /* 0x00006005020085a7 */ /* 0x000e64000800007f */
[----:B-1----:R-:W-:Y:S05]  /*2a170*/  @!P0 BRA `(.L_x_765) ;  /* 0xfffffffc00f08947 */ /* 0x002fea000383ffff */
[----:B------:R-:W-:Y:S05]  /*2a180*/  BRA `(.L_x_901) ;  /* 0xffffffc000747947 */ /* 0x000fea000383ffff */
.L_x_776:
[----:B--2---:R2:W3:Y:S02]  /*2a190*/  SYNCS.PHASECHK.TRANS64.TRYWAIT P0, [R0+URZ+0x34860], R2 ;  /* 0x03486002000075a7 */ /* 0x0044e4000800017f */
[----:B---3--:R-:W-:Y:S05]  /*2a1a0*/  @!P0 NANOSLEEP.SYNCS 0x989680 ;  /* 0x009896800000895d */ /* 0x008fea0003900000 */
[----:B------:R-:W3:Y:S02]  /*2a1b0*/  @!P0 SYNCS.PHASECHK.TRANS64 P0, [R0+URZ+0x34860], R2 ;  /* 0x03486002000085a7 */ /* 0x000ee4000800007f */
[----:B---3--:R-:W-:Y:S05]  /*2a1c0*/  @!P0 BRA `(.L_x_776) ;  /* 0xfffffffc00f08947 */ /* 0x008fea000383ffff */
[----:B------:R-:W-:Y:S05]  /*2a1d0*/  BRA `(.L_x_902) ;  /* 0xffffffc400c47947 */ /* 0x000fea000383ffff */
.L_x_783:
[----:B------:R-:W3:Y:S01]  /*2a1e0*/  LDL R0, [R1+0x10] ;  /* 0x0000100001007983 */ /* 0x000ee20000100800 */
[----:B------:R-:W-:Y:S01]  /*2a1f0*/  BSSY B0, `(.L_x_903) ;  /* 0x0000008000007945 */ /* 0x000fe20003800000 */
[----:B------:R-:W-:Y:S01]  /*2a200*/  IMAD.MOV.U32 R12, RZ, RZ, RZ ;  /* 0x000000ffff0c7224 */ /* 0x000fe200078e00ff */
[----:B0-----:R-:W-:Y:S01]  /*2a210*/  MOV R11, 0x1f ;  /* 0x0000001f000b7802 */ /* 0x001fe20000000f00 */
[----:B------:R-:W-:Y:S02]  /*2a220*/  IMAD.MOV.U32 R15, RZ, RZ, -0x1 ;  /* 0xffffffffff0f7424 */ /* 0x000fe400078e00ff */
[----:B---3--:R-:W-:-:S07]  /*2a230*/  IMAD.MOV.U32 R13, RZ, RZ, R0 ;  /* 0x000000ffff0d7224 */ /* 0x008fce00078e0000 */
[----:B-12---:R-:W-:Y:S05]  /*2a240*/  WARPSYNC.COLLECTIVE R15, `(.L_x_904) ;  /* 0x000000000f087348 */ /* 0x006fea0003c00000 */
[----:B------:R0:W3:Y:S02]  /*2a250*/  SHFL.IDX P6, R14, R13, R12, R11 ;  /* 0x0000000c0d0e7389 */ /* 0x0000e400000c000b */
[----:B0123--:R-:W-:Y:S01]  /*2a260*/  ENDCOLLECTIVE ;  /* 0x000000000000791b */ /* 0x00ffe20003800000 */
.L_x_904:
[----:B------:R-:W-:Y:S05]  /*2a270*/  BSYNC B0 ;  /* 0x0000000000007941 */ /* 0x000fea0003800000 */
.L_x_903:
[----:B------:R0:W5:Y:S01]  /*2a280*/  LDL R2, [R1+0x1c] ;  /* 0x00001c0001027983 */ /* 0x0001620000100800 */
[----:B------:R-:W-:Y:S01]  /*2a290*/  IMAD.MOV.U32 R13, RZ, RZ, R0 ;  /* 0x000000ffff0d7224 */ /* 0x000fe200078e0000 */
[----:B------:R-:W-:Y:S01]  /*2a2a0*/  MOV R11, 0x1f ;  /* 0x0000001f000b7802 */ /* 0x000fe20000000f00 */
[----:B------:R-:W-:Y:S02]  /*2a2b0*/  IMAD.MOV.U32 R12, RZ, RZ, 0x1 ;  /* 0x00000001ff0c7424 */ /* 0x000fe400078e00ff */
[----:B------:R-:W-:Y:S02]  /*2a2c0*/  IMAD.MOV.U32 R15, RZ, RZ, -0x1 ;  /* 0xffffffffff0f7424 */ /* 0x000fe400078e00ff */
[----:B------:R-:W-:-:S07]  /*2a2d0*/  IMAD.MOV.U32 R5, RZ, RZ, R14 ;  /* 0x000000ffff057224 */ /* 0x000fce00078e000e */
[----:B0----5:R-:W-:Y:S05]  /*2a2e0*/  WARPSYNC.COLLECTIVE R15, `(.L_x_905) ;  /* 0x000000000f087348 */ /* 0x021fea0003c00000 */
[----:B------:R1:W2:Y:S02]  /*2a2f0*/  SHFL.IDX P6, R14, R13, R12, R11 ;  /* 0x0000000c0d0e7389 */ /* 0x0002a400000c000b */
[----:B012--5:R-:W-:Y:S01]  /*2a300*/  ENDCOLLECTIVE ;  /* 0x000000000000791b */ /* 0x027fe20003800000 */
.L_x_905:
        /* <DEDUP_REMOVED lines=13> */
[C---:B------:R-:W-:Y:S01]  /*2a3e0*/  ISETP.GE.U32.AND P2, PT, R16.reuse, 0x2, PT ;  /* 0x000000021000780c */ /* 0x040fe20003f46070 */
[----:B------:R-:W-:Y:S01]  /*2a3f0*/  IMAD.MOV.U32 R6, RZ, RZ, RZ ;  /* 0x000000ffff067224 */ /* 0x000fe200078e00ff */
[C---:B------:R-:W-:Y:S02]  /*2a400*/  ISETP.GE.U32.AND P3, PT, R16.reuse, 0x4, PT ;  /* 0x000000041000780c */ /* 0x040fe40003f66070 */
[C---:B------:R-:W-:Y:S02]  /*2a410*/  ISETP.GE.U32.AND P4, PT, R16.reuse, 0x8, PT ;  /* 0x000000081000780c */ /* 0x040fe40003f86070 */
[----:B------:R-:W-:Y:S02]  /*2a420*/  ISETP.GE.U32.AND P5, PT, R16, 0x10, PT ;  /* 0x000000101000780c */ /* 0x000fe40003fa6070 */
[----:B--2---:R-:W-:Y:S01]  /*2a430*/  @!P1 MOV R4, R8 ;  /* 0x0000000800049202 */ /* 0x004fe20000000f00 */
[----:B------:R-:W-:-:S02]  /*2a440*/  IMAD.MOV.U32 R8, RZ, RZ, RZ ;  /* 0x000000ffff087224 */ /* 0x000fc400078e00ff */
[----:B---3--:R-:W-:Y:S01]  /*2a450*/  @!P1 IMAD.MOV.U32 R6, RZ, RZ, R2 ;  /* 0x000000ffff069224 */ /* 0x008fe200078e0002 */
[----:B------:R-:W-:-:S03]  /*2a460*/  ISETP.NE.AND P1, PT, R16, RZ, PT ;  /* 0x000000ff1000720c */ /* 0x000fc60003f25270 */
[----:B------:R-:W-:-:S04]  /*2a470*/  IMAD R2, R6, R4, RZ ;  /* 0x0000000406027224 */ /* 0x000fc800078e02ff */
[----:B------:R-:W-:-:S07]  /*2a480*/  IMAD.MOV.U32 R13, RZ, RZ, R2 ;  /* 0x000000ffff0d7224 */ /* 0x000fce00078e0002 */
[----:B------:R-:W-:Y:S05]  /*2a490*/  WARPSYNC.COLLECTIVE R15, `(.L_x_906) ;  /* 0x000000000f087348 */ /* 0x000fea0003c00000 */
[----:B------:R0:W1:Y:S02]  /*2a4a0*/  SHFL.UP P6, R14, R13, R12, R11 ;  /* 0x0400000c0d0e7389 */ /* 0x00006400000c000b */
[----:B01----:R-:W-:Y:S01]  /*2a4b0*/  ENDCOLLECTIVE ;  /* 0x000000000000791b */ /* 0x003fe20003800000 */
.L_x_906:
[----:B------:R-:W-:Y:S01]  /*2a4c0*/  IMAD.MOV.U32 R12, RZ, RZ, 0x2 ;  /* 0x00000002ff0c7424 */ /* 0x000fe200078e00ff */
[----:B------:R-:W-:-:S04]  /*2a4d0*/  MOV R3, R14 ;  /* 0x0000000e00037202 */ /* 0x000fc80000000f00 */
[----:B------:R-:W-:-:S05]  /*2a4e0*/  SEL R3, R3, RZ, P1 ;  /* 0x000000ff03037207 */ /* 0x000fca0000800000 */
[----:B------:R-:W-:-:S04]  /*2a4f0*/  IMAD.IADD R2, R2, 0x1, R3 ;  /* 0x0000000102027824 */ /* 0x000fc800078e0203 */
[----:B------:R-:W-:-:S07]  /*2a500*/  IMAD.MOV.U32 R13, RZ, RZ, R2 ;  /* 0x000000ffff0d7224 */ /* 0x000fce00078e0002 */
[----:B------:R-:W-:Y:S05]  /*2a510*/  WARPSYNC.COLLECTIVE R15, `(.L_x_907) ;  /* 0x000000000f087348 */ /* 0x000fea0003c00000 */
[----:B------:R0:W1:Y:S02]  /*2a520*/  SHFL.UP P6, R14, R13, R12, R11 ;  /* 0x0400000c0d0e7389 */ /* 0x00006400000c000b */
[----:B01----:R-:W-:Y:S01]  /*2a530*/  ENDCOLLECTIVE ;  /* 0x000000000000791b */ /* 0x003fe20003800000 */
.L_x_907:
[----:B------:R-:W-:Y:S02]  /*2a540*/  IMAD.MOV.U32 R12, RZ, RZ, 0x4 ;  /* 0x00000004ff0c7424 */ /* 0x000fe400078e00ff */
[----:B------:R-:W-:-:S05]  /*2a550*/  IMAD.MOV.U32 R3, RZ, RZ, R14 ;  /* 0x000000ffff037224 */ /* 0x000fca00078e000e */
[----:B------:R-:W-:-:S04]  /*2a560*/  SEL R3, R3, RZ, P2 ;  /* 0x000000ff03037207 */ /* 0x000fc80001000000 */
[----:B------:R-:W-:-:S05]  /*2a570*/  IADD3 R2, R2, R3, RZ ;  /* 0x0000000302027210 */ /* 0x000fca0007ffe0ff */
[----:B------:R-:W-:-:S07]  /*2a580*/  IMAD.MOV.U32 R13, RZ, RZ, R2 ;  /* 0x000000ffff0d7224 */ /* 0x000fce00078e0002 */
[----:B------:R-:W-:Y:S05]  /*2a590*/  WARPSYNC.COLLECTIVE R15, `(.L_x_908) ;  /* 0x000000000f087348 */ /* 0x000fea0003c00000 */
[----:B------:R0:W1:Y:S02]  /*2a5a0*/  SHFL.UP P6, R14, R13, R12, R11 ;  /* 0x0400000c0d0e7389 */ /* 0x00006400000c000b */
[----:B01----:R-:W-:Y:S01]  /*2a5b0*/  ENDCOLLECTIVE ;  /* 0x000000000000791b */ /* 0x003fe20003800000 */
.L_x_908:
[----:B------:R-:W-:Y:S02]  /*2a5c0*/  IMAD.MOV.U32 R12, RZ, RZ, 0x8 ;  /* 0x00000008ff0c7424 */ /* 0x000fe400078e00ff */
[----:B------:R-:W-:-:S05]  /*2a5d0*/  IMAD.MOV.U32 R3, RZ, RZ, R14 ;  /* 0x000000ffff037224 */ /* 0x000fca00078e000e */
[----:B------:R-:W-:-:S05]  /*2a5e0*/  SEL R3, R3, RZ, P3 ;  /* 0x000000ff03037207 */ /* 0x000fca0001800000 */
[----:B------:R-:W-:-:S05]  /*2a5f0*/  IMAD.IADD R2, R2, 0x1, R3 ;  /* 0x0000000102027824 */ /* 0x000fca00078e0203 */
[----:B------:R-:W-:-:S07]  /*2a600*/  MOV R13, R2 ;  /* 0x00000002000d7202 */ /* 0x000fce0000000f00 */
[----:B------:R-:W-:Y:S05]  /*2a610*/  WARPSYNC.COLLECTIVE R15, `(.L_x_909) ;  /* 0x000000000f087348 */ /* 0x000fea0003c00000 */
[----:B------:R0:W1:Y:S02]  /*2a620*/  SHFL.UP P6, R14, R13, R12, R11 ;  /* 0x0400000c0d0e7389 */ /* 0x00006400000c000b */
[----:B01----:R-:W-:Y:S01]  /*2a630*/  ENDCOLLECTIVE ;  /* 0x000000000000791b */ /* 0x003fe20003800000 */
.L_x_909:
[----:B------:R-:W-:Y:S01]  /*2a640*/  MOV R12, 0x10 ;  /* 0x00000010000c7802 */ /* 0x000fe20000000f00 */
[----:B------:R-:W-:-:S05]  /*2a650*/  IMAD.MOV.U32 R3, RZ, RZ, R14 ;  /* 0x000000ffff037224 */ /* 0x000fca00078e000e */
[----:B------:R-:W-:-:S05]  /*2a660*/  SEL R3, R3, RZ, P4 ;  /* 0x000000ff03037207 */ /* 0x000fca0002000000 */
[----:B------:R-:W-:-:S04]  /*2a670*/  IMAD.IADD R2, R2, 0x1, R3 ;  /* 0x0000000102027824 */ /* 0x000fc800078e0203 */
[----:B------:R-:W-:-:S07]  /*2a680*/  IMAD.MOV.U32 R13, RZ, RZ, R2 ;  /* 0x000000ffff0d7224 */ /* 0x000fce00078e0002 */
[----:B------:R-:W-:Y:S05]  /*2a690*/  WARPSYNC.COLLECTIVE R15, `(.L_x_910) ;  /* 0x000000000f087348 */ /* 0x000fea0003c00000 */
[----:B------:R0:W1:Y:S02]  /*2a6a0*/  SHFL.UP P6, R14, R13, R12, R11 ;  /* 0x0400000c0d0e7389 */ /* 0x00006400000c000b */
[----:B01----:R-:W-:Y:S01]  /*2a6b0*/  ENDCOLLECTIVE ;  /* 0x000000000000791b */ /* 0x003fe20003800000 */
.L_x_910:
[----:B------:R-:W-:Y:S01]  /*2a6c0*/  IMAD.MOV.U32 R12, RZ, RZ, 0x1f ;  /* 0x0000001fff0c7424 */ /* 0x000fe200078e00ff */
[----:B------:R-:W-:Y:S01]  /*2a6d0*/  MOV R11, 0x1f ;  /* 0x0000001f000b7802 */ /* 0x000fe20000000f00 */
[----:B------:R-:W-:-:S05]  /*2a6e0*/  IMAD.MOV.U32 R3, RZ, RZ, R14 ;  /* 0x000000ffff037224 */ /* 0x000fca00078e000e */
[----:B------:R-:W-:-:S05]  /*2a6f0*/  SEL R3, R3, RZ, P5 ;  /* 0x000000ff03037207 */ /* 0x000fca0002800000 */
[----:B------:R-:W-:-:S04]  /*2a700*/  IMAD.IADD R7, R2, 0x1, R3 ;  /* 0x0000000102077824 */ /* 0x000fc800078e0203 */
[----:B------:R-:W-:-:S07]  /*2a710*/  IMAD.MOV.U32 R13, RZ, RZ, R7 ;  /* 0x000000ffff0d7224 */ /* 0x000fce00078e0007 */
[----:B------:R-:W-:Y:S05]  /*2a720*/  WARPSYNC.COLLECTIVE R15, `(.L_x_911) ;  /* 0x000000000f087348 */ /* 0x000fea0003c00000 */
[----:B------:R0:W1:Y:S02]  /*2a730*/  SHFL.IDX P6, R14, R13, R12, R11 ;  /* 0x0000000c0d0e7389 */ /* 0x00006400000c000b */
[----:B01----:R-:W-:Y:S01]  /*2a740*/  ENDCOLLECTIVE ;  /* 0x000000000000791b */ /* 0x003fe20003800000 */
.L_x_911:
[----:B------:R-:W-:Y:S01]  /*2a750*/  IMAD.MOV.U32 R9, RZ, RZ, R14 ;  /* 0x000000ffff097224 */ /* 0x000fe200078e000e */
[----:B------:R-:W-:Y:S06]  /*2a760*/  BRA `(.L_x_912) ;  /* 0xffffffc800387947 */ /* 0x000fec000383ffff */
.L_x_786:
[----:B------:R-:W-:Y:S01]  /*2a770*/  BSSY B0, `(.L_x_913) ;  /* 0x0000008000007945 */ /* 0x000fe20003800000 */
[----:B------:R-:W-:Y:S01]  /*2a780*/  IMAD.MOV.U32 R13, RZ, RZ, R2 ;  /* 0x000000ffff0d7224 */ /* 0x000fe200078e0002 */
[----:B------:R-:W-:Y:S01]  /*2a790*/  MOV R11, RZ ;  /* 0x000000ff000b7202 */ /* 0x000fe20000000f00 */
[----:B------:R-:W-:Y:S02]  /*2a7a0*/  IMAD.MOV.U32 R12, RZ, RZ, 0x1 ;  /* 0x00000001ff0c7424 */ /* 0x000fe400078e00ff */
[----:B------:R-:W-:-:S07]  /*2a7b0*/  IMAD.MOV.U32 R15, RZ, RZ, -0x1 ;  /* 0xffffffffff0f7424 */ /* 0x000fce00078e00ff */
[----:B0-----:R-:W-:Y:S05]  /*2a7c0*/  WARPSYNC.COLLECTIVE R15, `(.L_x_914) ;  /* 0x000000000f087348 */ /* 0x001fea0003c00000 */
[----:B------:R1:W2:Y:S02]  /*2a7d0*/  SHFL.UP P6, R14, R13, R12, R11 ;  /* 0x0400000c0d0e7389 */ /* 0x0002a400000c000b */
[----:B012---:R-:W-:Y:S01]  /*2a7e0*/  ENDCOLLECTIVE ;  /* 0x000000000000791b */ /* 0x007fe20003800000 */
.L_x_914:
[----:B------:R-:W-:Y:S05]  /*2a7f0*/  BSYNC B0 ;  /* 0x0000000000007941 */ /* 0x000fea0003800000 */
.L_x_913:
[----:B------:R-:W-:Y:S01]  /*2a800*/  IMAD.MOV.U32 R3, RZ, RZ, R14 ;  /* 0x000000ffff037224 */ /* 0x000fe200078e000e */
[----:B------:R-:W-:Y:S01]  /*2a810*/  MOV R12, 0x2 ;  /* 0x00000002000c7802 */ /* 0x000fe20000000f00 */
[----:B------:R-:W-:Y:S02]  /*2a820*/  IMAD.MOV.U32 R11, RZ, RZ, RZ ;  /* 0x000000ffff0b7224 */ /* 0x000fe400078e00ff */
[----:B------:R-:W-:Y:S01]  /*2a830*/  IMAD.MOV.U32 R15, RZ, RZ, -0x1 ;  /* 0xffffffffff0f7424 */ /* 0x000fe200078e00ff */
[----:B------:R-:W-:-:S05]  /*2a840*/  SEL R3, R3, RZ, P1 ;  /* 0x000000ff03037207 */ /* 0x000fca0000800000 */
[----:B------:R-:W-:-:S04]  /*2a850*/  IMAD.IADD R2, R2, 0x1, R3 ;  /* 0x0000000102027824 */ /* 0x000fc800078e0203 */
[----:B------:R-:W-:-:S07]  /*2a860*/  IMAD.MOV.U32 R13, RZ, RZ, R2 ;  /* 0x000000ffff0d7224 */ /* 0x000fce00078e0002 */
[----:B------:R-:W-:Y:S05]  /*2a870*/  WARPSYNC.COLLECTIVE R15, `(.L_x_915) ;  /* 0x000000000f087348 */ /* 0x000fea0003c00000 */
[----:B------:R0:W1:Y:S02]  /*2a880*/  SHFL.UP P6, R14, R13, R12, R11 ;  /* 0x0400000c0d0e7389 */ /* 0x00006400000c000b */
[----:B01----:R-:W-:Y:S01]  /*2a890*/  ENDCOLLECTIVE ;  /* 0x000000000000791b */ /* 0x003fe20003800000 */
.L_x_915:
        /* <DEDUP_REMOVED lines=8> */
.L_x_916:
        /* <DEDUP_REMOVED lines=8> */
.L_x_917:
        /* <DEDUP_REMOVED lines=8> */
.L_x_918:
[----:B------:R-:W-:Y:S02]  /*2aa20*/  IMAD.MOV.U32 R12, RZ, RZ, 0x1f ;  /* 0x0000001fff0c7424 */ /* 0x000fe400078e00ff */
[----:B------:R-:W-:Y:S01]  /*2aa30*/  IMAD.MOV.U32 R11, RZ, RZ, 0x1f ;  /* 0x0000001fff0b7424 */ /* 0x000fe200078e00ff */
[----:B------:R-:W-:-:S04]  /*2aa40*/  MOV R3, R14 ;  /* 0x0000000e00037202 */ /* 0x000fc80000000f00 */
[----:B------:R-:W-:-:S05]  /*2aa50*/  SEL R3, R3, RZ, P5 ;  /* 0x000000ff03037207 */ /* 0x000fca0002800000 */
[----:B------:R-:W-:-:S04]  /*2aa60*/  IMAD.IADD R7, R2, 0x1, R3 ;  /* 0x0000000102077824 */ /* 0x000fc800078e0203 */
[----:B------:R-:W-:-:S07]  /*2aa70*/  IMAD.MOV.U32 R13, RZ, RZ, R7 ;  /* 0x000000ffff0d7224 */ /* 0x000fce00078e0007 */
[----:B------:R-:W-:Y:S05]  /*2aa80*/  WARPSYNC.COLLECTIVE R15, `(.L_x_919) ;  /* 0x000000000f087348 */ /* 0x000fea0003c00000 */
[----:B------:R0:W1:Y:S02]  /*2aa90*/  SHFL.IDX P6, R14, R13, R12, R11 ;  /* 0x0000000c0d0e7389 */ /* 0x00006400000c000b */
[----:B01----:R-:W-:Y:S01]  /*2aaa0*/  ENDCOLLECTIVE ;  /* 0x000000000000791b */ /* 0x003fe20003800000 */
.L_x_919:
[----:B------:R-:W-:Y:S01]  /*2aab0*/  MOV R9, R14 ;  /* 0x0000000e00097202 */ /* 0x000fe20000000f00 */
[----:B------:R-:W-:Y:S06]  /*2aac0*/  BRA `(.L_x_920) ;  /* 0xffffffc800107947 */ /* 0x000fec000383ffff */
.L_x_788:
[----:B------:R-:W-:Y:S01]  /*2aad0*/  BSSY B0, `(.L_x_921) ;  /* 0x0000006000007945 */ /* 0x000fe20003800000 */
[----:B------:R-:W-:Y:S01]  /*2aae0*/  PLOP3.LUT P6, PT, P6, PT, PT, 0x8, 0x0 ;  /* 0x000000000000781c */ /* 0x000fe200037ce170 */
[----:B------:R-:W-:-:S12]  /*2aaf0*/  IMAD.MOV.U32 R15, RZ, RZ, -0x1 ;  /* 0xffffffffff0f7424 */ /* 0x000fd800078e00ff */
[----:B0-----:R-:W-:Y:S05]  /*2ab00*/  WARPSYNC.COLLECTIVE R15, `(.L_x_922) ;  /* 0x000000000f087348 */ /* 0x001fea0003c00000 */
[----:B------:R-:W-:Y:S01]  /*2ab10*/  VOTE.ANY R14, PT, P6 ;  /* 0x00000000000e7806 */ /* 0x000fe200030e0100 */
[----:B0-----:R-:W-:Y:S06]  /*2ab20*/  ENDCOLLECTIVE ;  /* 0x000000000000791b */ /* 0x001fec0003800000 */
.L_x_922:
[----:B------:R-:W-:Y:S05]  /*2ab30*/  BSYNC B0 ;  /* 0x0000000000007941 */ /* 0x000fea0003800000 */
.L_x_921:
[----:B------:R-:W-:Y:S01]  /*2ab40*/  IMAD.MOV.U32 R3, RZ, RZ, R14 ;  /* 0x000000ffff037224 */ /* 0x000fe200078e000e */
[----:B------:R-:W-:Y:S01]  /*2ab50*/  MOV R11, 0x1f ;  /* 0x0000001f000b7802 */ /* 0x000fe20000000f00 */
[----:B------:R-:W-:Y:S02]  /*2ab60*/  IMAD.MOV.U32 R13, RZ, RZ, R4 ;  /* 0x000000ffff0d7224 */ /* 0x000fe400078e0004 */
[----:B------:R-:W0:Y:S01]  /*2ab70*/  POPC R0, R3 ;  /* 0x0000000300007309 */ /* 0x000e220000000000 */
[----:B------:R-:W-:Y:S02]  /*2ab80*/  IMAD.MOV.U32 R15, RZ, RZ, -0x1 ;  /* 0xffffffffff0f7424 */ /* 0x000fe400078e00ff */
[----:B0-----:R-:W-:-:S07]  /*2ab90*/  IMAD.MOV.U32 R12, RZ, RZ, R0 ;  /* 0x000000ffff0c7224 */ /* 0x001fce00078e0000 */
[----:B------:R-:W-:Y:S05]  /*2aba0*/  WARPSYNC.COLLECTIVE R15, `(.L_x_923) ;  /* 0x000000000f087348 */ /* 0x000fea0003c00000 */
[----:B------:R0:W1:Y:S02]  /*2abb0*/  SHFL.IDX P6, R14, R13, R12, R11 ;  /* 0x0000000c0d0e7389 */ /* 0x00006400000c000b */
[----:B01----:R-:W-:Y:S01]  /*2abc0*/  ENDCOLLECTIVE ;  /* 0x000000000000791b */ /* 0x003fe20003800000 */
.L_x_923:
[----:B------:R-:W-:Y:S02]  /*2abd0*/  IMAD.MOV.U32 R13, RZ, RZ, R6 ;  /* 0x000000ffff0d7224 */ /* 0x000fe400078e0006 */
[----:B------:R-:W-:-:S07]  /*2abe0*/  IMAD.MOV.U32 R4, RZ, RZ, R14 ;  /* 0x000000ffff047224 */ /* 0x000fce00078e000e */
[----:B------:R-:W-:Y:S05]  /*2abf0*/  WARPSYNC.COLLECTIVE R15, `(.L_x_924) ;  /* 0x000000000f087348 */ /* 0x000fea0003c00000 */
[----:B------:R0:W1:Y:S02]  /*2ac00*/  SHFL.IDX P6, R14, R13, R12, R11 ;  /* 0x0000000c0d0e7389 */ /* 0x00006400000c000b */
[----:B01----:R-:W-:Y:S01]  /*2ac10*/  ENDCOLLECTIVE ;  /* 0x000000000000791b */ /* 0x003fe20003800000 */
.L_x_924:
[----:B------:R-:W-:Y:S01]  /*2ac20*/  IMAD.MOV.U32 R6, RZ, RZ, R14 ;  /* 0x000000ffff067224 */ /* 0x000fe200078e000e */
[----:B------:R-:W-:Y:S06]  /*2ac30*/  BRA `(.L_x_925) ;  /* 0xffffffc400f07947 */ /* 0x000fec000383ffff */
.L_x_790:
[----:B------:R-:W-:Y:S01]  /*2ac40*/  BSSY B0, `(.L_x_926) ;  /* 0x0000007000007945 */ /* 0x000fe20003800000 */
[----:B------:R-:W-:Y:S01]  /*2ac50*/  MOV R13, R7 ;  /* 0x00000007000d7202 */ /* 0x000fe20000000f00 */
[----:B------:R-:W-:Y:S02]  /*2ac60*/  IMAD.MOV.U32 R11, RZ, RZ, 0x1f ;  /* 0x0000001fff0b7424 */ /* 0x000fe400078e00ff */
[----:B------:R-:W-:-:S07]  /*2ac70*/  IMAD.MOV.U32 R15, RZ, RZ, -0x1 ;  /* 0xffffffffff0f7424 */ /* 0x000fce00078e00ff */
[----:B0123--:R-:W-:Y:S05]  /*2ac80*/  WARPSYNC.COLLECTIVE R15, `(.L_x_927) ;  /* 0x000000000f087348 */ /* 0x00ffea0003c00000 */
[----:B------:R4:W0:Y:S02]  /*2ac90*/  SHFL.IDX P6, R14, R13, R12, R11 ;  /* 0x0000000c0d0e7389 */ /* 0x00082400000c000b */
[----:B01234-:R-:W-:Y:S01]  /*2aca0*/  ENDCOLLECTIVE ;  /* 0x000000000000791b */ /* 0x01ffe20003800000 */
.L_x_927:
[----:B------:R-:W-:Y:S05]  /*2acb0*/  BSYNC B0 ;  /* 0x0000000000007941 */ /* 0x000fea0003800000 */
.L_x_926:
[----:B------:R-:W-:Y:S01]  /*2acc0*/  IMAD.MOV.U32 R7, RZ, RZ, R14 ;  /* 0x000000ffff077224 */ /* 0x000fe200078e000e */
[----:B------:R-:W-:Y:S06]  /*2acd0*/  BRA `(.L_x_928) ;  /* 0xffffffc400e07947 */ /* 0x000fec000383ffff */
.L_x_794:
[----:B0-----:R0:W1:Y:S02]  /*2ace0*/  SYNCS.PHASECHK.TRANS64.TRYWAIT P0, [R0+URZ+0x34820], R3 ;  /* 0x03482003000075a7 */ /* 0x001064000800017f */
[----:B-1----:R-:W-:Y:S05]  /*2acf0*/  @!P0 NANOSLEEP.SYNCS 0x989680 ;  /* 0x009896800000895d */ /* 0x002fea0003900000 */
[----:B------:R-:W1:Y:S02]  /*2ad00*/  @!P0 SYNCS.PHASECHK.TRANS64 P0, [R0+URZ+0x34820], R3 ;  /* 0x03482003000085a7 */ /* 0x000e64000800007f */
[----:B-1----:R-:W-:Y:S05]  /*2ad10*/  @!P0 BRA `(.L_x_794) ;  /* 0xfffffffc00f08947 */ /* 0x002fea000383ffff */
[----:B------:R-:W-:Y:S05]  /*2ad20*/  BRA `(.L_x_929) ;  /* 0xffffffcc00787947 */ /* 0x000fea000383ffff */
.L_x_795:
[----:B------:R-:W1:Y:S01]  /*2ad30*/  S2R R2, SR_TID.X ;  /* 0x0000000000027919 */ /* 0x000e620000002100 */
[----:B------:R-:W-:Y:S01]  /*2ad40*/  BSSY B0, `(.L_x_930) ;  /* 0x000000a000007945 */ /* 0x000fe20003800000 */
[----:B------:R-:W-:Y:S01]  /*2ad50*/  MOV R12, RZ ;  /* 0x000000ff000c7202 */ /* 0x000fe20000000f00 */
        /* <DEDUP_REMOVED lines=8> */
.L_x_931:
[----:B------:R-:W-:Y:S05]  /*2ade0*/  BSYNC B0 ;  /* 0x0000000000007941 */ /* 0x000fea0003800000 */
.L_x_930:
[----:B------:R-:W-:Y:S05]  /*2adf0*/  BRA `(.L_x_932) ;  /* 0xffffffcc00607947 */ /* 0x000fea000383ffff */
.L_x_796:
[----:B------:R-:W-:Y:S01]  /*2ae00*/  BSSY B0, `(.L_x_933) ;  /* 0x0000006000007945 */ /* 0x000fe20003800000 */
[----:B------:R-:W-:-:S07]  /*2ae10*/  IMAD.MOV.U32 R15, RZ, RZ, -0x1 ;  /* 0xffffffffff0f7424 */ /* 0x000fce00078e00ff */
[----:B01----:R-:W-:Y:S05]  /*2ae20*/  WARPSYNC.COLLECTIVE R15, `(.L_x_934) ;  /* 0x000000000f0c7348 */ /* 0x003fea0003c00000 */
[----:B------:R-:W-:Y:S02]  /*2ae30*/  ELECT P6, UR62, PT ;  /* 0x00000000003e782f */ /* 0x000fe400038c0000 */
[----:B------:R-:W-:Y:S01]  /*2ae40*/  MOV R14, UR62 ;  /* 0x0000003e000e7c02 */ /* 0x000fe20008000f00 */
[----:B01----:R-:W-:Y:S10]  /*2ae50*/  ENDCOLLECTIVE ;  /* 0x000000000000791b */ /* 0x003ff40003800000 */
.L_x_934:
[----:B------:R-:W-:Y:S05]  /*2ae60*/  BSYNC B0 ;  /* 0x0000000000007941 */ /* 0x000fea0003800000 */
.L_x_933:
[----:B------:R-:W-:Y:S05]  /*2ae70*/  BRA `(.L_x_935) ;  /* 0xffffffcc00547947 */ /* 0x000fea000383ffff */
.L_x_798:
[----:B0-----:R0:W1:Y:S02]  /*2ae80*/  SYNCS.PHASECHK.TRANS64.TRYWAIT P0, [R6+URZ], R5 ;  /* 0x00000005060075a7 */ /* 0x001064000800017f */
[----:B-1----:R-:W-:Y:S05]  /*2ae90*/  @!P0 NANOSLEEP.SYNCS 0x989680 ;  /* 0x009896800000895d */ /* 0x002fea0003900000 */
[----:B------:R-:W1:Y:S02]  /*2aea0*/  @!P0 SYNCS.PHASECHK.TRANS64 P0, [R6+URZ], R5 ;  /* 0x00000005060085a7 */ /* 0x000e64000800007f */
[----:B-1----:R-:W-:Y:S05]  /*2aeb0*/  @!P0 BRA `(.L_x_798) ;  /* 0xfffffffc00f08947 */ /* 0x002fea000383ffff */
[----:B------:R-:W-:Y:S05]  /*2aec0*/  BRA `(.L_x_936) ;  /* 0xffffffcc008c7947 */ /* 0x000fea000383ffff */
.L_x_799:
[----:B-1----:R1:W2:Y:S02]  /*2aed0*/  SYNCS.PHASECHK.TRANS64.TRYWAIT P0, [R7+URZ], R2 ;  /* 0x00000002070075a7 */ /* 0x0022a4000800017f */
[----:B--2---:R-:W-:Y:S05]  /*2aee0*/  @!P0 NANOSLEEP.SYNCS 0x989680 ;  /* 0x009896800000895d */ /* 0x004fea0003900000 */
[----:B------:R-:W2:Y:S02]  /*2aef0*/  @!P0 SYNCS.PHASECHK.TRANS64 P0, [R7+URZ], R2 ;  /* 0x00000002070085a7 */ /* 0x000ea4000800007f */
[----:B--2---:R-:W-:Y:S05]  /*2af00*/  @!P0 BRA `(.L_x_799) ;  /* 0xfffffffc00f08947 */ /* 0x004fea000383ffff */
[----:B------:R-:W-:Y:S05]  /*2af10*/  BRA `(.L_x_937) ;  /* 0xffffffcc00807947 */ /* 0x000fea000383ffff */
.L_x_801:
[----:B--2---:R2:W3:Y:S02]  /*2af20*/  SYNCS.PHASECHK.TRANS64.TRYWAIT P0, [R4+URZ], R5 ;  /* 0x00000005040075a7 */ /* 0x0044e4000800017f */
[----:B---3--:R-:W-:Y:S05]  /*2af30*/  @!P0 NANOSLEEP.SYNCS 0x989680 ;  /* 0x009896800000895d */ /* 0x008fea0003900000 */
[----:B------:R-:W3:Y:S02]  /*2af40*/  @!P0 SYNCS.PHASECHK.TRANS64 P0, [R4+URZ], R5 ;  /* 0x00000005040085a7 */ /* 0x000ee4000800007f */
[----:B---3--:R-:W-:Y:S05]  /*2af50*/  @!P0 BRA `(.L_x_801) ;  /* 0xfffffffc00f08947 */ /* 0x008fea000383ffff */
[----:B------:R-:W-:Y:S05]  /*2af60*/  BRA `(.L_x_938) ;  /* 0xffffffcc00847947 */ /* 0x000fea000383ffff */
.L_x_939:
        /* <DEDUP_REMOVED lines=9> */
.L_x_3093:


//--------------------- .text._ZN7cutlass13device_kernelIN5flash11enable_sm90INS1_16FlashAttnFwdSm90INS1_25CollectiveMainloopFwdSm90ILi2EN4cute5tupleIJNS5_1CILi1EEES8_S8_EEENS6_IJNS7_ILi128EEESA_SA_EEELi128ENS_6half_tEfNS_4arch4Sm90ELb0ELb1ELb0ELb0ELb0ELb0ELb0ELb1ELb1ELb1ELb1ELb0EEENS1_21CollectiveEpilogueFwdISB_S9_SC_SE_Li256ELb0ELb1ELb1ELb0EEENS1_19SingleTileSchedulerILb0ELb1ELb1ELi128EEEEEEEEEvNT_6ParamsE --------------------------
	.section	.text._ZN7cutlass13device_kernelIN5flash11enable_sm90INS1_16FlashAttnFwdSm90INS1_25CollectiveMainloopFwdSm90ILi2EN4cute5tupleIJNS5_1CILi1EEES8_S8_EEENS6_IJNS7_ILi128EEESA_SA_EEELi128ENS_6half_tEfNS_4arch4Sm90ELb0ELb1ELb0ELb0ELb0ELb0ELb0ELb1ELb1ELb1ELb1ELb0EEENS1_21CollectiveEpilogueFwdISB_S9_SC_SE_Li256ELb0ELb1ELb1ELb0EEENS1_19SingleTileSchedulerILb0ELb1ELb1ELi128EEEEEEEEEvNT_6ParamsE,"ax",@progbits
	.align	128
.text._ZN7cutlass13device_kernelIN5flash11enable_sm90INS1_16FlashAttnFwdSm90INS1_25CollectiveMainloopFwdSm90ILi2EN4cute5tupleIJNS5_1CILi1EEES8_S8_EEENS6_IJNS7_ILi128EEESA_SA_EEELi128ENS_6half_tEfNS_4arch4Sm90ELb0ELb1ELb0ELb0ELb0ELb0ELb0ELb1ELb1ELb1ELb1ELb0EEENS1_21CollectiveEpilogueFwdISB_S9_SC_SE_Li256ELb0ELb1ELb1ELb0EEENS1_19SingleTileSchedulerILb0ELb1ELb1ELi128EEEEEEEEEvNT_6ParamsE:
        .type           _ZN7cutlass13device_kernelIN5flash11enable_sm90INS1_16FlashAttnFwdSm90INS1_25CollectiveMainloopFwdSm90ILi2EN4cute5tupleIJNS5_1CILi1EEES8_S8_EEENS6_IJNS7_ILi128EEESA_SA_EEELi128ENS_6half_tEfNS_4arch4Sm90ELb0ELb1ELb0ELb0ELb0ELb0ELb0ELb1ELb1ELb1ELb1ELb0EEENS1_21CollectiveEpilogueFwdISB_S9_SC_SE_Li256ELb0ELb1ELb1ELb0EEENS1_19SingleTileSchedulerILb0ELb1ELb1ELi128EEEEEEEEEvNT_6ParamsE,@function
        .size           _ZN7cutlass13device_kernelIN5flash11enable_sm90INS1_16FlashAttnFwdSm90INS1_25CollectiveMainloopFwdSm90ILi2EN4cute5tupleIJNS5_1CILi1EEES8_S8_EEENS6_IJNS7_ILi128EEESA_SA_EEELi128ENS_6half_tEfNS_4arch4Sm90ELb0ELb1ELb0ELb0ELb0ELb0ELb0ELb1ELb1ELb1ELb1ELb0EEENS1_21CollectiveEpilogueFwdISB_S9_SC_SE_Li256ELb0ELb1ELb1ELb0EEENS1_19SingleTileSchedulerILb0ELb1ELb1ELi128EEEEEEEEEvNT_6ParamsE,(.L_x_3094 - _ZN7cutlass13device_kernelIN5flash11enable_sm90INS1_16FlashAttnFwdSm90INS1_25CollectiveMainloopFwdSm90ILi2EN4cute5tupleIJNS5_1CILi1EEES8_S8_EEENS6_IJNS7_ILi128EEESA_SA_EEELi128ENS_6half_tEfNS_4arch4Sm90ELb0ELb1ELb0ELb0ELb0ELb0ELb0ELb1ELb1ELb1ELb1ELb0EEENS1_21CollectiveEpilogueFwdISB_S9_SC_SE_Li256ELb0ELb1ELb1ELb0EEENS1_19SingleTileSchedulerILb0ELb1ELb1ELi128EEEEEEEEEvNT_6ParamsE)
        .other          _ZN7cutlass13device_kernelIN5flash11enable_sm90INS1_16FlashAttnFwdSm90INS1_25CollectiveMainloopFwdSm90ILi2EN4cute5tupleIJNS5_1CILi1EEES8_S8_EEENS6_IJNS7_ILi128EEESA_SA_EEELi128ENS_6half_tEfNS_4arch4Sm90ELb0ELb1ELb0ELb0ELb0ELb0ELb0ELb1ELb1ELb1ELb1ELb0EEENS1_21CollectiveEpilogueFwdISB_S9_SC_SE_Li256ELb0ELb1ELb1ELb0EEENS1_19SingleTileSchedulerILb0ELb1ELb1ELi128EEEEEEEEEvNT_6ParamsE,@"STO_CUDA_ENTRY STV_DEFAULT"
_ZN7cutlass13device_kernelIN5flash11enable_sm90INS1_16FlashAttnFwdSm90INS1_25CollectiveMainloopFwdSm90ILi2EN4cute5tupleIJNS5_1CILi1EEES8_S8_EEENS6_IJNS7_ILi128EEESA_SA_EEELi128ENS_6half_tEfNS_4arch4Sm90ELb0ELb1ELb0ELb0ELb0ELb0ELb0ELb1ELb1ELb1ELb1ELb0EEENS1_21CollectiveEpilogueFwdISB_S9_SC_SE_Li256ELb0ELb1ELb1ELb0EEENS1_19SingleTileSchedulerILb0ELb1ELb1ELi128EEEEEEEEEvNT_6ParamsE:
        /* <DEDUP_REMOVED lines=17> */
.L_x_941:
[----:B------:R-:W-:Y:S05]  /*0110*/  BSYNC B0 ;  /* 0x0000000000007941 */ /* 0x000fea0003800000 */
.L_x_940:
        /* <DEDUP_REMOVED lines=40> */
.L_x_942:
        /* <DEDUP_REMOVED lines=22> */
.L_x_943:
        /* <DEDUP_REMOVED lines=18> */
.L_x_944:
        /* <DEDUP_REMOVED lines=22> */
.L_x_945:
        /* <DEDUP_REMOVED lines=22> */
.L_x_946:
[----:B--2---:R-:W-:Y:S01]  /*08e0*/  ISETP.NE.AND P0, PT, R2, RZ, PT ;  /* 0x000000ff0200720c */ /* 0x004fe20003f05270 */
[----:B------:R-:W-:Y:S01]  /*08f0*/  IMAD.MOV.U32 R2, RZ, RZ, 0x1 ;  /* 0x00000001ff027424 */ /* 0x000fe200078e00ff */
[----:B------:R-:W-:Y:S01]  /*0900*/  NOP ;  /* 0x0000000000007918 */ /* 0x000fe20000000000 */
[----:B------:R-:W-:Y:S01]  /*0910*/  ULDC.64 UR44, c[0x0][0x208] ;  /* 0x00008200002c7ab9 */ /* 0x000fe20000000a00 */
[----:B------:R-:W-:Y:S02]  /*0920*/  BSSY B6, `(.L_x_947) ;  /* 0x0001253000067945 */ /* 0x000fe40003800000 */
[----:B------:R-:W-:-:S05]  /*0930*/  SEL R2, R2, 0x2, !P0 ;  /* 0x0000000202027807 */ /* 0x000fca0004000000 */
[----:B------:R2:W-:Y:S01]  /*0940*/  STL [R1+0x14], R2 ;  /* 0x0000140201007387 */ /* 0x0005e20000100800 */
[----:B01-34-:R-:W-:Y:S06]  /*0950*/  BAR.SYNC.DEFER_BLOCKING 0x0 ;  /* 0x0000000000007b1d */ /* 0x01bfec0000010000 */
[----:B------:R-:W-:Y:S05]  /*0960*/  @!P0 BRA `(.L_x_948) ;  /* 0x000000e400988947 */ /* 0x000fea0003800000 */
.L_x_949:
[----:B------:R-:W-:-:S08]  /*0970*/  NOP ;  /* 0x0000000000007918 */ /* 0x000fd00000000000 */
[----:B------:R-:W0:Y:S02]  /*0980*/  USETMAXREG.TRY_ALLOC.CTAPOOL UP0, 0xf0 ;  /* 0x000000f0000079c8 */ /* 0x000e240008000600 */
[----:B0-----:R-:W-:-:S13]  /*0990*/  PLOP3.LUT P0, PT, PT, PT, UP0, 0x80, 0x0 ;  /* 0x000000000000781c */ /* 0x001fda0003f0f008 */
[----:B------:R-:W-:Y:S05]  /*09a0*/  @!P0 BRA `(.L_x_949) ;  /* 0xfffffffc00f08947 */ /* 0x000fea000383ffff */
[----:B--2---:R-:W0:Y:S01]  /*09b0*/  LDC R2, c[0x0][0xc50] ;  /* 0x00031400ff027b82 */ /* 0x004e220000000800 */
[----:B------:R-:W1:Y:S07]  /*09c0*/  S2R R6, SR_TID.X ;  /* 0x0000000000067919 */ /* 0x000e6e0000002100 */
[----:B------:R-:W2:Y:S08]  /*09d0*/  S2UR UR4, SR_CTAID.Y ;  /* 0x00000000000479c3 */ /* 0x000eb00000002600 */
[----:B------:R-:W3:Y:S08]  /*09e0*/  S2UR UR5, SR_CTAID.Z ;  /* 0x00000000000579c3 */ /* 0x000ef00000002700 */
[----:B------:R-:W-:Y:S06]  /*09f0*/  BAR.ARV 0x8, 0x180 ;  /* 0x0206000000007b1d */ /* 0x000fec0000002000 */
[----:B0-----:R-:W-:Y:S01]  /*0a00*/  ISETP.NE.AND P1, PT, R2, 0x1, PT ;  /* 0x000000010200780c */ /* 0x001fe20003f25270 */
[----:B--2---:R-:W-:Y:S01]  /*0a10*/  IMAD.U32 R18, RZ, RZ, UR4 ;  /* 0x00000004ff127e24 */ /* 0x004fe2000f8e00ff */
[----:B-1----:R-:W-:-:S11]  /*0a20*/  LOP3.LUT R4, R6, 0xffffff80, RZ, 0xc0, !PT ;  /* 0xffffff8006047812 */ /* 0x002fd600078ec0ff */
[----:B------:R-:W0:Y:S01]  /*0a30*/  @P1 LDC R0, c[0x0][0xc54] ;  /* 0x00031500ff001b82 */ /* 0x000e220000000800 */
[----:B------:R-:W-:-:S07]  /*0a40*/  ISETP.NE.AND P0, PT, R4, 0x80, PT ;  /* 0x000000800400780c */ /* 0x000fce0003f05270 */
[----:B------:R-:W1:Y:S08]  /*0a50*/  @P1 LDC R3, c[0x0][0xc58] ;  /* 0x00031600ff031b82 */ /* 0x000e700000000800 */
[----:B------:R-:W-:Y:S06]  /*0a60*/  @!P0 BAR.ARV 0x9, 0x100 ;  /* 0x0244000000008b1d */ /* 0x000fec0000002000 */
[----:B---3--:R-:W-:Y:S01]  /*0a70*/  ISETP.LE.AND P0, PT, RZ, UR5, PT ;  /* 0x00000005ff007c0c */ /* 0x008fe2000bf03270 */
[----:B0-----:R-:W-:-:S05]  /*0a80*/  @P1 IMAD.HI.U32 R0, R0, UR4, RZ ;  /* 0x0000000400001c27 */ /* 0x001fca000f8e00ff */
[----:B-1----:R-:W-:-:S05]  /*0a90*/  @P1 SHF.R.U32.HI R18, RZ, R3, R0 ;  /* 0x00000003ff121219 */ /* 0x002fca0000011600 */
[----:B------:R-:W-:-:S04]  /*0aa0*/  IMAD.MOV R3, RZ, RZ, -R18 ;  /* 0x000000ffff037224 */ /* 0x000fc800078e0a12 */
[----:B------:R-:W-:Y:S01]  /*0ab0*/  IMAD R17, R2, R3, UR4 ;  /* 0x0000000402117e24 */ /* 0x000fe2000f8e0203 */
[----:B------:R-:W-:Y:S06]  /*0ac0*/  @!P0 BRA `(.L_x_950) ;  /* 0x0000012000e08947 */ /* 0x000fec0003800000 */
[----:B------:R-:W0:Y:S01]  /*0ad0*/  LDC R0, c[0x0][0x448] ;  /* 0x00011200ff007b82 */ /* 0x000e220000000800 */
[----:B------:R-:W1:Y:S01]  /*0ae0*/  S2R R23, SR_CTAID.X ;  /* 0x0000000000177919 */ /* 0x000e620000002500 */
[----:B------:R-:W-:-:S06]  /*0af0*/  VIADD R89, R6, 0xffffff80 ;  /* 0xffffff8006597836 */ /* 0x000fcc0000000000 */
[----:B------:R-:W2:Y:S08]  /*0b00*/  LDC.64 R2, c[0x0][0x418] ;  /* 0x00010600ff027b82 */ /* 0x000eb00000000a00 */
[----:B------:R-:W3:Y:S01]  /*0b10*/  LDC.64 R12, c[0x0][0x9e0] ;  /* 0x00027800ff0c7b82 */ /* 0x000ee20000000a00 */
[----:B0-----:R-:W-:-:S07]  /*0b20*/  ISETP.NE.AND P1, PT, R0, 0x1, PT ;  /* 0x000000010000780c */ /* 0x001fce0003f25270 */
[----:B------:R-:W0:Y:S01]  /*0b30*/  LDC R9, c[0x0][0x288] ;  /* 0x0000a200ff097b82 */ /* 0x000e220000000800 */
[----:B--2---:R-:W-:-:S07]  /*0b40*/  ISETP.NE.U32.AND P0, PT, R2, RZ, PT ;  /* 0x000000ff0200720c */ /* 0x004fce0003f05070 */
[----:B------:R-:W2:Y:S01]  /*0b50*/  LDC R16, c[0x0][0x424] ;  /* 0x00010900ff107b82 */ /* 0x000ea20000000800 */
[----:B-1----:R-:W-:Y:S01]  /*0b60*/  IMAD.SHL.U32 R23, R23, 0x80, RZ ;  /* 0x0000008017177824 */ /* 0x002fe200078e00ff */
[----:B------:R-:W-:-:S03]  /*0b70*/  ISETP.NE.AND.EX P0, PT, R3, RZ, PT, P0 ;  /* 0x000000ff0300720c */ /* 0x000fc60003f05300 */
[----:B------:R-:W-:Y:S01]  /*0b80*/  @P1 VIADD R0, R23, 0x7f ;  /* 0x0000007f17001836 */ /* 0x000fe20000000000 */
[----:B---3--:R-:W-:Y:S02]  /*0b90*/  ISETP.GE.AND P2, PT, R13, 0x1, PT ;  /* 0x000000010d00780c */ /* 0x008fe40003f46270 */
[----:B------:R-:W1:Y:S08]  /*0ba0*/  @P1 LDC R5, c[0x0][0x44c] ;  /* 0x00011300ff051b82 */ /* 0x000e700000000800 */
[----:B------:R-:W3:Y:S01]  /*0bb0*/  @P1 LDC R7, c[0x0][0x450] ;  /* 0x00011400ff071b82 */ /* 0x000ee20000000800 */
[----:B0-----:R-:W-:-:S07]  /*0bc0*/  IADD3 R3, -R9, 0x1, RZ ;  /* 0x0000000109037810 */ /* 0x001fce0007ffe1ff */
[----:B------:R-:W0:Y:S01]  /*0bd0*/  LDC R11, c[0x0][0x2f0] ;  /* 0x0000bc00ff0b7b82 */ /* 0x000e220000000800 */
[----:B--2---:R-:W-:Y:S01]  /*0be0*/  SEL R16, R16, 0x1, P0 ;  /* 0x0000000110107807 */ /* 0x004fe20000000000 */
[----:B-1----:R-:W-:-:S04]  /*0bf0*/  @P1 IMAD.HI.U32 R2, R0, R5, RZ ;  /* 0x0000000500021227 */ /* 0x002fc800078e00ff */
[----:B------:R-:W-:Y:S01]  /*0c00*/  VIADD R0, R23, 0x7f ;  /* 0x0000007f17007836 */ /* 0x000fe20000000000 */
[----:B---3--:R-:W-:Y:S01]  /*0c10*/  @P1 SHF.R.U32.HI R0, RZ, R7, R2 ;  /* 0x00000007ff001219 */ /* 0x008fe20000011602 */
[----:B0-----:R-:W-:-:S04]  /*0c20*/  IMAD R3, R16, R11, R3 ;  /* 0x0000000b10037224 */ /* 0x001fc800078e0203 */
[----:B------:R-:W-:-:S04]  /*0c30*/  IMAD.IADD R3, R3, 0x1, R0 ;  /* 0x0000000103037824 */ /* 0x000fc800078e0200 */
[----:B------:R-:W-:Y:S01]  /*0c40*/  IMAD.IADD R0, R3, 0x1, R12 ;  /* 0x0000000103007824 */ /* 0x000fe200078e020c */
[----:B------:R-:W-:Y:S06]  /*0c50*/  @!P2 BRA `(.L_x_951) ;  /* 0x000000000040a947 */ /* 0x000fec0003800000 */
[C---:B------:R-:W-:Y:S01]  /*0c60*/  ISETP.GT.AND P0, PT, R3.reuse, RZ, PT ;  /* 0x000000ff0300720c */ /* 0x040fe20003f04270 */
[----:B------:R-:W-:-:S12]  /*0c70*/  VIADD R2, R3, 0xffffffff ;  /* 0xffffffff03027836 */ /* 0x000fd80000000000 */
[----:B------:R-:W-:Y:S05]  /*0c80*/  @P0 BRA `(.L_x_952) ;  /* 0x00000000001c0947 */ /* 0x000fea0003800000 */
[----:B------:R-:W-:Y:S01]  /*0c90*/  ISETP.NE.AND P0, PT, R13, 0x1, PT ;  /* 0x000000010d00780c */ /* 0x000fe20003f05270 */
[----:B------:R-:W-:-:S12]  /*0ca0*/  IMAD.MOV R3, RZ, RZ, -R3 ;  /* 0x000000ffff037224 */ /* 0x000fd800078e0a03 */
[----:B------:R-:W0:Y:S02]  /*0cb0*/  @P0 LDC.64 R4, c[0x0][0x9e8] ;  /* 0x00027a00ff040b82 */ /* 0x000e240000000a00 */
[----:B0-----:R-:W-:-:S05]  /*0cc0*/  @P0 IMAD.HI.U32 R2, R3, R4, RZ ;  /* 0x0000000403020227 */ /* 0x001fca00078e00ff */
[----:B------:R-:W-:-:S04]  /*0cd0*/  @P0 SHF.R.U32.HI R3, RZ, R5, R2 ;  /* 0x00000005ff030219 */ /* 0x000fc80000011602 */
[----:B------:R-:W-:Y:S01]  /*0ce0*/  LOP3.LUT R2, RZ, R3, RZ, 0x33, !PT ;  /* 0x00000003ff027212 */ /* 0x000fe200078e33ff */
[----:B------:R-:W-:Y:S06]  /*0cf0*/  BRA `(.L_x_953) ;  /* 0x0000000000107947 */ /* 0x000fec0003800000 */
.L_x_952:
[----:B------:R-:W-:-:S13]  /*0d00*/  ISETP.NE.AND P0, PT, R13, 0x1, PT ;  /* 0x000000010d00780c */ /* 0x000fda0003f05270 */
[----:B------:R-:W0:Y:S02]  /*0d10*/  @P0 LDC.64 R4, c[0x0][0x9e8] ;  /* 0x00027a00ff040b82 */ /* 0x000e240000000a00 */
[----:B0-----:R-:W-:-:S05]  /*0d20*/  @P0 IMAD.HI.U32 R4, R2, R4, RZ ;  /* 0x0000000402040227 */ /* 0x001fca00078e00ff */
[----:B------:R-:W-:-:S07]  /*0d30*/  @P0 SHF.R.U32.HI R2, RZ, R5, R4 ;  /* 0x00000005ff020219 */ /* 0x000fce0000011604 */
.L_x_953:
[----:B------:R-:W-:-:S05]  /*0d40*/  IMAD R3, R2, R13, R13 ;  /* 0x0000000d02037224 */ /* 0x000fca00078e020d */
[----:B------:R-:W-:-:S07]  /*0d50*/  VIMNMX R0, R0, R3, PT ;  /* 0x0000000300007248 */ /* 0x000fce0003fe0100 */
.L_x_951:
[----:B------:R-:W0:Y:S01]  /*0d60*/  @P1 LDC R4, c[0x0][0x44c] ;  /* 0x00011300ff041b82 */ /* 0x000e220000000800 */
[----:B------:R-:W-:Y:S01]  /*0d70*/  VIADD R2, R0, 0x7f ;  /* 0x0000007f00027836 */ /* 0x000fe20000000000 */
[----:B------:R-:W-:Y:S01]  /*0d80*/  ULDC UR4, c[0x0][0x9dc] ;  /* 0x0002770000047ab9 */ /* 0x000fe20000000800 */
[CC--:B------:R-:W-:Y:S02]  /*0d90*/  IMAD R0, R16.reuse, R11.reuse, 0x7f ;  /* 0x0000007f10007424 */ /* 0x0c0fe400078e020b */
[----:B------:R-:W-:Y:S01]  /*0da0*/  IMAD.MOV.U32 R7, RZ, RZ, R23 ;  /* 0x000000ffff077224 */ /* 0x000fe200078e0017 */
[----:B------:R-:W-:Y:S01]  /*0db0*/  SHF.R.S32.HI R5, RZ, 0x1f, R2 ;  /* 0x0000001fff057819 */ /* 0x000fe20000011402 */
[----:B------:R-:W-:Y:S01]  /*0dc0*/  IMAD R88, R16, R11, -R9 ;  /* 0x0000000b10587224 */ /* 0x000fe200078e0a09 */
[----:B------:R-:W1:Y:S01]  /*0dd0*/  @P1 LDC R15, c[0x0][0x450] ;  /* 0x00011400ff0f1b82 */ /* 0x000e620000000800 */
[----:B------:R-:W-:Y:S02]  /*0de0*/  SHF.R.S32.HI R3, RZ, 0x1f, R0 ;  /* 0x0000001fff037819 */ /* 0x000fe40000011400 */
[----:B------:R-:W-:-:S02]  /*0df0*/  LEA.HI R5, R5, R2, RZ, 0x7 ;  /* 0x0000000205057211 */ /* 0x000fc400078f38ff */
[----:B------:R-:W-:Y:S02]  /*0e00*/  LEA.HI R3, R3, R0, RZ, 0x7 ;  /* 0x0000000003037211 */ /* 0x000fe400078f38ff */
[----:B------:R-:W-:Y:S02]  /*0e10*/  SHF.R.S32.HI R0, RZ, 0x7, R5 ;  /* 0x00000007ff007819 */ /* 0x000fe40000011405 */
[----:B------:R-:W-:-:S04]  /*0e20*/  SHF.R.S32.HI R3, RZ, 0x7, R3 ;  /* 0x00000007ff037819 */ /* 0x000fc80000011403 */
[----:B------:R-:W-:Y:S01]  /*0e30*/  VIMNMX R9, R3, R0, PT ;  /* 0x0000000003097248 */ /* 0x000fe20003fe0100 */
[----:B0-----:R-:W-:-:S05]  /*0e40*/  @P1 IMAD.HI.U32 R4, R23, R4, RZ ;  /* 0x0000000417041227 */ /* 0x001fca00078e00ff */
[----:B-1----:R-:W-:-:S05]  /*0e50*/  @P1 SHF.R.U32.HI R7, RZ, R15, R4 ;  /* 0x0000000fff071219 */ /* 0x002fca0000011604 */
[----:B------:R-:W-:-:S04]  /*0e60*/  IMAD.IADD R2, R88, 0x1, R7 ;  /* 0x0000000158027824 */ /* 0x000fc800078e0207 */
[----:B------:R-:W-:Y:S01]  /*0e70*/  VIADD R0, R2, -UR4 ;  /* 0x8000000402007c36 */ /* 0x000fe20008000000 */
[----:B------:R-:W-:Y:S06]  /*0e80*/  @!P2 BRA `(.L_x_954) ;  /* 0x00000000003ca947 */ /* 0x000fec0003800000 */
[----:B------:R-:W-:-:S13]  /*0e90*/  ISETP.GT.AND P0, PT, R2, -0x1, PT ;  /* 0xffffffff0200780c */ /* 0x000fda0003f04270 */
[----:B------:R-:W-:Y:S05]  /*0ea0*/  @P0 BRA `(.L_x_955) ;  /* 0x00000000001c0947 */ /* 0x000fea0003800000 */
[----:B------:R-:W-:Y:S02]  /*0eb0*/  ISETP.NE.AND P0, PT, R13, 0x1, PT ;  /* 0x000000010d00780c */ /* 0x000fe40003f05270 */
[----:B------:R-:W-:-:S11]  /*0ec0*/  LOP3.LUT R3, RZ, R2, RZ, 0x33, !PT ;  /* 0x00000002ff037212 */ /* 0x000fd600078e33ff */
[----:B------:R-:W0:Y:S02]  /*0ed0*/  @P0 LDC.64 R4, c[0x0][0x9e8] ;  /* 0x00027a00ff040b82 */ /* 0x000e240000000a00 */
[----:B0-----:R-:W-:-:S05]  /*0ee0*/  @P0 IMAD.HI.U32 R2, R3, R4, RZ ;  /* 0x0000000403020227 */ /* 0x001fca00078e00ff */
[----:B------:R-:W-:-:S04]  /*0ef0*/  @P0 SHF.R.U32.HI R3, RZ, R5, R2 ;  /* 0x00000005ff030219 */ /* 0x000fc80000011602 */
[----:B------:R-:W-:Y:S01]  /*0f00*/  LOP3.LUT R2, RZ, R3, RZ, 0x33, !PT ;  /* 0x00000003ff027212 */ /* 0x000fe200078e33ff */
[----:B------:R-:W-:Y:S06]  /*0f10*/  BRA `(.L_x_956) ;  /* 0x0000000000107947 */ /* 0x000fec0003800000 */
.L_x_955:
[----:B------:R-:W-:-:S13]  /*0f20*/  ISETP.NE.AND P0, PT, R13, 0x1, PT ;  /* 0x000000010d00780c */ /* 0x000fda0003f05270 */
[----:B------:R-:W0:Y:S02]  /*0f30*/  @P0 LDC.64 R4, c[0x0][0x9e8] ;  /* 0x00027a00ff040b82 */ /* 0x000e240000000a00 */
[----:B0-----:R-:W-:-:S05]  /*0f40*/  @P0 IMAD.HI.U32 R4, R2, R4, RZ ;  /* 0x0000000402040227 */ /* 0x001fca00078e00ff */
[----:B------:R-:W-:-:S07]  /*0f50*/  @P0 SHF.R.U32.HI R2, RZ, R5, R4 ;  /* 0x00000005ff020219 */ /* 0x000fce0000011604 */
.L_x_956:
[----:B------:R-:W-:-:S05]  /*0f60*/  IMAD R3, R2, R13, RZ ;  /* 0x0000000d02037224 */ /* 0x000fca00078e02ff */
[----:B------:R-:W-:-:S07]  /*0f70*/  VIMNMX R0, R0, R3, !PT ;  /* 0x0000000300007248 */ /* 0x000fce0007fe0100 */
.L_x_954:
[----:B------:R-:W-:Y:S01]  /*0f80*/  SHF.R.S32.HI R3, RZ, 0x1f, R0 ;  /* 0x0000001fff037819 */ /* 0x000fe20000011400 */
[----:B------:R-:W-:-:S03]  /*0f90*/  IMAD.MOV.U32 R22, RZ, RZ, RZ ;  /* 0x000000ffff167224 */ /* 0x000fc600078e00ff */
[----:B------:R-:W-:Y:S02]  /*0fa0*/  LEA.HI R3, R3, R0, RZ, 0x7 ;  /* 0x0000000003037211 */ /* 0x000fe400078f38ff */
[----:B------:R-:W-:Y:S02]  /*0fb0*/  SHF.R.U32.HI R0, RZ, 0x10, R17 ;  /* 0x00000010ff007819 */ /* 0x000fe40000011611 */
[----:B------:R-:W-:Y:S02]  /*0fc0*/  SHF.R.S32.HI R3, RZ, 0x7, R3 ;  /* 0x00000007ff037819 */ /* 0x000fe40000011403 */
[----:B------:R-:W-:Y:S02]  /*0fd0*/  ISETP.NE.AND P0, PT, R0, RZ, PT ;  /* 0x000000ff0000720c */ /* 0x000fe40003f05270 */
[----:B------:R-:W-:Y:S02]  /*0fe0*/  VIMNMX R8, RZ, R3, !PT ;  /* 0x00000003ff087248 */ /* 0x000fe40007fe0100 */
[----:B------:R-:W-:-:S02]  /*0ff0*/  LOP3.LUT R17, R17, 0xffff, RZ, 0xc0, !PT ;  /* 0x0000ffff11117812 */ /* 0x000fc400078ec0ff */
[----:B------:R-:W-:-:S07]  /*1000*/  ISETP.GT.AND P1, PT, R9, R8, PT ;  /* 0x000000080900720c */ /* 0x000fce0003f24270 */
[----:B------:R-:W0:Y:S06]  /*1010*/  @!P0 LDC R0, c[0x0][0x9f0] ;  /* 0x00027c00ff008b82 */ /* 0x000e2c0000000800 */
[----:B------:R-:W-:Y:S05]  /*1020*/  @!P1 BRA `(.L_x_957) ;  /* 0x0000000000709947 */ /* 0x000fea0003800000 */
[-C--:B0-----:R-:W-:Y:S02]  /*1030*/  IABS R6, R0.reuse ;  /* 0x0000000000067213 */ /* 0x081fe40000000000 */
[----:B------:R-:W-:Y:S02]  /*1040*/  IADD3 R2, R0, -0x1, R9 ;  /* 0xffffffff00027810 */ /* 0x000fe40007ffe009 */
[----:B------:R-:W0:Y:S03]  /*1050*/  I2F.RP R4, R6 ;  /* 0x0000000600047306 */ /* 0x000e260000209400 */
[----:B------:R-:W-:Y:S01]  /*1060*/  IMAD.IADD R5, R2, 0x1, -R8 ;  /* 0x0000000102057824 */ /* 0x000fe200078e0a08 */
[----:B------:R-:W-:-:S04]  /*1070*/  IABS R2, R0 ;  /* 0x0000000000027213 */ /* 0x000fc80000000000 */
[----:B------:R-:W-:Y:S02]  /*1080*/  IABS R10, R5 ;  /* 0x00000005000a7213 */ /* 0x000fe40000000000 */
[----:B------:R-:W-:-:S04]  /*1090*/  LOP3.LUT R5, R5, R0, RZ, 0x3c, !PT ;  /* 0x0000000005057212 */ /* 0x000fc800078e3cff */
[----:B------:R-:W-:Y:S01]  /*10a0*/  ISETP.GE.AND P2, PT, R5, RZ, PT ;  /* 0x000000ff0500720c */ /* 0x000fe20003f46270 */
[----:B0-----:R-:W0:Y:S02]  /*10b0*/  MUFU.RCP R4, R4 ;  /* 0x0000000400047308 */ /* 0x001e240000001000 */
[----:B0-----:R-:W-:Y:S02]  /*10c0*/  VIADD R3, R4, 0xffffffe ;  /* 0x0ffffffe04037836 */ /* 0x001fe40000000000 */
[----:B------:R-:W-:Y:S02]  /*10d0*/  IMAD.MOV R4, RZ, RZ, -R2 ;  /* 0x000000ffff047224 */ /* 0x000fe400078e0a02 */
[----:B------:R-:W-:Y:S02]  /*10e0*/  IMAD.MOV.U32 R2, RZ, RZ, RZ ;  /* 0x000000ffff027224 */ /* 0x000fe400078e00ff */
[----:B------:R-:W0:Y:S02]  /*10f0*/  F2I.FTZ.U32.TRUNC.NTZ R3, R3 ;  /* 0x0000000300037305 */ /* 0x000e24000021f000 */
[----:B0-----:R-:W-:-:S04]  /*1100*/  IMAD.MOV R7, RZ, RZ, -R3 ;  /* 0x000000ffff077224 */ /* 0x001fc800078e0a03 */
[----:B------:R-:W-:-:S04]  /*1110*/  IMAD R7, R7, R6, RZ ;  /* 0x0000000607077224 */ /* 0x000fc800078e02ff */
[----:B------:R-:W-:-:S04]  /*1120*/  IMAD.HI.U32 R2, R3, R7, R2 ;  /* 0x0000000703027227 */ /* 0x000fc800078e0002 */
[----:B------:R-:W-:-:S04]  /*1130*/  IMAD.MOV.U32 R3, RZ, RZ, R10 ;  /* 0x000000ffff037224 */ /* 0x000fc800078e000a */
[----:B------:R-:W-:-:S04]  /*1140*/  IMAD.HI.U32 R2, R2, R3, RZ ;  /* 0x0000000302027227 */ /* 0x000fc800078e00ff */
        /* <DEDUP_REMOVED lines=9> */
[----:B------:R-:W-:-:S07]  /*11e0*/  IMAD.MOV.U32 R22, RZ, RZ, R2 ;  /* 0x000000ffff167224 */ /* 0x000fce00078e0002 */
.L_x_957:
[-C--:B------:R-:W-:Y:S01]  /*11f0*/  IMAD R17, R17, R22.reuse, R8 ;  /* 0x0000001611117224 */ /* 0x080fe200078e0208 */
[----:B------:R-:W-:Y:S02]  /*1200*/  PLOP3.LUT P0, PT, PT, PT, PT, 0x80, 0x0 ;  /* 0x000000000000781c */ /* 0x000fe40003f0f070 */
[----:B------:R-:W-:Y:S02]  /*1210*/  CS2R R4, SRZ ;  /* 0x0000000000047805 */ /* 0x000fe4000001ff00 */
[----:B------:R-:W-:Y:S02]  /*1220*/  CS2R R150, SRZ ;  /* 0x0000000000967805 */ /* 0x000fe4000001ff00 */
[----:B------:R-:W-:Y:S02]  /*1230*/  CS2R R148, SRZ ;  /* 0x0000000000947805 */ /* 0x000fe4000001ff00 */
[----:B------:R-:W-:Y:S02]  /*1240*/  VIADDMNMX R22, R17, R22, R9, PT ;  /* 0x0000001611167246 */ /* 0x000fe40003800109 */
[----:B------:R-:W-:-:S02]  /*1250*/  CS2R R146, SRZ ;  /* 0x0000000000927805 */ /* 0x000fc4000001ff00 */
[----:B------:R-:W-:Y:S02]  /*1260*/  CS2R R144, SRZ ;  /* 0x0000000000907805 */ /* 0x000fe4000001ff00 */
[----:B------:R-:W-:Y:S02]  /*1270*/  CS2R R142, SRZ ;  /* 0x00000000008e7805 */ /* 0x000fe4000001ff00 */
[----:B------:R-:W-:Y:S02]  /*1280*/  ISETP.GT.AND P1, PT, R22, R17, PT ;  /* 0x000000111600720c */ /* 0x000fe40003f24270 */
        /* <DEDUP_REMOVED lines=26> */
[----:B------:R-:W-:Y:S01]  /*1430*/  CS2R R2, SRZ ;  /* 0x0000000000027805 */ /* 0x000fe2000001ff00 */
[----:B------:R-:W-:Y:S06]  /*1440*/  @!P1 BRA `(.L_x_958) ;  /* 0x000000c000c49947 */ /* 0x000fec0003800000 */
[----:B------:R-:W-:Y:S01]  /*1450*/  SHF.R.S32.HI R90, RZ, 0x1f, R89 ;  /* 0x0000001fff5a7819 */ /* 0x000fe20000011459 */
[----:B------:R-:W1:Y:S01]  /*1460*/  S2UR UR5, SR_CgaCtaId ;  /* 0x00000000000579c3 */ /* 0x000e620000008800 */
[----:B------:R-:W-:Y:S02]  /*1470*/  UMOV UR36, 0x400 ;  /* 0x0000040000247882 */ /* 0x000fe40000000000 */
[----:B------:R-:W-:-:S04]  /*1480*/  LEA.HI R91, R90, R89, RZ, 0x7 ;  /* 0x000000595a5b7211 */ /* 0x000fc800078f38ff */
[----:B------:R-:W-:-:S05]  /*1490*/  SHF.R.S32.HI R92, RZ, 0x7, R91 ;  /* 0x00000007ff5c7819 */ /* 0x000fca000001145b */
[----:B0-----:R-:W0:Y:S01]  /*14a0*/  SHFL.IDX PT, R0, R92, RZ, 0x1f ;  /* 0x00001fff5c007589 */ /* 0x001e2200000e0000 */
[----:B-1----:R-:W-:-:S04]  /*14b0*/  ULEA UR36, UR5, UR36, 0x18 ;  /* 0x0000002405247291 */ /* 0x002fc8000f8ec03f */
[----:B------:R-:W-:-:S04]  /*14c0*/  UIADD3 UR5, UR36, 0x10400, URZ ;  /* 0x0001040024057890 */ /* 0x000fc8000fffe03f */
[----:B------:R-:W-:Y:S01]  /*14d0*/  ULOP3.LUT UP0, URZ, UR5, 0x3ff, URZ, 0xc0, !UPT ;  /* 0x000003ff053f7892 */ /* 0x000fe2000f80c03f */
[----:B0-----:R-:W-:-:S05]  /*14e0*/  R2UR UR37, R0 ;  /* 0x00000000002572ca */ /* 0x001fca00000e0000 */
[----:B------:R-:W-:-:S08]  /*14f0*/  PLOP3.LUT P0, PT, PT, PT, UP0, 0x80, 0x0 ;  /* 0x000000000000781c */ /* 0x000fd00003f0f008 */
[----:B------:R-:W-:-:S04]  /*1500*/  ULEA.HI UR4, UR37, UR37, URZ, 0x1 ;  /* 0x0000002525047291 */ /* 0x000fc8000f8f083f */
        /* <DEDUP_REMOVED lines=22> */
.L_x_959:
[----:B------:R-:W2:Y:S01]  /*1670*/  LDL.LU R20, [R1+0x14] ;  /* 0x0000140001147983 */ /* 0x000ea20000300800 */
[----:B------:R-:W-:-:S04]  /*1680*/  SHF.L.U32 R2, RZ, 0x1f, RZ ;  /* 0x0000001fff027819 */ /* 0x000fc800000006ff */
[----:B------:R-:W0:Y:S01]  /*1690*/  SYNCS.PHASECHK.TRANS64.TRYWAIT P1, [UR36+0x28800], R2 ;  /* 0x02880002ff0075a7 */ /* 0x000e220008020164 */
[----:B--2---:R-:W-:-:S04]  /*16a0*/  LOP3.LUT R0, R20, 0x1, RZ, 0xfc, !PT ;  /* 0x0000000114007812 */ /* 0x004fc800078efcff */
[----:B------:R-:W-:Y:S01]  /*16b0*/  ISETP.NE.AND P0, PT, R0, 0x3, PT ;  /* 0x000000030000780c */ /* 0x000fe20003f05270 */
[----:B0-----:R-:W-:-:S12]  /*16c0*/  @!P1 BRA `(.L_x_960) ;  /* 0x0000011400e89947 */ /* 0x001fd80003800000 */
.L_x_1120:
[----:B------:R-:W-:Y:S05]  /*16d0*/  @!P0 BRA `(.L_x_961) ;  /* 0x0000000000048947 */ /* 0x000fea0003800000 */
[----:B------:R-:W-:Y:S01]  /*16e0*/  BPT.TRAP 0x1 ;  /* 0x000000040000795c */ /* 0x000fe20000300000 */
.L_x_961:
[----:B------:R1:W2:Y:S01]  /*16f0*/  SYNCS.PHASECHK.TRANS64.TRYWAIT P2, [UR36+0x28830], R2 ;  /* 0x02883002ff0075a7 */ /* 0x0002a20008040164 */
[----:B------:R-:W-:Y:S05]  /*1700*/  @!P0 BRA `(.L_x_962) ;  /* 0x0000000000048947 */ /* 0x000fea0003800000 */
[----:B------:R-:W-:Y:S01]  /*1710*/  BPT.TRAP 0x1 ;  /* 0x000000040000795c */ /* 0x000fe20000300000 */
.L_x_962:
[----:B------:R-:W3:Y:S01]  /*1720*/  S2R R0, SR_TID.X ;  /* 0x0000000000007919 */ /* 0x000ee20000002100 */
[----:B------:R-:W-:-:S05]  /*1730*/  IMAD.U32 R6, RZ, RZ, UR38 ;  /* 0x00000026ff067e24 */ /* 0x000fca000f8e00ff */
[----:B------:R-:W-:Y:S02]  /*1740*/  LOP3.LUT R6, R6, 0x10000, RZ, 0xfc, !PT ;  /* 0x0001000006067812 */ /* 0x000fe400078efcff */
[----:B---3--:R-:W-:-:S04]  /*1750*/  LOP3.LUT R0, R0, 0x7f, RZ, 0xc0, !PT ;  /* 0x0000007f00007812 */ /* 0x008fc800078ec0ff */
[----:B------:R-:W-:Y:S01]  /*1760*/  ISETP.NE.AND P1, PT, R0, RZ, PT ;  /* 0x000000ff0000720c */ /* 0x000fe20003f25270 */
[----:B--2---:R-:W-:-:S12]  /*1770*/  @P2 BRA `(.L_x_963) ;  /* 0x0000000000082947 */ /* 0x004fd80003800000 */
[----:B------:R-:W2:Y:S02]  /*1780*/  SYNCS.PHASECHK.TRANS64.TRYWAIT P2, [UR36+0x28830], R2 ;  /* 0x02883002ff0075a7 */ /* 0x000ea40008040164 */
[----:B--2---:R-:W-:Y:S05]  /*1790*/  @!P2 BRA `(.L_x_964) ;  /* 0x0000011400cca947 */ /* 0x004fea0003800000 */
.L_x_963:
[----:B------:R-:W-:Y:S05]  /*17a0*/  WARPSYNC.ALL ;  /* 0x0000000000007948 */ /* 0x000fea0003800000 */
[----:B------:R-:W-:Y:S01]  /*17b0*/  IMAD.MOV.U32 R7, RZ, RZ, 0x40000040 ;  /* 0x40000040ff077424 */ /* 0x000fe200078e00ff */
[----:B------:R-:W-:Y:S01]  /*17c0*/  UIADD3 UR4, UR36, 0x18400, URZ ;  /* 0x0001840024047890 */ /* 0x000fe2000fffe03f */
[C---:B------:R-:W-:Y:S01]  /*17d0*/  R2UR UR8, R6.reuse ;  /* 0x00000000060872ca */ /* 0x040fe200000e0000 */
[----:B------:R-:W-:Y:S02]  /*17e0*/  WARPGROUP.ARRIVE ;  /* 0x00000000000079c5 */ /* 0x000fe40000000000 */
[----:B------:R-:W-:Y:S01]  /*17f0*/  R2UR UR9, R7 ;  /* 0x00000000070972ca */ /* 0x000fe200000e0000 */
[----:B------:R-:W-:Y:S01]  /*1800*/  USHF.R.U32.HI UR4, URZ, 0x4, UR4 ;  /* 0x000000043f047899 */ /* 0x000fe20008011604 */
[----:B------:R-:W-:Y:S01]  /*1810*/  R2UR UR32, R6 ;  /* 0x00000000062072ca */ /* 0x000fe200000e0000 */
[----:B------:R-:W-:Y:S01]  /*1820*/  UMOV UR11, 0x40000040 ;  /* 0x40000040000b7882 */ /* 0x000fe20000000000 */
[----:B------:R-:W-:Y:S01]  /*1830*/  UMOV UR13, 0x40000040 ;  /* 0x40000040000d7882 */ /* 0x000fe20000000000 */
[----:B------:R-:W-:Y:S01]  /*1840*/  ULOP3.LUT UR4, UR4, 0x3fff, URZ, 0xc0, !UPT ;  /* 0x00003fff04047892 */ /* 0x000fe2000f8ec03f */
[----:B01----:R-:W0:Y:S01]  /*1850*/  LDC R2, c[0x0][0x448] ;  /* 0x00011200ff027b82 */ /* 0x003e220000000800 */
[----:B------:R-:W-:Y:S01]  /*1860*/  UMOV UR15, 0x40000040 ;  /* 0x40000040000f7882 */ /* 0x000fe20000000000 */
[----:B------:R-:W-:Y:S01]  /*1870*/  UMOV UR17, 0x40000040 ;  /* 0x4000004000117882 */ /* 0x000fe20000000000 */
[----:B------:R-:W-:Y:S01]  /*1880*/  ULOP3.LUT UR6, UR4, 0x10000, URZ, 0xfc, !UPT ;  /* 0x0001000004067892 */ /* 0x000fe2000f8efc3f */
[----:B------:R-:W-:Y:S01]  /*1890*/  LOP3.LUT R0, R91, 0xffffff80, RZ, 0xc0, !PT ;  /* 0xffffff805b007812 */ /* 0x000fe200078ec0ff */
[----:B------:R-:W-:Y:S01]  /*18a0*/  UMOV UR19, 0x40000040 ;  /* 0x4000004000137882 */ /* 0x000fe20000000000 */
[----:B------:R-:W-:Y:S01]  /*18b0*/  UMOV UR21, 0x40000040 ;  /* 0x4000004000157882 */ /* 0x000fe20000000000 */
[----:B------:R-:W-:Y:S01]  /*18c0*/  UIADD3 UR14, UR6, 0x4, URZ ;  /* 0x00000004060e7890 */ /* 0x000fe2000fffe03f */
[----:B------:R-:W-:Y:S01]  /*18d0*/  LEA.HI R90, R90, R89, RZ, 0x2 ;  /* 0x000000595a5a7211 */ /* 0x000fe200078f10ff */
[----:B------:R-:W-:Y:S01]  /*18e0*/  UIADD3 UR12, UR32, 0x4, URZ ;  /* 0x00000004200c7890 */ /* 0x000fe2000fffe03f */
[C---:B------:R-:W-:Y:S01]  /*18f0*/  IMAD.IADD R5, R89.reuse, 0x1, -R0 ;  /* 0x0000000159057824 */ /* 0x040fe200078e0a00 */
[----:B------:R-:W-:Y:S01]  /*1900*/  UMOV UR10, UR6 ;  /* 0x00000006000a7c82 */ /* 0x000fe20008000000 */
[----:B------:R-:W-:Y:S01]  /*1910*/  UIADD3 UR16, UR32, 0x6, URZ ;  /* 0x0000000620107890 */ /* 0x000fe2000fffe03f */
[----:B------:R-:W-:Y:S01]  /*1920*/  HGMMA.64x128x16.F32 R24, gdesc[UR8], RZ, !UPT, gsb0 ;  /* 0x01e00000081879f0 */ /* 0x000fe2000c0008ff */
[----:B------:R-:W-:Y:S01]  /*1930*/  UIADD3 UR8, UR32, 0x2, URZ ;  /* 0x0000000220087890 */ /* 0x000fe2000fffe03f */
[----:B------:R-:W-:Y:S01]  /*1940*/  SHF.R.S32.HI R0, RZ, 0x1f, R5 ;  /* 0x0000001fff007819 */ /* 0x000fe20000011405 */
[----:B------:R-:W-:Y:S01]  /*1950*/  UIADD3 UR10, UR6, 0x2, URZ ;  /* 0x00000002060a7890 */ /* 0x000fe2000fffe03f */
[----:B------:R-:W-:Y:S01]  /*1960*/  LEA.HI R4, R92, R92, RZ, 0x1 ;  /* 0x0000005c5c047211 */ /* 0x000fe200078f08ff */
[----:B------:R-:W-:Y:S01]  /*1970*/  UMOV UR9, 0x40000040 ;  /* 0x4000004000097882 */ /* 0x000fe20000000000 */
[----:B------:R-:W-:Y:S01]  /*1980*/  UMOV UR11, 0x40000040 ;  /* 0x40000040000b7882 */ /* 0x000fe20000000000 */
[----:B------:R-:W-:Y:S01]  /*1990*/  UIADD3 UR18, UR6, 0x6, URZ ;  /* 0x0000000606127890 */ /* 0x000fe2000fffe03f */
[----:B------:R-:W-:Y:S01]  /*19a0*/  LOP3.LUT R90, R90, 0xfffffffc, RZ, 0xc0, !PT ;  /* 0xfffffffc5a5a7812 */ /* 0x000fe200078ec0ff */
[----:B------:R-:W-:Y:S01]  /*19b0*/  UIADD3 UR20, UR32, 0x400, URZ ;  /* 0x0000040020147890 */ /* 0x000fe2000fffe03f */
[-C--:B------:R-:W-:Y:S01]  /*19c0*/  LEA.HI R3, R0, R5.reuse, RZ, 0x5 ;  /* 0x0000000500037211 */ /* 0x080fe200078f28ff */
[----:B------:R-:W-:Y:S01]  /*19d0*/  UIADD3 UR22, UR6, 0x400, URZ ;  /* 0x0000040006167890 */ /* 0x000fe2000fffe03f */
[----:B0-----:R-:W-:Y:S01]  /*19e0*/  ISETP.NE.AND P2, PT, R2, 0x1, PT ;  /* 0x000000010200780c */ /* 0x001fe20003f45270 */
[----:B------:R-:W-:Y:S01]  /*19f0*/  UMOV UR23, 0x40000040 ;  /* 0x4000004000177882 */ /* 0x000fe20000000000 */
[----:B------:R-:W-:Y:S01]  /*1a00*/  UIADD3 UR24, UR32, 0x402, URZ ;  /* 0x0000040220187890 */ /* 0x000fe2000fffe03f */
[----:B------:R-:W-:Y:S01]  /*1a10*/  LEA.HI R2, R0, R5, RZ, 0x2 ;  /* 0x0000000500027211 */ /* 0x000fe200078f10ff */
[----:B------:R-:W-:Y:S01]  /*1a20*/  UIADD3 UR26, UR6, 0x402, URZ ;  /* 0x00000402061a7890 */ /* 0x000fe2000fffe03f */
[----:B------:R-:W-:Y:S01]  /*1a30*/  LOP3.LUT R11, R4, 0x3fffffe, RZ, 0xc0, !PT ;  /* 0x03fffffe040b7812 */ /* 0x000fe200078ec0ff */
[----:B------:R-:W-:Y:S01]  /*1a40*/  UMOV UR25, 0x40000040 ;  /* 0x4000004000197882 */ /* 0x000fe20000000000 */
[----:B------:R-:W-:Y:S01]  /*1a50*/  UMOV UR27, 0x40000040 ;  /* 0x40000040001b7882 */ /* 0x000fe20000000000 */
[----:B------:R-:W-:Y:S01]  /*1a60*/  UIADD3 UR28, UR32, 0x404, URZ ;  /* 0x00000404201c7890 */ /* 0x000fe2000fffe03f */
[--C-:B------:R-:W-:Y:S01]  /*1a70*/  SHF.R.S32.HI R0, RZ, 0x2, R2.reuse ;  /* 0x00000002ff007819 */ /* 0x100fe20000011402 */
[----:B------:R-:W-:Y:S01]  /*1a80*/  UIADD3 UR30, UR6, 0x404, URZ ;  /* 0x00000404061e7890 */ /* 0x000fe2000fffe03f */
[----:B------:R-:W-:Y:S01]  /*1a90*/  SHF.R.S32.HI R9, RZ, 0x1f, R2 ;  /* 0x0000001fff097819 */ /* 0x000fe20000011402 */
[----:B------:R-:W-:Y:S01]  /*1aa0*/  UMOV UR29, 0x40000040 ;  /* 0x40000040001d7882 */ /* 0x000fe20000000000 */
[----:B------:R-:W-:Y:S01]  /*1ab0*/  UMOV UR31, 0x40000040 ;  /* 0x40000040001f7882 */ /* 0x000fe20000000000 */
[----:B------:R-:W-:Y:S01]  /*1ac0*/  UIADD3 UR32, UR32, 0x406, URZ ;  /* 0x0000040620207890 */ /* 0x000fe2000fffe03f */
[----:B------:R-:W0:Y:S01]  /*1ad0*/  @P2 LDC R13, c[0x0][0x44c] ;  /* 0x00011300ff0d2b82 */ /* 0x000e220000000800 */
[----:B------:R-:W-:Y:S01]  /*1ae0*/  UIADD3 UR34, UR6, 0x406, URZ ;  /* 0x0000040606227890 */ /* 0x000fe2000fffe03f */
[----:B------:R-:W-:Y:S01]  /*1af0*/  SHF.R.S32.HI R4, RZ, 0x5, R3 ;  /* 0x00000005ff047819 */ /* 0x000fe20000011403 */
[----:B------:R-:W-:Y:S01]  /*1b00*/  UMOV UR33, 0x40000040 ;  /* 0x4000004000217882 */ /* 0x000fe20000000000 */
[----:B------:R-:W-:Y:S01]  /*1b10*/  UMOV UR35, 0x40000040 ;  /* 0x4000004000237882 */ /* 0x000fe20000000000 */
[----:B------:R-:W-:Y:S01]  /*1b20*/  IMAD.IADD R90, R89, 0x1, -R90 ;  /* 0x00000001595a7824 */ /* 0x000fe200078e0a5a */
[----:B------:R-:W-:Y:S01]  /*1b30*/  LEA.HI R9, R9, R0, RZ, 0x3 ;  /* 0x0000000009097211 */ /* 0x000fe200078f18ff */
[----:B------:R-:W-:Y:S01]  /*1b40*/  IMAD R4, R4, 0x10, R23 ;  /* 0x0000001004047824 */ /* 0x000fe200078e0217 */
[----:B------:R-:W1:Y:S01]  /*1b50*/  @P2 LDC R15, c[0x0][0x450] ;  /* 0x00011400ff0f2b82 */ /* 0x000e620000000800 */
[----:B------:R-:W-:Y:S01]  /*1b60*/  IMAD.IADD R11, R92, 0x1, -R11 ;  /* 0x000000015c0b7824 */ /* 0x000fe200078e0a0b */
[----:B------:R-:W-:Y:S01]  /*1b70*/  LEA.HI R3, R90, R90, RZ, 0x1 ;  /* 0x0000005a5a037211 */ /* 0x000fe200078f08ff */
[----:B------:R-:W-:Y:S01]  /*1b80*/  ULDC UR38, c[0x0][0x2f0] ;  /* 0x0000bc0000267ab9 */ /* 0x000fe20000000800 */
[----:B------:R-:W-:Y:S01]  /*1b90*/  LOP3.LUT R9, R9, 0xfffffff8, RZ, 0xc0, !PT ;  /* 0xfffffff809097812 */ /* 0x000fe200078ec0ff */
[----:B------:R-:W-:Y:S01]  /*1ba0*/  ULDC UR4, c[0x0][0x288] ;  /* 0x0000a20000047ab9 */ /* 0x000fe20000000800 */
[----:B------:R-:W-:Y:S01]  /*1bb0*/  LOP3.LUT R3, R3, 0x1ffffffe, RZ, 0xc0, !PT ;  /* 0x1ffffffe03037812 */ /* 0x000fe200078ec0ff */
[----:B------:R-:W-:Y:S01]  /*1bc0*/  ULDC UR7, c[0x0][0x9dc] ;  /* 0x0002770000077ab9 */ /* 0x000fe20000000800 */
[----:B------:R-:W-:Y:S01]  /*1bd0*/  IADD3 R4, R4, R0, -R9 ;  /* 0x0000000004047210 */ /* 0x000fe20007ffe809 */
[----:B------:R-:W-:Y:S01]  /*1be0*/  IMAD.MOV.U32 R9, RZ, RZ, -0x80 ;  /* 0xffffff80ff097424 */ /* 0x000fe200078e00ff */
[----:B------:R-:W-:Y:S01]  /*1bf0*/  LOP3.LUT R2, R2, 0x7ffffffc, RZ, 0xc0, !PT ;  /* 0x7ffffffc02027812 */ /* 0x000fe200078ec0ff */
[----:B------:R-:W-:Y:S01]  /*1c00*/  IMAD.IADD R3, R90, 0x1, -R3 ;  /* 0x000000015a037824 */ /* 0x000fe200078e0a03 */
[----:B------:R-:W-:Y:S01]  /*1c10*/  ULOP3.LUT UR7, URZ, UR7, URZ, 0x33, !UPT ;  /* 0x000000073f077292 */ /* 0x000fe2000f8e333f */
[----:B------:R-:W-:Y:S01]  /*1c20*/  IMAD R4, R11, 0x40, R4 ;  /* 0x000000400b047824 */ /* 0x000fe200078e0204 */
[C---:B------:R-:W-:Y:S01]  /*1c30*/  LEA R21, R22.reuse, 0xffffff80, 0x7 ;  /* 0xffffff8016157811 */ /* 0x040fe200078e38ff */
[----:B------:R-:W-:-:S02]  /*1c40*/  IMAD R89, R22, R9, 0x80 ;  /* 0x0000008016597424 */ /* 0x000fc400078e0209 */
[----:B------:R-:W-:Y:S02]  /*1c50*/  IMAD R8, R3, 0x8, R4 ;  /* 0x0000000803087824 */ /* 0x000fe400078e0204 */
[----:B------:R-:W-:Y:S02]  /*1c60*/  IMAD.U32 R4, RZ, RZ, UR36 ;  /* 0x00000024ff047e24 */ /* 0x000fe4000f8e00ff */
[----:B0-----:R-:W-:-:S04]  /*1c70*/  @P2 IMAD.HI.U32 R0, R8, R13, RZ ;  /* 0x0000000d08002227 */ /* 0x001fc800078e00ff */
[----:B------:R-:W-:Y:S01]  /*1c80*/  IMAD.MOV.U32 R3, RZ, RZ, R8 ;  /* 0x000000ffff037224 */ /* 0x000fe200078e0008 */
[----:B-1----:R-:W-:Y:S01]  /*1c90*/  @P2 SHF.R.U32.HI R3, RZ, R15, R0 ;  /* 0x0000000fff032219 */ /* 0x002fe20000011600 */
[----:B------:R-:W-:Y:S01]  /*1ca0*/  IMAD.IADD R5, R5, 0x1, -R2 ;  /* 0x0000000105057824 */ /* 0x000fe200078e0a02 */
[----:B------:R-:W0:Y:S01]  /*1cb0*/  LDC.64 R14, c[0x0][0x9e0] ;  /* 0x00027800ff0e7b82 */ /* 0x000e220000000a00 */
[----:B------:R-:W-:Y:S02]  /*1cc0*/  VIADD R2, R89, 0x1 ;  /* 0x0000000159027836 */ /* 0x000fe40000000000 */
[----:B------:R-:W1:Y:S01]  /*1cd0*/  SHFL.IDX PT, R13, R3, RZ, 0x1c1f ;  /* 0x001c1fff030d7589 */ /* 0x000e6200000e0000 */
[----:B------:R-:W-:Y:S02]  /*1ce0*/  @!P1 VIADD R0, R4, 0x28840 ;  /* 0x0002884004009836 */ /* 0x000fe40000000000 */
[----:B------:R-:W-:-:S03]  /*1cf0*/  IMAD R9, R5, -0x2, R2 ;  /* 0xfffffffe05097824 */ /* 0x000fc600078e0202 */
[----:B------:R-:W-:Y:S01]  /*1d00*/  @!P1 PRMT R0, RZ, 0x654, R0 ;  /* 0x00000654ff009816 */ /* 0x000fe20000000000 */
[----:B------:R-:W-:Y:S02]  /*1d10*/  IMAD R2, R16, UR38, R9 ;  /* 0x0000002610027c24 */ /* 0x000fe4000f8e0209 */
[----:B------:R-:W-:-:S04]  /*1d20*/  IMAD.U32 R9, RZ, RZ, UR4 ;  /* 0x00000004ff097e24 */ /* 0x000fc8000f8e00ff */
[----:B------:R-:W-:-:S04]  /*1d30*/  IMAD.IADD R11, R2, 0x1, -R9 ;  /* 0x00000001020b7824 */ /* 0x000fc800078e0a09 */
[----:B------:R-:W-:Y:S01]  /*1d40*/  VIADD R90, R11, UR7 ;  /* 0x000000070b5a7c36 */ /* 0x000fe20008000000 */
[----:B0-----:R-:W-:Y:S01]  /*1d50*/  ISETP.GE.AND P3, PT, R15, 0x1, PT ;  /* 0x000000010f00780c */ /* 0x001fe20003f66270 */
[----:B------:R-:W-:Y:S02]  /*1d60*/  IMAD.IADD R91, R11, 0x1, R14 ;  /* 0x000000010b5b7824 */ /* 0x000fe400078e020e */
[----:B-1----:R-:W-:Y:S01]  /*1d70*/  IMAD.IADD R11, R90, 0x1, R13 ;  /* 0x000000015a0b7824 */ /* 0x002fe200078e020d */
[----:B------:R-:W-:Y:S02]  /*1d80*/  WARPGROUP.DEPBAR.LE gsb0, 0x0 ;  /* 0x00008000000079c5 */ /* 0x000fe40000010000 */
[----:B------:R-:W-:-:S06]  /*1d90*/  WARPGROUP.ARRIVE ;  /* 0x00000000000079c5 */ /* 0x000fcc0000000000 */
[----:B------:R-:W-:Y:S03]  /*1da0*/  HGMMA.64x128x16.F32 R24, gdesc[UR8], R24, gsb0 ;  /* 0x01e00000081879f0 */ /* 0x000fe60008000818 */
[----:B------:R-:W-:Y:S02]  /*1db0*/  WARPGROUP.DEPBAR.LE gsb0, 0x0 ;  /* 0x00008000000079c5 */ /* 0x000fe40000010000 */
[----:B------:R-:W-:-:S07]  /*1dc0*/  WARPGROUP.ARRIVE ;  /* 0x00000000000079c5 */ /* 0x000fce0000000000 */
        /* <DEDUP_REMOVED lines=17> */
[----:B------:R0:W-:Y:S02]  /*1ee0*/  @!P1 SYNCS.ARRIVE.TRANS64.RED.A1T0 RZ, [R0+URZ], RZ ;  /* 0x000000ff00ff99a7 */ /* 0x0001e4000810043f */
[----:B0-----:R-:W-:-:S04]  /*1ef0*/  IMAD R0, R16, UR38, R89 ;  /* 0x0000002610007c24 */ /* 0x001fc8000f8e0259 */
[----:B------:R-:W-:-:S05]  /*1f00*/  IMAD R116, R5, -0x2, R0 ;  /* 0xfffffffe05747824 */ /* 0x000fca00078e0200 */
[----:B------:R-:W-:Y:S01]  /*1f10*/  VIADDMNMX R0, R13, R91, R116, PT ;  /* 0x0000005b0d007246 */ /* 0x000fe20003800174 */
[----:B------:R-:W-:Y:S06]  /*1f20*/  @!P3 BRA `(.L_x_965) ;  /* 0x000000000054b947 */ /* 0x000fec0003800000 */
[----:B------:R-:W-:Y:S01]  /*1f30*/  IMAD R2, R16, UR38, R13 ;  /* 0x0000002610027c24 */ /* 0x000fe2000f8e020d */
[----:B------:R-:W-:Y:S03]  /*1f40*/  BSSY B0, `(.L_x_966) ;  /* 0x000000f000007945 */ /* 0x000fe60003800000 */
[----:B------:R-:W-:-:S05]  /*1f50*/  IMAD.IADD R2, R2, 0x1, -R9 ;  /* 0x0000000102027824 */ /* 0x000fca00078e0a09 */
        /* <DEDUP_REMOVED lines=9> */
.L_x_967:
[----:B------:R-:W-:-:S13]  /*1ff0*/  ISETP.NE.AND P4, PT, R15, 0x1, PT ;  /* 0x000000010f00780c */ /* 0x000fda0003f85270 */
[----:B------:R-:W0:Y:S02]  /*2000*/  @P4 LDC.64 R12, c[0x0][0x9e8] ;  /* 0x00027a00ff0c4b82 */ /* 0x000e240000000a00 */
[----:B0-----:R-:W-:-:S05]  /*2010*/  @P4 IMAD.HI.U32 R4, R2, R12, RZ ;  /* 0x0000000c02044227 */ /* 0x001fca00078e00ff */
[----:B------:R-:W-:-:S07]  /*2020*/  @P4 SHF.R.U32.HI R2, RZ, R13, R4 ;  /* 0x0000000dff024219 */ /* 0x000fce0000011604 */
.L_x_968:
[----:B------:R-:W-:Y:S05]  /*2030*/  BSYNC B0 ;  /* 0x0000000000007941 */ /* 0x000fea0003800000 */
.L_x_966:
[----:B------:R-:W-:-:S04]  /*2040*/  IMAD R2, R2, R15, -R21 ;  /* 0x0000000f02027224 */ /* 0x000fc800078e0a15 */
[----:B------:R-:W-:-:S05]  /*2050*/  IMAD R2, R5, -0x2, R2 ;  /* 0xfffffffe05027824 */ /* 0x000fca00078e0202 */
[----:B------:R-:W-:Y:S02]  /*2060*/  VIMNMX R11, R11, R2, !PT ;  /* 0x000000020b0b7248 */ /* 0x000fe40007fe0100 */
[----:B------:R-:W-:-:S07]  /*2070*/  VIADDMNMX R0, R2, R15, R0, PT ;  /* 0x0000000f02007246 */ /* 0x000fce0003800100 */
.L_x_965:
[C---:B------:R-:W-:Y:S01]  /*2080*/  ISETP.GE.AND P4, PT, R89.reuse, 0x2, PT ;  /* 0x000000025900780c */ /* 0x040fe20003f86270 */
[----:B------:R-:W0:Y:S01]  /*2090*/  SHFL.IDX PT, R3, R3, 0x1, 0x1c1f ;  /* 0x003c1f0003037f89 */ /* 0x000e2200000e0000 */
[----:B------:R-:W-:Y:S02]  /*20a0*/  ISETP.GE.AND P6, PT, R89, 0x9, PT ;  /* 0x000000095900780c */ /* 0x000fe40003fc6270 */
[----:B------:R-:W-:-:S04]  /*20b0*/  ISETP.GT.AND P5, PT, R11, 0x1, !P4 ;  /* 0x000000010b00780c */ /* 0x000fc800067a4270 */
[----:B------:R-:W-:-:S04]  /*20c0*/  ISETP.LT.OR P5, PT, R0, 0x2, P5 ;  /* 0x000000020000780c */ /* 0x000fc80002fa1670 */
[----:B------:R-:W-:Y:S02]  /*20d0*/  FSEL R130, R25, -INF , !P5 ;  /* 0xff80000019827808 */ /* 0x000fe40006800000 */
[----:B------:R-:W-:Y:S02]  /*20e0*/  ISETP.GT.AND P5, PT, R11, 0x8, !P6 ;  /* 0x000000080b00780c */ /* 0x000fe400077a4270 */
[----:B------:R-:W-:Y:S02]  /*20f0*/  P2R R25, PR, RZ, 0x40 ;  /* 0x00000040ff197803 */ /* 0x000fe40000000000 */
[----:B------:R-:W-:Y:S02]  /*2100*/  ISETP.LT.OR P5, PT, R0, 0x9, P5 ;  /* 0x000000090000780c */ /* 0x000fe40002fa1670 */
[----:B------:R-:W-:Y:S02]  /*2110*/  ISETP.GE.AND P6, PT, R89, 0xa, PT ;  /* 0x0000000a5900780c */ /* 0x000fe40003fc6270 */
[----:B------:R-:W-:-:S02]  /*2120*/  FSEL R182, R28, -INF , !P5 ;  /* 0xff8000001cb67808 */ /* 0x000fc40006800000 */
[----:B------:R-:W-:Y:S02]  /*2130*/  ISETP.GT.AND P5, PT, R11, 0x9, !P6 ;  /* 0x000000090b00780c */ /* 0x000fe400077a4270 */
[----:B------:R-:W-:Y:S02]  /*2140*/  P2R R92, PR, RZ, 0x40 ;  /* 0x00000040ff5c7803 */ /* 0x000fe40000000000 */
[----:B------:R-:W-:Y:S02]  /*2150*/  ISETP.LT.OR P5, PT, R0, 0xa, P5 ;  /* 0x0000000a0000780c */ /* 0x000fe40002fa1670 */
[----:B------:R-:W-:Y:S02]  /*2160*/  ISETP.GE.AND P6, PT, R89, 0x11, PT ;  /* 0x000000115900780c */ /* 0x000fe40003fc6270 */
[----:B------:R-:W-:Y:S02]  /*2170*/  FSEL R132, R29, -INF , !P5 ;  /* 0xff8000001d847808 */ /* 0x000fe40006800000 */
[----:B------:R-:W-:-:S02]  /*2180*/  ISETP.GT.AND P5, PT, R11, 0x10, !P6 ;  /* 0x000000100b00780c */ /* 0x000fc400077a4270 */
[----:B------:R-:W-:Y:S02]  /*2190*/  P2R R93, PR, RZ, 0x40 ;  /* 0x00000040ff5d7803 */ /* 0x000fe40000000000 */
[----:B------:R-:W-:Y:S02]  /*21a0*/  ISETP.LT.OR P5, PT, R0, 0x11, P5 ;  /* 0x000000110000780c */ /* 0x000fe40002fa1670 */
[----:B------:R-:W-:Y:S02]  /*21b0*/  ISETP.GE.AND P6, PT, R89, 0x12, PT ;  /* 0x000000125900780c */ /* 0x000fe40003fc6270 */
[----:B------:R-:W-:Y:S02]  /*21c0*/  FSEL R176, R32, -INF , !P5 ;  /* 0xff80000020b07808 */ /* 0x000fe40006800000 */
[----:B------:R-:W-:Y:S02]  /*21d0*/  ISETP.GT.AND P5, PT, R11, 0x11, !P6 ;  /* 0x000000110b00780c */ /* 0x000fe400077a4270 */
[----:B------:R-:W-:-:S02]  /*21e0*/  P2R R94, PR, RZ, 0x40 ;  /* 0x00000040ff5e7803 */ /* 0x000fc40000000000 */
[C---:B------:R-:W-:Y:S02]  /*21f0*/  ISETP.LT.OR P5, PT, R0.reuse, 0x12, P5 ;  /* 0x000000120000780c */ /* 0x040fe40002fa1670 */
[----:B------:R-:W-:Y:S02]  /*2200*/  ISETP.GE.AND P6, PT, R89, 0x19, PT ;  /* 0x000000195900780c */ /* 0x000fe40003fc6270 */
[----:B------:R-:W-:Y:S02]  /*2210*/  FSEL R134, R33, -INF , !P5 ;  /* 0xff80000021867808 */ /* 0x000fe40006800000 */
[----:B------:R-:W-:Y:S02]  /*2220*/  ISETP.GT.AND P5, PT, R11, 0x18, !P6 ;  /* 0x000000180b00780c */ /* 0x000fe400077a4270 */
[----:B------:R-:W-:Y:S02]  /*2230*/  P2R R32, PR, RZ, 0x40 ;  /* 0x00000040ff207803 */ /* 0x000fe40000000000 */
[----:B------:R-:W-:-:S02]  /*2240*/  ISETP.LT.OR P5, PT, R0, 0x19, P5 ;  /* 0x000000190000780c */ /* 0x000fc40002fa1670 */
[----:B------:R-:W-:Y:S02]  /*2250*/  ISETP.GE.AND P6, PT, R89, 0x1a, PT ;  /* 0x0000001a5900780c */ /* 0x000fe40003fc6270 */
[----:B------:R-:W-:Y:S02]  /*2260*/  FSEL R128, R36, -INF , !P5 ;  /* 0xff80000024807808 */ /* 0x000fe40006800000 */
[----:B------:R-:W-:Y:S02]  /*2270*/  ISETP.GT.AND P5, PT, R11, 0x19, !P6 ;  /* 0x000000190b00780c */ /* 0x000fe400077a4270 */
[----:B------:R-:W-:Y:S02]  /*2280*/  P2R R33, PR, RZ, 0x40 ;  /* 0x00000040ff217803 */ /* 0x000fe40000000000 */
[----:B------:R-:W-:Y:S02]  /*2290*/  ISETP.LT.OR P5, PT, R0, 0x1a, P5 ;  /* 0x0000001a0000780c */ /* 0x000fe40002fa1670 */
[----:B------:R-:W-:-:S02]  /*22a0*/  ISETP.GE.AND P6, PT, R89, 0x21, PT ;  /* 0x000000215900780c */ /* 0x000fc40003fc6270 */
[----:B------:R-:W-:Y:S01]  /*22b0*/  FSEL R126, R37, -INF , !P5 ;  /* 0xff800000257e7808 */ /* 0x000fe20006800000 */
[----:B0-----:R-:W-:Y:S01]  /*22c0*/  IMAD.IADD R37, R90, 0x1, R3 ;  /* 0x000000015a257824 */ /* 0x001fe200078e0203 */
        /* <DEDUP_REMOVED lines=107> */
[----:B------:R-:W-:Y:S02]  /*2980*/  ISETP.LT.OR P5, PT, R0, 0x72, P5 ;  /* 0x000000720000780c */ /* 0x000fe40002fa1670 */
[----:B------:R-:W-:Y:S02]  /*2990*/  VIADDMNMX R116, R3, R91, R116, PT ;  /* 0x0000005b03747246 */ /* 0x000fe40003800174 */
[----:B------:R-:W-:Y:S02]  /*29a0*/  FSEL R20, R81, -INF , !P5 ;  /* 0xff80000051147808 */ /* 0x000fe40006800000 */
[----:B------:R-:W-:-:S04]  /*29b0*/  ISETP.GE.AND P5, PT, R89, 0x79, PT ;  /* 0x000000795900780c */ /* 0x000fc80003fa6270 */
[----:B------:R-:W-:-:S04]  /*29c0*/  ISETP.GT.AND P6, PT, R11, 0x78, !P5 ;  /* 0x000000780b00780c */ /* 0x000fc80006fc4270 */
[----:B------:R-:W-:-:S04]  /*29d0*/  ISETP.LT.OR P6, PT, R0, 0x79, P6 ;  /* 0x000000790000780c */ /* 0x000fc800037c1670 */
[----:B------:R-:W-:Y:S02]  /*29e0*/  FSEL R84, R84, -INF , !P6 ;  /* 0xff80000054547808 */ /* 0x000fe40007000000 */
[----:B------:R-:W-:-:S04]  /*29f0*/  ISETP.GE.AND P6, PT, R89, 0x1, PT ;  /* 0x000000015900780c */ /* 0x000fc80003fc6270 */
[----:B------:R-:W-:Y:S02]  /*2a00*/  P2R R13, PR, RZ, 0x40 ;  /* 0x00000040ff0d7803 */ /* 0x000fe40000000000 */
[----:B------:R-:W-:-:S04]  /*2a10*/  ISETP.GT.AND P6, PT, R11, RZ, !P6 ;  /* 0x000000ff0b00720c */ /* 0x000fc800077c4270 */
[----:B------:R-:W-:-:S04]  /*2a20*/  ISETP.LT.OR P6, PT, R0, 0x1, P6 ;  /* 0x000000010000780c */ /* 0x000fc800037c1670 */
[----:B------:R-:W-:Y:S02]  /*2a30*/  FSEL R180, R24, -INF , !P6 ;  /* 0xff80000018b47808 */ /* 0x000fe40007000000 */
[----:B------:R-:W-:-:S04]  /*2a40*/  ISETP.GE.AND P6, PT, R89, 0x7a, PT ;  /* 0x0000007a5900780c */ /* 0x000fc80003fc6270 */
[----:B------:R-:W-:Y:S02]  /*2a50*/  P2R R81, PR, RZ, 0x40 ;  /* 0x00000040ff517803 */ /* 0x000fe40000000000 */
[----:B------:R-:W-:-:S04]  /*2a60*/  ISETP.GT.AND P6, PT, R11, 0x79, !P6 ;  /* 0x000000790b00780c */ /* 0x000fc800077c4270 */
[----:B------:R-:W-:-:S04]  /*2a70*/  ISETP.LT.OR P6, PT, R0, 0x7a, P6 ;  /* 0x0000007a0000780c */ /* 0x000fc800037c1670 */
[----:B------:R-:W-:Y:S01]  /*2a80*/  FSEL R24, R85, -INF , !P6 ;  /* 0xff80000055187808 */ /* 0x000fe20007000000 */
[----:B------:R-:W-:Y:S08]  /*2a90*/  @!P3 BRA `(.L_x_969) ;  /* 0x000000000054b947 */ /* 0x000ff00003800000 */
        /* <DEDUP_REMOVED lines=12> */
.L_x_971:
[----:B------:R-:W-:-:S13]  /*2b60*/  ISETP.NE.AND P6, PT, R15, 0x1, PT ;  /* 0x000000010f00780c */ /* 0x000fda0003fc5270 */
[----:B------:R-:W0:Y:S02]  /*2b70*/  @P6 LDC.64 R28, c[0x0][0x9e8] ;  /* 0x00027a00ff1c6b82 */ /* 0x000e240000000a00 */
[----:B0-----:R-:W-:-:S05]  /*2b80*/  @P6 IMAD.HI.U32 R28, R0, R28, RZ ;  /* 0x0000001c001c6227 */ /* 0x001fca00078e00ff */
[----:B------:R-:W-:-:S07]  /*2b90*/  @P6 SHF.R.U32.HI R0, RZ, R29, R28 ;  /* 0x0000001dff006219 */ /* 0x000fce000001161c */
.L_x_972:
[----:B------:R-:W-:Y:S05]  /*2ba0*/  BSYNC B0 ;  /* 0x0000000000007941 */ /* 0x000fea0003800000 */
.L_x_970:
[----:B------:R-:W-:-:S04]  /*2bb0*/  IMAD R0, R0, R15, -R21 ;  /* 0x0000000f00007224 */ /* 0x000fc800078e0a15 */
[----:B------:R-:W-:-:S05]  /*2bc0*/  IMAD R0, R5, -0x2, R0 ;  /* 0xfffffffe05007824 */ /* 0x000fca00078e0200 */
[----:B------:R-:W-:Y:S02]  /*2bd0*/  VIMNMX R37, R37, R0, !PT ;  /* 0x0000000025257248 */ /* 0x000fe40007fe0100 */
[----:B------:R-:W-:-:S07]  /*2be0*/  VIADDMNMX R116, R0, R15, R116, PT ;  /* 0x0000000f00747246 */ /* 0x000fce0003800174 */
.L_x_969:
[----:B------:R-:W-:Y:S01]  /*2bf0*/  ISETP.GT.AND P4, PT, R37, 0x1, !P4 ;  /* 0x000000012500780c */ /* 0x000fe20006784270 */
[----:B------:R-:W-:Y:S01]  /*2c00*/  ULDC UR4, c[0x0][0x988] ;  /* 0x0002620000047ab9 */ /* 0x000fe20000000800 */
[----:B------:R-:W-:Y:S01]  /*2c10*/  ISETP.NE.AND P6, PT, R32, RZ, PT ;  /* 0x000000ff2000720c */ /* 0x000fe20003fc5270 */
[----:B------:R-:W-:Y:S01]  /*2c20*/  IMAD.U32 R11, RZ, RZ, UR4 ;  /* 0x00000004ff0b7e24 */ /* 0x000fe2000f8e00ff */
[----:B------:R-:W-:Y:S02]  /*2c30*/  ISETP.LT.OR P4, PT, R116, 0x2, P4 ;  /* 0x000000027400780c */ /* 0x000fe40002781670 */
[----:B------:R-:W-:Y:S02]  /*2c40*/  FMNMX.FTZ R0, R180, R130, !PT ;  /* 0x00000082b4007209 */ /* 0x000fe40007810000 */
[----:B------:R-:W-:Y:S02]  /*2c50*/  FSEL R28, R27, -INF , !P4 ;  /* 0xff8000001b1c7808 */ /* 0x000fe40006000000 */
[----:B------:R-:W-:-:S02]  /*2c60*/  ISETP.NE.AND P4, PT, R25, RZ, PT ;  /* 0x000000ff1900720c */ /* 0x000fc40003f85270 */
[----:B------:R-:W-:Y:S02]  /*2c70*/  FMNMX.FTZ R0, R182, R0, !PT ;  /* 0x00000000b6007209 */ /* 0x000fe40007810000 */
[----:B------:R-:W-:Y:S02]  /*2c80*/  ISETP.GT.AND P4, PT, R37, 0x8, !P4 ;  /* 0x000000082500780c */ /* 0x000fe40006784270 */
[----:B------:R-:W-:Y:S02]  /*2c90*/  FMNMX.FTZ R0, R132, R0, !PT ;  /* 0x0000000084007209 */ /* 0x000fe40007810000 */
[----:B------:R-:W-:Y:S02]  /*2ca0*/  ISETP.LT.OR P4, PT, R116, 0x9, P4 ;  /* 0x000000097400780c */ /* 0x000fe40002781670 */
[----:B------:R-:W-:Y:S02]  /*2cb0*/  FMNMX.FTZ R0, R176, R0, !PT ;  /* 0x00000000b0007209 */ /* 0x000fe40007810000 */
[----:B------:R-:W-:-:S02]  /*2cc0*/  FSEL R30, R30, -INF , !P4 ;  /* 0xff8000001e1e7808 */ /* 0x000fc40006000000 */
[----:B------:R-:W-:Y:S02]  /*2cd0*/  ISETP.NE.AND P4, PT, R92, RZ, PT ;  /* 0x000000ff5c00720c */ /* 0x000fe40003f85270 */
[----:B------:R-:W-:Y:S02]  /*2ce0*/  FMNMX.FTZ R3, R134, R0, !PT ;  /* 0x0000000086037209 */ /* 0x000fe40007810000 */
[----:B------:R-:W-:Y:S02]  /*2cf0*/  ISETP.GT.AND P4, PT, R37, 0x9, !P4 ;  /* 0x000000092500780c */ /* 0x000fe40006784270 */
[----:B------:R-:W-:Y:S02]  /*2d00*/  FMNMX.FTZ R3, R128, R3, !PT ;  /* 0x0000000380037209 */ /* 0x000fe40007810000 */
[----:B------:R-:W-:Y:S02]  /*2d10*/  ISETP.LT.OR P4, PT, R116, 0xa, P4 ;  /* 0x0000000a7400780c */ /* 0x000fe40002781670 */
[----:B------:R-:W-:-:S02]  /*2d20*/  FMNMX.FTZ R3, R126, R3, !PT ;  /* 0x000000037e037209 */ /* 0x000fc40007810000 */
[----:B------:R-:W-:Y:S02]  /*2d30*/  FSEL R32, R31, -INF , !P4 ;  /* 0xff8000001f207808 */ /* 0x000fe40006000000 */
[----:B------:R-:W-:Y:S02]  /*2d40*/  ISETP.NE.AND P4, PT, R93, RZ, PT ;  /* 0x000000ff5d00720c */ /* 0x000fe40003f85270 */
[----:B------:R-:W-:Y:S02]  /*2d50*/  FMNMX.FTZ R3, R124, R3, !PT ;  /* 0x000000037c037209 */ /* 0x000fe40007810000 */
[----:B------:R-:W-:Y:S02]  /*2d60*/  ISETP.GT.AND P4, PT, R37, 0x10, !P4 ;  /* 0x000000102500780c */ /* 0x000fe40006784270 */
[----:B------:R-:W-:Y:S02]  /*2d70*/  FMNMX.FTZ R3, R122, R3, !PT ;  /* 0x000000037a037209 */ /* 0x000fe40007810000 */
[----:B------:R-:W-:-:S02]  /*2d80*/  ISETP.LT.OR P4, PT, R116, 0x11, P4 ;  /* 0x000000117400780c */ /* 0x000fc40002781670 */
[----:B------:R-:W-:Y:S02]  /*2d90*/  FMNMX.FTZ R3, R120, R3, !PT ;  /* 0x0000000378037209 */ /* 0x000fe40007810000 */
[----:B------:R-:W-:Y:S02]  /*2da0*/  FSEL R34, R34, -INF , !P4 ;  /* 0xff80000022227808 */ /* 0x000fe40006000000 */
[----:B------:R-:W-:Y:S02]  /*2db0*/  ISETP.NE.AND P4, PT, R94, RZ, PT ;  /* 0x000000ff5e00720c */ /* 0x000fe40003f85270 */
[----:B------:R-:W-:Y:S02]  /*2dc0*/  FMNMX.FTZ R3, R118, R3, !PT ;  /* 0x0000000376037209 */ /* 0x000fe40007810000 */
[----:B------:R-:W-:Y:S02]  /*2dd0*/  ISETP.GT.AND P4, PT, R37, 0x11, !P4 ;  /* 0x000000112500780c */ /* 0x000fe40006784270 */
[----:B------:R-:W-:-:S02]  /*2de0*/  FMNMX.FTZ R3, R114, R3, !PT ;  /* 0x0000000372037209 */ /* 0x000fc40007810000 */
[----:B------:R-:W-:Y:S02]  /*2df0*/  ISETP.LT.OR P4, PT, R116, 0x12, P4 ;  /* 0x000000127400780c */ /* 0x000fe40002781670 */
[----:B------:R-:W-:Y:S02]  /*2e00*/  FMNMX.FTZ R3, R112, R3, !PT ;  /* 0x0000000370037209 */ /* 0x000fe40007810000 */
[----:B------:R-:W-:Y:S02]  /*2e10*/  FSEL R36, R35, -INF , !P4 ;  /* 0xff80000023247808 */ /* 0x000fe40006000000 */
[----:B------:R-:W-:Y:S02]  /*2e20*/  ISETP.GT.AND P4, PT, R37, 0x18, !P6 ;  /* 0x000000182500780c */ /* 0x000fe40007784270 */
[----:B------:R-:W-:Y:S02]  /*2e30*/  ISETP.NE.AND P6, PT, R40, RZ, PT ;  /* 0x000000ff2800720c */ /* 0x000fe40003fc5270 */
        /* <DEDUP_REMOVED lines=10> */
[----:B------:R-:W-:Y:S02]  /*2ee0*/  ISETP.NE.AND P4, PT, R95, RZ, PT ;  /* 0x000000ff5f00720c */ /* 0x000fe40003f85270 */
[----:B------:R-:W-:Y:S02]  /*2ef0*/  FMNMX.FTZ R3, R102, R3, !PT ;  /* 0x0000000366037209 */ /* 0x000fe40007810000 */
[----:B------:R-:W-:-:S02]  /*2f00*/  ISETP.GT.AND P4, PT, R37, 0x20, !P4 ;  /* 0x000000202500780c */ /* 0x000fc40006784270 */
[----:B------:R-:W-:Y:S02]  /*2f10*/  FMNMX.FTZ R3, R100, R3, !PT ;  /* 0x0000000364037209 */ /* 0x000fe40007810000 */
[----:B------:R-:W-:Y:S02]  /*2f20*/  ISETP.LT.OR P4, PT, R116, 0x21, P4 ;  /* 0x000000217400780c */ /* 0x000fe40002781670 */
[----:B------:R-:W-:Y:S02]  /*2f30*/  FMNMX.FTZ R3, R64, R3, !PT ;  /* 0x0000000340037209 */ /* 0x000fe40007810000 */
[----:B------:R-:W-:Y:S02]  /*2f40*/  FSEL R42, R42, -INF , !P4 ;  /* 0xff8000002a2a7808 */ /* 0x000fe40006000000 */
[----:B------:R-:W-:Y:S02]  /*2f50*/  ISETP.NE.AND P4, PT, R96, RZ, PT ;  /* 0x000000ff6000720c */ /* 0x000fe40003f85270 */
[----:B------:R-:W-:-:S02]  /*2f60*/  FMNMX.FTZ R3, R2, R3, !PT ;  /* 0x0000000302037209 */ /* 0x000fc40007810000 */
[----:B------:R-:W-:Y:S02]  /*2f70*/  ISETP.GT.AND P4, PT, R37, 0x21, !P4 ;  /* 0x000000212500780c */ /* 0x000fe40006784270 */
[----:B------:R-:W-:Y:S02]  /*2f80*/  FMNMX.FTZ R3, R68, R3, !PT ;  /* 0x0000000344037209 */ /* 0x000fe40007810000 */
        /* <DEDUP_REMOVED lines=22> */
[C---:B------:R-:W-:Y:S01]  /*30f0*/  ISETP.GT.AND P5, PT, R37.reuse, 0x78, !P5 ;  /* 0x000000782500780c */ /* 0x040fe20006fa4270 */
[----:B------:R-:W0:Y:S01]  /*3100*/  SHFL.BFLY PT, R0, R3, 0x2, 0x1f ;  /* 0x0c401f0003007f89 */ /* 0x000e2200000e0000 */
[----:B------:R-:W-:Y:S02]  /*3110*/  FSEL R50, R50, -INF , !P4 ;  /* 0xff80000032327808 */ /* 0x000fe40006000000 */
[----:B------:R-:W-:Y:S02]  /*3120*/  ISETP.NE.AND P4, PT, R98, RZ, PT ;  /* 0x000000ff6200720c */ /* 0x000fe40003f85270 */
[----:B------:R-:W-:Y:S02]  /*3130*/  ISETP.LT.OR P5, PT, R116, 0x79, P5 ;  /* 0x000000797400780c */ /* 0x000fe40002fa1670 */
[----:B------:R-:W-:Y:S02]  /*3140*/  ISETP.GT.AND P4, PT, R37, 0x31, !P4 ;  /* 0x000000312500780c */ /* 0x000fe40006784270 */
[----:B------:R-:W-:-:S02]  /*3150*/  FSEL R86, R86, -INF , !P5 ;  /* 0xff80000056567808 */ /* 0x000fc40006800000 */
[----:B------:R-:W-:-:S04]  /*3160*/  ISETP.LT.OR P4, PT, R116, 0x32, P4 ;  /* 0x000000327400780c */ /* 0x000fc80002781670 */
[----:B------:R-:W-:Y:S02]  /*3170*/  FSEL R52, R51, -INF , !P4 ;  /* 0xff80000033347808 */ /* 0x000fe40006000000 */
[----:B------:R-:W-:-:S04]  /*3180*/  ISETP.NE.AND P4, PT, R49, RZ, PT ;  /* 0x000000ff3100720c */ /* 0x000fc80003f85270 */
[----:B------:R-:W-:-:S04]  /*3190*/  ISETP.GT.AND P4, PT, R37, 0x38, !P4 ;  /* 0x000000382500780c */ /* 0x000fc80006784270 */
        /* <DEDUP_REMOVED lines=10> */
[----:B------:R-:W-:Y:S02]  /*3240*/  ISETP.GT.AND P4, PT, R37, 0x41, !P6 ;  /* 0x000000412500780c */ /* 0x000fe40007784270 */
[----:B------:R-:W-:Y:S02]  /*3250*/  ISETP.NE.AND P6, PT, R60, RZ, PT ;  /* 0x000000ff3c00720c */ /* 0x000fe40003fc5270 */
[----:B------:R-:W-:-:S04]  /*3260*/  ISETP.LT.OR P4, PT, R116, 0x42, P4 ;  /* 0x000000427400780c */ /* 0x000fc80002781670 */
[----:B------:R-:W-:Y:S02]  /*3270*/  FSEL R60, R59, -INF , !P4 ;  /* 0xff8000003b3c7808 */ /* 0x000fe40006000000 */
[----:B------:R-:W-:Y:S02]  /*3280*/  ISETP.NE.AND P4, PT, R57, RZ, PT ;  /* 0x000000ff3900720c */ /* 0x000fe40003f85270 */
[----:B------:R-:W1:Y:S02]  /*3290*/  @P2 LDC R57, c[0x0][0x450] ;  /* 0x00011400ff392b82 */ /* 0x000e640000000800 */
        /* <DEDUP_REMOVED lines=41> */
[----:B0-----:R-:W-:Y:S02]  /*3530*/  FMNMX.FTZ R13, R3, R0, !PT ;  /* 0x00000000030d7209 */ /* 0x001fe40007810000 */
[----:B------:R-:W-:-:S03]  /*3540*/  ISETP.LT.OR P4, PT, R116, 0x71, P4 ;  /* 0x000000717400780c */ /* 0x000fc60002781670 */
[----:B------:R-:W0:Y:S01]  /*3550*/  SHFL.BFLY PT, R0, R13, 0x1, 0x1f ;  /* 0x0c201f000d007f89 */ /* 0x000e2200000e0000 */
[----:B------:R-:W-:Y:S02]  /*3560*/  FSEL R82, R82, -INF , !P4 ;  /* 0xff80000052527808 */ /* 0x000fe40006000000 */
[----:B0-----:R-:W-:-:S04]  /*3570*/  FMNMX.FTZ R0, R13, R0, !PT ;  /* 0x000000000d007209 */ /* 0x001fc80007810000 */
[C---:B------:R-:W-:Y:S01]  /*3580*/  FSETP.NEU.FTZ.AND P4, PT, R0.reuse, -INF , PT ;  /* 0xff8000000000780b */ /* 0x040fe20003f9d000 */
[----:B------:R-:W-:-:S05]  /*3590*/  FMUL.FTZ R21, R0, R11 ;  /* 0x0000000b00157220 */ /* 0x000fca0000410000 */
[----:B------:R-:W-:Y:S02]  /*35a0*/  FSEL R39, R21, RZ, P4 ;  /* 0x000000ff15277208 */ /* 0x000fe40002000000 */
[----:B------:R-:W-:Y:S02]  /*35b0*/  ISETP.GT.AND P4, PT, R37, RZ, !P6 ;  /* 0x000000ff2500720c */ /* 0x000fe40007784270 */
[----:B------:R-:W-:Y:S01]  /*35c0*/  ISETP.NE.AND P6, PT, R81, RZ, PT ;  /* 0x000000ff5100720c */ /* 0x000fe20003fc5270 */
[-CC-:B------:R-:W-:Y:S01]  /*35d0*/  FFMA.FTZ R29, R134, R11.reuse, -R39.reuse ;  /* 0x0000000b861d7223 */ /* 0x180fe20000010827 */
[----:B------:R-:W-:Y:S01]  /*35e0*/  ISETP.LT.OR P4, PT, R116, 0x1, P4 ;  /* 0x000000017400780c */ /* 0x000fe20002781670 */
[-CC-:B------:R-:W-:Y:S01]  /*35f0*/  FFMA.FTZ R164, R106, R11.reuse, -R39.reuse ;  /* 0x0000000b6aa47223 */ /* 0x180fe20000010827 */
[----:B------:R-:W-:Y:S01]  /*3600*/  ISETP.GT.AND P6, PT, R37, 0x79, !P6 ;  /* 0x000000792500780c */ /* 0x000fe200077c4270 */
[-CC-:B------:R-:W-:Y:S01]  /*3610*/  FFMA.FTZ R41, R104, R11.reuse, -R39.reuse ;  /* 0x0000000b68297223 */ /* 0x180fe20000010827 */
[----:B------:R-:W-:Y:S01]  /*3620*/  FSEL R26, R26, -INF , !P4 ;  /* 0xff8000001a1a7808 */ /* 0x000fe20006000000 */
[-CC-:B------:R-:W-:Y:S01]  /*3630*/  FFMA.FTZ R43, R100, R11.reuse, -R39.reuse ;  /* 0x0000000b642b7223 */ /* 0x180fe20000010827 */
[----:B------:R-:W-:Y:S01]  /*3640*/  ISETP.NE.AND P4, PT, R77, RZ, PT ;  /* 0x000000ff4d00720c */ /* 0x000fe20003f85270 */
[-CC-:B------:R-:W-:Y:S01]  /*3650*/  FFMA.FTZ R180, R180, R11.reuse, -R39.reuse ;  /* 0x0000000bb4b47223 */ /* 0x180fe20000010827 */
[----:B------:R-:W-:Y:S01]  /*3660*/  FMNMX.FTZ R21, R26, R28, !PT ;  /* 0x0000001c1a157209 */ /* 0x000fe20007810000 */
[-CC-:B------:R-:W-:Y:S01]  /*3670*/  FFMA.FTZ R3, R130, R11.reuse, -R39.reuse ;  /* 0x0000000b82037223 */ /* 0x180fe20000010827 */
[----:B------:R-:W-:Y:S01]  /*3680*/  ISETP.GT.AND P4, PT, R37, 0x71, !P4 ;  /* 0x000000712500780c */ /* 0x000fe20006784270 */
[--C-:B------:R-:W-:Y:S01]  /*3690*/  FFMA.FTZ R2, R2, R11, -R39.reuse ;  /* 0x0000000b02027223 */ /* 0x100fe20000010827 */
[----:B------:R-:W-:Y:S01]  /*36a0*/  FMNMX.FTZ R21, R30, R21, !PT ;  /* 0x000000151e157209 */ /* 0x000fe20007810000 */
[--C-:B------:R-:W-:Y:S01]  /*36b0*/  FFMA.FTZ R182, R182, R11, -R39.reuse ;  /* 0x0000000bb6b67223 */ /* 0x100fe20000010827 */
[----:B------:R-:W-:Y:S01]  /*36c0*/  ISETP.LT.OR P4, PT, R116, 0x72, P4 ;  /* 0x000000727400780c */ /* 0x000fe20002781670 */
[----:B------:R-:W-:Y:S01]  /*36d0*/  MUFU.EX2 R180, R180 ;  /* 0x000000b400b47308 */ /* 0x000fe20000000800 */
[----:B------:R-:W-:Y:S01]  /*36e0*/  FMNMX.FTZ R21, R32, R21, !PT ;  /* 0x0000001520157209 */ /* 0x000fe20007810000 */
[-CC-:B------:R-:W-:Y:S01]  /*36f0*/  FFMA.FTZ R4, R4, R11.reuse, -R39.reuse ;  /* 0x0000000b04047223 */ /* 0x180fe20000010827 */
[----:B------:R-:W-:Y:S01]  /*3700*/  FSEL R106, R83, -INF , !P4 ;  /* 0xff800000536a7808 */ /* 0x000fe20006000000 */
[--C-:B------:R-:W-:Y:S01]  /*3710*/  FFMA.FTZ R13, R132, R11, -R39.reuse ;  /* 0x0000000b840d7223 */ /* 0x100fe20000010827 */
[----:B------:R-:W-:Y:S01]  /*3720*/  FMNMX.FTZ R25, R34, R21, !PT ;  /* 0x0000001522197209 */ /* 0x000fe20007810000 */
[--C-:B------:R-:W-:Y:S01]  /*3730*/  FFMA.FTZ R176, R176, R11, -R39.reuse ;  /* 0x0000000bb0b07223 */ /* 0x100fe20000010827 */
[----:B------:R-:W-:Y:S01]  /*3740*/  ISETP.LT.OR P6, PT, R116, 0x7a, P6 ;  /* 0x0000007a7400780c */ /* 0x000fe200037c1670 */
[----:B------:R0:W-:Y:S01]  /*3750*/  MUFU.EX2 R21, R29 ;  /* 0x0000001d00157308 */ /* 0x0001e20000000800 */
[----:B------:R-:W-:Y:S01]  /*3760*/  FMNMX.FTZ R25, R36, R25, !PT ;  /* 0x0000001924197209 */ /* 0x000fe20007810000 */
[-CC-:B------:R-:W-:Y:S01]  /*3770*/  FFMA.FTZ R178, R128, R11.reuse, -R39.reuse ;  /* 0x0000000b80b27223 */ /* 0x180fe20000010827 */
[----:B------:R-:W-:Y:S01]  /*3780*/  FSEL R104, R87, -INF , !P6 ;  /* 0xff80000057687808 */ /* 0x000fe20007000000 */
[--C-:B------:R-:W-:Y:S01]  /*3790*/  FFMA.FTZ R126, R126, R11, -R39.reuse ;  /* 0x0000000b7e7e7223 */ /* 0x100fe20000010827 */
[----:B------:R-:W-:Y:S01]  /*37a0*/  FMNMX.FTZ R25, R38, R25, !PT ;  /* 0x0000001926197209 */ /* 0x000fe20007810000 */
[-CC-:B------:R-:W-:Y:S01]  /*37b0*/  FFMA.FTZ R172, R124, R11.reuse, -R39.reuse ;  /* 0x0000000b7cac7223 */ /* 0x180fe20000010827 */
[--C-:B------:R-:W-:Y:S01]  /*37c0*/  FFMA.FTZ R122, R122, R11, -R39.reuse ;  /* 0x0000000b7a7a7223 */ /* 0x100fe20000010827 */
[----:B------:R-:W2:Y:S01]  /*37d0*/  MUFU.EX2 R3, R3 ;  /* 0x0000000300037308 */ /* 0x000ea20000000800 */
        /* <DEDUP_REMOVED lines=20> */
[----:B0-----:R-:W-:Y:S01]  /*3920*/  FMNMX.FTZ R29, R50, R27, !PT ;  /* 0x0000001b321d7209 */ /* 0x001fe20007810000 */
[-CC-:B------:R-:W-:Y:S01]  /*3930*/  FFMA.FTZ R20, R20, R11.reuse, -R39.reuse ;  /* 0x0000000b14147223 */ /* 0x180fe20000010827 */
[--C-:B------:R-:W-:Y:S01]  /*3940*/  FFMA.FTZ R84, R84, R11, -R39.reuse ;  /* 0x0000000b54547223 */ /* 0x100fe20000010827 */
[----:B------:R-:W0:Y:S01]  /*3950*/  MUFU.EX2 R13, R13 ;  /* 0x0000000d000d7308 */ /* 0x000e220000000800 */
[----:B------:R-:W-:Y:S01]  /*3960*/  FMNMX.FTZ R29, R52, R29, !PT ;  /* 0x0000001d341d7209 */ /* 0x000fe20007810000 */
[----:B------:R-:W-:Y:S01]  /*3970*/  FFMA.FTZ R24, R24, R11, -R39 ;  /* 0x0000000b18187223 */ /* 0x000fe20000010827 */
[----:B--2---:R-:W-:Y:S01]  /*3980*/  FADD.FTZ R53, R180, R3 ;  /* 0x00000003b4357221 */ /* 0x004fe20000010000 */
[----:B------:R-:W-:-:S02]  /*3990*/  F2FP.F16.F32.PACK_AB R180, R3, R180 ;  /* 0x000000b403b4723e */ /* 0x000fc400000000ff */
[----:B------:R-:W-:Y:S02]  /*39a0*/  FMNMX.FTZ R29, R54, R29, !PT ;  /* 0x0000001d361d7209 */ /* 0x000fe40007810000 */
[----:B------:R-:W2:Y:S02]  /*39b0*/  MUFU.EX2 R176, R176 ;  /* 0x000000b000b07308 */ /* 0x000ea40000000800 */
[----:B------:R-:W-:-:S04]  /*39c0*/  FMNMX.FTZ R29, R56, R29, !PT ;  /* 0x0000001d381d7209 */ /* 0x000fc80007810000 */
[----:B------:R-:W-:Y:S02]  /*39d0*/  FMNMX.FTZ R31, R58, R29, !PT ;  /* 0x0000001d3a1f7209 */ /* 0x000fe40007810000 */
[----:B------:R-:W4:Y:S02]  /*39e0*/  MUFU.EX2 R178, R178 ;  /* 0x000000b200b27308 */ /* 0x000f240000000800 */
[----:B------:R-:W-:-:S04]  /*39f0*/  FMNMX.FTZ R31, R60, R31, !PT ;  /* 0x0000001f3c1f7209 */ /* 0x000fc80007810000 */
[----:B------:R-:W-:Y:S02]  /*3a00*/  FMNMX.FTZ R31, R62, R31, !PT ;  /* 0x0000001f3e1f7209 */ /* 0x000fe40007810000 */
[----:B------:R-:W5:Y:S02]  /*3a10*/  MUFU.EX2 R25, R126 ;  /* 0x0000007e00197308 */ /* 0x000f640000000800 */
[----:B------:R-:W-:-:S04]  /*3a20*/  FMNMX.FTZ R31, R90, R31, !PT ;  /* 0x0000001f5a1f7209 */ /* 0x000fc80007810000 */
[----:B------:R-:W-:Y:S02]  /*3a30*/  FMNMX.FTZ R33, R66, R31, !PT ;  /* 0x0000001f42217209 */ /* 0x000fe40007810000 */
[----:B------:R-:W1:Y:S02]  /*3a40*/  MUFU.EX2 R172, R172 ;  /* 0x000000ac00ac7308 */ /* 0x000e640000000800 */
        /* <DEDUP_REMOVED lines=14> */
[----:B------:R3:W-:Y:S02]  /*3b30*/  MUFU.EX2 R41, R2 ;  /* 0x0000000200297308 */ /* 0x0007e40000000800 */
[----:B------:R-:W-:-:S05]  /*3b40*/  FMNMX.FTZ R37, R104, R37, !PT ;  /* 0x0000002568257209 */ /* 0x000fca0007810000 */
[----:B------:R-:W2:Y:S01]  /*3b50*/  SHFL.BFLY PT, R100, R37, 0x2, 0x1f ;  /* 0x0c401f0025647f89 */ /* 0x000ea200000e0000 */
[----:B------:R-:W1:Y:S01]  /*3b60*/  MUFU.EX2 R168, R168 ;  /* 0x000000a800a87308 */ /* 0x000e620000000800 */
[----:B---3--:R-:W-:-:S07]  /*3b70*/  FFMA.FTZ R2, R12, R11, -R39 ;  /* 0x0000000b0c027223 */ /* 0x008fce0000010827 */
[----:B------:R3:W-:Y:S08]  /*3b80*/  MUFU.EX2 R49, R2 ;  /* 0x0000000200317308 */ /* 0x0007f00000000800 */
[----:B------:R-:W1:Y:S01]  /*3b90*/  MUFU.EX2 R31, R112 ;  /* 0x00000070001f7308 */ /* 0x000e620000000800 */
[----:B---3--:R-:W-:Y:S01]  /*3ba0*/  FADD.FTZ R2, R182, R53 ;  /* 0x00000035b6027221 */ /* 0x008fe20000010000 */
[----:B0-----:R-:W-:-:S03]  /*3bb0*/  F2FP.F16.F32.PACK_AB R182, R13, R182 ;  /* 0x000000b60db6723e */ /* 0x001fc600000000ff */
[----:B------:R-:W-:Y:S01]  /*3bc0*/  FADD.FTZ R53, R13, R2 ;  /* 0x000000020d357221 */ /* 0x000fe20000010000 */
[----:B--2---:R-:W-:Y:S02]  /*3bd0*/  FMNMX.FTZ R100, R37, R100, !PT ;  /* 0x0000006425647209 */ /* 0x004fe40007810000 */
[----:B------:R-:W0:Y:S01]  /*3be0*/  MUFU.EX2 R170, R170 ;  /* 0x000000aa00aa7308 */ /* 0x000e220000000800 */
[----:B------:R-:W-:Y:S01]  /*3bf0*/  FADD.FTZ R2, R176, R53 ;  /* 0x00000035b0027221 */ /* 0x000fe20000010000 */
[C---:B------:R-:W-:Y:S01]  /*3c00*/  F2FP.F16.F32.PACK_AB R176, R21.reuse, R176 ;  /* 0x000000b015b0723e */ /* 0x040fe200000000ff */
[----:B------:R-:W2:Y:S02]  /*3c10*/  SHFL.BFLY PT, R37, R100, 0x1, 0x1f ;  /* 0x0c201f0064257f89 */ /* 0x000ea400000e0000 */
[----:B------:R-:W-:-:S03]  /*3c20*/  FADD.FTZ R53, R21, R2 ;  /* 0x0000000215357221 */ /* 0x000fc60000010000 */
[----:B------:R-:W-:Y:S01]  /*3c30*/  MUFU.EX2 R33, R108 ;  /* 0x0000006c00217308 */ /* 0x000fe20000000800 */
[----:B----4-:R-:W-:Y:S01]  /*3c40*/  FADD.FTZ R2, R178, R53 ;  /* 0x00000035b2027221 */ /* 0x010fe20000010000 */
[----:B-----5:R-:W-:-:S03]  /*3c50*/  F2FP.F16.F32.PACK_AB R178, R25, R178 ;  /* 0x000000b219b2723e */ /* 0x020fc600000000ff */
[----:B------:R-:W-:-:S03]  /*3c60*/  FADD.FTZ R55, R25, R2 ;  /* 0x0000000219377221 */ /* 0x000fc60000010000 */
[----:B------:R3:W-:Y:S08]  /*3c70*/  MUFU.EX2 R47, R10 ;  /* 0x0000000a002f7308 */ /* 0x0007f00000000800 */
[----:B------:R-:W-:Y:S01]  /*3c80*/  MUFU.EX2 R164, R164 ;  /* 0x000000a400a47308 */ /* 0x000fe20000000800 */
[----:B---3--:R-:W3:Y:S01]  /*3c90*/  @P2 LDC R10, c[0x0][0x44c] ;  /* 0x00011300ff0a2b82 */ /* 0x008ee20000000800 */
[----:B--2---:R-:W-:-:S04]  /*3ca0*/  FMNMX.FTZ R12, R100, R37, !PT ;  /* 0x00000025640c7209 */ /* 0x004fc80007810000 */
[C---:B------:R-:W-:Y:S01]  /*3cb0*/  FSETP.NEU.FTZ.AND P4, PT, R12.reuse, -INF , PT ;  /* 0xff8000000c00780b */ /* 0x040fe20003f9d000 */
[-C--:B------:R-:W-:Y:S01]  /*3cc0*/  FMUL.FTZ R4, R12, R11.reuse ;  /* 0x0000000b0c047220 */ /* 0x080fe20000410000 */
[----:B------:R-:W-:Y:S04]  /*3cd0*/  MUFU.EX2 R102, R102 ;  /* 0x0000006600667308 */ /* 0x000fe80000000800 */
[----:B------:R-:W-:Y:S01]  /*3ce0*/  FSEL R39, R4, RZ, P4 ;  /* 0x000000ff04277208 */ /* 0x000fe20002000000 */
[----:B-1----:R-:W-:Y:S01]  /*3cf0*/  FADD.FTZ R4, R172, R55 ;  /* 0x00000037ac047221 */ /* 0x002fe20000010000 */
[C---:B------:R-:W-:Y:S02]  /*3d00*/  F2FP.F16.F32.PACK_AB R172, R27.reuse, R172 ;  /* 0x000000ac1bac723e */ /* 0x040fe400000000ff */
        /* <DEDUP_REMOVED lines=11> */
[----:B------:R-:W-:Y:S01]  /*3dc0*/  FADD.FTZ R55, R27, R4 ;  /* 0x000000041b377221 */ /* 0x000fe20000010000 */
[-CC-:B------:R-:W-:Y:S01]  /*3dd0*/  FFMA.FTZ R44, R44, R11.reuse, -R39.reuse ;  /* 0x0000000b2c2c7223 */ /* 0x180fe20000010827 */
[-CC-:B------:R-:W-:Y:S01]  /*3de0*/  FFMA.FTZ R46, R46, R11.reuse, -R39.reuse ;  /* 0x0000000b2e2e7223 */ /* 0x180fe20000010827 */
[-C--:B------:R-:W-:Y:S01]  /*3df0*/  FFMA.FTZ R48, R48, R11.reuse, -R39 ;  /* 0x0000000b30307223 */ /* 0x080fe20000010827 */
[----:B------:R-:W-:Y:S01]  /*3e00*/  FADD.FTZ R4, R174, R55 ;  /* 0x00000037ae047221 */ /* 0x000fe20000010000 */
[----:B------:R-:W1:Y:S01]  /*3e10*/  MUFU.EX2 R181, R28 ;  /* 0x0000001c00b57308 */ /* 0x000e620000000800 */
[-CC-:B------:R-:W-:Y:S01]  /*3e20*/  FFMA.FTZ R50, R50, R11.reuse, -R39.reuse ;  /* 0x0000000b32327223 */ /* 0x180fe20000010827 */
[-CC-:B------:R-:W-:Y:S01]  /*3e30*/  FFMA.FTZ R52, R52, R11.reuse, -R39.reuse ;  /* 0x0000000b34347223 */ /* 0x180fe20000010827 */
[----:B------:R-:W-:Y:S01]  /*3e40*/  FADD.FTZ R55, R29, R4 ;  /* 0x000000041d377221 */ /* 0x000fe20000010000 */
[-CC-:B------:R-:W-:Y:S01]  /*3e50*/  FFMA.FTZ R54, R54, R11.reuse, -R39.reuse ;  /* 0x0000000b36367223 */ /* 0x180fe20000010827 */
[-CC-:B------:R-:W-:Y:S01]  /*3e60*/  FFMA.FTZ R56, R56, R11.reuse, -R39.reuse ;  /* 0x0000000b38387223 */ /* 0x180fe20000010827 */
[-C--:B------:R-:W-:Y:S01]  /*3e70*/  FFMA.FTZ R58, R58, R11.reuse, -R39 ;  /* 0x0000000b3a3a7223 */ /* 0x080fe20000010827 */
[----:B------:R-:W-:Y:S01]  /*3e80*/  FADD.FTZ R4, R168, R55 ;  /* 0x00000037a8047221 */ /* 0x000fe20000010000 */
[----:B------:R-:W2:Y:S01]  /*3e90*/  MUFU.EX2 R30, R30 ;  /* 0x0000001e001e7308 */ /* 0x000ea20000000800 */
[-CC-:B------:R-:W-:Y:S01]  /*3ea0*/  FFMA.FTZ R60, R60, R11.reuse, -R39.reuse ;  /* 0x0000000b3c3c7223 */ /* 0x180fe20000010827 */
[----:B------:R-:W-:Y:S01]  /*3eb0*/  FFMA.FTZ R62, R62, R11, -R39 ;  /* 0x0000000b3e3e7223 */ /* 0x000fe20000010827 */
[----:B------:R-:W-:Y:S01]  /*3ec0*/  FADD.FTZ R55, R31, R4 ;  /* 0x000000041f377221 */ /* 0x000fe20000010000 */
[----:B---3--:R-:W-:-:S04]  /*3ed0*/  @P2 IMAD.HI.U32 R10, R23, R10, RZ ;  /* 0x0000000a170a2227 */ /* 0x008fc800078e00ff */
[-CC-:B------:R-:W-:Y:S01]  /*3ee0*/  FFMA.FTZ R90, R90, R11.reuse, -R39.reuse ;  /* 0x0000000b5a5a7223 */ /* 0x180fe20000010827 */
[----:B------:R-:W-:Y:S01]  /*3ef0*/  FFMA.FTZ R66, R66, R11, -R39 ;  /* 0x0000000b42427223 */ /* 0x000fe20000010827 */
[----:B0-----:R-:W-:Y:S01]  /*3f00*/  FADD.FTZ R4, R170, R55 ;  /* 0x00000037aa047221 */ /* 0x001fe20000010000 */
[----:B------:R-:W0:Y:S01]  /*3f10*/  MUFU.EX2 R183, R32 ;  /* 0x0000002000b77308 */ /* 0x000e220000000800 */
[----:B-1----:R-:W-:Y:S01]  /*3f20*/  FADD.FTZ R53, R26, R181 ;  /* 0x000000b51a357221 */ /* 0x002fe20000010000 */
[----:B------:R-:W-:Y:S01]  /*3f30*/  @P2 SHF.R.U32.HI R23, RZ, R57, R10 ;  /* 0x00000039ff172219 */ /* 0x000fe2000001160a */
[----:B------:R-:W-:Y:S01]  /*3f40*/  FADD.FTZ R55, R33, R4 ;  /* 0x0000000421377221 */ /* 0x000fe20000010000 */
[-CC-:B------:R-:W-:Y:S01]  /*3f50*/  FFMA.FTZ R92, R92, R11.reuse, -R39.reuse ;  /* 0x0000000b5c5c7223 */ /* 0x180fe20000010827 */
[-CC-:B------:R-:W-:Y:S01]  /*3f60*/  FFMA.FTZ R70, R70, R11.reuse, -R39.reuse ;  /* 0x0000000b46467223 */ /* 0x180fe20000010827 */
[-C--:B------:R-:W-:Y:S01]  /*3f70*/  FFMA.FTZ R94, R94, R11.reuse, -R39 ;  /* 0x0000000b5e5e7223 */ /* 0x080fe20000010827 */
[----:B------:R-:W-:Y:S01]  /*3f80*/  FADD.FTZ R4, R164, R55 ;  /* 0x00000037a4047221 */ /* 0x000fe20000010000 */
[----:B------:R-:W1:Y:S01]  /*3f90*/  MUFU.EX2 R34, R34 ;  /* 0x0000002200227308 */ /* 0x000e620000000800 */
[----:B--2---:R-:W-:Y:S01]  /*3fa0*/  FADD.FTZ R2, R30, R53 ;  /* 0x000000351e027221 */ /* 0x004fe20000010000 */
[-CC-:B------:R-:W-:Y:S01]  /*3fb0*/  FFMA.FTZ R74, R74, R11.reuse, -R39.reuse ;  /* 0x0000000b4a4a7223 */ /* 0x180fe20000010827 */
[----:B------:R-:W-:Y:S01]  /*3fc0*/  FADD.FTZ R55, R35, R4 ;  /* 0x0000000423377221 */ /* 0x000fe20000010000 */
[-CC-:B------:R-:W-:Y:S01]  /*3fd0*/  FFMA.FTZ R96, R96, R11.reuse, -R39.reuse ;  /* 0x0000000b60607223 */ /* 0x180fe20000010827 */
[-CC-:B------:R-:W-:Y:S01]  /*3fe0*/  FFMA.FTZ R78, R78, R11.reuse, -R39.reuse ;  /* 0x0000000b4e4e7223 */ /* 0x180fe20000010827 */
[-C--:B------:R-:W-:Y:S01]  /*3ff0*/  FFMA.FTZ R98, R98, R11.reuse, -R39 ;  /* 0x0000000b62627223 */ /* 0x080fe20000010827 */
[----:B------:R-:W-:Y:S01]  /*4000*/  FADD.FTZ R4, R102, R55 ;  /* 0x0000003766047221 */ /* 0x000fe20000010000 */
[----:B------:R-:W2:Y:S01]  /*4010*/  MUFU.EX2 R177, R36 ;  /* 0x0000002400b17308 */ /* 0x000ea20000000800 */
[----:B0-----:R-:W-:Y:S01]  /*4020*/  FADD.FTZ R53, R183, R2 ;  /* 0x00000002b7357221 */ /* 0x001fe20000010000 */
[-CC-:B------:R-:W-:Y:S01]  /*4030*/  FFMA.FTZ R82, R82, R11.reuse, -R39.reuse ;  /* 0x0000000b52527223 */ /* 0x180fe20000010827 */
[----:B------:R-:W-:Y:S01]  /*4040*/  FADD.FTZ R55, R43, R4 ;  /* 0x000000042b377221 */ /* 0x000fe20000010000 */
[-CC-:B------:R-:W-:Y:S01]  /*4050*/  FFMA.FTZ R106, R106, R11.reuse, -R39.reuse ;  /* 0x0000000b6a6a7223 */ /* 0x180fe20000010827 */
[-CC-:B------:R-:W-:Y:S01]  /*4060*/  FFMA.FTZ R86, R86, R11.reuse, -R39.reuse ;  /* 0x0000000b56567223 */ /* 0x180fe20000010827 */
[----:B------:R-:W-:Y:S01]  /*4070*/  FFMA.FTZ R39, R104, R11, -R39 ;  /* 0x0000000b68277223 */ /* 0x000fe20000010827 */
[----:B------:R-:W-:Y:S01]  /*4080*/  F2FP.F16.F32.PACK_AB R174, R29, R174 ;  /* 0x000000ae1dae723e */ /* 0x000fe200000000ff */
[----:B------:R-:W0:Y:S01]  /*4090*/  MUFU.EX2 R38, R38 ;  /* 0x0000002600267308 */ /* 0x000e220000000800 */
[----:B-1----:R-:W-:Y:S01]  /*40a0*/  FADD.FTZ R2, R34, R53 ;  /* 0x0000003522027221 */ /* 0x002fe20000010000 */
[----:B------:R-:W-:Y:S01]  /*40b0*/  F2FP.F16.F32.PACK_AB R168, R31, R168 ;  /* 0x000000a81fa8723e */ /* 0x000fe200000000ff */
[----:B------:R-:W-:Y:S01]  /*40c0*/  VIADD R10, R22, 0xfffffffe ;  /* 0xfffffffe160a7836 */ /* 0x000fe20000000000 */
[----:B------:R-:W-:-:S02]  /*40d0*/  F2FP.F16.F32.PACK_AB R170, R33, R170 ;  /* 0x000000aa21aa723e */ /* 0x000fc400000000ff */
[----:B------:R-:W-:Y:S02]  /*40e0*/  F2FP.F16.F32.PACK_AB R164, R35, R164 ;  /* 0x000000a423a4723e */ /* 0x000fe400000000ff */
[----:B------:R-:W1:Y:S01]  /*40f0*/  MUFU.EX2 R179, R40 ;  /* 0x0000002800b37308 */ /* 0x000e620000000800 */
[----:B--2---:R-:W-:Y:S01]  /*4100*/  FADD.FTZ R53, R177, R2 ;  /* 0x00000002b1357221 */ /* 0x004fe20000010000 */
[----:B------:R-:W-:Y:S02]  /*4110*/  F2FP.F16.F32.PACK_AB R166, R43, R102 ;  /* 0x000000662ba6723e */ /* 0x000fe400000000ff */
[----:B------:R-:W-:Y:S02]  /*4120*/  F2FP.F16.F32.PACK_AB R181, R181, R26 ;  /* 0x0000001ab5b5723e */ /* 0x000fe400000000ff */
[----:B------:R-:W-:Y:S02]  /*4130*/  F2FP.F16.F32.PACK_AB R183, R183, R30 ;  /* 0x0000001eb7b7723e */ /* 0x000fe400000000ff */
[----:B------:R-:W2:Y:S01]  /*4140*/  MUFU.EX2 R42, R42 ;  /* 0x0000002a002a7308 */ /* 0x000ea20000000800 */
[----:B0-----:R-:W-:Y:S01]  /*4150*/  FADD.FTZ R2, R38, R53 ;  /* 0x0000003526027221 */ /* 0x001fe20000010000 */
[----:B------:R-:W-:-:S06]  /*4160*/  F2FP.F16.F32.PACK_AB R177, R177, R34 ;  /* 0x00000022b1b1723e */ /* 0x000fcc00000000ff */
[----:B------:R-:W0:Y:S01]  /*4170*/  MUFU.EX2 R173, R44 ;  /* 0x0000002c00ad7308 */ /* 0x000e220000000800 */
[C---:B-1----:R-:W-:Y:S01]  /*4180*/  FADD.FTZ R53, R179.reuse, R2 ;  /* 0x00000002b3357221 */ /* 0x042fe20000010000 */
[----:B------:R-:W-:-:S06]  /*4190*/  F2FP.F16.F32.PACK_AB R179, R179, R38 ;  /* 0x00000026b3b3723e */ /* 0x000fcc00000000ff */
[----:B------:R-:W1:Y:S01]  /*41a0*/  MUFU.EX2 R46, R46 ;  /* 0x0000002e002e7308 */ /* 0x000e620000000800 */
[----:B--2---:R-:W-:-:S07]  /*41b0*/  FADD.FTZ R2, R42, R53 ;  /* 0x000000352a027221 */ /* 0x004fce0000010000 */
        /* <DEDUP_REMOVED lines=9> */
[----:B0-----:R-:W-:-:S07]  /*4250*/  FADD.FTZ R2, R50, R53 ;  /* 0x0000003532027221 */ /* 0x001fce0000010000 */
[----:B------:R-:W0:Y:S01]  /*4260*/  MUFU.EX2 R64, R64 ;  /* 0x0000004000407308 */ /* 0x000e220000000800 */
[C---:B-1----:R-:W-:Y:S01]  /*4270*/  FADD.FTZ R53, R169.reuse, R2 ;  /* 0x00000002a9357221 */ /* 0x042fe20000010000 */
[----:B------:R-:W-:-:S06]  /*4280*/  F2FP.F16.F32.PACK_AB R169, R169, R50 ;  /* 0x00000032a9a9723e */ /* 0x000fcc00000000ff */
[----:B------:R-:W1:Y:S01]  /*4290*/  MUFU.EX2 R171, R56 ;  /* 0x0000003800ab7308 */ /* 0x000e620000000800 */
[----:B--2---:R-:W-:-:S07]  /*42a0*/  FADD.FTZ R2, R54, R53 ;  /* 0x0000003536027221 */ /* 0x004fce0000010000 */
[----:B------:R-:W2:Y:S01]  /*42b0*/  MUFU.EX2 R58, R58 ;  /* 0x0000003a003a7308 */ /* 0x000ea20000000800 */
[----:B0-----:R-:W-:Y:S01]  /*42c0*/  FADD.FTZ R4, R64, R55 ;  /* 0x0000003740047221 */ /* 0x001fe20000010000 */
[----:B------:R-:W-:Y:S01]  /*42d0*/  IMAD.IADD R55, R88, 0x1, R23 ;  /* 0x0000000158377824 */ /* 0x000fe200078e0217 */
[C---:B------:R-:W-:Y:S02]  /*42e0*/  F2FP.F16.F32.PACK_AB R160, R41.reuse, R64 ;  /* 0x0000004029a0723e */ /* 0x040fe400000000ff */
[----:B------:R-:W-:Y:S01]  /*42f0*/  FADD.FTZ R53, R41, R4 ;  /* 0x0000000429357221 */ /* 0x000fe20000010000 */
[----:B------:R-:W-:Y:S02]  /*4300*/  IMAD.IADD R14, R55, 0x1, R14 ;  /* 0x00000001370e7824 */ /* 0x000fe400078e020e */
        /* <DEDUP_REMOVED lines=19> */
[----:B--2---:R-:W-:Y:S01]  /*4440*/  FADD.FTZ R4, R68, R53 ;  /* 0x0000003544047221 */ /* 0x004fe20000010000 */
[----:B------:R-:W-:-:S03]  /*4450*/  F2FP.F16.F32.PACK_AB R162, R45, R68 ;  /* 0x000000442da2723e */ /* 0x000fc600000000ff */
[----:B------:R-:W-:-:S03]  /*4460*/  FADD.FTZ R13, R45, R4 ;  /* 0x000000042d0d7221 */ /* 0x000fc60000010000 */
        /* <DEDUP_REMOVED lines=26> */
[----:B0-----:R-:W-:-:S07]  /*4610*/  FADD.FTZ R2, R82, R3 ;  /* 0x0000000352027221 */ /* 0x001fce0000010000 */
[----:B------:R-:W0:Y:S01]  /*4620*/  MUFU.EX2 R84, R84 ;  /* 0x0000005400547308 */ /* 0x000e220000000800 */
[C---:B-1----:R-:W-:Y:S01]  /*4630*/  FADD.FTZ R13, R51.reuse, R4 ;  /* 0x00000004330d7221 */ /* 0x042fe20000010000 */
[----:B------:R-:W-:-:S06]  /*4640*/  F2FP.F16.F32.PACK_AB R152, R51, R80 ;  /* 0x000000503398723e */ /* 0x000fcc00000000ff */
[----:B------:R-:W1:Y:S01]  /*4650*/  MUFU.EX2 R86, R86 ;  /* 0x0000005600567308 */ /* 0x000e620000000800 */
[C---:B--2---:R-:W-:Y:S01]  /*4660*/  FADD.FTZ R3, R153.reuse, R2 ;  /* 0x0000000299037221 */ /* 0x044fe20000010000 */
[----:B------:R-:W-:-:S06]  /*4670*/  F2FP.F16.F32.PACK_AB R153, R153, R82 ;  /* 0x000000529999723e */ /* 0x000fcc00000000ff */
[----:B------:R-:W2:Y:S01]  /*4680*/  MUFU.EX2 R37, R24 ;  /* 0x0000001800257308 */ /* 0x000ea20000000800 */
[----:B0-----:R-:W-:-:S07]  /*4690*/  FADD.FTZ R4, R84, R13 ;  /* 0x0000000d54047221 */ /* 0x001fce0000010000 */
[----:B------:R-:W0:Y:S01]  /*46a0*/  MUFU.EX2 R39, R39 ;  /* 0x0000002700277308 */ /* 0x000e220000000800 */
[----:B-1----:R-:W-:Y:S01]  /*46b0*/  FADD.FTZ R2, R86, R3 ;  /* 0x0000000356027221 */ /* 0x002fe20000010000 */
[C---:B--2---:R-:W-:Y:S01]  /*46c0*/  FADD.FTZ R4, R37.reuse, R4 ;  /* 0x0000000425047221 */ /* 0x044fe20000010000 */
[----:B------:R-:W-:Y:S02]  /*46d0*/  F2FP.F16.F32.PACK_AB R154, R37, R84 ;  /* 0x00000054259a723e */ /* 0x000fe400000000ff */
[C---:B0-----:R-:W-:Y:S01]  /*46e0*/  FADD.FTZ R3, R39.reuse, R2 ;  /* 0x0000000227037221 */ /* 0x041fe20000010000 */
[----:B------:R-:W-:Y:S01]  /*46f0*/  F2FP.F16.F32.PACK_AB R155, R39, R86 ;  /* 0x00000056279b723e */ /* 0x000fe200000000ff */
        /* <DEDUP_REMOVED lines=11> */
.L_x_974:
[----:B------:R-:W-:-:S13]  /*47b0*/  ISETP.NE.AND P4, PT, R15, 0x1, PT ;  /* 0x000000010f00780c */ /* 0x000fda0003f85270 */
[----:B------:R-:W0:Y:S02]  /*47c0*/  @P4 LDC.64 R20, c[0x0][0x9e8] ;  /* 0x00027a00ff144b82 */ /* 0x000e240000000a00 */
[----:B0-----:R-:W-:-:S05]  /*47d0*/  @P4 IMAD.HI.U32 R20, R2, R20, RZ ;  /* 0x0000001402144227 */ /* 0x001fca00078e00ff */
[----:B------:R-:W-:-:S07]  /*47e0*/  @P4 SHF.R.U32.HI R2, RZ, R21, R20 ;  /* 0x00000015ff024219 */ /* 0x000fce0000011614 */
.L_x_975:
[----:B------:R-:W-:-:S05]  /*47f0*/  IMAD R15, R2, R15, R15 ;  /* 0x0000000f020f7224 */ /* 0x000fca00078e020f */
[----:B------:R-:W-:-:S07]  /*4800*/  VIMNMX R14, R14, R15, PT ;  /* 0x0000000f0e0e7248 */ /* 0x000fce0003fe0100 */
.L_x_973:
[----:B------:R-:W-:Y:S01]  /*4810*/  SHF.R.S32.HI R13, RZ, 0x1f, R14 ;  /* 0x0000001fff0d7819 */ /* 0x000fe2000001140e */
[----:B------:R-:W-:Y:S01]  /*4820*/  UMOV UR4, URZ ;  /* 0x0000003f00047c82 */ /* 0x000fe20008000000 */
[----:B------:R-:W-:Y:S01]  /*4830*/  IMAD.MOV.U32 R2, RZ, RZ, RZ ;  /* 0x000000ffff027224 */ /* 0x000fe200078e00ff */
[----:B------:R-:W-:Y:S02]  /*4840*/  CS2R R150, SRZ ;  /* 0x0000000000967805 */ /* 0x000fe4000001ff00 */
[----:B------:R-:W-:Y:S02]  /*4850*/  LEA.HI R13, R13, R14, RZ, 0x7 ;  /* 0x0000000e0d0d7211 */ /* 0x000fe400078f38ff */
[----:B------:R-:W-:Y:S02]  /*4860*/  CS2R R148, SRZ ;  /* 0x0000000000947805 */ /* 0x000fe4000001ff00 */
[----:B------:R-:W-:Y:S02]  /*4870*/  CS2R R146, SRZ ;  /* 0x0000000000927805 */ /* 0x000fe4000001ff00 */
[----:B------:R-:W-:-:S02]  /*4880*/  CS2R R144, SRZ ;  /* 0x0000000000907805 */ /* 0x000fc4000001ff00 */
[----:B------:R-:W-:Y:S02]  /*4890*/  SHF.R.S32.HI R14, RZ, 0x7, R13 ;  /* 0x00000007ff0e7819 */ /* 0x000fe4000001140d */
[----:B------:R-:W-:Y:S02]  /*48a0*/  CS2R R142, SRZ ;  /* 0x00000000008e7805 */ /* 0x000fe4000001ff00 */
[----:B------:R-:W-:Y:S02]  /*48b0*/  CS2R R140, SRZ ;  /* 0x00000000008c7805 */ /* 0x000fe4000001ff00 */
[----:B------:R-:W-:Y:S02]  /*48c0*/  CS2R R138, SRZ ;  /* 0x00000000008a7805 */ /* 0x000fe4000001ff00 */
[----:B------:R-:W-:Y:S02]  /*48d0*/  VIMNMX R13, R17, R14, !PT ;  /* 0x0000000e110d7248 */ /* 0x000fe40007fe0100 */
[----:B------:R-:W-:-:S02]  /*48e0*/  CS2R R136, SRZ ;  /* 0x0000000000887805 */ /* 0x000fc4000001ff00 */
[----:B------:R-:W-:Y:S02]  /*48f0*/  CS2R R134, SRZ ;  /* 0x0000000000867805 */ /* 0x000fe4000001ff00 */
[----:B------:R-:W-:Y:S02]  /*4900*/  CS2R R132, SRZ ;  /* 0x0000000000847805 */ /* 0x000fe4000001ff00 */
[----:B------:R-:W-:Y:S02]  /*4910*/  ISETP.GE.AND P4, PT, R10, R13, PT ;  /* 0x0000000d0a00720c */ /* 0x000fe40003f86270 */
        /* <DEDUP_REMOVED lines=23> */
[----:B------:R-:W-:Y:S01]  /*4a90*/  IMAD.MOV.U32 R15, RZ, RZ, RZ ;  /* 0x000000ffff0f7224 */ /* 0x000fe200078e00ff */
[----:B------:R-:W-:Y:S01]  /*4aa0*/  UMOV UR5, URZ ;  /* 0x0000003f00057c82 */ /* 0x000fe20008000000 */
[----:B------:R-:W-:Y:S01]  /*4ab0*/  IMAD.MOV.U32 R151, RZ, RZ, RZ ;  /* 0x000000ffff977224 */ /* 0x000fe200078e00ff */
[----:B------:R-:W-:Y:S01]  /*4ac0*/  ULDC UR46, c[0x0][0x9e4] ;  /* 0x00027900002e7ab9 */ /* 0x000fe20000000800 */
[----:B------:R-:W-:Y:S01]  /*4ad0*/  ULDC UR38, c[0x0][0x2f0] ;  /* 0x0000bc0000267ab9 */ /* 0x000fe20000000800 */
[----:B------:R-:W-:-:S05]  /*4ae0*/  ULDC UR39, c[0x0][0x9e0] ;  /* 0x0002780000277ab9 */ /* 0x000fca0000000800 */
.L_x_993:
[----:B------:R-:W-:Y:S01]  /*4af0*/  UIADD3 UR4, UR5, 0x1, URZ ;  /* 0x0000000105047890 */ /* 0x000fe2000fffe03f */
[----:B------:R-:W-:-:S03]  /*4b00*/  ISETP.NE.AND P4, PT, RZ, UR37, PT ;  /* 0x00000025ff007c0c */ /* 0x000fc6000bf85270 */
[----:B------:R-:W-:-:S04]  /*4b10*/  UISETP.NE.AND UP0, UPT, UR4, 0x2, UPT ;  /* 0x000000020400788c */ /* 0x000fc8000bf05270 */
[----:B------:R-:W-:Y:S02]  /*4b20*/  USEL UR10, URZ, 0x1, UP0 ;  /* 0x000000013f0a7887 */ /* 0x000fe40008000000 */
[----:B------:R-:W-:-:S04]  /*4b30*/  USEL UR4, UR4, URZ, UP0 ;  /* 0x0000003f04047287 */ /* 0x000fc80008000000 */
[----:B------:R-:W-:Y:S01]  /*4b40*/  LOP3.LUT R2, R15, UR10, RZ, 0x3c, !PT ;  /* 0x0000000a0f027c12 */ /* 0x000fe2000f8e3cff */
[----:B------:R-:W-:Y:S07]  /*4b50*/  @P4 BRA `(.L_x_977) ;  /* 0x0000000000284947 */ /* 0x000fee0003800000 */
[----:B------:R-:W-:Y:S05]  /*4b60*/  @!P0 BRA `(.L_x_978) ;  /* 0x0000000000048947 */ /* 0x000fea0003800000 */
[----:B------:R-:W-:Y:S01]  /*4b70*/  BPT.TRAP 0x1 ;  /* 0x000000040000795c */ /* 0x000fe20000300000 */
.L_x_978:
[----:B------:R-:W-:Y:S01]  /*4b80*/  ULEA UR10, UR4, UR36, 0x3 ;  /* 0x00000024040a7291 */ /* 0x000fe2000f8e183f */
[----:B------:R-:W-:-:S08]  /*4b90*/  SHF.L.U32 R9, R2, 0x1f, RZ ;  /* 0x0000001f02097819 */ /* 0x000fd000000006ff */
[----:B------:R0:W1:Y:S01]  /*4ba0*/  SYNCS.PHASECHK.TRANS64.TRYWAIT P5, [UR10+0x28830], R9 ;  /* 0x02883009ff0075a7 */ /* 0x00006200080a014a */
[----:B------:R-:W-:Y:S05]  /*4bb0*/  @!P0 BRA `(.L_x_979) ;  /* 0x0000000000048947 */ /* 0x000fea0003800000 */
[----:B------:R-:W-:Y:S01]  /*4bc0*/  BPT.TRAP 0x1 ;  /* 0x000000040000795c */ /* 0x000fe20000300000 */
.L_x_979:
[----:B-1----:R-:W-:Y:S05]  /*4bd0*/  @P5 BRA `(.L_x_977) ;  /* 0x0000000000085947 */ /* 0x002fea0003800000 */
[----:B------:R-:W1:Y:S02]  /*4be0*/  SYNCS.PHASECHK.TRANS64.TRYWAIT P5, [UR10+0x28830], R9 ;  /* 0x02883009ff0075a7 */ /* 0x000e6400080a014a */
[----:B-1----:R-:W-:Y:S05]  /*4bf0*/  @!P5 BRA `(.L_x_980) ;  /* 0x000000e000ccd947 */ /* 0x002fea0003800000 */
.L_x_977:
[----:B01----:R-:W-:Y:S01]  /*4c00*/  VIADD R9, R19, 0x8 ;  /* 0x0000000813097836 */ /* 0x003fe20000000000 */
[----:B------:R-:W-:Y:S01]  /*4c10*/  R2UR UR40, R6 ;  /* 0x00000000062872ca */ /* 0x000fe200000e0000 */
[----:B------:R-:W-:Y:S01]  /*4c20*/  ULEA UR42, UR4, UR6, 0xb ;  /* 0x00000006042a7291 */ /* 0x000fe2000f8e583f */
[----:B------:R-:W-:Y:S01]  /*4c30*/  R2UR UR41, R7 ;  /* 0x00000000072972ca */ /* 0x000fe200000e0000 */
[----:B------:R-:W-:Y:S01]  /*4c40*/  UMOV UR43, 0x40000040 ;  /* 0x40000040002b7882 */ /* 0x000fe20000000000 */
[----:B------:R0:W-:Y:S01]  /*4c50*/  BAR.SYNC.DEFER_BLOCKING R9, 0x100 ;  /* 0x000400090000751d */ /* 0x0001e20000010000 */
[----:B------:R-:W-:Y:S02]  /*4c60*/  UIADD3 UR10, UR42, 0x2, URZ ;  /* 0x000000022a0a7890 */ /* 0x000fe4000fffe03f */
[----:B------:R-:W-:Y:S02]  /*4c70*/  UIADD3 UR14, UR42, 0x4, URZ ;  /* 0x000000042a0e7890 */ /* 0x000fe4000fffe03f */
[----:B------:R-:W-:Y:S01]  /*4c80*/  UIADD3 UR18, UR42, 0x6, URZ ;  /* 0x000000062a127890 */ /* 0x000fe2000fffe03f */
[----:B------:R-:W-:Y:S01]  /*4c90*/  UMOV UR11, 0x40000040 ;  /* 0x40000040000b7882 */ /* 0x000fe20000000000 */
[----:B------:R-:W-:Y:S01]  /*4ca0*/  UMOV UR15, 0x40000040 ;  /* 0x40000040000f7882 */ /* 0x000fe20000000000 */
[----:B------:R-:W-:Y:S01]  /*4cb0*/  UMOV UR19, 0x40000040 ;  /* 0x4000004000137882 */ /* 0x000fe20000000000 */
        /* <DEDUP_REMOVED lines=8> */
[----:B------:R-:W-:-:S06]  /*4d40*/  WARPGROUP.ARRIVE ;  /* 0x00000000000079c5 */ /* 0x000fcc0000000000 */
[----:B------:R-:W-:Y:S03]  /*4d50*/  HGMMA.64x128x16.F32 R24, gdesc[UR40], RZ, !UPT, gsb0 ;  /* 0x01e00000281879f0 */ /* 0x000fe6000c0008ff */
        /* <DEDUP_REMOVED lines=22> */
[----:B0-----:R-:W-:Y:S05]  /*4ec0*/  @P4 BRA `(.L_x_981) ;  /* 0x0000000000284947 */ /* 0x001fea0003800000 */
[----:B------:R-:W-:Y:S05]  /*4ed0*/  @!P0 BRA `(.L_x_982) ;  /* 0x0000000000048947 */ /* 0x000fea0003800000 */
[----:B------:R-:W-:Y:S01]  /*4ee0*/  BPT.TRAP 0x1 ;  /* 0x000000040000795c */ /* 0x000fe20000300000 */
.L_x_982:
[----:B------:R-:W-:Y:S01]  /*4ef0*/  ULEA UR10, UR5, UR36, 0x3 ;  /* 0x00000024050a7291 */ /* 0x000fe2000f8e183f */
[----:B------:R-:W-:-:S08]  /*4f00*/  SHF.L.U32 R9, R15, 0x1f, RZ ;  /* 0x0000001f0f097819 */ /* 0x000fd000000006ff */
[----:B------:R0:W1:Y:S01]  /*4f10*/  SYNCS.PHASECHK.TRANS64.TRYWAIT P4, [UR10+0x28850], R9 ;  /* 0x02885009ff0075a7 */ /* 0x000062000808014a */
[----:B------:R-:W-:Y:S05]  /*4f20*/  @!P0 BRA `(.L_x_983) ;  /* 0x0000000000048947 */ /* 0x000fea0003800000 */
[----:B------:R-:W-:Y:S01]  /*4f30*/  BPT.TRAP 0x1 ;  /* 0x000000040000795c */ /* 0x000fe20000300000 */
.L_x_983:
[----:B-1----:R-:W-:Y:S05]  /*4f40*/  @P4 BRA `(.L_x_981) ;  /* 0x0000000000084947 */ /* 0x002fea0003800000 */
[----:B------:R-:W1:Y:S02]  /*4f50*/  SYNCS.PHASECHK.TRANS64.TRYWAIT P4, [UR10+0x28850], R9 ;  /* 0x02885009ff0075a7 */ /* 0x000e64000808014a */
[----:B-1----:R-:W-:Y:S05]  /*4f60*/  @!P4 BRA `(.L_x_984) ;  /* 0x000000e00008c947 */ /* 0x002fea0003800000 */
.L_x_981:
[----:B------:R-:W-:Y:S01]  /*4f70*/  UIADD3 UR10, UR36, 0x400, URZ ;  /* 0x00000400240a7890 */ /* 0x000fe2000fffe03f */
[----:B------:R-:W-:Y:S01]  /*4f80*/  WARPGROUP.ARRIVE ;  /* 0x00000000000079c5 */ /* 0x000fe20000000000 */
[----:B------:R-:W-:Y:S01]  /*4f90*/  UMOV UR11, 0x40000040 ;  /* 0x40000040000b7882 */ /* 0x000fe20000000000 */
[----:B------:R-:W-:Y:S01]  /*4fa0*/  UMOV UR15, 0x40000040 ;  /* 0x40000040000f7882 */ /* 0x000fe20000000000 */
[----:B------:R-:W-:Y:S01]  /*4fb0*/  USHF.R.U32.HI UR10, URZ, 0x4, UR10 ;  /* 0x000000043f0a7899 */ /* 0x000fe2000801160a */
[----:B01----:R-:W0:Y:S01]  /*4fc0*/  @P2 LDC R9, c[0x0][0x44c] ;  /* 0x00011300ff092b82 */ /* 0x003e220000000800 */
[----:B------:R-:W-:Y:S02]  /*4fd0*/  IMAD.U32 R14, RZ, RZ, UR4 ;  /* 0x00000004ff0e7e24 */ /* 0x000fe4000f8e00ff */
[----:B------:R-:W-:Y:S01]  /*4fe0*/  ULOP3.LUT UR10, UR10, 0x3fff, URZ, 0xc0, !UPT ;  /* 0x00003fff0a0a7892 */ /* 0x000fe2000f8ec03f */
[----:B------:R-:W-:Y:S02]  /*4ff0*/  IMAD.MOV.U32 R15, RZ, RZ, R8 ;  /* 0x000000ffff0f7224 */ /* 0x000fe400078e0008 */
[----:B------:R-:W-:Y:S01]  /*5000*/  @!P1 LEA R14, R14, UR36, 0x3 ;  /* 0x000000240e0e9c11 */ /* 0x000fe2000f8e18ff */
[----:B------:R-:W-:Y:S01]  /*5010*/  ULOP3.LUT UR10, UR10, 0x4000000, URZ, 0xfc, !UPT ;  /* 0x040000000a0a7892 */ /* 0x000fe2000f8efc3f */
[----:B------:R-:W1:Y:S03]  /*5020*/  @P2 LDC R20, c[0x0][0x450] ;  /* 0x00011400ff142b82 */ /* 0x000e660000000800 */
[----:B------:R-:W-:Y:S01]  /*5030*/  ULEA UR10, UR5, UR10, 0xb ;  /* 0x0000000a050a7291 */ /* 0x000fe2000f8e583f */
[----:B------:R-:W-:-:S03]  /*5040*/  @!P1 VIADD R14, R14, 0x28840 ;  /* 0x000288400e0e9836 */ /* 0x000fc60000000000 */
[----:B------:R-:W-:Y:S02]  /*5050*/  UIADD3 UR14, UR10, 0x80, URZ ;  /* 0x000000800a0e7890 */ /* 0x000fe4000fffe03f */
[----:B------:R-:W-:-:S03]  /*5060*/  @!P1 PRMT R14, RZ, 0x654, R14 ;  /* 0x00000654ff0e9816 */ /* 0x000fc6000000000e */
[----:B------:R-:W-:Y:S01]  /*5070*/  HGMMA.64x128x16.F32 R88, R180, gdesc[UR8].tnspB, R88, gsb0 ;  /* 0x41e00008b4587df0 */ /* 0x000fe20008000858 */
[----:B------:R-:W-:Y:S01]  /*5080*/  UMOV UR11, 0x40000040 ;  /* 0x40000040000b7882 */ /* 0x000fe20000000000 */
[----:B0-----:R-:W-:Y:S02]  /*5090*/  @P2 IMAD.HI.U32 R11, R8, R9, RZ ;  /* 0x00000009080b2227 */ /* 0x001fe400078e00ff */
[----:B------:R-:W0:Y:S03]  /*50a0*/  LDC R9, c[0x0][0x288] ;  /* 0x0000a200ff097b82 */ /* 0x000e260000000800 */
[----:B-1----:R-:W-:Y:S02]  /*50b0*/  @P2 SHF.R.U32.HI R15, RZ, R20, R11 ;  /* 0x00000014ff0f2219 */ /* 0x002fe4000001160b */
[----:B------:R-:W-:-:S03]  /*50c0*/  IADD3 R11, -R19, 0xb, RZ ;  /* 0x0000000b130b7810 */ /* 0x000fc60007ffe1ff */
[----:B------:R-:W1:Y:S01]  /*50d0*/  SHFL.IDX PT, R22, R15, RZ, 0x1c1f ;  /* 0x001c1fff0f167589 */ /* 0x000e6200000e0000 */
        /* <DEDUP_REMOVED lines=16> */
[----:B------:R-:W-:Y:S01]  /*51e0*/  WARPGROUP.ARRIVE ;  /* 0x00000000000079c5 */ /* 0x000fe20000000000 */
[----:B------:R-:W-:-:S06]  /*51f0*/  IMAD.SHL.U32 R168, R10, 0x80, RZ ;  /* 0x000000800aa87824 */ /* 0x000fcc00078e00ff */
[----:B------:R-:W-:Y:S01]  /*5200*/  HGMMA.64x128x16.F32 R88, R164, gdesc[UR12].tnspB, R88, gsb0 ;  /* 0x41e0000ca4587df0 */ /* 0x000fe20008000858 */
[----:B------:R-:W-:Y:S01]  /*5210*/  UIADD3 UR14, UR10, 0x280, URZ ;  /* 0x000002800a0e7890 */ /* 0x000fe2000fffe03f */
[----:B------:R-:W-:Y:S01]  /*5220*/  IADD3 R20, -R168, 0x1, RZ ;  /* 0x00000001a8147810 */ /* 0x000fe20007ffe1ff */
[----:B------:R-:W-:-:S04]  /*5230*/  UMOV UR15, 0x40000040 ;  /* 0x40000040000f7882 */ /* 0x000fc80000000000 */
[----:B------:R-:W-:Y:S01]  /*5240*/  IMAD R21, R5, -0x2, R20 ;  /* 0xfffffffe05157824 */ /* 0x000fe200078e0214 */
[----:B------:R-:W-:Y:S02]  /*5250*/  WARPGROUP.DEPBAR.LE gsb0, 0x0 ;  /* 0x00008000000079c5 */ /* 0x000fe40000010000 */
[----:B------:R-:W-:-:S06]  /*5260*/  WARPGROUP.ARRIVE ;  /* 0x00000000000079c5 */ /* 0x000fcc0000000000 */
[----:B------:R-:W-:Y:S01]  /*5270*/  HGMMA.64x128x16.F32 R88, R160, gdesc[UR12].tnspB, R88, gsb0 ;  /* 0x41e0000ca0587df0 */ /* 0x000fe20008000858 */
[----:B------:R-:W-:Y:S01]  /*5280*/  UIADD3 UR14, UR10, 0x300, URZ ;  /* 0x000003000a0e7890 */ /* 0x000fe2000fffe03f */
[----:B------:R-:W-:Y:S01]  /*5290*/  UMOV UR15, 0x40000040 ;  /* 0x40000040000f7882 */ /* 0x000fe20000000000 */
[----:B------:R-:W-:Y:S01]  /*52a0*/  UIADD3 UR10, UR10, 0x380, URZ ;  /* 0x000003800a0a7890 */ /* 0x000fe2000fffe03f */
[----:B------:R-:W-:Y:S02]  /*52b0*/  WARPGROUP.DEPBAR.LE gsb0, 0x0 ;  /* 0x00008000000079c5 */ /* 0x000fe40000010000 */
[----:B------:R-:W-:-:S06]  /*52c0*/  WARPGROUP.ARRIVE ;  /* 0x00000000000079c5 */ /* 0x000fcc0000000000 */
[----:B------:R-:W-:Y:S03]  /*52d0*/  HGMMA.64x128x16.F32 R88, R156, gdesc[UR12].tnspB, R88, gsb0 ;  /* 0x41e0000c9c587df0 */ /* 0x000fe60008000858 */
[----:B------:R-:W-:Y:S02]  /*52e0*/  WARPGROUP.DEPBAR.LE gsb0, 0x0 ;  /* 0x00008000000079c5 */ /* 0x000fe40000010000 */
[----:B------:R-:W-:-:S07]  /*52f0*/  WARPGROUP.ARRIVE ;  /* 0x00000000000079c5 */ /* 0x000fce0000000000 */
[----:B------:R-:W-:Y:S03]  /*5300*/  HGMMA.64x128x16.F32 R88, R152, gdesc[UR8].tnspB, R88, gsb0 ;  /* 0x41e0000898587df0 */ /* 0x000fe60008000858 */
[----:B------:R-:W-:Y:S02]  /*5310*/  WARPGROUP.DEPBAR.LE gsb0, 0x0 ;  /* 0x00008000000079c5 */ /* 0x000fe40000010000 */
[----:B------:R2:W-:Y:S06]  /*5320*/  BAR.ARV R11, 0x100 ;  /* 0x0004000b0000751d */ /* 0x0005ec0000002000 */
[----:B------:R3:W-:Y:S02]  /*5330*/  @!P1 SYNCS.ARRIVE.TRANS64.RED.A1T0 RZ, [R14+URZ], RZ ;  /* 0x000000ff0eff99a7 */ /* 0x0007e4000810043f */
[----:B---3--:R-:W-:-:S04]  /*5340*/  IMAD R14, R16, UR38, R21 ;  /* 0x00000026100e7c24 */ /* 0x008fc8000f8e0215 */
[----:B0-----:R-:W-:-:S04]  /*5350*/  IMAD.IADD R14, R14, 0x1, -R9 ;  /* 0x000000010e0e7824 */ /* 0x001fc800078e0a09 */
[C---:B------:R-:W-:Y:S02]  /*5360*/  VIADD R153, R14.reuse, UR39 ;  /* 0x000000270e997c36 */ /* 0x040fe40008000000 */
[----:B------:R-:W-:Y:S02]  /*5370*/  VIADD R155, R14, UR7 ;  /* 0x000000070e9b7c36 */ /* 0x000fe40008000000 */
[--C-:B-1----:R-:W-:Y:S02]  /*5380*/  IMAD.IADD R14, R153, 0x1, R22.reuse ;  /* 0x00000001990e7824 */ /* 0x102fe400078e0216 */
[----:B------:R-:W-:Y:S01]  /*5390*/  IMAD.IADD R21, R155, 0x1, R22 ;  /* 0x000000019b157824 */ /* 0x000fe200078e0216 */
[----:B--2---:R-:W-:Y:S06]  /*53a0*/  @!P3 BRA `(.L_x_985) ;  /* 0x00000000005cb947 */ /* 0x004fec0003800000 */
[----:B------:R-:W-:Y:S01]  /*53b0*/  IMAD R20, R16, UR38, R22 ;  /* 0x0000002610147c24 */ /* 0x000fe2000f8e0216 */
[----:B------:R-:W-:Y:S03]  /*53c0*/  BSSY B0, `(.L_x_986) ;  /* 0x0000011000007945 */ /* 0x000fe60003800000 */
[----:B------:R-:W-:-:S05]  /*53d0*/  IMAD.IADD R11, R20, 0x1, -R9 ;  /* 0x00000001140b7824 */ /* 0x000fca00078e0a09 */
[----:B------:R-:W-:-:S13]  /*53e0*/  ISETP.GT.AND P4, PT, R11, -0x1, PT ;  /* 0xffffffff0b00780c */ /* 0x000fda0003f84270 */
[----:B------:R-:W-:Y:S05]  /*53f0*/  @P4 BRA `(.L_x_987) ;  /* 0x0000000000204947 */ /* 0x000fea0003800000 */
[----:B------:R-:W-:Y:S01]  /*5400*/  IMAD.U32 R23, RZ, RZ, UR46 ;  /* 0x0000002eff177e24 */ /* 0x000fe2000f8e00ff */
[----:B------:R-:W-:-:S04]  /*5410*/  LOP3.LUT R11, RZ, R11, RZ, 0x33, !PT ;  /* 0x0000000bff0b7212 */ /* 0x000fc800078e33ff */
[----:B------:R-:W-:-:S13]  /*5420*/  ISETP.NE.AND P4, PT, R23, 0x1, PT ;  /* 0x000000011700780c */ /* 0x000fda0003f85270 */
[----:B------:R-:W0:Y:S02]  /*5430*/  @P4 LDC.64 R156, c[0x0][0x9e8] ;  /* 0x00027a00ff9c4b82 */ /* 0x000e240000000a00 */
[----:B0-----:R-:W-:-:S05]  /*5440*/  @P4 IMAD.HI.U32 R20, R11, R156, RZ ;  /* 0x0000009c0b144227 */ /* 0x001fca00078e00ff */
[----:B------:R-:W-:-:S04]  /*5450*/  @P4 SHF.R.U32.HI R11, RZ, R157, R20 ;  /* 0x0000009dff0b4219 */ /* 0x000fc80000011614 */
[----:B------:R-:W-:Y:S01]  /*5460*/  LOP3.LUT R11, RZ, R11, RZ, 0x33, !PT ;  /* 0x0000000bff0b7212 */ /* 0x000fe200078e33ff */
[----:B------:R-:W-:Y:S06]  /*5470*/  BRA `(.L_x_988) ;  /* 0x0000000000147947 */ /* 0x000fec0003800000 */
.L_x_987:
[----:B------:R-:W-:-:S05]  /*5480*/  IMAD.U32 R23, RZ, RZ, UR46 ;  /* 0x0000002eff177e24 */ /* 0x000fca000f8e00ff */
[----:B------:R-:W-:-:S13]  /*5490*/  ISETP.NE.AND P4, PT, R23, 0x1, PT ;  /* 0x000000011700780c */ /* 0x000fda0003f85270 */
[----:B------:R-:W0:Y:S02]  /*54a0*/  @P4 LDC.64 R156, c[0x0][0x9e8] ;  /* 0x00027a00ff9c4b82 */ /* 0x000e240000000a00 */
[----:B0-----:R-:W-:-:S05]  /*54b0*/  @P4 IMAD.HI.U32 R20, R11, R156, RZ ;  /* 0x0000009c0b144227 */ /* 0x001fca00078e00ff */
[----:B------:R-:W-:-:S07]  /*54c0*/  @P4 SHF.R.U32.HI R11, RZ, R157, R20 ;  /* 0x0000009dff0b4219 */ /* 0x000fce0000011614 */
.L_x_988:
[----:B------:R-:W-:Y:S05]  /*54d0*/  BSYNC B0 ;  /* 0x0000000000007941 */ /* 0x000fea0003800000 */
.L_x_986:
[----:B------:R-:W-:-:S04]  /*54e0*/  IMAD R20, R11, R23, -R168 ;  /* 0x000000170b147224 */ /* 0x000fc800078e0aa8 */
[----:B------:R-:W-:-:S05]  /*54f0*/  IMAD R20, R5, -0x2, R20 ;  /* 0xfffffffe05147824 */ /* 0x000fca00078e0214 */
[----:B------:R-:W-:Y:S02]  /*5500*/  VIADDMNMX R14, R20, R23, R14, PT ;  /* 0x00000017140e7246 */ /* 0x000fe4000380010e */
[----:B------:R-:W-:-:S07]  /*5510*/  VIMNMX R21, R21, R20, !PT ;  /* 0x0000001415157248 */ /* 0x000fce0007fe0100 */
.L_x_985:
[----:B------:R-:W-:Y:S01]  /*5520*/  ISETP.GT.AND P4, PT, R10, -0x1, PT ;  /* 0xffffffff0a00780c */ /* 0x000fe20003f84270 */
[----:B------:R-:W0:Y:S03]  /*5530*/  SHFL.IDX PT, R170, R15, 0x1, 0x1c1f ;  /* 0x003c1f000faa7f89 */ /* 0x000e2600000e0000 */
[C---:B------:R-:W-:Y:S02]  /*5540*/  ISETP.GT.AND P6, PT, R21.reuse, RZ, P4 ;  /* 0x000000ff1500720c */ /* 0x040fe400027c4270 */
[----:B------:R-:W-:Y:S02]  /*5550*/  ISETP.GT.AND P5, PT, R21, 0x1, P4 ;  /* 0x000000011500780c */ /* 0x000fe400027a4270 */
[C---:B------:R-:W-:Y:S02]  /*5560*/  ISETP.LT.OR P6, PT, R14.reuse, 0x1, P6 ;  /* 0x000000010e00780c */ /* 0x040fe400037c1670 */
[----:B------:R-:W-:-:S02]  /*5570*/  ISETP.LT.OR P5, PT, R14, 0x2, P5 ;  /* 0x000000020e00780c */ /* 0x000fc40002fa1670 */
[----:B------:R-:W-:Y:S02]  /*5580*/  FSEL R23, R24, -INF , !P6 ;  /* 0xff80000018177808 */ /* 0x000fe40007000000 */
[----:B------:R-:W-:Y:S02]  /*5590*/  FSEL R186, R25, -INF , !P5 ;  /* 0xff80000019ba7808 */ /* 0x000fe40006800000 */
[C---:B------:R-:W-:Y:S02]  /*55a0*/  ISETP.GT.AND P6, PT, R21.reuse, 0x8, P4 ;  /* 0x000000081500780c */ /* 0x040fe400027c4270 */
[----:B------:R-:W-:Y:S02]  /*55b0*/  ISETP.GT.AND P5, PT, R21, 0x9, P4 ;  /* 0x000000091500780c */ /* 0x000fe400027a4270 */
[C---:B------:R-:W-:Y:S02]  /*55c0*/  ISETP.LT.OR P6, PT, R14.reuse, 0x9, P6 ;  /* 0x000000090e00780c */ /* 0x040fe400037c1670 */
[----:B------:R-:W-:-:S02]  /*55d0*/  ISETP.LT.OR P5, PT, R14, 0xa, P5 ;  /* 0x0000000a0e00780c */ /* 0x000fc40002fa1670 */
[----:B------:R-:W-:Y:S01]  /*55e0*/  FSEL R192, R28, -INF , !P6 ;  /* 0xff8000001cc07808 */ /* 0x000fe20007000000 */
[----:B0-----:R-:W-:Y:S01]  /*55f0*/  IMAD.IADD R15, R153, 0x1, R170 ;  /* 0x00000001990f7824 */ /* 0x001fe200078e02aa */
[----:B------:R-:W-:Y:S02]  /*5600*/  FSEL R194, R29, -INF , !P5 ;  /* 0xff8000001dc27808 */ /* 0x000fe40006800000 */
[C---:B------:R-:W-:Y:S02]  /*5610*/  ISETP.GT.AND P6, PT, R21.reuse, 0x10, P4 ;  /* 0x000000101500780c */ /* 0x040fe400027c4270 */
        /* <DEDUP_REMOVED lines=78> */
[----:B------:R-:W-:Y:S01]  /*5b00*/  ISETP.GT.AND P5, PT, R21, 0x79, P4 ;  /* 0x000000791500780c */ /* 0x000fe200027a4270 */
[----:B------:R-:W-:Y:S01]  /*5b10*/  IMAD.IADD R21, R155, 0x1, R170 ;  /* 0x000000019b157824 */ /* 0x000fe200078e02aa */
[C---:B------:R-:W-:Y:S02]  /*5b20*/  ISETP.LT.OR P6, PT, R14.reuse, 0x79, P6 ;  /* 0x000000790e00780c */ /* 0x040fe400037c1670 */
[----:B------:R-:W-:-:S02]  /*5b30*/  ISETP.LT.OR P5, PT, R14, 0x7a, P5 ;  /* 0x0000007a0e00780c */ /* 0x000fc40002fa1670 */
[----:B------:R-:W-:Y:S02]  /*5b40*/  FSEL R84, R84, -INF , !P6 ;  /* 0xff80000054547808 */ /* 0x000fe40007000000 */
[----:B------:R-:W-:Y:S01]  /*5b50*/  FSEL R44, R85, -INF , !P5 ;  /* 0xff800000552c7808 */ /* 0x000fe20006800000 */
[----:B------:R-:W-:Y:S08]  /*5b60*/  @!P3 BRA `(.L_x_989) ;  /* 0x00000000005cb947 */ /* 0x000ff00003800000 */
        /* <DEDUP_REMOVED lines=13> */
.L_x_991:
[----:B------:R-:W-:-:S05]  /*5c40*/  IMAD.U32 R25, RZ, RZ, UR46 ;  /* 0x0000002eff197e24 */ /* 0x000fca000f8e00ff */
[----:B------:R-:W-:-:S13]  /*5c50*/  ISETP.NE.AND P5, PT, R25, 0x1, PT ;  /* 0x000000011900780c */ /* 0x000fda0003fa5270 */
[----:B------:R-:W0:Y:S02]  /*5c60*/  @P5 LDC.64 R170, c[0x0][0x9e8] ;  /* 0x00027a00ffaa5b82 */ /* 0x000e240000000a00 */
[----:B0-----:R-:W-:-:S05]  /*5c70*/  @P5 IMAD.HI.U32 R14, R11, R170, RZ ;  /* 0x000000aa0b0e5227 */ /* 0x001fca00078e00ff */
[----:B------:R-:W-:-:S07]  /*5c80*/  @P5 SHF.R.U32.HI R11, RZ, R171, R14 ;  /* 0x000000abff0b5219 */ /* 0x000fce000001160e */
.L_x_992:
[----:B------:R-:W-:Y:S05]  /*5c90*/  BSYNC B0 ;  /* 0x0000000000007941 */ /* 0x000fea0003800000 */
.L_x_990:
[----:B------:R-:W-:-:S04]  /*5ca0*/  IMAD R14, R11, R25, -R168 ;  /* 0x000000190b0e7224 */ /* 0x000fc800078e0aa8 */
[----:B------:R-:W-:-:S05]  /*5cb0*/  IMAD R14, R5, -0x2, R14 ;  /* 0xfffffffe050e7824 */ /* 0x000fca00078e020e */
[----:B------:R-:W-:Y:S02]  /*5cc0*/  VIADDMNMX R15, R14, R25, R15, PT ;  /* 0x000000190e0f7246 */ /* 0x000fe4000380010f */
[----:B------:R-:W-:-:S07]  /*5cd0*/  VIMNMX R21, R21, R14, !PT ;  /* 0x0000000e15157248 */ /* 0x000fce0007fe0100 */
.L_x_989:
[----:B------:R-:W-:Y:S02]  /*5ce0*/  FMNMX.FTZ R11, R23, R0, !PT ;  /* 0x00000000170b7209 */ /* 0x000fe40007810000 */
[----:B------:R-:W-:Y:S02]  /*5cf0*/  ISETP.GT.AND P5, PT, R21, 0x8, P4 ;  /* 0x000000081500780c */ /* 0x000fe400027a4270 */
[----:B------:R-:W-:Y:S02]  /*5d00*/  FMNMX.FTZ R11, R186, R11, !PT ;  /* 0x0000000bba0b7209 */ /* 0x000fe40007810000 */
[----:B------:R-:W-:Y:S02]  /*5d10*/  ISETP.LT.OR P5, PT, R15, 0x9, P5 ;  /* 0x000000090f00780c */ /* 0x000fe40002fa1670 */
[----:B------:R-:W-:Y:S02]  /*5d20*/  FMNMX.FTZ R11, R192, R11, !PT ;  /* 0x0000000bc00b7209 */ /* 0x000fe40007810000 */
[----:B------:R-:W-:-:S02]  /*5d30*/  FSEL R170, R30, -INF , !P5 ;  /* 0xff8000001eaa7808 */ /* 0x000fc40006800000 */
        /* <DEDUP_REMOVED lines=19> */
[C---:B------:R-:W-:Y:S02]  /*5e70*/  ISETP.GT.AND P5, PT, R21.reuse, 0x28, P4 ;  /* 0x000000281500780c */ /* 0x040fe400027a4270 */
[----:B------:R-:W-:Y:S02]  /*5e80*/  FMNMX.FTZ R11, R152, R11, !PT ;  /* 0x0000000b980b7209 */ /* 0x000fe40007810000 */
[----:B------:R-:W-:Y:S02]  /*5e90*/  ISETP.GT.AND P6, PT, R21, 0x1, P4 ;  /* 0x000000011500780c */ /* 0x000fe400027c4270 */
[----:B------:R-:W-:Y:S02]  /*5ea0*/  FMNMX.FTZ R11, R52, R11, !PT ;  /* 0x0000000b340b7209 */ /* 0x000fe40007810000 */
[----:B------:R-:W-:-:S02]  /*5eb0*/  ISETP.LT.OR P5, PT, R15, 0x29, P5 ;  /* 0x000000290f00780c */ /* 0x000fc40002fa1670 */
[----:B------:R-:W-:Y:S02]  /*5ec0*/  FMNMX.FTZ R11, R48, R11, !PT ;  /* 0x0000000b300b7209 */ /* 0x000fe40007810000 */
[----:B------:R-:W-:Y:S02]  /*5ed0*/  ISETP.LT.OR P6, PT, R15, 0x2, P6 ;  /* 0x000000020f00780c */ /* 0x000fe400037c1670 */
[----:B------:R-:W-:Y:S02]  /*5ee0*/  FMNMX.FTZ R11, R56, R11, !PT ;  /* 0x0000000b380b7209 */ /* 0x000fe40007810000 */
[----:B------:R-:W-:Y:S02]  /*5ef0*/  FSEL R172, R46, -INF , !P5 ;  /* 0xff8000002eac7808 */ /* 0x000fe40006800000 */
        /* <DEDUP_REMOVED lines=30> */
[C---:B------:R-:W-:Y:S01]  /*60e0*/  ISETP.LT.OR P5, PT, R15.reuse, 0x41, P5 ;  /* 0x000000410f00780c */ /* 0x040fe20002fa1670 */
[----:B------:R-:W0:Y:S01]  /*60f0*/  SHFL.BFLY PT, R14, R11, 0x2, 0x1f ;  /* 0x0c401f000b0e7f89 */ /* 0x000e2200000e0000 */
        /* <DEDUP_REMOVED lines=11> */
[----:B------:R-:W-:Y:S02]  /*61b0*/  ISETP.LT.OR P5, PT, R15, 0x49, P5 ;  /* 0x000000490f00780c */ /* 0x000fe40002fa1670 */
[----:B0-----:R-:W-:-:S02]  /*61c0*/  FMNMX.FTZ R14, R11, R14, !PT ;  /* 0x0000000e0b0e7209 */ /* 0x001fc40007810000 */
[----:B------:R-:W0:Y:S01]  /*61d0*/  LDC R11, c[0x0][0x988] ;  /* 0x00026200ff0b7b82 */ /* 0x000e220000000800 */
[----:B------:R-:W-:Y:S02]  /*61e0*/  ISETP.LT.OR P6, PT, R15, 0x2a, P6 ;  /* 0x0000002a0f00780c */ /* 0x000fe400037c1670 */
[----:B------:R-:W1:Y:S01]  /*61f0*/  SHFL.BFLY PT, R25, R14, 0x1, 0x1f ;  /* 0x0c201f000e197f89 */ /* 0x000e6200000e0000 */
[----:B------:R-:W-:Y:S02]  /*6200*/  FSEL R62, R62, -INF , !P5 ;  /* 0xff8000003e3e7808 */ /* 0x000fe40006800000 */
[----:B------:R-:W-:Y:S02]  /*6210*/  FSEL R34, R47, -INF , !P6 ;  /* 0xff8000002f227808 */ /* 0x000fe40007000000 */
[C---:B------:R-:W-:Y:S02]  /*6220*/  ISETP.GT.AND P5, PT, R21.reuse, RZ, P4 ;  /* 0x000000ff1500720c */ /* 0x040fe400027a4270 */
[----:B------:R-:W-:-:S02]  /*6230*/  ISETP.GT.AND P6, PT, R21, 0x31, P4 ;  /* 0x000000311500780c */ /* 0x000fc400027c4270 */
[C---:B------:R-:W-:Y:S02]  /*6240*/  ISETP.LT.OR P5, PT, R15.reuse, 0x1, P5 ;  /* 0x000000010f00780c */ /* 0x040fe40002fa1670 */
[----:B------:R-:W-:Y:S02]  /*6250*/  ISETP.LT.OR P6, PT, R15, 0x32, P6 ;  /* 0x000000320f00780c */ /* 0x000fe400037c1670 */
[----:B------:R-:W-:Y:S02]  /*6260*/  FSEL R35, R26, -INF , !P5 ;  /* 0xff8000001a237808 */ /* 0x000fe40006800000 */
[----:B------:R-:W-:Y:S02]  /*6270*/  FSEL R46, R51, -INF , !P6 ;  /* 0xff800000332e7808 */ /* 0x000fe40007000000 */
[----:B------:R-:W-:Y:S02]  /*6280*/  ISETP.GT.AND P6, PT, R21, 0x39, P4 ;  /* 0x000000391500780c */ /* 0x000fe400027c4270 */
[----:B------:R-:W-:-:S02]  /*6290*/  FMNMX.FTZ R27, R35, R12, !PT ;  /* 0x0000000c231b7209 */ /* 0x000fc40007810000 */
[----:B------:R-:W-:Y:S02]  /*62a0*/  ISETP.LT.OR P6, PT, R15, 0x3a, P6 ;  /* 0x0000003a0f00780c */ /* 0x000fe400037c1670 */
[----:B------:R-:W-:Y:S02]  /*62b0*/  FMNMX.FTZ R29, R182, R27, !PT ;  /* 0x0000001bb61d7209 */ /* 0x000fe40007810000 */
[----:B-1----:R-:W-:Y:S02]  /*62c0*/  FMNMX.FTZ R14, R14, R25, !PT ;  /* 0x000000190e0e7209 */ /* 0x002fe40007810000 */
[----:B------:R-:W-:Y:S02]  /*62d0*/  FSEL R30, R55, -INF , !P6 ;  /* 0xff800000371e7808 */ /* 0x000fe40007000000 */
[C---:B------:R-:W-:Y:S01]  /*62e0*/  FSETP.NEU.FTZ.AND P6, PT, R14.reuse, -INF , PT ;  /* 0xff8000000e00780b */ /* 0x040fe20003fdd000 */
[----:B0-----:R-:W-:Y:S01]  /*62f0*/  FMUL.FTZ R31, R14, R11 ;  /* 0x0000000b0e1f7220 */ /* 0x001fe20000410000 */
[----:B------:R-:W-:-:S02]  /*6300*/  FMNMX.FTZ R29, R170, R29, !PT ;  /* 0x0000001daa1d7209 */ /* 0x000fc40007810000 */
[----:B------:R-:W-:Y:S02]  /*6310*/  ISETP.GT.AND P5, PT, R21, 0x49, P4 ;  /* 0x000000491500780c */ /* 0x000fe400027a4270 */
[----:B------:R-:W-:Y:S02]  /*6320*/  FSEL R31, R31, RZ, P6 ;  /* 0x000000ff1f1f7208 */ /* 0x000fe40003000000 */
[----:B------:R-:W-:Y:S02]  /*6330*/  FMNMX.FTZ R29, R180, R29, !PT ;  /* 0x0000001db41d7209 */ /* 0x000fe40007810000 */
[----:B------:R-:W-:Y:S01]  /*6340*/  ISETP.LT.OR P5, PT, R15, 0x4a, P5 ;  /* 0x0000004a0f00780c */ /* 0x000fe20002fa1670 */
[--C-:B------:R-:W-:Y:S01]  /*6350*/  FFMA.FTZ R37, R190, R11, -R31.reuse ;  /* 0x0000000bbe257223 */ /* 0x100fe2000001081f */
[----:B------:R-:W-:Y:S01]  /*6360*/  FMNMX.FTZ R29, R168, R29, !PT ;  /* 0x0000001da81d7209 */ /* 0x000fe20007810000 */
[-CC-:B------:R-:W-:Y:S01]  /*6370*/  FFMA.FTZ R39, R188, R11.reuse, -R31.reuse ;  /* 0x0000000bbc277223 */ /* 0x180fe2000001081f */
[----:B------:R-:W-:Y:S01]  /*6380*/  FSEL R190, R63, -INF , !P5 ;  /* 0xff8000003fbe7808 */ /* 0x000fe20006800000 */
[--C-:B------:R-:W-:Y:S01]  /*6390*/  FFMA.FTZ R41, R166, R11, -R31.reuse ;  /* 0x0000000ba6297223 */ /* 0x100fe2000001081f */
[----:B------:R-:W-:Y:S01]  /*63a0*/  ISETP.GT.AND P5, PT, R21, 0x50, P4 ;  /* 0x000000501500780c */ /* 0x000fe200027a4270 */
[----:B------:R-:W-:Y:S01]  /*63b0*/  MUFU.EX2 R27, R37 ;  /* 0x00000025001b7308 */ /* 0x000fe20000000800 */
[----:B------:R-:W-:Y:S01]  /*63c0*/  FMNMX.FTZ R33, R178, R29, !PT ;  /* 0x0000001db2217209 */ /* 0x000fe20007810000 */
[-CC-:B------:R-:W-:Y:S01]  /*63d0*/  FFMA.FTZ R45, R154, R11.reuse, -R31.reuse ;  /* 0x0000000b9a2d7223 */ /* 0x180fe2000001081f */
[----:B------:R-:W-:Y:S01]  /*63e0*/  ISETP.LT.OR P5, PT, R15, 0x51, P5 ;  /* 0x000000510f00780c */ /* 0x000fe20002fa1670 */
[--C-:B------:R-:W-:Y:S01]  /*63f0*/  FFMA.FTZ R47, R52, R11, -R31.reuse ;  /* 0x0000000b342f7223 */ /* 0x100fe2000001081f */
[----:B------:R-:W-:Y:S01]  /*6400*/  FMNMX.FTZ R33, R38, R33, !PT ;  /* 0x0000002126217209 */ /* 0x000fe20007810000 */
[-CC-:B------:R-:W-:Y:S01]  /*6410*/  FFMA.FTZ R49, R56, R11.reuse, -R31.reuse ;  /* 0x0000000b38317223 */ /* 0x180fe2000001081f */
[----:B------:R-:W-:Y:S01]  /*6420*/  FSEL R188, R66, -INF , !P5 ;  /* 0xff80000042bc7808 */ /* 0x000fe20006800000 */
[----:B------:R0:W-:Y:S01]  /*6430*/  MUFU.EX2 R29, R41 ;  /* 0x00000029001d7308 */ /* 0x0001e20000000800 */
[----:B------:R-:W-:Y:S01]  /*6440*/  ISETP.GT.AND P5, PT, R21, 0x51, P4 ;  /* 0x000000511500780c */ /* 0x000fe200027a4270 */
[--C-:B------:R-:W-:Y:S01]  /*6450*/  FFMA.FTZ R23, R23, R11, -R31.reuse ;  /* 0x0000000b17177223 */ /* 0x100fe2000001081f */
[----:B------:R-:W-:Y:S01]  /*6460*/  FMNMX.FTZ R33, R176, R33, !PT ;  /* 0x00000021b0217209 */ /* 0x000fe20007810000 */
[-CC-:B------:R-:W-:Y:S01]  /*6470*/  FFMA.FTZ R186, R186, R11.reuse, -R31.reuse ;  /* 0x0000000bbaba7223 */ /* 0x180fe2000001081f */
[----:B------:R-:W-:Y:S01]  /*6480*/  ISETP.LT.OR P5, PT, R15, 0x52, P5 ;  /* 0x000000520f00780c */ /* 0x000fe20002fa1670 */
[--C-:B------:R-:W-:Y:S01]  /*6490*/  FFMA.FTZ R25, R192, R11, -R31.reuse ;  /* 0x0000000bc0197223 */ /* 0x100fe2000001081f */
[----:B------:R-:W-:Y:S01]  /*64a0*/  FMNMX.FTZ R33, R42, R33, !PT ;  /* 0x000000212a217209 */ /* 0x000fe20007810000 */
[----:B------:R1:W-:Y:S01]  /*64b0*/  MUFU.EX2 R66, R39 ;  /* 0x0000002700427308 */ /* 0x0003e20000000800 */
[----:B------:R-:W-:Y:S01]  /*64c0*/  FSEL R166, R67, -INF , !P5 ;  /* 0xff80000043a67808 */ /* 0x000fe20006800000 */
[-CC-:B0-----:R-:W-:Y:S01]  /*64d0*/  FFMA.FTZ R41, R158, R11.reuse, -R31.reuse ;  /* 0x0000000b9e297223 */ /* 0x181fe2000001081f */
[----:B------:R-:W-:Y:S01]  /*64e0*/  ISETP.GT.AND P5, PT, R21, 0x58, P4 ;  /* 0x000000581500780c */ /* 0x000fe200027a4270 */
[--C-:B------:R-:W-:Y:S01]  /*64f0*/  FFMA.FTZ R51, R32, R11, -R31.reuse ;  /* 0x0000000b20337223 */ /* 0x100fe2000001081f */
[----:B------:R-:W-:Y:S01]  /*6500*/  FMNMX.FTZ R37, R174, R33, !PT ;  /* 0x00000021ae257209 */ /* 0x000fe20007810000 */
[--C-:B------:R-:W-:Y:S01]  /*6510*/  FFMA.FTZ R194, R194, R11, -R31.reuse ;  /* 0x0000000bc2c27223 */ /* 0x100fe2000001081f */
[----:B------:R-:W-:Y:S01]  /*6520*/  ISETP.LT.OR P5, PT, R15, 0x59, P5 ;  /* 0x000000590f00780c */ /* 0x000fe20002fa1670 */
[----:B------:R-:W-:Y:S01]  /*6530*/  MUFU.EX2 R23, R23 ;  /* 0x0000001700177308 */ /* 0x000fe20000000800 */
[----:B------:R-:W-:Y:S01]  /*6540*/  FMNMX.FTZ R37, R172, R37, !PT ;  /* 0x00000025ac257209 */ /* 0x000fe20007810000 */
[-CC-:B-1----:R-:W-:Y:S01]  /*6550*/  FFMA.FTZ R39, R162, R11.reuse, -R31.reuse ;  /* 0x0000000ba2277223 */ /* 0x182fe2000001081f */
[----:B------:R-:W-:Y:S01]  /*6560*/  FSEL R70, R70, -INF , !P5 ;  /* 0xff80000046467808 */ /* 0x000fe20006800000 */
[--C-:B------:R-:W-:Y:S01]  /*6570*/  FFMA.FTZ R164, R164, R11, -R31.reuse ;  /* 0x0000000ba4a47223 */ /* 0x100fe2000001081f */
[----:B------:R-:W-:Y:S01]  /*6580*/  FMNMX.FTZ R37, R34, R37, !PT ;  /* 0x0000002522257209 */ /* 0x000fe20007810000 */
[--C-:B------:R-:W-:Y:S01]  /*6590*/  FFMA.FTZ R160, R160, R11, -R31.reuse ;  /* 0x0000000ba0a07223 */ /* 0x100fe2000001081f */
[----:B------:R-:W-:Y:S01]  /*65a0*/  ISETP.GT.AND P5, PT, R21, 0x59, P4 ;  /* 0x000000591500780c */ /* 0x000fe200027a4270 */
[----:B------:R0:W-:Y:S01]  /*65b0*/  MUFU.EX2 R33, R39 ;  /* 0x0000002700217308 */ /* 0x0001e20000000800 */
[----:B------:R-:W-:Y:S01]  /*65c0*/  FMNMX.FTZ R37, R50, R37, !PT ;  /* 0x0000002532257209 */ /* 0x000fe20007810000 */
[-CC-:B------:R-:W-:Y:S01]  /*65d0*/  FFMA.FTZ R48, R48, R11.reuse, -R31.reuse ;  /* 0x0000000b30307223 */ /* 0x180fe2000001081f */
[----:B------:R-:W-:Y:S01]  /*65e0*/  ISETP.LT.OR P5, PT, R15, 0x5a, P5 ;  /* 0x0000005a0f00780c */ /* 0x000fe20002fa1670 */
[-CC-:B------:R-:W-:Y:S01]  /*65f0*/  FFMA.FTZ R40, R40, R11.reuse, -R31.reuse ;  /* 0x0000000b28287223 */ /* 0x180fe2000001081f */
[----:B------:R-:W-:Y:S01]  /*6600*/  FSEL R55, R14, RZ, P6 ;  /* 0x000000ff0e377208 */ /* 0x000fe20003000000 */
[--C-:B------:R-:W-:Y:S01]  /*6610*/  FFMA.FTZ R22, R22, R11, -R31.reuse ;  /* 0x0000000b16167223 */ /* 0x100fe2000001081f */
[----:B------:R-:W-:Y:S01]  /*6620*/  FSEL R162, R71, -INF , !P5 ;  /* 0xff80000047a27808 */ /* 0x000fe20006800000 */
[----:B------:R-:W-:Y:S01]  /*6630*/  MUFU.EX2 R186, R186 ;  /* 0x000000ba00ba7308 */ /* 0x000fe20000000800 */
[----:B0-----:R-:W-:Y:S01]  /*6640*/  FMNMX.FTZ R39, R46, R37, !PT ;  /* 0x000000252e277209 */ /* 0x001fe20007810000 */
[----:B------:R-:W-:Y:S01]  /*6650*/  FADD.FTZ R0, -R55, R0 ;  /* 0x0000000037007221 */ /* 0x000fe20000010100 */
[----:B------:R-:W-:Y:S01]  /*6660*/  ISETP.GT.AND P5, PT, R21, 0x60, P4 ;  /* 0x000000601500780c */ /* 0x000fe200027a4270 */
[--C-:B------:R-:W-:Y:S01]  /*6670*/  FFMA.FTZ R28, R28, R11, -R31.reuse ;  /* 0x0000000b1c1c7223 */ /* 0x100fe2000001081f */
[----:B------:R-:W-:Y:S01]  /*6680*/  FMNMX.FTZ R39, R54, R39, !PT ;  /* 0x0000002736277209 */ /* 0x000fe20007810000 */
[----:B------:R-:W-:Y:S01]  /*6690*/  FMUL.FTZ R0, R0, R11 ;  /* 0x0000000b00007220 */ /* 0x000fe20000410000 */
[----:B------:R-:W-:Y:S01]  /*66a0*/  ISETP.LT.OR P5, PT, R15, 0x61, P5 ;  /* 0x000000610f00780c */ /* 0x000fe20002fa1670 */
[----:B------:R0:W-:Y:S01]  /*66b0*/  MUFU.EX2 R37, R41 ;  /* 0x0000002900257308 */ /* 0x0001e20000000800 */
[----:B------:R-:W-:Y:S01]  /*66c0*/  FMNMX.FTZ R39, R30, R39, !PT ;  /* 0x000000271e277209 */ /* 0x000fe20007810000 */
[-CC-:B------:R-:W-:Y:S01]  /*66d0*/  FFMA.FTZ R24, R24, R11.reuse, -R31.reuse ;  /* 0x0000000b18187223 */ /* 0x180fe2000001081f */
[----:B------:R-:W-:Y:S01]  /*66e0*/  FSEL R158, R74, -INF , !P5 ;  /* 0xff8000004a9e7808 */ /* 0x000fe20006800000 */
[-CC-:B------:R-:W-:Y:S01]  /*66f0*/  FFMA.FTZ R74, R156, R11.reuse, -R31.reuse ;  /* 0x0000000b9c4a7223 */ /* 0x180fe2000001081f */
[----:B------:R-:W-:Y:S01]  /*6700*/  ISETP.GT.AND P5, PT, R21, 0x61, P4 ;  /* 0x000000611500780c */ /* 0x000fe200027a4270 */
[--C-:B------:R-:W-:Y:S01]  /*6710*/  FFMA.FTZ R36, R36, R11, -R31.reuse ;  /* 0x0000000b24247223 */ /* 0x100fe2000001081f */
[----:B------:R-:W-:Y:S01]  /*6720*/  FMNMX.FTZ R39, R58, R39, !PT ;  /* 0x000000273a277209 */ /* 0x000fe20007810000 */
[----:B------:R-:W1:Y:S01]  /*6730*/  MUFU.EX2 R0, R0 ;  /* 0x0000000000007308 */ /* 0x000e620000000800 */
[----:B------:R-:W-:Y:S01]  /*6740*/  ISETP.LT.OR P5, PT, R15, 0x62, P5 ;  /* 0x000000620f00780c */ /* 0x000fe20002fa1670 */
[----:B------:R-:W-:Y:S01]  /*6750*/  FFMA.FTZ R32, R84, R11, -R31 ;  /* 0x0000000b54207223 */ /* 0x000fe2000001081f */
[----:B0-----:R-:W-:-:S02]  /*6760*/  FMNMX.FTZ R41, R184, R39, !PT ;  /* 0x00000027b8297209 */ /* 0x001fc40007810000 */
[----:B------:R-:W-:Y:S02]  /*6770*/  FSEL R156, R75, -INF , !P5 ;  /* 0xff8000004b9c7808 */ /* 0x000fe40006800000 */
[----:B------:R-:W-:Y:S01]  /*6780*/  ISETP.GT.AND P5, PT, R21, 0x68, P4 ;  /* 0x000000681500780c */ /* 0x000fe200027a4270 */
[----:B------:R-:W-:Y:S01]  /*6790*/  MUFU.EX2 R39, R45 ;  /* 0x0000002d00277308 */ /* 0x000fe20000000800 */
[----:B------:R-:W-:Y:S02]  /*67a0*/  FMNMX.FTZ R41, R62, R41, !PT ;  /* 0x000000293e297209 */ /* 0x000fe40007810000 */
[----:B------:R-:W-:Y:S02]  /*67b0*/  ISETP.LT.OR P5, PT, R15, 0x69, P5 ;  /* 0x000000690f00780c */ /* 0x000fe40002fa1670 */
[----:B------:R-:W-:Y:S02]  /*67c0*/  FMNMX.FTZ R41, R190, R41, !PT ;  /* 0x00000029be297209 */ /* 0x000fe40007810000 */
[----:B------:R-:W-:Y:S01]  /*67d0*/  FSEL R154, R78, -INF , !P5 ;  /* 0xff8000004e9a7808 */ /* 0x000fe20006800000 */
[--C-:B------:R-:W-:Y:S01]  /*67e0*/  FFMA.FTZ R78, R152, R11, -R31.reuse ;  /* 0x0000000b984e7223 */ /* 0x100fe2000001081f */
[----:B------:R-:W-:Y:S01]  /*67f0*/  FMNMX.FTZ R41, R188, R41, !PT ;  /* 0x00000029bc297209 */ /* 0x000fe20007810000 */
[--C-:B------:R-:W-:Y:S01]  /*6800*/  FFMA.FTZ R152, R80, R11, -R31.reuse ;  /* 0x0000000b50987223 */ /* 0x100fe2000001081f */
[----:B------:R-:W-:Y:S01]  /*6810*/  ISETP.GT.AND P5, PT, R21, 0x69, P4 ;  /* 0x000000691500780c */ /* 0x000fe200027a4270 */
[----:B------:R-:W0:Y:S01]  /*6820*/  MUFU.EX2 R25, R25 ;  /* 0x0000001900197308 */ /* 0x000e220000000800 */
[----:B------:R-:W-:Y:S01]  /*6830*/  FMNMX.FTZ R43, R166, R41, !PT ;  /* 0x00000029a62b7209 */ /* 0x000fe20007810000 */
[-C--:B-1----:R-:W-:Y:S01]  /*6840*/  FMUL.FTZ R88, R88, R0.reuse ;  /* 0x0000000058587220 */ /* 0x082fe20000410000 */
[----:B------:R-:W-:Y:S01]  /*6850*/  ISETP.LT.OR P5, PT, R15, 0x6a, P5 ;  /* 0x0000006a0f00780c */ /* 0x000fe20002fa1670 */
[-C--:B------:R-:W-:Y:S01]  /*6860*/  FMUL.FTZ R89, R89, R0.reuse ;  /* 0x0000000059597220 */ /* 0x080fe20000410000 */
[----:B------:R-:W-:Y:S01]  /*6870*/  FMNMX.FTZ R43, R70, R43, !PT ;  /* 0x0000002b462b7209 */ /* 0x000fe20007810000 */
[-C--:B------:R-:W-:Y:S01]  /*6880*/  FMUL.FTZ R92, R92, R0.reuse ;  /* 0x000000005c5c7220 */ /* 0x080fe20000410000 */
[----:B------:R-:W-:Y:S01]  /*6890*/  FSEL R52, R79, -INF , !P5 ;  /* 0xff8000004f347808 */ /* 0x000fe20006800000 */
[----:B------:R1:W-:Y:S01]  /*68a0*/  MUFU.EX2 R41, R47 ;  /* 0x0000002f00297308 */ /* 0x0003e20000000800 */
[----:B------:R-:W-:Y:S01]  /*68b0*/  ISETP.GT.AND P5, PT, R21, 0x70, P4 ;  /* 0x000000701500780c */ /* 0x000fe200027a4270 */
[-C--:B------:R-:W-:Y:S01]  /*68c0*/  FMUL.FTZ R93, R93, R0.reuse ;  /* 0x000000005d5d7220 */ /* 0x080fe20000410000 */
[----:B------:R-:W-:Y:S01]  /*68d0*/  FMNMX.FTZ R43, R162, R43, !PT ;  /* 0x0000002ba22b7209 */ /* 0x000fe20007810000 */
[-C--:B------:R-:W-:Y:S01]  /*68e0*/  FMUL.FTZ R96, R96, R0.reuse ;  /* 0x0000000060607220 */ /* 0x080fe20000410000 */
[----:B------:R-:W-:Y:S01]  /*68f0*/  ISETP.LT.OR P5, PT, R15, 0x71, P5 ;  /* 0x000000710f00780c */ /* 0x000fe20002fa1670 */
[-C--:B------:R-:W-:Y:S01]  /*6900*/  FMUL.FTZ R97, R97, R0.reuse ;  /* 0x0000000061617220 */ /* 0x080fe20000410000 */
[----:B------:R-:W-:Y:S01]  /*6910*/  FMNMX.FTZ R43, R158, R43, !PT ;  /* 0x0000002b9e2b7209 */ /* 0x000fe20007810000 */
[----:B------:R-:W2:Y:S01]  /*6920*/  MUFU.EX2 R26, R194 ;  /* 0x000000c2001a7308 */ /* 0x000ea20000000800 */
[----:B------:R-:W-:Y:S01]  /*6930*/  FSEL R82, R82, -INF , !P5 ;  /* 0xff80000052527808 */ /* 0x000fe20006800000 */
[--C-:B-1----:R-:W-:Y:S01]  /*6940*/  FFMA.FTZ R47, R72, R11, -R31.reuse ;  /* 0x0000000b482f7223 */ /* 0x102fe2000001081f */
[----:B------:R-:W-:Y:S01]  /*6950*/  ISETP.GT.AND P5, PT, R21, 0x71, P4 ;  /* 0x000000711500780c */ /* 0x000fe200027a4270 */
[-C--:B------:R-:W-:Y:S01]  /*6960*/  FMUL.FTZ R100, R100, R0.reuse ;  /* 0x0000000064647220 */ /* 0x080fe20000410000 */
[----:B------:R-:W-:Y:S01]  /*6970*/  FMNMX.FTZ R45, R156, R43, !PT ;  /* 0x0000002b9c2d7209 */ /* 0x000fe20007810000 */
[-C--:B------:R-:W-:Y:S01]  /*6980*/  FMUL.FTZ R101, R101, R0.reuse ;  /* 0x0000000065657220 */ /* 0x080fe20000410000 */
[----:B------:R-:W-:Y:S01]  /*6990*/  ISETP.LT.OR P5, PT, R15, 0x72, P5 ;  /* 0x000000720f00780c */ /* 0x000fe20002fa1670 */
[----:B------:R1:W-:Y:S01]  /*69a0*/  MUFU.EX2 R43, R49 ;  /* 0x00000031002b7308 */ /* 0x0003e20000000800 */
[----:B------:R-:W-:Y:S01]  /*69b0*/  FMNMX.FTZ R45, R154, R45, !PT ;  /* 0x0000002d9a2d7209 */ /* 0x000fe20007810000 */
[-C--:B------:R-:W-:Y:S01]  /*69c0*/  FMUL.FTZ R104, R104, R0.reuse ;  /* 0x0000000068687220 */ /* 0x080fe20000410000 */
[----:B------:R-:W-:Y:S01]  /*69d0*/  FSEL R56, R83, -INF , !P5 ;  /* 0xff80000053387808 */ /* 0x000fe20006800000 */
[-C--:B------:R-:W-:Y:S01]  /*69e0*/  FMUL.FTZ R105, R105, R0.reuse ;  /* 0x0000000069697220 */ /* 0x080fe20000410000 */
[C---:B------:R-:W-:Y:S01]  /*69f0*/  ISETP.GT.AND P5, PT, R21.reuse, 0x78, P4 ;  /* 0x000000781500780c */ /* 0x040fe200027a4270 */
[-C--:B------:R-:W-:Y:S01]  /*6a00*/  FMUL.FTZ R108, R108, R0.reuse ;  /* 0x000000006c6c7220 */ /* 0x080fe20000410000 */
[----:B------:R-:W-:Y:S01]  /*6a10*/  FMNMX.FTZ R45, R52, R45, !PT ;  /* 0x0000002d342d7209 */ /* 0x000fe20007810000 */
[----:B------:R-:W3:Y:S01]  /*6a20*/  MUFU.EX2 R164, R164 ;  /* 0x000000a400a47308 */ /* 0x000ee20000000800 */
[----:B------:R-:W-:Y:S01]  /*6a30*/  ISETP.GT.AND P4, PT, R21, 0x79, P4 ;  /* 0x000000791500780c */ /* 0x000fe20002784270 */
[--C-:B------:R-:W-:Y:S01]  /*6a40*/  FFMA.FTZ R21, R64, R11, -R31.reuse ;  /* 0x0000000b40157223 */ /* 0x100fe2000001081f */
[----:B------:R-:W-:Y:S01]  /*6a50*/  ISETP.LT.OR P5, PT, R15, 0x79, P5 ;  /* 0x000000790f00780c */ /* 0x000fe20002fa1670 */
[-C--:B------:R-:W-:Y:S01]  /*6a60*/  FMUL.FTZ R109, R109, R0.reuse ;  /* 0x000000006d6d7220 */ /* 0x080fe20000410000 */
[----:B------:R-:W-:Y:S01]  /*6a70*/  FMNMX.FTZ R45, R82, R45, !PT ;  /* 0x0000002d522d7209 */ /* 0x000fe20007810000 */
[-C--:B------:R-:W-:Y:S01]  /*6a80*/  FMUL.FTZ R112, R112, R0.reuse ;  /* 0x0000000070707220 */ /* 0x080fe20000410000 */
[----:B------:R-:W-:Y:S01]  /*6a90*/  ISETP.LT.OR P4, PT, R15, 0x7a, P4 ;  /* 0x0000007a0f00780c */ /* 0x000fe20002781670 */
[--C-:B------:R-:W-:Y:S01]  /*6aa0*/  FFMA.FTZ R15, R60, R11, -R31.reuse ;  /* 0x0000000b3c0f7223 */ /* 0x100fe2000001081f */
[----:B------:R-:W-:Y:S01]  /*6ab0*/  FSEL R86, R86, -INF , !P5 ;  /* 0xff80000056567808 */ /* 0x000fe20006800000 */
[----:B------:R-:W4:Y:S01]  /*6ac0*/  MUFU.EX2 R160, R160 ;  /* 0x000000a000a07308 */ /* 0x000f220000000800 */
[----:B------:R-:W-:Y:S01]  /*6ad0*/  FMNMX.FTZ R45, R56, R45, !PT ;  /* 0x0000002d382d7209 */ /* 0x000fe20007810000 */
[-C--:B------:R-:W-:Y:S01]  /*6ae0*/  FMUL.FTZ R113, R113, R0.reuse ;  /* 0x0000000071717220 */ /* 0x080fe20000410000 */
[----:B------:R-:W-:Y:S01]  /*6af0*/  FSEL R60, R87, -INF , !P4 ;  /* 0xff800000573c7808 */ /* 0x000fe20006000000 */
[-C--:B------:R-:W-:Y:S01]  /*6b00*/  FMUL.FTZ R116, R116, R0.reuse ;  /* 0x0000000074747220 */ /* 0x080fe20000410000 */
[----:B------:R-:W-:Y:S01]  /*6b10*/  FMNMX.FTZ R45, R86, R45, !PT ;  /* 0x0000002d562d7209 */ /* 0x000fe20007810000 */
[-C--:B------:R-:W-:Y:S01]  /*6b20*/  FMUL.FTZ R117, R117, R0.reuse ;  /* 0x0000000075757220 */ /* 0x080fe20000410000 */
[-C--:B------:R-:W-:Y:S01]  /*6b30*/  FMUL.FTZ R120, R120, R0.reuse ;  /* 0x0000000078787220 */ /* 0x080fe20000410000 */
[----:B------:R-:W5:Y:S01]  /*6b40*/  MUFU.EX2 R74, R74 ;  /* 0x0000004a004a7308 */ /* 0x000f620000000800 */
[----:B-1----:R-:W-:Y:S01]  /*6b50*/  FMNMX.FTZ R49, R60, R45, !PT ;  /* 0x0000002d3c317209 */ /* 0x002fe20007810000 */
[----:B------:R-:W-:Y:S01]  /*6b60*/  FFMA.FTZ R45, R68, R11, -R31 ;  /* 0x0000000b442d7223 */ /* 0x000fe2000001081f */
[-C--:B------:R-:W-:Y:S01]  /*6b70*/  FMUL.FTZ R121, R121, R0.reuse ;  /* 0x0000000079797220 */ /* 0x080fe20000410000 */
[-C--:B------:R-:W-:Y:S01]  /*6b80*/  FMUL.FTZ R124, R124, R0.reuse ;  /* 0x000000007c7c7220 */ /* 0x080fe20000410000 */
[-C--:B------:R-:W-:Y:S01]  /*6b90*/  FMUL.FTZ R125, R125, R0.reuse ;  /* 0x000000007d7d7220 */ /* 0x080fe20000410000 */
[----:B------:R-:W1:Y:S01]  /*6ba0*/  SHFL.BFLY PT, R64, R49, 0x2, 0x1f ;  /* 0x0c401f0031407f89 */ /* 0x000e6200000e0000 */
[-C--:B------:R-:W-:Y:S01]  /*6bb0*/  FMUL.FTZ R128, R128, R0.reuse ;  /* 0x0000000080807220 */ /* 0x080fe20000410000 */
[----:B------:R-:W5:Y:S01]  /*6bc0*/  MUFU.EX2 R78, R78 ;  /* 0x0000004e004e7308 */ /* 0x000f620000000800 */
[-C--:B------:R-:W-:Y:S01]  /*6bd0*/  FMUL.FTZ R129, R129, R0.reuse ;  /* 0x0000000081817220 */ /* 0x080fe20000410000 */
[-C--:B------:R-:W-:Y:S01]  /*6be0*/  FMUL.FTZ R132, R132, R0.reuse ;  /* 0x0000000084847220 */ /* 0x080fe20000410000 */
[-C--:B------:R-:W-:Y:S01]  /*6bf0*/  FMUL.FTZ R133, R133, R0.reuse ;  /* 0x0000000085857220 */ /* 0x080fe20000410000 */
[-C--:B------:R-:W-:Y:S01]  /*6c00*/  FMUL.FTZ R136, R136, R0.reuse ;  /* 0x0000000088887220 */ /* 0x080fe20000410000 */
[-C--:B------:R-:W-:Y:S01]  /*6c10*/  FMUL.FTZ R137, R137, R0.reuse ;  /* 0x0000000089897220 */ /* 0x080fe20000410000 */
[-C--:B------:R-:W-:Y:S01]  /*6c20*/  FMUL.FTZ R140, R140, R0.reuse ;  /* 0x000000008c8c7220 */ /* 0x080fe20000410000 */
[-C--:B------:R-:W-:Y:S01]  /*6c30*/  FMUL.FTZ R141, R141, R0.reuse ;  /* 0x000000008d8d7220 */ /* 0x080fe20000410000 */
[----:B------:R-:W5:Y:S01]  /*6c40*/  MUFU.EX2 R48, R48 ;  /* 0x0000003000307308 */ /* 0x000f620000000800 */
[-C--:B------:R-:W-:Y:S01]  /*6c50*/  FMUL.FTZ R144, R144, R0.reuse ;  /* 0x0000000090907220 */ /* 0x080fe20000410000 */
[-C--:B------:R-:W-:Y:S01]  /*6c60*/  FMUL.FTZ R145, R145, R0.reuse ;  /* 0x0000000091917220 */ /* 0x080fe20000410000 */
[-C--:B------:R-:W-:Y:S01]  /*6c70*/  FMUL.FTZ R148, R148, R0.reuse ;  /* 0x0000000094947220 */ /* 0x080fe20000410000 */
[----:B------:R-:W-:-:S04]  /*6c80*/  FMUL.FTZ R149, R149, R0 ;  /* 0x0000000095957220 */ /* 0x000fc80000410000 */
[----:B------:R-:W5:Y:S01]  /*6c90*/  MUFU.EX2 R40, R40 ;  /* 0x0000002800287308 */ /* 0x000f620000000800 */
[----:B-1----:R-:W-:Y:S01]  /*6ca0*/  FMNMX.FTZ R53, R49, R64, !PT ;  /* 0x0000004031357209 */ /* 0x002fe20007810000 */
[-CC-:B------:R-:W-:Y:S01]  /*6cb0*/  FFMA.FTZ R64, R20, R11.reuse, -R31.reuse ;  /* 0x0000000b14407223 */ /* 0x180fe2000001081f */
[-CC-:B------:R-:W-:Y:S01]  /*6cc0*/  FFMA.FTZ R49, R76, R11.reuse, -R31.reuse ;  /* 0x0000000b4c317223 */ /* 0x180fe2000001081f */
[----:B------:R-:W-:-:S04]  /*6cd0*/  FFMA.FTZ R31, R44, R11, -R31 ;  /* 0x0000000b2c1f7223 */ /* 0x000fc8000001081f */
[----:B------:R-:W1:Y:S01]  /*6ce0*/  MUFU.EX2 R15, R15 ;  /* 0x0000000f000f7308 */ /* 0x000e620000000800 */
[----:B------:R-:W0:Y:S07]  /*6cf0*/  SHFL.BFLY PT, R20, R53, 0x1, 0x1f ;  /* 0x0c201f0035147f89 */ /* 0x000e2e00000e0000 */
[----:B------:R-:W-:Y:S08]  /*6d00*/  MUFU.EX2 R22, R22 ;  /* 0x0000001600167308 */ /* 0x000ff00000000800 */
[----:B------:R-:W-:Y:S08]  /*6d10*/  MUFU.EX2 R21, R21 ;  /* 0x0000001500157308 */ /* 0x000ff00000000800 */
[----:B------:R-:W-:Y:S01]  /*6d20*/  MUFU.EX2 R28, R28 ;  /* 0x0000001c001c7308 */ /* 0x000fe20000000800 */
[----:B0-----:R-:W-:-:S04]  /*6d30*/  FMNMX.FTZ R20, R53, R20, !PT ;  /* 0x0000001435147209 */ /* 0x001fc80007810000 */
[C---:B------:R-:W-:Y:S01]  /*6d40*/  FSETP.NEU.FTZ.AND P4, PT, R20.reuse, -INF , PT ;  /* 0xff8000001400780b */ /* 0x040fe20003f9d000 */
[----:B------:R-:W-:Y:S02]  /*6d50*/  FMUL.FTZ R44, R20, R11 ;  /* 0x0000000b142c7220 */ /* 0x000fe40000410000 */
[----:B------:R-:W-:Y:S03]  /*6d60*/  MUFU.EX2 R45, R45 ;  /* 0x0000002d002d7308 */ /* 0x000fe60000000800 */
[----:B------:R-:W-:-:S05]  /*6d70*/  FSEL R53, R44, RZ, P4 ;  /* 0x000000ff2c357208 */ /* 0x000fca0002000000 */
[-C--:B------:R-:W-:Y:S01]  /*6d80*/  FFMA.FTZ R44, R35, R11.reuse, -R53 ;  /* 0x0000000b232c7223 */ /* 0x080fe20000010835 */
[----:B------:R-:W-:Y:S01]  /*6d90*/  FFMA.FTZ R35, R0, R4, R23 ;  /* 0x0000000400237223 */ /* 0x000fe20000010017 */
[-CC-:B------:R-:W-:Y:S01]  /*6da0*/  FFMA.FTZ R169, R50, R11.reuse, -R53.reuse ;  /* 0x0000000b32a97223 */ /* 0x180fe20000010835 */
[----:B------:R-:W-:Y:S02]  /*6db0*/  IMAD.U32 R50, RZ, RZ, UR5 ;  /* 0x00000005ff327e24 */ /* 0x000fe4000f8e00ff */
[-C--:B------:R-:W-:Y:S01]  /*6dc0*/  FFMA.FTZ R171, R54, R11.reuse, -R53 ;  /* 0x0000000b36ab7223 */ /* 0x080fe20000010835 */
[----:B------:R-:W-:Y:S01]  /*6dd0*/  FADD.FTZ R4, R186, R35 ;  /* 0x00000023ba047221 */ /* 0x000fe20000010000 */
[-CC-:B------:R-:W-:Y:S01]  /*6de0*/  FFMA.FTZ R181, R182, R11.reuse, -R53.reuse ;  /* 0x0000000bb6b57223 */ /* 0x180fe20000010835 */
[----:B------:R-:W-:Y:S01]  /*6df0*/  MUFU.EX2 R44, R44 ;  /* 0x0000002c002c7308 */ /* 0x000fe20000000800 */
[----:B------:R-:W-:Y:S01]  /*6e00*/  @!P1 LEA R54, R50, UR36, 0x3 ;  /* 0x0000002432369c11 */ /* 0x000fe2000f8e18ff */
[----:B------:R-:W-:Y:S01]  /*6e10*/  FADD.FTZ R35, R25, R4 ;  /* 0x0000000419237221 */ /* 0x000fe20000010000 */
[-CC-:B------:R-:W-:Y:S01]  /*6e20*/  FFMA.FTZ R183, R170, R11.reuse, -R53.reuse ;  /* 0x0000000baab77223 */ /* 0x180fe20000010835 */
[-CC-:B------:R-:W-:Y:S01]  /*6e30*/  FFMA.FTZ R68, R180, R11.reuse, -R53.reuse ;  /* 0x0000000bb4447223 */ /* 0x180fe20000010835 */
[-C--:B------:R-:W-:Y:S01]  /*6e40*/  FFMA.FTZ R177, R168, R11.reuse, -R53 ;  /* 0x0000000ba8b17223 */ /* 0x080fe20000010835 */
[----:B--2---:R-:W-:Y:S01]  /*6e50*/  FADD.FTZ R4, R26, R35 ;  /* 0x000000231a047221 */ /* 0x004fe20000010000 */
[-CC-:B------:R-:W-:Y:S01]  /*6e60*/  FFMA.FTZ R72, R178, R11.reuse, -R53.reuse ;  /* 0x0000000bb2487223 */ /* 0x180fe20000010835 */
[----:B------:R-:W-:Y:S01]  /*6e70*/  MUFU.EX2 R181, R181 ;  /* 0x000000b500b57308 */ /* 0x000fe20000000800 */
[-CC-:B------:R-:W-:Y:S01]  /*6e80*/  FFMA.FTZ R179, R38, R11.reuse, -R53.reuse ;  /* 0x0000000b26b37223 */ /* 0x180fe20000010835 */
[----:B------:R-:W-:Y:S01]  /*6e90*/  FADD.FTZ R35, R27, R4 ;  /* 0x000000041b237221 */ /* 0x000fe20000010000 */
[-CC-:B------:R-:W-:Y:S01]  /*6ea0*/  FFMA.FTZ R165, R58, R11.reuse, -R53.reuse ;  /* 0x0000000b3aa57223 */ /* 0x180fe20000010835 */
[-CC-:B------:R-:W-:Y:S01]  /*6eb0*/  FFMA.FTZ R38, R176, R11.reuse, -R53.reuse ;  /* 0x0000000bb0267223 */ /* 0x180fe20000010835 */
[-C--:B------:R-:W-:Y:S01]  /*6ec0*/  FFMA.FTZ R173, R42, R11.reuse, -R53 ;  /* 0x0000000b2aad7223 */ /* 0x080fe20000010835 */
[----:B------:R-:W-:Y:S01]  /*6ed0*/  FADD.FTZ R4, R66, R35 ;  /* 0x0000002342047221 */ /* 0x000fe20000010000 */
[--C-:B------:R-:W-:Y:S01]  /*6ee0*/  FFMA.FTZ R42, R174, R11, -R53.reuse ;  /* 0x0000000bae2a7223 */ /* 0x100fe20000010835 */
[----:B------:R-:W-:Y:S01]  /*6ef0*/  MUFU.EX2 R183, R183 ;  /* 0x000000b700b77308 */ /* 0x000fe20000000800 */
[----:B------:R-:W-:Y:S01]  /*6f00*/  F2FP.F16.F32.PACK_AB R180, R186, R23 ;  /* 0x00000017bab4723e */ /* 0x000fe200000000ff */
[----:B------:R-:W-:Y:S01]  /*6f10*/  FADD.FTZ R35, R29, R4 ;  /* 0x000000041d237221 */ /* 0x000fe20000010000 */
[--C-:B------:R-:W-:Y:S01]  /*6f20*/  FFMA.FTZ R175, R172, R11, -R53.reuse ;  /* 0x0000000bacaf7223 */ /* 0x100fe20000010835 */
[----:B------:R-:W-:Y:S01]  /*6f30*/  F2FP.F16.F32.PACK_AB R182, R26, R25 ;  /* 0x000000191ab6723e */ /* 0x000fe200000000ff */
[-C--:B------:R-:W-:Y:S01]  /*6f40*/  FFMA.FTZ R34, R34, R11.reuse, -R53 ;  /* 0x0000000b22227223 */ /* 0x080fe20000010835 */
[----:B---3--:R-:W-:Y:S01]  /*6f50*/  FADD.FTZ R4, R164, R35 ;  /* 0x00000023a4047221 */ /* 0x008fe20000010000 */
[-CC-:B------:R-:W-:Y:S01]  /*6f60*/  FFMA.FTZ R46, R46, R11.reuse, -R53.reuse ;  /* 0x0000000b2e2e7223 */ /* 0x180fe20000010835 */
[----:B------:R-:W-:Y:S01]  /*6f70*/  MUFU.EX2 R68, R68 ;  /* 0x0000004400447308 */ /* 0x000fe20000000800 */
[-CC-:B------:R-:W-:Y:S01]  /*6f80*/  FFMA.FTZ R30, R30, R11.reuse, -R53.reuse ;  /* 0x0000000b1e1e7223 */ /* 0x180fe20000010835 */
[----:B------:R-:W-:Y:S01]  /*6f90*/  FADD.FTZ R35, R33, R4 ;  /* 0x0000000421237221 */ /* 0x000fe20000010000 */
[-CC-:B------:R-:W-:Y:S01]  /*6fa0*/  FFMA.FTZ R184, R184, R11.reuse, -R53.reuse ;  /* 0x0000000bb8b87223 */ /* 0x180fe20000010835 */
[-CC-:B------:R-:W-:Y:S01]  /*6fb0*/  FFMA.FTZ R62, R62, R11.reuse, -R53.reuse ;  /* 0x0000000b3e3e7223 */ /* 0x180fe20000010835 */
[-C--:B------:R-:W-:Y:S01]  /*6fc0*/  FFMA.FTZ R190, R190, R11.reuse, -R53 ;  /* 0x0000000bbebe7223 */ /* 0x080fe20000010835 */
[----:B----4-:R-:W-:Y:S01]  /*6fd0*/  FADD.FTZ R4, R160, R35 ;  /* 0x00000023a0047221 */ /* 0x010fe20000010000 */
[----:B------:R-:W-:Y:S01]  /*6fe0*/  FSEL R35, R20, RZ, P4 ;  /* 0x000000ff14237208 */ /* 0x000fe20002000000 */
[----:B------:R-:W-:Y:S01]  /*6ff0*/  MUFU.EX2 R177, R177 ;  /* 0x000000b100b17308 */ /* 0x000fe20000000800 */
[----:B------:R-:W-:Y:S01]  /*7000*/  FFMA.FTZ R188, R188, R11, -R53 ;  /* 0x0000000bbcbc7223 */ /* 0x000fe20000010835 */
[----:B------:R-:W-:Y:S01]  /*7010*/  FADD.FTZ R55, R37, R4 ;  /* 0x0000000425377221 */ /* 0x000fe20000010000 */
[----:B------:R-:W-:-:S02]  /*7020*/  @!P1 VIADD R54, R54, 0x28860 ;  /* 0x0002886036369836 */ /* 0x000fc40000000000 */
[----:B------:R-:W-:Y:S01]  /*7030*/  FADD.FTZ R4, -R35, R12 ;  /* 0x0000000c23047221 */ /* 0x000fe20000010100 */
[-C--:B------:R-:W-:Y:S01]  /*7040*/  FFMA.FTZ R70, R70, R11.reuse, -R53 ;  /* 0x0000000b46467223 */ /* 0x080fe20000010835 */
[----:B-----5:R-:W-:Y:S01]  /*7050*/  FADD.FTZ R50, R74, R55 ;  /* 0x000000374a327221 */ /* 0x020fe20000010000 */
[-CC-:B------:R-:W-:Y:S01]  /*7060*/  FFMA.FTZ R57, R154, R11.reuse, -R53.reuse ;  /* 0x0000000b9a397223 */ /* 0x180fe20000010835 */
[-C--:B------:R-:W-:Y:S01]  /*7070*/  FMUL.FTZ R4, R4, R11.reuse ;  /* 0x0000000b04047220 */ /* 0x080fe20000410000 */
[----:B------:R-:W-:Y:S01]  /*7080*/  MUFU.EX2 R24, R24 ;  /* 0x0000001800187308 */ /* 0x000fe20000000800 */
[----:B------:R-:W-:Y:S01]  /*7090*/  FADD.FTZ R35, R39, R50 ;  /* 0x0000003227237221 */ /* 0x000fe20000010000 */
[----:B------:R-:W-:Y:S01]  /*70a0*/  @!P1 PRMT R54, RZ, 0x654, R54 ;  /* 0x00000654ff369816 */ /* 0x000fe20000000036 */
[-CC-:B------:R-:W-:Y:S01]  /*70b0*/  FFMA.FTZ R52, R52, R11.reuse, -R53.reuse ;  /* 0x0000000b34347223 */ /* 0x180fe20000010835 */
[-C--:B------:R-:W-:Y:S01]  /*70c0*/  FFMA.FTZ R82, R82, R11.reuse, -R53 ;  /* 0x0000000b52527223 */ /* 0x080fe20000010835 */
[----:B------:R-:W-:Y:S01]  /*70d0*/  FADD.FTZ R50, R78, R35 ;  /* 0x000000234e327221 */ /* 0x000fe20000010000 */
[----:B------:R0:W-:Y:S01]  /*70e0*/  @!P1 SYNCS.ARRIVE.TRANS64.RED.A1T0 RZ, [R54+URZ], RZ ;  /* 0x000000ff36ff99a7 */ /* 0x0001e2000810043f */
[-CC-:B------:R-:W-:Y:S01]  /*70f0*/  FFMA.FTZ R56, R56, R11.reuse, -R53.reuse ;  /* 0x0000000b38387223 */ /* 0x180fe20000010835 */
[----:B------:R2:W3:Y:S01]  /*7100*/  MUFU.EX2 R35, R4 ;  /* 0x0000000400237308 */ /* 0x0004e20000000800 */
[----:B------:R-:W-:Y:S01]  /*7110*/  FADD.FTZ R55, R41, R50 ;  /* 0x0000003229377221 */ /* 0x000fe20000010000 */
[----:B------:R-:W-:Y:S01]  /*7120*/  FFMA.FTZ R86, R86, R11, -R53 ;  /* 0x0000000b56567223 */ /* 0x000fe20000010835 */
[----:B------:R-:W-:Y:S01]  /*7130*/  ISETP.GT.AND P4, PT, R10, R13, PT ;  /* 0x0000000d0a00720c */ /* 0x000fe20003f84270 */
[----:B------:R-:W-:Y:S01]  /*7140*/  UMOV UR5, UR4 ;  /* 0x0000000400057c82 */ /* 0x000fe20008000000 */
[----:B------:R-:W-:Y:S01]  /*7150*/  FADD.FTZ R50, R48, R55 ;  /* 0x0000003730327221 */ /* 0x000fe20000010000 */
[--C-:B0-----:R-:W-:Y:S01]  /*7160*/  FFMA.FTZ R54, R158, R11, -R53.reuse ;  /* 0x0000000b9e367223 */ /* 0x101fe20000010835 */
[----:B------:R-:W-:Y:S01]  /*7170*/  F2FP.F16.F32.PACK_AB R178, R164, R29 ;  /* 0x0000001da4b2723e */ /* 0x000fe200000000ff */
[----:B------:R-:W0:Y:S01]  /*7180*/  MUFU.EX2 R72, R72 ;  /* 0x0000004800487308 */ /* 0x000e220000000800 */
[----:B------:R-:W-:Y:S01]  /*7190*/  FADD.FTZ R55, R43, R50 ;  /* 0x000000322b377221 */ /* 0x000fe20000010000 */
[----:B------:R-:W-:Y:S01]  /*71a0*/  FFMA.FTZ R50, R162, R11, -R53 ;  /* 0x0000000ba2327223 */ /* 0x000fe20000010835 */
[----:B------:R-:W-:Y:S01]  /*71b0*/  F2FP.F16.F32.PACK_AB R172, R160, R33 ;  /* 0x00000021a0ac723e */ /* 0x000fe200000000ff */
[----:B------:R-:W-:-:S02]  /*71c0*/  VIADD R10, R10, 0xffffffff ;  /* 0xffffffff0a0a7836 */ /* 0x000fc40000000000 */
[----:B--2---:R-:W-:Y:S01]  /*71d0*/  FADD.FTZ R4, R40, R55 ;  /* 0x0000003728047221 */ /* 0x004fe20000010000 */
[----:B------:R-:W-:Y:S01]  /*71e0*/  FFMA.FTZ R55, R156, R11, -R53 ;  /* 0x0000000b9c377223 */ /* 0x000fe20000010835 */
[----:B------:R-:W-:Y:S01]  /*71f0*/  F2FP.F16.F32.PACK_AB R176, R66, R27 ;  /* 0x0000001b42b0723e */ /* 0x000fe200000000ff */
[----:B------:R-:W2:Y:S01]  /*7200*/  MUFU.EX2 R47, R47 ;  /* 0x0000002f002f7308 */ /* 0x000ea20000000800 */
[----:B-1----:R-:W-:Y:S01]  /*7210*/  FADD.FTZ R59, R15, R4 ;  /* 0x000000040f3b7221 */ /* 0x002fe20000010000 */
[----:B---3--:R-:W-:Y:S01]  /*7220*/  FFMA.FTZ R4, R35, R3, R44 ;  /* 0x0000000323047223 */ /* 0x008fe2000001002c */
[----:B------:R-:W-:Y:S01]  /*7230*/  F2FP.F16.F32.PACK_AB R174, R74, R37 ;  /* 0x000000254aae723e */ /* 0x000fe200000000ff */
        /* <DEDUP_REMOVED lines=12> */
[----:B------:R-:W3:Y:S01]  /*7300*/  MUFU.EX2 R64, R64 ;  /* 0x0000004000407308 */ /* 0x000ee20000000800 */
[----:B------:R-:W-:Y:S01]  /*7310*/  FADD.FTZ R23, R45, R58 ;  /* 0x0000003a2d177221 */ /* 0x000fe20000010000 */
[----:B------:R-:W-:Y:S01]  /*7320*/  FADD.FTZ R3, R177, R4 ;  /* 0x00000004b1037221 */ /* 0x000fe20000010000 */
[----:B------:R-:W-:Y:S01]  /*7330*/  F2FP.F16.F32.PACK_AB R160, R28, R21 ;  /* 0x000000151ca0723e */ /* 0x000fe200000000ff */
[----:B------:R-:W-:Y:S01]  /*7340*/  FMUL.FTZ R94, R94, R35 ;  /* 0x000000235e5e7220 */ /* 0x000fe20000410000 */
[----:B------:R-:W-:Y:S01]  /*7350*/  FADD.FTZ R26, R24, R23 ;  /* 0x00000017181a7221 */ /* 0x000fe20000010000 */
[----:B0-----:R-:W-:Y:S01]  /*7360*/  FADD.FTZ R4, R72, R3 ;  /* 0x0000000348047221 */ /* 0x001fe20000010000 */
[----:B------:R-:W-:Y:S01]  /*7370*/  F2FP.F16.F32.PACK_AB R162, R24, R45 ;  /* 0x0000002d18a2723e */ /* 0x000fe200000000ff */
[----:B------:R-:W0:Y:S01]  /*7380*/  MUFU.EX2 R38, R38 ;  /* 0x0000002600267308 */ /* 0x000e220000000800 */
[----:B--2---:R-:W-:Y:S01]  /*7390*/  FADD.FTZ R23, R47, R26 ;  /* 0x0000001a2f177221 */ /* 0x004fe20000010000 */
[----:B-1----:R-:W-:Y:S01]  /*73a0*/  FADD.FTZ R3, R179, R4 ;  /* 0x00000004b3037221 */ /* 0x002fe20000010000 */
[----:B------:R-:W-:Y:S01]  /*73b0*/  F2FP.F16.F32.PACK_AB R181, R181, R44 ;  /* 0x0000002cb5b5723e */ /* 0x000fe200000000ff */
[----:B------:R-:W-:Y:S01]  /*73c0*/  FMUL.FTZ R95, R95, R35 ;  /* 0x000000235f5f7220 */ /* 0x000fe20000410000 */
[----:B------:R-:W-:Y:S01]  /*73d0*/  F2FP.F16.F32.PACK_AB R183, R68, R183 ;  /* 0x000000b744b7723e */ /* 0x000fe200000000ff */
[----:B------:R-:W-:Y:S01]  /*73e0*/  FMUL.FTZ R98, R98, R35 ;  /* 0x0000002362627220 */ /* 0x000fe20000410000 */
[----:B------:R-:W-:Y:S01]  /*73f0*/  F2FP.F16.F32.PACK_AB R177, R72, R177 ;  /* 0x000000b148b1723e */ /* 0x000fe200000000ff */
[----:B------:R-:W1:Y:S01]  /*7400*/  MUFU.EX2 R49, R49 ;  /* 0x0000003100317308 */ /* 0x000e620000000800 */
[C---:B---3--:R-:W-:Y:S01]  /*7410*/  FADD.FTZ R26, R64.reuse, R23 ;  /* 0x00000017401a7221 */ /* 0x048fe20000010000 */
[----:B------:R-:W-:Y:S01]  /*7420*/  F2FP.F16.F32.PACK_AB R156, R64, R47 ;  /* 0x0000002f409c723e */ /* 0x000fe200000000ff */
[-C--:B------:R-:W-:Y:S01]  /*7430*/  FMUL.FTZ R99, R99, R35.reuse ;  /* 0x0000002363637220 */ /* 0x080fe20000410000 */
[-C--:B------:R-:W-:Y:S01]  /*7440*/  FMUL.FTZ R102, R102, R35.reuse ;  /* 0x0000002366667220 */ /* 0x080fe20000410000 */
[-C--:B------:R-:W-:Y:S01]  /*7450*/  FMUL.FTZ R103, R103, R35.reuse ;  /* 0x0000002367677220 */ /* 0x080fe20000410000 */
[-C--:B------:R-:W-:Y:S01]  /*7460*/  FMUL.FTZ R106, R106, R35.reuse ;  /* 0x000000236a6a7220 */ /* 0x080fe20000410000 */
[----:B------:R-:W-:Y:S01]  /*7470*/  FMUL.FTZ R107, R107, R35 ;  /* 0x000000236b6b7220 */ /* 0x000fe20000410000 */
[----:B------:R-:W2:Y:S01]  /*7480*/  MUFU.EX2 R173, R173 ;  /* 0x000000ad00ad7308 */ /* 0x000ea20000000800 */
[C---:B0-----:R-:W-:Y:S01]  /*7490*/  FADD.FTZ R4, R38.reuse, R3 ;  /* 0x0000000326047221 */ /* 0x041fe20000010000 */
[----:B------:R-:W-:Y:S01]  /*74a0*/  F2FP.F16.F32.PACK_AB R179, R38, R179 ;  /* 0x000000b326b3723e */ /* 0x000fe200000000ff */
[-C--:B------:R-:W-:Y:S01]  /*74b0*/  FMUL.FTZ R110, R110, R35.reuse ;  /* 0x000000236e6e7220 */ /* 0x080fe20000410000 */
[-C--:B------:R-:W-:Y:S01]  /*74c0*/  FMUL.FTZ R111, R111, R35.reuse ;  /* 0x000000236f6f7220 */ /* 0x080fe20000410000 */
[-C--:B------:R-:W-:Y:S01]  /*74d0*/  FMUL.FTZ R114, R114, R35.reuse ;  /* 0x0000002372727220 */ /* 0x080fe20000410000 */
[-C--:B------:R-:W-:Y:S01]  /*74e0*/  FMUL.FTZ R115, R115, R35.reuse ;  /* 0x0000002373737220 */ /* 0x080fe20000410000 */
[-C--:B------:R-:W-:Y:S01]  /*74f0*/  FMUL.FTZ R118, R118, R35.reuse ;  /* 0x0000002376767220 */ /* 0x080fe20000410000 */
[----:B------:R-:W0:Y:S01]  /*7500*/  MUFU.EX2 R36, R36 ;  /* 0x0000002400247308 */ /* 0x000e220000000800 */
[----:B-1----:R-:W-:Y:S01]  /*7510*/  FADD.FTZ R23, R49, R26 ;  /* 0x0000001a31177221 */ /* 0x002fe20000010000 */
[-C--:B------:R-:W-:Y:S01]  /*7520*/  FMUL.FTZ R119, R119, R35.reuse ;  /* 0x0000002377777220 */ /* 0x080fe20000410000 */
[-C--:B------:R-:W-:Y:S01]  /*7530*/  FMUL.FTZ R122, R122, R35.reuse ;  /* 0x000000237a7a7220 */ /* 0x080fe20000410000 */
[-C--:B------:R-:W-:Y:S01]  /*7540*/  FMUL.FTZ R123, R123, R35.reuse ;  /* 0x000000237b7b7220 */ /* 0x080fe20000410000 */
[-C--:B------:R-:W-:Y:S01]  /*7550*/  FMUL.FTZ R126, R126, R35.reuse ;  /* 0x000000237e7e7220 */ /* 0x080fe20000410000 */
[-C--:B------:R-:W-:Y:S01]  /*7560*/  FMUL.FTZ R127, R127, R35.reuse ;  /* 0x000000237f7f7220 */ /* 0x080fe20000410000 */
[-C--:B------:R-:W-:Y:S01]  /*7570*/  FMUL.FTZ R130, R130, R35.reuse ;  /* 0x0000002382827220 */ /* 0x080fe20000410000 */
[----:B------:R-:W1:Y:S01]  /*7580*/  MUFU.EX2 R42, R42 ;  /* 0x0000002a002a7308 */ /* 0x000e620000000800 */
[----:B--2---:R-:W-:Y:S01]  /*7590*/  FADD.FTZ R3, R173, R4 ;  /* 0x00000004ad037221 */ /* 0x004fe20000010000 */
[-C--:B------:R-:W-:Y:S01]  /*75a0*/  FMUL.FTZ R131, R131, R35.reuse ;  /* 0x0000002383837220 */ /* 0x080fe20000410000 */
[-C--:B------:R-:W-:Y:S01]  /*75b0*/  FMUL.FTZ R134, R134, R35.reuse ;  /* 0x0000002386867220 */ /* 0x080fe20000410000 */
[-C--:B------:R-:W-:Y:S01]  /*75c0*/  FMUL.FTZ R135, R135, R35.reuse ;  /* 0x0000002387877220 */ /* 0x080fe20000410000 */
[-C--:B------:R-:W-:Y:S01]  /*75d0*/  FMUL.FTZ R138, R138, R35.reuse ;  /* 0x000000238a8a7220 */ /* 0x080fe20000410000 */
[-C--:B------:R-:W-:Y:S01]  /*75e0*/  FMUL.FTZ R139, R139, R35.reuse ;  /* 0x000000238b8b7220 */ /* 0x080fe20000410000 */
[----:B------:R-:W-:Y:S01]  /*75f0*/  FMUL.FTZ R142, R142, R35 ;  /* 0x000000238e8e7220 */ /* 0x000fe20000410000 */
[----:B------:R-:W-:Y:S01]  /*7600*/  MUFU.EX2 R152, R152 ;  /* 0x0000009800987308 */ /* 0x000fe20000000800 */
[C---:B0-----:R-:W-:Y:S01]  /*7610*/  FADD.FTZ R23, R36.reuse, R23 ;  /* 0x0000001724177221 */ /* 0x041fe20000010000 */
[----:B------:R-:W-:Y:S01]  /*7620*/  F2FP.F16.F32.PACK_AB R158, R36, R49 ;  /* 0x00000031249e723e */ /* 0x000fe200000000ff */
[-C--:B------:R-:W-:Y:S01]  /*7630*/  FMUL.FTZ R143, R143, R35.reuse ;  /* 0x000000238f8f7220 */ /* 0x080fe20000410000 */
[-C--:B------:R-:W-:Y:S01]  /*7640*/  FMUL.FTZ R146, R146, R35.reuse ;  /* 0x0000002392927220 */ /* 0x080fe20000410000 */
[-C--:B------:R-:W-:Y:S01]  /*7650*/  FMUL.FTZ R147, R147, R35.reuse ;  /* 0x0000002393937220 */ /* 0x080fe20000410000 */
[-C--:B------:R-:W-:Y:S01]  /*7660*/  FMUL.FTZ R150, R150, R35.reuse ;  /* 0x0000002396967220 */ /* 0x080fe20000410000 */
[----:B------:R-:W-:Y:S01]  /*7670*/  FMUL.FTZ R151, R151, R35 ;  /* 0x0000002397977220 */ /* 0x000fe20000410000 */
[----:B------:R-:W0:Y:S01]  /*7680*/  MUFU.EX2 R175, R175 ;  /* 0x000000af00af7308 */ /* 0x000e220000000800 */
[C---:B-1----:R-:W-:Y:S01]  /*7690*/  FADD.FTZ R4, R42.reuse, R3 ;  /* 0x000000032a047221 */ /* 0x042fe20000010000 */
[----:B------:R-:W-:Y:S01]  /*76a0*/  F2FP.F16.F32.PACK_AB R173, R42, R173 ;  /* 0x000000ad2aad723e */ /* 0x000fe200000000ff */
[----:B------:R-:W-:-:S05]  /*76b0*/  IMAD.MOV.U32 R0, RZ, RZ, R14 ;  /* 0x000000ffff007224 */ /* 0x000fca00078e000e */
[----:B------:R-:W-:Y:S08]  /*76c0*/  MUFU.EX2 R51, R51 ;  /* 0x0000003300337308 */ /* 0x000ff00000000800 */
[----:B------:R-:W1:Y:S01]  /*76d0*/  MUFU.EX2 R34, R34 ;  /* 0x0000002200227308 */ /* 0x000e620000000800 */
[----:B0-----:R-:W-:-:S07]  /*76e0*/  FADD.FTZ R3, R175, R4 ;  /* 0x00000004af037221 */ /* 0x001fce0000010000 */
[----:B------:R-:W-:Y:S08]  /*76f0*/  MUFU.EX2 R32, R32 ;  /* 0x0000002000207308 */ /* 0x000ff00000000800 */
[----:B------:R-:W0:Y:S01]  /*7700*/  MUFU.EX2 R169, R169 ;  /* 0x000000a900a97308 */ /* 0x000e220000000800 */
[C---:B-1----:R-:W-:Y:S01]  /*7710*/  FADD.FTZ R4, R34.reuse, R3 ;  /* 0x0000000322047221 */ /* 0x042fe20000010000 */
[----:B------:R-:W-:-:S06]  /*7720*/  F2FP.F16.F32.PACK_AB R175, R34, R175 ;  /* 0x000000af22af723e */ /* 0x000fcc00000000ff */
[----:B------:R-:W1:Y:S08]  /*7730*/  MUFU.EX2 R31, R31 ;  /* 0x0000001f001f7308 */ /* 0x000e700000000800 */
[----:B------:R-:W2:Y:S01]  /*7740*/  MUFU.EX2 R46, R46 ;  /* 0x0000002e002e7308 */ /* 0x000ea20000000800 */
[----:B0-----:R-:W-:-:S07]  /*7750*/  FADD.FTZ R3, R169, R4 ;  /* 0x00000004a9037221 */ /* 0x001fce0000010000 */
[----:B------:R0:W-:Y:S01]  /*7760*/  MUFU.EX2 R12, R30 ;  /* 0x0000001e000c7308 */ /* 0x0001e20000000800 */
[----:B-1----:R-:W-:-:S07]  /*7770*/  F2FP.F16.F32.PACK_AB R154, R31, R32 ;  /* 0x000000201f9a723e */ /* 0x002fce00000000ff */
[----:B------:R-:W1:Y:S01]  /*7780*/  MUFU.EX2 R171, R171 ;  /* 0x000000ab00ab7308 */ /* 0x000e620000000800 */
[----:B0-----:R-:W-:Y:S01]  /*7790*/  FFMA.FTZ R30, R166, R11, -R53 ;  /* 0x0000000ba61e7223 */ /* 0x001fe20000010835 */
[----:B------:R-:W-:Y:S01]  /*77a0*/  F2FP.F16.F32.PACK_AB R166, R22, R15 ;  /* 0x0000000f16a6723e */ /* 0x000fe200000000ff */
[----:B------:R-:W-:Y:S01]  /*77b0*/  FADD.FTZ R22, R152, R23 ;  /* 0x0000001798167221 */ /* 0x000fe20000010000 */
[----:B------:R-:W-:Y:S01]  /*77c0*/  FFMA.FTZ R53, R60, R11, -R53 ;  /* 0x0000000b3c357223 */ /* 0x000fe20000010835 */
[C---:B------:R-:W-:Y:S02]  /*77d0*/  F2FP.F16.F32.PACK_AB R152, R51.reuse, R152 ;  /* 0x000000983398723e */ /* 0x040fe400000000ff */
[----:B------:R-:W-:Y:S01]  /*77e0*/  FADD.FTZ R15, R51, R22 ;  /* 0x00000016330f7221 */ /* 0x000fe20000010000 */
[----:B------:R-:W0:Y:S01]  /*77f0*/  MUFU.EX2 R165, R165 ;  /* 0x000000a500a57308 */ /* 0x000e220000000800 */
[----:B--2---:R-:W-:Y:S02]  /*7800*/  F2FP.F16.F32.PACK_AB R169, R46, R169 ;  /* 0x000000a92ea9723e */ /* 0x004fe400000000ff */
[----:B------:R-:W-:Y:S01]  /*7810*/  FADD.FTZ R22, R32, R15 ;  /* 0x0000000f20167221 */ /* 0x000fe20000010000 */
[----:B------:R-:W-:-:S03]  /*7820*/  IMAD.MOV.U32 R15, RZ, RZ, R2 ;  /* 0x000000ffff0f7224 */ /* 0x000fc600078e0002 */
[----:B------:R-:W-:Y:S01]  /*7830*/  FADD.FTZ R4, R31, R22 ;  /* 0x000000161f047221 */ /* 0x000fe20000010000 */
[----:B------:R-:W2:Y:S01]  /*7840*/  MUFU.EX2 R184, R184 ;  /* 0x000000b800b87308 */ /* 0x000ea20000000800 */
[----:B------:R-:W-:-:S04]  /*7850*/  FADD.FTZ R22, R46, R3 ;  /* 0x000000032e167221 */ /* 0x000fc80000010000 */
[----:B-1----:R-:W-:Y:S01]  /*7860*/  FADD.FTZ R3, R171, R22 ;  /* 0x00000016ab037221 */ /* 0x002fe20000010000 */
[C---:B------:R-:W-:Y:S02]  /*7870*/  F2FP.F16.F32.PACK_AB R171, R12.reuse, R171 ;  /* 0x000000ab0cab723e */ /* 0x040fe400000000ff */
[----:B------:R-:W1:Y:S01]  /*7880*/  MUFU.EX2 R167, R62 ;  /* 0x0000003e00a77308 */ /* 0x000e620000000800 */
[----:B------:R-:W-:Y:S01]  /*7890*/  FADD.FTZ R22, R12, R3 ;  /* 0x000000030c167221 */ /* 0x000fe20000010000 */
[----:B------:R-:W-:-:S03]  /*78a0*/  IMAD.MOV.U32 R12, RZ, RZ, R20 ;  /* 0x000000ffff0c7224 */ /* 0x000fc600078e0014 */
[----:B0-----:R-:W-:-:S03]  /*78b0*/  FADD.FTZ R22, R165, R22 ;  /* 0x00000016a5167221 */ /* 0x001fc60000010000 */
[----:B------:R-:W0:Y:S01]  /*78c0*/  MUFU.EX2 R190, R190 ;  /* 0x000000be00be7308 */ /* 0x000e220000000800 */
[C---:B--2---:R-:W-:Y:S01]  /*78d0*/  FADD.FTZ R22, R184.reuse, R22 ;  /* 0x00000016b8167221 */ /* 0x044fe20000010000 */
[----:B------:R-:W-:-:S06]  /*78e0*/  F2FP.F16.F32.PACK_AB R165, R184, R165 ;  /* 0x000000a5b8a5723e */ /* 0x000fcc00000000ff */
[----:B------:R-:W2:Y:S01]  /*78f0*/  MUFU.EX2 R161, R188 ;  /* 0x000000bc00a17308 */ /* 0x000ea20000000800 */
[----:B-1----:R-:W-:-:S07]  /*7900*/  FADD.FTZ R22, R167, R22 ;  /* 0x00000016a7167221 */ /* 0x002fce0000010000 */
[----:B------:R-:W1:Y:S01]  /*7910*/  MUFU.EX2 R30, R30 ;  /* 0x0000001e001e7308 */ /* 0x000e620000000800 */
[C---:B0-----:R-:W-:Y:S01]  /*7920*/  FADD.FTZ R22, R190.reuse, R22 ;  /* 0x00000016be167221 */ /* 0x041fe20000010000 */
[----:B------:R-:W-:-:S06]  /*7930*/  F2FP.F16.F32.PACK_AB R167, R190, R167 ;  /* 0x000000a7bea7723e */ /* 0x000fcc00000000ff */
[----:B------:R-:W0:Y:S01]  /*7940*/  MUFU.EX2 R163, R70 ;  /* 0x0000004600a37308 */ /* 0x000e220000000800 */
[----:B--2---:R-:W-:-:S07]  /*7950*/  FADD.FTZ R22, R161, R22 ;  /* 0x00000016a1167221 */ /* 0x004fce0000010000 */
[----:B------:R-:W2:Y:S01]  /*7960*/  MUFU.EX2 R50, R50 ;  /* 0x0000003200327308 */ /* 0x000ea20000000800 */
[C---:B-1----:R-:W-:Y:S01]  /*7970*/  FADD.FTZ R22, R30.reuse, R22 ;  /* 0x000000161e167221 */ /* 0x042fe20000010000 */
[----:B------:R-:W-:-:S06]  /*7980*/  F2FP.F16.F32.PACK_AB R161, R30, R161 ;  /* 0x000000a11ea1723e */ /* 0x000fcc00000000ff */
[----:B------:R-:W1:Y:S01]  /*7990*/  MUFU.EX2 R157, R54 ;  /* 0x00000036009d7308 */ /* 0x000e620000000800 */
[----:B0-----:R-:W-:-:S07]  /*79a0*/  FADD.FTZ R22, R163, R22 ;  /* 0x00000016a3167221 */ /* 0x001fce0000010000 */
        /* <DEDUP_REMOVED lines=17> */
[----:B------:R-:W-:-:S03]  /*7ac0*/  F2FP.F16.F32.PACK_AB R153, R56, R153 ;  /* 0x000000993899723e */ /* 0x000fc600000000ff */
[----:B-1----:R-:W-:-:S04]  /*7ad0*/  FADD.FTZ R22, R155, R22 ;  /* 0x000000169b167221 */ /* 0x002fc80000010000 */
[C---:B0-----:R-:W-:Y:S01]  /*7ae0*/  FADD.FTZ R3, R53.reuse, R22 ;  /* 0x0000001635037221 */ /* 0x041fe20000010000 */
[----:B------:R-:W-:Y:S01]  /*7af0*/  F2FP.F16.F32.PACK_AB R155, R53, R155 ;  /* 0x0000009b359b723e */ /* 0x000fe200000000ff */
[----:B------:R-:W-:Y:S06]  /*7b00*/  @P4 BRA `(.L_x_993) ;  /* 0xffffffcc00f84947 */ /* 0x000fec000383ffff */
[----:B------:R-:W-:Y:S02]  /*7b10*/  IMAD.MOV.U32 R12, RZ, RZ, R20 ;  /* 0x000000ffff0c7224 */ /* 0x000fe400078e0014 */
[----:B------:R-:W-:-:S07]  /*7b20*/  IMAD.MOV.U32 R0, RZ, RZ, R14 ;  /* 0x000000ffff007224 */ /* 0x000fce00078e000e */
.L_x_976:
[----:B------:R-:W0:Y:S01]  /*7b30*/  LDC R13, c[0x0][0x448] ;  /* 0x00011200ff0d7b82 */ /* 0x000e220000000800 */
[----:B------:R-:W-:-:S05]  /*7b40*/  IADD3 R15, -R9, 0x1, RZ ;  /* 0x00000001090f7810 */ /* 0x000fca0007ffe1ff */
[----:B------:R-:W-:Y:S02]  /*7b50*/  IMAD R20, R16, UR38, R15 ;  /* 0x0000002610147c24 */ /* 0x000fe4000f8e020f */
[----:B------:R-:W1:Y:S08]  /*7b60*/  S2UR UR5, SR_CTAID.X ;  /* 0x00000000000579c3 */ /* 0x000e700000002500 */
[----:B------:R-:W2:Y:S01]  /*7b70*/  LDC R22, c[0x0][0x9e4] ;  /* 0x00027900ff167b82 */ /* 0x000ea20000000800 */
[----:B0-----:R-:W-:Y:S01]  /*7b80*/  ISETP.NE.AND P5, PT, R13, 0x1, PT ;  /* 0x000000010d00780c */ /* 0x001fe20003fa5270 */
[----:B-1----:R-:W-:-:S12]  /*7b90*/  ULEA UR5, UR5, 0x7f, 0x7 ;  /* 0x0000007f05057891 */ /* 0x002fd8000f8e383f */
[----:B------:R-:W0:Y:S01]  /*7ba0*/  @P5 LDC R13, c[0x0][0x44c] ;  /* 0x00011300ff0d5b82 */ /* 0x000e220000000800 */
[----:B------:R-:W-:Y:S01]  /*7bb0*/  IMAD.U32 R9, RZ, RZ, UR5 ;  /* 0x00000005ff097e24 */ /* 0x000fe2000f8e00ff */
[----:B--2---:R-:W-:-:S06]  /*7bc0*/  ISETP.GE.AND P6, PT, R22, 0x1, PT ;  /* 0x000000011600780c */ /* 0x004fcc0003fc6270 */
[----:B------:R-:W1:Y:S01]  /*7bd0*/  @P5 LDC R14, c[0x0][0x450] ;  /* 0x00011400ff0e5b82 */ /* 0x000e620000000800 */
[----:B0-----:R-:W-:Y:S01]  /*7be0*/  @P5 IMAD.HI.U32 R13, R13, UR5, RZ ;  /* 0x000000050d0d5c27 */ /* 0x001fe2000f8e00ff */
[----:B------:R-:W-:-:S04]  /*7bf0*/  ULDC UR5, c[0x0][0x9dc] ;  /* 0x0002770000057ab9 */ /* 0x000fc80000000800 */
        /* <DEDUP_REMOVED lines=13> */
.L_x_995:
[----:B------:R-:W-:-:S13]  /*7cd0*/  ISETP.NE.AND P2, PT, R22, 0x1, PT ;  /* 0x000000011600780c */ /* 0x000fda0003f45270 */
[----:B------:R-:W0:Y:S02]  /*7ce0*/  @P2 LDC.64 R14, c[0x0][0x9e8] ;  /* 0x00027a00ff0e2b82 */ /* 0x000e240000000a00 */
[----:B0-----:R-:W-:-:S05]  /*7cf0*/  @P2 IMAD.HI.U32 R14, R9, R14, RZ ;  /* 0x0000000e090e2227 */ /* 0x001fca00078e00ff */
[----:B------:R-:W-:-:S07]  /*7d00*/  @P2 SHF.R.U32.HI R9, RZ, R15, R14 ;  /* 0x0000000fff092219 */ /* 0x000fce000001160e */
.L_x_996:
[----:B------:R-:W-:-:S05]  /*7d10*/  IMAD R14, R9, R22, RZ ;  /* 0x00000016090e7224 */ /* 0x000fca00078e02ff */
[----:B------:R-:W-:-:S07]  /*7d20*/  VIMNMX R13, R13, R14, !PT ;  /* 0x0000000e0d0d7248 */ /* 0x000fce0007fe0100 */
.L_x_994:
[----:B------:R-:W-:-:S05]  /*7d30*/  VIADD R13, R13, 0x7f ;  /* 0x0000007f0d0d7836 */ /* 0x000fca0000000000 */
[----:B------:R-:W-:-:S04]  /*7d40*/  SHF.R.S32.HI R14, RZ, 0x1f, R13 ;  /* 0x0000001fff0e7819 */ /* 0x000fc8000001140d */
[----:B------:R-:W-:-:S04]  /*7d50*/  LEA.HI R14, R14, R13, RZ, 0x7 ;  /* 0x0000000d0e0e7211 */ /* 0x000fc800078f38ff */
[----:B------:R-:W-:-:S04]  /*7d60*/  SHF.R.S32.HI R14, RZ, 0x7, R14 ;  /* 0x00000007ff0e7819 */ /* 0x000fc8000001140e */
[----:B------:R-:W-:-:S04]  /*7d70*/  VIMNMX R9, R17, R14, !PT ;  /* 0x0000000e11097248 */ /* 0x000fc80007fe0100 */
[----:B------:R-:W-:-:S13]  /*7d80*/  ISETP.GE.AND P2, PT, R10, R9, PT ;  /* 0x000000090a00720c */ /* 0x000fda0003f46270 */
[----:B------:R-:W-:Y:S05]  /*7d90*/  @!P2 BRA `(.L_x_997) ;  /* 0x0000001c00f0a947 */ /* 0x000fea0003800000 */
[----:B------:R-:W-:Y:S01]  /*7da0*/  IMAD.MOV.U32 R15, RZ, RZ, R12 ;  /* 0x000000ffff0f7224 */ /* 0x000fe200078e000c */
[----:B------:R-:W-:Y:S01]  /*7db0*/  UMOV UR5, UR4 ;  /* 0x0000000400057c82 */ /* 0x000fe20008000000 */
[----:B------:R-:W-:Y:S02]  /*7dc0*/  IMAD.MOV.U32 R13, RZ, RZ, R0 ;  /* 0x000000ffff0d7224 */ /* 0x000fe400078e0000 */
[----:B------:R-:W-:-:S07]  /*7dd0*/  IMAD.MOV.U32 R14, RZ, RZ, R2 ;  /* 0x000000ffff0e7224 */ /* 0x000fce00078e0002 */
.L_x_1006:
        /* <DEDUP_REMOVED lines=9> */
.L_x_999:
[----:B------:R-:W-:Y:S01]  /*7e70*/  ULEA UR10, UR4, UR36, 0x3 ;  /* 0x00000024040a7291 */ /* 0x000fe2000f8e183f */
[----:B------:R-:W-:-:S08]  /*7e80*/  SHF.L.U32 R0, R2, 0x1f, RZ ;  /* 0x0000001f02007819 */ /* 0x000fd000000006ff */
[----:B------:R0:W1:Y:S01]  /*7e90*/  SYNCS.PHASECHK.TRANS64.TRYWAIT P3, [UR10+0x28830], R0 ;  /* 0x02883000ff0075a7 */ /* 0x000062000806014a */
[----:B------:R-:W-:Y:S05]  /*7ea0*/  @!P0 BRA `(.L_x_1000) ;  /* 0x0000000000048947 */ /* 0x000fea0003800000 */
[----:B------:R-:W-:Y:S01]  /*7eb0*/  BPT.TRAP 0x1 ;  /* 0x000000040000795c */ /* 0x000fe20000300000 */
.L_x_1000:
[----:B-1----:R-:W-:Y:S05]  /*7ec0*/  @P3 BRA `(.L_x_998) ;  /* 0x0000000000083947 */ /* 0x002fea0003800000 */
[----:B------:R-:W1:Y:S02]  /*7ed0*/  SYNCS.PHASECHK.TRANS64.TRYWAIT P3, [UR10+0x28830], R0 ;  /* 0x02883000ff0075a7 */ /* 0x000e64000806014a */
[----:B-1----:R-:W-:Y:S05]  /*7ee0*/  @!P3 BRA `(.L_x_1001) ;  /* 0x000000b00040b947 */ /* 0x002fea0003800000 */
.L_x_998:
        /* <DEDUP_REMOVED lines=47> */
.L_x_1003:
[----:B------:R-:W-:Y:S01]  /*81e0*/  ULEA UR10, UR5, UR36, 0x3 ;  /* 0x00000024050a7291 */ /* 0x000fe2000f8e183f */
[----:B------:R-:W-:-:S08]  /*81f0*/  SHF.L.U32 R0, R14, 0x1f, RZ ;  /* 0x0000001f0e007819 */ /* 0x000fd000000006ff */
[----:B------:R0:W1:Y:S01]  /*8200*/  SYNCS.PHASECHK.TRANS64.TRYWAIT P2, [UR10+0x28850], R0 ;  /* 0x02885000ff0075a7 */ /* 0x000062000804014a */
[----:B------:R-:W-:Y:S05]  /*8210*/  @!P0 BRA `(.L_x_1004) ;  /* 0x0000000000048947 */ /* 0x000fea0003800000 */
[----:B------:R-:W-:Y:S01]  /*8220*/  BPT.TRAP 0x1 ;  /* 0x000000040000795c */ /* 0x000fe20000300000 */
.L_x_1004:
[----:B-1----:R-:W-:Y:S05]  /*8230*/  @P2 BRA `(.L_x_1002) ;  /* 0x0000000000082947 */ /* 0x002fea0003800000 */
[----:B------:R-:W1:Y:S02]  /*8240*/  SYNCS.PHASECHK.TRANS64.TRYWAIT P2, [UR10+0x28850], R0 ;  /* 0x02885000ff0075a7 */ /* 0x000e64000804014a */
[----:B-1----:R-:W-:Y:S05]  /*8250*/  @!P2 BRA `(.L_x_1005) ;  /* 0x000000ac007ca947 */ /* 0x002fea0003800000 */
.L_x_1002:
[----:B------:R-:W-:Y:S01]  /*8260*/  UIADD3 UR10, UR36, 0x400, URZ ;  /* 0x00000400240a7890 */ /* 0x000fe2000fffe03f */
[----:B------:R-:W-:Y:S01]  /*8270*/  WARPGROUP.ARRIVE ;  /* 0x00000000000079c5 */ /* 0x000fe20000000000 */
[----:B------:R-:W-:Y:S01]  /*8280*/  UMOV UR11, 0x40000040 ;  /* 0x40000040000b7882 */ /* 0x000fe20000000000 */
[----:B------:R-:W-:Y:S01]  /*8290*/  UMOV UR15, 0x40000040 ;  /* 0x40000040000f7882 */ /* 0x000fe20000000000 */
[----:B------:R-:W-:Y:S01]  /*82a0*/  USHF.R.U32.HI UR10, URZ, 0x4, UR10 ;  /* 0x000000043f0a7899 */ /* 0x000fe2000801160a */
[----:B01----:R-:W-:Y:S02]  /*82b0*/  FMNMX.FTZ R0, R24, R13, !PT ;  /* 0x0000000d18007209 */ /* 0x003fe40007810000 */
[C---:B------:R-:W-:Y:S01]  /*82c0*/  ISETP.GT.AND P2, PT, R10.reuse, R9, PT ;  /* 0x000000090a00720c */ /* 0x040fe20003f44270 */
[----:B------:R-:W-:Y:S01]  /*82d0*/  ULOP3.LUT UR10, UR10, 0x3fff, URZ, 0xc0, !UPT ;  /* 0x00003fff0a0a7892 */ /* 0x000fe2000f8ec03f */
[----:B------:R-:W-:Y:S01]  /*82e0*/  FMNMX.FTZ R11, R25, R0, !PT ;  /* 0x00000000190b7209 */ /* 0x000fe20007810000 */
[----:B------:R-:W-:-:S02]  /*82f0*/  VIADD R10, R10, 0xffffffff ;  /* 0xffffffff0a0a7836 */ /* 0x000fc40000000000 */
[----:B------:R-:W-:Y:S01]  /*8300*/  ULOP3.LUT UR10, UR10, 0x4000000, URZ, 0xfc, !UPT ;  /* 0x040000000a0a7892 */ /* 0x000fe2000f8efc3f */
[----:B------:R-:W-:-:S03]  /*8310*/  FMNMX.FTZ R0, R28, R11, !PT ;  /* 0x0000000b1c007209 */ /* 0x000fc60007810000 */
[----:B------:R-:W-:Y:S01]  /*8320*/  ULEA UR10, UR5, UR10, 0xb ;  /* 0x0000000a050a7291 */ /* 0x000fe2000f8e583f */
[----:B------:R-:W-:-:S03]  /*8330*/  FMNMX.FTZ R11, R29, R0, !PT ;  /* 0x000000001d0b7209 */ /* 0x000fc60007810000 */
[----:B------:R-:W-:Y:S01]  /*8340*/  UIADD3 UR14, UR10, 0x80, URZ ;  /* 0x000000800a0e7890 */ /* 0x000fe2000fffe03f */
[----:B------:R-:W-:-:S04]  /*8350*/  FMNMX.FTZ R0, R32, R11, !PT ;  /* 0x0000000b20007209 */ /* 0x000fc80007810000 */
[----:B------:R-:W-:Y:S01]  /*8360*/  HGMMA.64x128x16.F32 R88, R180, gdesc[UR8].tnspB, R88, gsb0 ;  /* 0x41e00008b4587df0 */ /* 0x000fe20008000858 */
        /* <DEDUP_REMOVED lines=29> */
[----:B0-----:R-:W-:Y:S02]  /*8540*/  FMNMX.FTZ R20, R12, R11, !PT ;  /* 0x0000000b0c147209 */ /* 0x001fe40007810000 */
[----:B------:R-:W0:Y:S01]  /*8550*/  LDC R11, c[0x0][0x988] ;  /* 0x00026200ff0b7b82 */ /* 0x000e220000000800 */
[----:B------:R-:W-:Y:S02]  /*8560*/  FMNMX.FTZ R12, R26, R15, !PT ;  /* 0x0000000f1a0c7209 */ /* 0x000fe40007810000 */
[----:B------:R-:W1:Y:S01]  /*8570*/  SHFL.BFLY PT, R21, R20, 0x1, 0x1f ;  /* 0x0c201f0014157f89 */ /* 0x000e6200000e0000 */
[----:B------:R-:W-:Y:S02]  /*8580*/  WARPGROUP.DEPBAR.LE gsb0, 0x0 ;  /* 0x00008000000079c5 */ /* 0x000fe40000010000 */
[----:B------:R-:W-:-:S06]  /*8590*/  WARPGROUP.ARRIVE ;  /* 0x00000000000079c5 */ /* 0x000fcc0000000000 */
[----:B------:R-:W-:Y:S01]  /*85a0*/  HGMMA.64x128x16.F32 R88, R176, gdesc[UR12].tnspB, R88, gsb0 ;  /* 0x41e0000cb0587df0 */ /* 0x000fe20008000858 */
[----:B------:R-:W-:Y:S01]  /*85b0*/  UIADD3 UR14, UR10, 0x100, URZ ;  /* 0x000001000a0e7890 */ /* 0x000fe2000fffe03f */
[----:B------:R-:W-:Y:S01]  /*85c0*/  UMOV UR15, 0x40000040 ;  /* 0x40000040000f7882 */ /* 0x000fe20000000000 */
[----:B-1----:R-:W-:-:S05]  /*85d0*/  FMNMX.FTZ R0, R20, R21, !PT ;  /* 0x0000001514007209 */ /* 0x002fca0007810000 */
[----:B------:R-:W-:-:S04]  /*85e0*/  FADD.FTZ R14, -R0, R13 ;  /* 0x0000000d000e7221 */ /* 0x000fc80000010100 */
[-C--:B0-----:R-:W-:Y:S01]  /*85f0*/  FMUL.FTZ R13, R14, R11.reuse ;  /* 0x0000000b0e0d7220 */ /* 0x081fe20000410000 */
[----:B------:R-:W-:-:S04]  /*8600*/  FMUL.FTZ R14, R0, R11 ;  /* 0x0000000b000e7220 */ /* 0x000fc80000410000 */
        /* <DEDUP_REMOVED lines=12> */
[----:B------:R-:W-:Y:S01]  /*86d0*/  FFMA.FTZ R85, R85, R11, -R14 ;  /* 0x0000000b55557223 */ /* 0x000fe2000001080e */
[----:B------:R-:W-:Y:S01]  /*86e0*/  FMNMX.FTZ R12, R34, R29, !PT ;  /* 0x0000001d220c7209 */ /* 0x000fe20007810000 */
[----:B------:R-:W-:Y:S03]  /*86f0*/  MUFU.EX2 R13, R13 ;  /* 0x0000000d000d7308 */ /* 0x000fe60000000800 */
[----:B------:R-:W-:-:S04]  /*8700*/  FMNMX.FTZ R29, R35, R12, !PT ;  /* 0x0000000c231d7209 */ /* 0x000fc80007810000 */
[----:B------:R-:W-:Y:S01]  /*8710*/  FMNMX.FTZ R12, R38, R29, !PT ;  /* 0x0000001d260c7209 */ /* 0x000fe20007810000 */
[----:B------:R-:W-:Y:S01]  /*8720*/  FFMA.FTZ R29, R37, R11, -R14 ;  /* 0x0000000b251d7223 */ /* 0x000fe2000001080e */
[----:B------:R-:W0:Y:S02]  /*8730*/  MUFU.EX2 R180, R180 ;  /* 0x000000b400b47308 */ /* 0x000e240000000800 */
[----:B------:R-:W-:-:S04]  /*8740*/  FMNMX.FTZ R33, R39, R12, !PT ;  /* 0x0000000c27217209 */ /* 0x000fc80007810000 */
[----:B------:R-:W-:Y:S02]  /*8750*/  FMNMX.FTZ R12, R42, R33, !PT ;  /* 0x000000212a0c7209 */ /* 0x000fe40007810000 */
[----:B------:R-:W1:Y:S02]  /*8760*/  MUFU.EX2 R21, R21 ;  /* 0x0000001500157308 */ /* 0x000e640000000800 */
[----:B------:R-:W-:-:S04]  /*8770*/  FMNMX.FTZ R33, R43, R12, !PT ;  /* 0x0000000c2b217209 */ /* 0x000fc80007810000 */
[----:B------:R-:W-:Y:S01]  /*8780*/  FMNMX.FTZ R12, R46, R33, !PT ;  /* 0x000000212e0c7209 */ /* 0x000fe20007810000 */
[----:B------:R-:W-:Y:S01]  /*8790*/  FFMA.FTZ R33, R41, R11, -R14 ;  /* 0x0000000b29217223 */ /* 0x000fe2000001080e */
[----:B------:R-:W-:Y:S01]  /*87a0*/  MUFU.EX2 R182, R182 ;  /* 0x000000b600b67308 */ /* 0x000fe20000000800 */
[----:B0-----:R-:W-:Y:S01]  /*87b0*/  FFMA.FTZ R4, R13, R4, R180 ;  /* 0x000000040d047223 */ /* 0x001fe200000100b4 */
[----:B------:R-:W-:-:S04]  /*87c0*/  FMNMX.FTZ R37, R47, R12, !PT ;  /* 0x0000000c2f257209 */ /* 0x000fc80007810000 */
[----:B------:R-:W-:Y:S02]  /*87d0*/  FMNMX.FTZ R12, R50, R37, !PT ;  /* 0x00000025320c7209 */ /* 0x000fe40007810000 */
[----:B------:R-:W-:Y:S01]  /*87e0*/  MUFU.EX2 R23, R23 ;  /* 0x0000001700177308 */ /* 0x000fe20000000800 */
[----:B-1----:R-:W-:Y:S02]  /*87f0*/  F2FP.F16.F32.PACK_AB R180, R21, R180 ;  /* 0x000000b415b4723e */ /* 0x002fe400000000ff */
[----:B------:R-:W-:-:S04]  /*8800*/  FMNMX.FTZ R37, R51, R12, !PT ;  /* 0x0000000c33257209 */ /* 0x000fc80007810000 */
[----:B------:R-:W-:Y:S01]  /*8810*/  FMNMX.FTZ R12, R54, R37, !PT ;  /* 0x00000025360c7209 */ /* 0x000fe20007810000 */
[----:B------:R-:W-:Y:S01]  /*8820*/  FFMA.FTZ R37, R45, R11, -R14 ;  /* 0x0000000b2d257223 */ /* 0x000fe2000001080e */
[----:B------:R-:W-:Y:S02]  /*8830*/  MUFU.EX2 R25, R25 ;  /* 0x0000001900197308 */ /* 0x000fe40000000800 */
[----:B------:R-:W-:-:S04]  /*8840*/  FMNMX.FTZ R41, R55, R12, !PT ;  /* 0x0000000c37297209 */ /* 0x000fc80007810000 */
[----:B------:R-:W-:Y:S02]  /*8850*/  FMNMX.FTZ R12, R58, R41, !PT ;  /* 0x000000293a0c7209 */ /* 0x000fe40007810000 */
[----:B------:R-:W-:Y:S02]  /*8860*/  MUFU.EX2 R29, R29 ;  /* 0x0000001d001d7308 */ /* 0x000fe40000000800 */
        /* <DEDUP_REMOVED lines=16> */
[-CC-:B------:R-:W-:Y:S01]  /*8970*/  FFMA.FTZ R49, R57, R11.reuse, -R14.reuse ;  /* 0x0000000b39317223 */ /* 0x180fe2000001080e */
[-CC-:B------:R-:W-:Y:S01]  /*8980*/  FFMA.FTZ R57, R65, R11.reuse, -R14.reuse ;  /* 0x0000000b41397223 */ /* 0x180fe2000001080e */
[-CC-:B------:R-:W-:Y:S01]  /*8990*/  FFMA.FTZ R65, R73, R11.reuse, -R14.reuse ;  /* 0x0000000b49417223 */ /* 0x180fe2000001080e */
[----:B------:R-:W-:Y:S01]  /*89a0*/  FMNMX.FTZ R53, R79, R12, !PT ;  /* 0x0000000c4f357209 */ /* 0x000fe20007810000 */
[----:B------:R-:W-:Y:S01]  /*89b0*/  FFMA.FTZ R73, R81, R11, -R14 ;  /* 0x0000000b51497223 */ /* 0x000fe2000001080e */
[----:B------:R-:W-:Y:S02]  /*89c0*/  MUFU.EX2 R20, R20 ;  /* 0x0000001400147308 */ /* 0x000fe40000000800 */
[----:B------:R-:W-:-:S04]  /*89d0*/  FMNMX.FTZ R12, R82, R53, !PT ;  /* 0x00000035520c7209 */ /* 0x000fc80007810000 */
[----:B------:R-:W-:Y:S01]  /*89e0*/  FMNMX.FTZ R53, R83, R12, !PT ;  /* 0x0000000c53357209 */ /* 0x000fe20007810000 */
[----:B------:R-:W-:Y:S02]  /*89f0*/  WARPGROUP.DEPBAR.LE gsb0, 0x0 ;  /* 0x00008000000079c5 */ /* 0x000fe40000010000 */
[----:B------:R-:W-:Y:S01]  /*8a00*/  WARPGROUP.ARRIVE ;  /* 0x00000000000079c5 */ /* 0x000fe20000000000 */
[----:B------:R-:W-:Y:S01]  /*8a10*/  FMNMX.FTZ R12, R86, R53, !PT ;  /* 0x00000035560c7209 */ /* 0x000fe20007810000 */
[-CC-:B------:R-:W-:Y:S01]  /*8a20*/  FFMA.FTZ R53, R61, R11.reuse, -R14.reuse ;  /* 0x0000000b3d357223 */ /* 0x180fe2000001080e */
[-CC-:B------:R-:W-:Y:S01]  /*8a30*/  FFMA.FTZ R61, R69, R11.reuse, -R14.reuse ;  /* 0x0000000b453d7223 */ /* 0x180fe2000001080e */
[-CC-:B------:R-:W-:Y:S01]  /*8a40*/  FFMA.FTZ R176, R32, R11.reuse, -R14.reuse ;  /* 0x0000000b20b07223 */ /* 0x180fe2000001080e */
[----:B------:R-:W-:Y:S01]  /*8a50*/  FMNMX.FTZ R12, R87, R12, !PT ;  /* 0x0000000c570c7209 */ /* 0x000fe20007810000 */
[----:B------:R-:W-:Y:S01]  /*8a60*/  HGMMA.64x128x16.F32 R88, R172, gdesc[UR12].tnspB, R88, gsb0 ;  /* 0x41e0000cac587df0 */ /* 0x000fe20008000858 */
[----:B------:R-:W-:Y:S01]  /*8a70*/  UIADD3 UR14, UR10, 0x180, URZ ;  /* 0x000001800a0e7890 */ /* 0x000fe2000fffe03f */
[-CC-:B------:R-:W-:Y:S01]  /*8a80*/  FFMA.FTZ R178, R36, R11.reuse, -R14.reuse ;  /* 0x0000000b24b27223 */ /* 0x180fe2000001080e */
[----:B------:R-:W-:Y:S01]  /*8a90*/  UMOV UR15, 0x40000040 ;  /* 0x40000040000f7882 */ /* 0x000fe20000000000 */
[----:B------:R-:W-:Y:S01]  /*8aa0*/  FFMA.FTZ R69, R77, R11, -R14 ;  /* 0x0000000b4d457223 */ /* 0x000fe2000001080e */
        /* <DEDUP_REMOVED lines=42> */
[----:B------:R-:W0:Y:S01]  /*8d50*/  SHFL.BFLY PT, R161, R12, 0x2, 0x1f ;  /* 0x0c401f000ca17f89 */ /* 0x000e2200000e0000 */
[-CC-:B------:R-:W-:Y:S01]  /*8d60*/  FFMA.FTZ R160, R64, R11.reuse, -R14.reuse ;  /* 0x0000000b40a07223 */ /* 0x180fe2000001080e */
[----:B------:R-:W-:-:S03]  /*8d70*/  FFMA.FTZ R162, R68, R11, -R14 ;  /* 0x0000000b44a27223 */ /* 0x000fc6000001080e */
[----:B------:R-:W-:Y:S02]  /*8d80*/  HGMMA.64x128x16.F32 R88, R156, gdesc[UR12].tnspB, R88, gsb0 ;  /* 0x41e0000c9c587df0 */ /* 0x000fe40008000858 */
[----:B------:R-:W-:Y:S08]  /*8d90*/  MUFU.EX2 R160, R160 ;  /* 0x000000a000a07308 */ /* 0x000ff00000000800 */
[----:B------:R-:W-:Y:S01]  /*8da0*/  MUFU.EX2 R162, R162 ;  /* 0x000000a200a27308 */ /* 0x000fe20000000800 */
[----:B0-----:R-:W-:-:S05]  /*8db0*/  FMNMX.FTZ R161, R12, R161, !PT ;  /* 0x000000a10ca17209 */ /* 0x001fca0007810000 */
[----:B------:R-:W0:Y:S02]  /*8dc0*/  SHFL.BFLY PT, R12, R161, 0x1, 0x1f ;  /* 0x0c201f00a10c7f89 */ /* 0x000e2400000e0000 */
[----:B0-----:R-:W-:-:S05]  /*8dd0*/  FMNMX.FTZ R12, R161, R12, !PT ;  /* 0x0000000ca10c7209 */ /* 0x001fca0007810000 */
[C---:B------:R-:W-:Y:S01]  /*8de0*/  FADD.FTZ R14, -R12.reuse, R15 ;  /* 0x0000000f0c0e7221 */ /* 0x040fe20000010100 */
[-C--:B------:R-:W-:Y:S01]  /*8df0*/  FMUL.FTZ R52, R12, R11.reuse ;  /* 0x0000000b0c347220 */ /* 0x080fe20000410000 */
[----:B------:R-:W-:Y:S02]  /*8e00*/  MUFU.EX2 R15, R85 ;  /* 0x00000055000f7308 */ /* 0x000fe40000000800 */
[-C--:B------:R-:W-:Y:S01]  /*8e10*/  FMUL.FTZ R14, R14, R11.reuse ;  /* 0x0000000b0e0e7220 */ /* 0x080fe20000410000 */
[-CC-:B------:R-:W-:Y:S01]  /*8e20*/  FFMA.FTZ R181, R26, R11.reuse, -R52.reuse ;  /* 0x0000000b1ab57223 */ /* 0x180fe20000010834 */
[-CC-:B------:R-:W-:Y:S01]  /*8e30*/  FFMA.FTZ R32, R27, R11.reuse, -R52.reuse ;  /* 0x0000000b1b207223 */ /* 0x180fe20000010834 */
[----:B------:R-:W-:Y:S02]  /*8e40*/  IMAD.U32 R27, RZ, RZ, UR4 ;  /* 0x00000004ff1b7e24 */ /* 0x000fe4000f8e00ff */
[-CC-:B------:R-:W-:Y:S01]  /*8e50*/  FFMA.FTZ R183, R30, R11.reuse, -R52.reuse ;  /* 0x0000000b1eb77223 */ /* 0x180fe20000010834 */
[-CC-:B------:R-:W-:Y:S01]  /*8e60*/  FFMA.FTZ R44, R31, R11.reuse, -R52.reuse ;  /* 0x0000000b1f2c7223 */ /* 0x180fe20000010834 */
[----:B------:R-:W-:Y:S01]  /*8e70*/  MUFU.EX2 R14, R14 ;  /* 0x0000000e000e7308 */ /* 0x000fe20000000800 */
[-CC-:B------:R-:W-:Y:S01]  /*8e80*/  FFMA.FTZ R177, R34, R11.reuse, -R52.reuse ;  /* 0x0000000b22b17223 */ /* 0x180fe20000010834 */
[----:B------:R-:W-:Y:S01]  /*8e90*/  @!P1 LEA R27, R27, UR36, 0x3 ;  /* 0x000000241b1b9c11 */ /* 0x000fe2000f8e18ff */
[-CC-:B------:R-:W-:Y:S01]  /*8ea0*/  FFMA.FTZ R40, R35, R11.reuse, -R52.reuse ;  /* 0x0000000b23287223 */ /* 0x180fe20000010834 */
[----:B------:R-:W-:Y:S01]  /*8eb0*/  IADD3 R31, -R19, 0xb, RZ ;  /* 0x0000000b131f7810 */ /* 0x000fe20007ffe1ff */
[-CC-:B------:R-:W-:Y:S01]  /*8ec0*/  FFMA.FTZ R179, R38, R11.reuse, -R52.reuse ;  /* 0x0000000b26b37223 */ /* 0x180fe20000010834 */
[-CC-:B------:R-:W-:Y:S01]  /*8ed0*/  FFMA.FTZ R48, R39, R11.reuse, -R52.reuse ;  /* 0x0000000b27307223 */ /* 0x180fe20000010834 */
[----:B------:R-:W-:Y:S01]  /*8ee0*/  @!P1 VIADD R27, R27, 0x28840 ;  /* 0x000288401b1b9836 */ /* 0x000fe20000000000 */
[----:B------:R-:W0:Y:S01]  /*8ef0*/  MUFU.EX2 R181, R181 ;  /* 0x000000b500b57308 */ /* 0x000e220000000800 */
[-CC-:B------:R-:W-:Y:S01]  /*8f00*/  FFMA.FTZ R173, R42, R11.reuse, -R52.reuse ;  /* 0x0000000b2aad7223 */ /* 0x180fe20000010834 */
[-CC-:B------:R-:W-:Y:S01]  /*8f10*/  FFMA.FTZ R36, R43, R11.reuse, -R52.reuse ;  /* 0x0000000b2b247223 */ /* 0x180fe20000010834 */
[-CC-:B------:R-:W-:Y:S01]  /*8f20*/  FFMA.FTZ R175, R46, R11.reuse, -R52.reuse ;  /* 0x0000000b2eaf7223 */ /* 0x180fe20000010834 */
[----:B------:R-:W-:Y:S01]  /*8f30*/  @!P1 PRMT R27, RZ, 0x654, R27 ;  /* 0x00000654ff1b9816 */ /* 0x000fe2000000001b */
        /* <DEDUP_REMOVED lines=10> */
[--C-:B------:R-:W-:Y:S01]  /*8fe0*/  FFMA.FTZ R66, R66, R11, -R52.reuse ;  /* 0x0000000b42427223 */ /* 0x100fe20000010834 */
[----:B------:R-:W2:Y:S01]  /*8ff0*/  MUFU.EX2 R183, R183 ;  /* 0x000000b700b77308 */ /* 0x000ea20000000800 */
[----:B0-----:R-:W-:Y:S01]  /*9000*/  FFMA.FTZ R3, R14, R3, R181 ;  /* 0x000000030e037223 */ /* 0x001fe200000100b5 */
[-CC-:B------:R-:W-:Y:S01]  /*9010*/  FFMA.FTZ R67, R67, R11.reuse, -R52.reuse ;  /* 0x0000000b43437223 */ /* 0x180fe20000010834 */
[-CC-:B------:R-:W-:Y:S01]  /*9020*/  FFMA.FTZ R70, R70, R11.reuse, -R52.reuse ;  /* 0x0000000b46467223 */ /* 0x180fe20000010834 */
[-CC-:B------:R-:W-:Y:S01]  /*9030*/  FFMA.FTZ R71, R71, R11.reuse, -R52.reuse ;  /* 0x0000000b47477223 */ /* 0x180fe20000010834 */
[-CC-:B------:R-:W-:Y:S01]  /*9040*/  FFMA.FTZ R74, R74, R11.reuse, -R52.reuse ;  /* 0x0000000b4a4a7223 */ /* 0x180fe20000010834 */
[-CC-:B------:R-:W-:Y:S01]  /*9050*/  FFMA.FTZ R75, R75, R11.reuse, -R52.reuse ;  /* 0x0000000b4b4b7223 */ /* 0x180fe20000010834 */
[--C-:B------:R-:W-:Y:S01]  /*9060*/  FFMA.FTZ R78, R78, R11, -R52.reuse ;  /* 0x0000000b4e4e7223 */ /* 0x100fe20000010834 */
[----:B------:R-:W0:Y:S01]  /*9070*/  MUFU.EX2 R44, R44 ;  /* 0x0000002c002c7308 */ /* 0x000e220000000800 */
[----:B-1----:R-:W-:Y:S01]  /*9080*/  F2FP.F16.F32.PACK_AB R181, R32, R181 ;  /* 0x000000b520b5723e */ /* 0x002fe200000000ff */
[-CC-:B------:R-:W-:Y:S01]  /*9090*/  FFMA.FTZ R79, R79, R11.reuse, -R52.reuse ;  /* 0x0000000b4f4f7223 */ /* 0x180fe20000010834 */
[-CC-:B------:R-:W-:Y:S01]  /*90a0*/  FFMA.FTZ R82, R82, R11.reuse, -R52.reuse ;  /* 0x0000000b52527223 */ /* 0x180fe20000010834 */
[-CC-:B------:R-:W-:Y:S01]  /*90b0*/  FFMA.FTZ R83, R83, R11.reuse, -R52.reuse ;  /* 0x0000000b53537223 */ /* 0x180fe20000010834 */
[-CC-:B------:R-:W-:Y:S01]  /*90c0*/  FFMA.FTZ R86, R86, R11.reuse, -R52.reuse ;  /* 0x0000000b56567223 */ /* 0x180fe20000010834 */
[----:B------:R-:W-:Y:S01]  /*90d0*/  FFMA.FTZ R52, R87, R11, -R52 ;  /* 0x0000000b57347223 */ /* 0x000fe20000010834 */
[----:B------:R-:W-:Y:S01]  /*90e0*/  IMAD.U32 R35, RZ, RZ, UR5 ;  /* 0x00000005ff237e24 */ /* 0x000fe2000f8e00ff */
[----:B------:R-:W1:Y:S01]  /*90f0*/  MUFU.EX2 R177, R177 ;  /* 0x000000b100b17308 */ /* 0x000e620000000800 */
[----:B------:R-:W-:-:S03]  /*9100*/  UMOV UR5, UR4 ;  /* 0x0000000400057c82 */ /* 0x000fc60008000000 */
[----:B------:R-:W-:-:S04]  /*9110*/  @!P1 LEA R35, R35, UR36, 0x3 ;  /* 0x0000002423239c11 */ /* 0x000fc8000f8e18ff */
[----:B------:R-:W3:Y:S08]  /*9120*/  MUFU.EX2 R40, R40 ;  /* 0x0000002800287308 */ /* 0x000ef00000000800 */
[----:B------:R-:W4:Y:S08]  /*9130*/  MUFU.EX2 R179, R179 ;  /* 0x000000b300b37308 */ /* 0x000f300000000800 */
[----:B------:R-:W5:Y:S08]  /*9140*/  MUFU.EX2 R48, R48 ;  /* 0x0000003000307308 */ /* 0x000f700000000800 */
[----:B------:R-:W5:Y:S01]  /*9150*/  MUFU.EX2 R173, R173 ;  /* 0x000000ad00ad7308 */ /* 0x000f620000000800 */
[----:B------:R-:W-:-:S02]  /*9160*/  WARPGROUP.DEPBAR.LE gsb0, 0x0 ;  /* 0x00008000000079c5 */ /* 0x000fc40000010000 */
[----:B------:R-:W-:-:S05]  /*9170*/  WARPGROUP.ARRIVE ;  /* 0x00000000000079c5 */ /* 0x000fca0000000000 */
[----:B------:R-:W5:Y:S01]  /*9180*/  MUFU.EX2 R36, R36 ;  /* 0x0000002400247308 */ /* 0x000f620000000800 */
[----:B------:R-:W-:Y:S02]  /*9190*/  F2FP.F16.F32.PACK_AB R156, R65, R20 ;  /* 0x00000014419c723e */ /* 0x000fe400000000ff */
[----:B------:R-:W-:Y:S01]  /*91a0*/  F2FP.F16.F32.PACK_AB R158, R69, R22 ;  /* 0x00000016459e723e */ /* 0x000fe200000000ff */
[----:B------:R-:W-:Y:S04]  /*91b0*/  HGMMA.64x128x16.F32 R88, R152, gdesc[UR8].tnspB, R88, gsb0 ;  /* 0x41e0000898587df0 */ /* 0x000fe80008000858 */
        /* <DEDUP_REMOVED lines=17> */
[----:B------:R-:W5:Y:S01]  /*92d0*/  MUFU.EX2 R79, R79 ;  /* 0x0000004f004f7308 */ /* 0x000f620000000800 */
[----:B------:R-:W-:-:S02]  /*92e0*/  WARPGROUP.DEPBAR.LE gsb0, 0x0 ;  /* 0x00008000000079c5 */ /* 0x000fc40000010000 */
[----:B------:R2:W-:Y:S06]  /*92f0*/  BAR.ARV R31, 0x100 ;  /* 0x0004001f0000751d */ /* 0x0005ec0000002000 */
[----:B------:R0:W-:Y:S01]  /*9300*/  @!P1 SYNCS.ARRIVE.TRANS64.RED.A1T0 RZ, [R27+URZ], RZ ;  /* 0x000000ff1bff99a7 */ /* 0x0001e2000810043f */
[----:B------:R-:W5:Y:S01]  /*9310*/  MUFU.EX2 R153, R82 ;  /* 0x0000005200997308 */ /* 0x000f620000000800 */
[----:B--2---:R-:W-:Y:S01]  /*9320*/  @!P1 VIADD R31, R35, 0x28860 ;  /* 0x00028860231f9836 */ /* 0x004fe20000000000 */
[----:B------:R-:W-:Y:S01]  /*9330*/  F2FP.F16.F32.PACK_AB R154, R15, R28 ;  /* 0x0000001c0f9a723e */ /* 0x000fe200000000ff */
[-C--:B------:R-:W-:Y:S01]  /*9340*/  FMUL.FTZ R88, R88, R13.reuse ;  /* 0x0000000d58587220 */ /* 0x080fe20000410000 */
[-C--:B------:R-:W-:Y:S01]  /*9350*/  FMUL.FTZ R89, R89, R13.reuse ;  /* 0x0000000d59597220 */ /* 0x080fe20000410000 */
[-C--:B------:R-:W-:Y:S01]  /*9360*/  FMUL.FTZ R92, R92, R13.reuse ;  /* 0x0000000d5c5c7220 */ /* 0x080fe20000410000 */
[----:B------:R-:W-:Y:S01]  /*9370*/  @!P1 PRMT R31, RZ, 0x654, R31 ;  /* 0x00000654ff1f9816 */ /* 0x000fe2000000001f */
[----:B0-----:R-:W-:Y:S01]  /*9380*/  FADD.FTZ R27, R21, R4 ;  /* 0x00000004151b7221 */ /* 0x001fe20000010000 */
[----:B------:R-:W-:Y:S01]  /*9390*/  FADD.FTZ R4, R32, R3 ;  /* 0x0000000320047221 */ /* 0x000fe20000010000 */
[----:B------:R-:W0:Y:S01]  /*93a0*/  MUFU.EX2 R83, R83 ;  /* 0x0000005300537308 */ /* 0x000e220000000800 */
[----:B------:R2:W-:Y:S01]  /*93b0*/  @!P1 SYNCS.ARRIVE.TRANS64.RED.A1T0 RZ, [R31+URZ], RZ ;  /* 0x000000ff1fff99a7 */ /* 0x0005e2000810043f */
[----:B------:R-:W-:Y:S01]  /*93c0*/  FADD.FTZ R42, R182, R27 ;  /* 0x0000001bb62a7221 */ /* 0x000fe20000010000 */
[----:B------:R-:W-:Y:S01]  /*93d0*/  FADD.FTZ R3, R183, R4 ;  /* 0x00000004b7037221 */ /* 0x000fe20000010000 */
[-C--:B------:R-:W-:Y:S01]  /*93e0*/  FMUL.FTZ R93, R93, R13.reuse ;  /* 0x0000000d5d5d7220 */ /* 0x080fe20000410000 */
[-C--:B------:R-:W-:Y:S01]  /*93f0*/  FMUL.FTZ R96, R96, R13.reuse ;  /* 0x0000000d60607220 */ /* 0x080fe20000410000 */
[----:B------:R-:W-:Y:S01]  /*9400*/  FADD.FTZ R27, R23, R42 ;  /* 0x0000002a171b7221 */ /* 0x000fe20000010000 */
[----:B------:R-:W-:Y:S01]  /*9410*/  FADD.FTZ R4, R44, R3 ;  /* 0x000000032c047221 */ /* 0x000fe20000010000 */
[----:B------:R-:W2:Y:S01]  /*9420*/  MUFU.EX2 R155, R86 ;  /* 0x00000056009b7308 */ /* 0x000ea20000000800 */
[-C--:B------:R-:W-:Y:S01]  /*9430*/  FMUL.FTZ R97, R97, R13.reuse ;  /* 0x0000000d61617220 */ /* 0x080fe20000410000 */
[----:B------:R-:W-:Y:S01]  /*9440*/  FADD.FTZ R42, R176, R27 ;  /* 0x0000001bb02a7221 */ /* 0x000fe20000010000 */
[----:B-1----:R-:W-:Y:S01]  /*9450*/  FADD.FTZ R3, R177, R4 ;  /* 0x00000004b1037221 */ /* 0x002fe20000010000 */
[-C--:B------:R-:W-:Y:S01]  /*9460*/  FMUL.FTZ R100, R100, R13.reuse ;  /* 0x0000000d64647220 */ /* 0x080fe20000410000 */
[-C--:B------:R-:W-:Y:S01]  /*9470*/  FMUL.FTZ R101, R101, R13.reuse ;  /* 0x0000000d65657220 */ /* 0x080fe20000410000 */
[----:B------:R-:W-:Y:S01]  /*9480*/  FADD.FTZ R27, R25, R42 ;  /* 0x0000002a191b7221 */ /* 0x000fe20000010000 */
[----:B---3--:R-:W-:Y:S01]  /*9490*/  FADD.FTZ R4, R40, R3 ;  /* 0x0000000328047221 */ /* 0x008fe20000010000 */
[----:B------:R-:W1:Y:S01]  /*94a0*/  MUFU.EX2 R52, R52 ;  /* 0x0000003400347308 */ /* 0x000e620000000800 */
[-C--:B------:R-:W-:Y:S01]  /*94b0*/  FMUL.FTZ R104, R104, R13.reuse ;  /* 0x0000000d68687220 */ /* 0x080fe20000410000 */
[----:B------:R-:W-:Y:S01]  /*94c0*/  FADD.FTZ R42, R178, R27 ;  /* 0x0000001bb22a7221 */ /* 0x000fe20000010000 */
[----:B----4-:R-:W-:Y:S01]  /*94d0*/  FADD.FTZ R3, R179, R4 ;  /* 0x00000004b3037221 */ /* 0x010fe20000010000 */
[-C--:B------:R-:W-:Y:S01]  /*94e0*/  FMUL.FTZ R105, R105, R13.reuse ;  /* 0x0000000d69697220 */ /* 0x080fe20000410000 */
[-C--:B------:R-:W-:Y:S01]  /*94f0*/  FMUL.FTZ R108, R108, R13.reuse ;  /* 0x0000000d6c6c7220 */ /* 0x080fe20000410000 */
[----:B------:R-:W-:Y:S01]  /*9500*/  FADD.FTZ R27, R29, R42 ;  /* 0x0000002a1d1b7221 */ /* 0x000fe20000010000 */
[----:B-----5:R-:W-:Y:S01]  /*9510*/  FADD.FTZ R4, R48, R3 ;  /* 0x0000000330047221 */ /* 0x020fe20000010000 */
[-C--:B------:R-:W-:Y:S01]  /*9520*/  FMUL.FTZ R109, R109, R13.reuse ;  /* 0x0000000d6d6d7220 */ /* 0x080fe20000410000 */
[-C--:B------:R-:W-:Y:S01]  /*9530*/  FMUL.FTZ R112, R112, R13.reuse ;  /* 0x0000000d70707220 */ /* 0x080fe20000410000 */
[----:B------:R-:W-:Y:S01]  /*9540*/  FADD.FTZ R42, R172, R27 ;  /* 0x0000001bac2a7221 */ /* 0x000fe20000010000 */
[----:B------:R-:W-:Y:S01]  /*9550*/  FADD.FTZ R3, R173, R4 ;  /* 0x00000004ad037221 */ /* 0x000fe20000010000 */
[-C--:B------:R-:W-:Y:S01]  /*9560*/  FMUL.FTZ R113, R113, R13.reuse ;  /* 0x0000000d71717220 */ /* 0x080fe20000410000 */
[-C--:B------:R-:W-:Y:S01]  /*9570*/  FMUL.FTZ R116, R116, R13.reuse ;  /* 0x0000000d74747220 */ /* 0x080fe20000410000 */
[----:B------:R-:W-:Y:S01]  /*9580*/  FADD.FTZ R27, R33, R42 ;  /* 0x0000002a211b7221 */ /* 0x000fe20000010000 */
[----:B------:R-:W-:Y:S01]  /*9590*/  FADD.FTZ R4, R36, R3 ;  /* 0x0000000324047221 */ /* 0x000fe20000010000 */
[-C--:B------:R-:W-:Y:S01]  /*95a0*/  FMUL.FTZ R117, R117, R13.reuse ;  /* 0x0000000d75757220 */ /* 0x080fe20000410000 */
[----:B------:R-:W-:Y:S01]  /*95b0*/  FMUL.FTZ R120, R120, R13 ;  /* 0x0000000d78787220 */ /* 0x000fe20000410000 */
[----:B------:R-:W-:Y:S01]  /*95c0*/  FADD.FTZ R42, R174, R27 ;  /* 0x0000001bae2a7221 */ /* 0x000fe20000010000 */
[----:B------:R-:W-:Y:S01]  /*95d0*/  FADD.FTZ R3, R175, R4 ;  /* 0x00000004af037221 */ /* 0x000fe20000010000 */
[C---:B------:R-:W-:Y:S01]  /*95e0*/  F2FP.F16.F32.PACK_AB R175, R30.reuse, R175 ;  /* 0x000000af1eaf723e */ /* 0x040fe200000000ff */
        /* <DEDUP_REMOVED lines=31> */
[----:B------:R-:W-:Y:S01]  /*97e0*/  FMUL.FTZ R149, R149, R13 ;  /* 0x0000000d95957220 */ /* 0x000fe20000410000 */
        /* <DEDUP_REMOVED lines=42> */
[----:B0-----:R-:W-:Y:S01]  /*9a90*/  FADD.FTZ R4, R83, R4 ;  /* 0x0000000453047221 */ /* 0x001fe20000010000 */
[-C--:B------:R-:W-:Y:S01]  /*9aa0*/  FMUL.FTZ R131, R131, R14.reuse ;  /* 0x0000000e83837220 */ /* 0x080fe20000410000 */
[-C--:B------:R-:W-:Y:S01]  /*9ab0*/  FMUL.FTZ R134, R134, R14.reuse ;  /* 0x0000000e86867220 */ /* 0x080fe20000410000 */
[----:B------:R-:W-:Y:S01]  /*9ac0*/  FADD.FTZ R20, R28, R3 ;  /* 0x000000031c147221 */ /* 0x000fe20000010000 */
[----:B--2---:R-:W-:Y:S01]  /*9ad0*/  FADD.FTZ R3, R155, R4 ;  /* 0x000000049b037221 */ /* 0x004fe20000010000 */
[-C--:B------:R-:W-:Y:S01]  /*9ae0*/  FMUL.FTZ R135, R135, R14.reuse ;  /* 0x0000000e87877220 */ /* 0x080fe20000410000 */
        /* <DEDUP_REMOVED lines=12> */
[----:B------:R-:W-:Y:S01]  /*9bb0*/  IMAD.MOV.U32 R14, RZ, RZ, R2 ;  /* 0x000000ffff0e7224 */ /* 0x000fe200078e0002 */
[----:B------:R-:W-:Y:S01]  /*9bc0*/  F2FP.F16.F32.PACK_AB R183, R44, R183 ;  /* 0x000000b72cb7723e */ /* 0x000fe200000000ff */
[----:B------:R-:W-:Y:S01]  /*9bd0*/  IMAD.MOV.U32 R15, RZ, RZ, R12 ;  /* 0x000000ffff0f7224 */ /* 0x000fe200078e000c */
[----:B------:R-:W-:Y:S01]  /*9be0*/  F2FP.F16.F32.PACK_AB R177, R40, R177 ;  /* 0x000000b128b1723e */ /* 0x000fe200000000ff */
[----:B------:R-:W-:Y:S01]  /*9bf0*/  IMAD.MOV.U32 R13, RZ, RZ, R0 ;  /* 0x000000ffff0d7224 */ /* 0x000fe200078e0000 */
        /* <DEDUP_REMOVED lines=20> */
[----:B------:R-:W-:Y:S01]  /*9d40*/  F2FP.F16.F32.PACK_AB R155, R52, R155 ;  /* 0x0000009b349b723e */ /* 0x000fe200000000ff */
[----:B------:R-:W-:Y:S06]  /*9d50*/  @P2 BRA `(.L_x_1006) ;  /* 0xffffffe000202947 */ /* 0x000fec000383ffff */
.L_x_997:
[----:B------:R-:W-:-:S13]  /*9d60*/  ISETP.GE.AND P2, PT, R10, R17, PT ;  /* 0x000000110a00720c */ /* 0x000fda0003f46270 */
[----:B------:R-:W-:Y:S05]  /*9d70*/  @!P2 BRA `(.L_x_1007) ;  /* 0x000000300024a947 */ /* 0x000fea0003800000 */
[C---:B------:R-:W-:Y:S01]  /*9d80*/  VIADD R13, R19.reuse, 0x8 ;  /* 0x00000008130d7836 */ /* 0x040fe20000000000 */
[----:B------:R-:W-:Y:S01]  /*9d90*/  IADD3 R19, -R19, 0xb, RZ ;  /* 0x0000000b13137810 */ /* 0x000fe20007ffe1ff */
[----:B------:R-:W-:Y:S01]  /*9da0*/  IMAD.MOV.U32 R9, RZ, RZ, R12 ;  /* 0x000000ffff097224 */ /* 0x000fe200078e000c */
[----:B------:R-:W-:Y:S01]  /*9db0*/  UMOV UR5, UR4 ;  /* 0x0000000400057c82 */ /* 0x000fe20008000000 */
[----:B------:R-:W-:Y:S01]  /*9dc0*/  IMAD.MOV.U32 R14, RZ, RZ, R0 ;  /* 0x000000ffff0e7224 */ /* 0x000fe200078e0000 */
[----:B------:R-:W-:Y:S01]  /*9dd0*/  ULDC UR38, c[0x0][0x9e4] ;  /* 0x0002790000267ab9 */ /* 0x000fe20000000800 */
[----:B------:R-:W-:Y:S01]  /*9de0*/  IMAD.MOV.U32 R15, RZ, RZ, R2 ;  /* 0x000000ffff0f7224 */ /* 0x000fe200078e0002 */
[----:B------:R-:W-:Y:S01]  /*9df0*/  ULDC UR39, c[0x0][0x288] ;  /* 0x0000a20000277ab9 */ /* 0x000fe20000000800 */
[----:B------:R-:W-:Y:S01]  /*9e00*/  ULDC UR46, c[0x0][0x2f0] ;  /* 0x0000bc00002e7ab9 */ /* 0x000fe20000000800 */
[----:B------:R-:W-:-:S05]  /*9e10*/  ULDC UR47, c[0x0][0x9e0] ;  /* 0x00027800002f7ab9 */ /* 0x000fca0000000800 */
.L_x_1024:
        /* <DEDUP_REMOVED lines=9> */
.L_x_1009:
[----:B------:R-:W-:Y:S01]  /*9eb0*/  ULEA UR10, UR4, UR36, 0x3 ;  /* 0x00000024040a7291 */ /* 0x000fe2000f8e183f */
[----:B------:R-:W-:-:S08]  /*9ec0*/  SHF.L.U32 R0, R2, 0x1f, RZ ;  /* 0x0000001f02007819 */ /* 0x000fd000000006ff */
[----:B------:R0:W1:Y:S01]  /*9ed0*/  SYNCS.PHASECHK.TRANS64.TRYWAIT P3, [UR10+0x28830], R0 ;  /* 0x02883000ff0075a7 */ /* 0x000062000806014a */
[----:B------:R-:W-:Y:S05]  /*9ee0*/  @!P0 BRA `(.L_x_1010) ;  /* 0x0000000000048947 */ /* 0x000fea0003800000 */
[----:B------:R-:W-:Y:S01]  /*9ef0*/  BPT.TRAP 0x1 ;  /* 0x000000040000795c */ /* 0x000fe20000300000 */
.L_x_1010:
[----:B-1----:R-:W-:Y:S05]  /*9f00*/  @P3 BRA `(.L_x_1008) ;  /* 0x0000000000083947 */ /* 0x002fea0003800000 */
[----:B------:R-:W1:Y:S02]  /*9f10*/  SYNCS.PHASECHK.TRANS64.TRYWAIT P3, [UR10+0x28830], R0 ;  /* 0x02883000ff0075a7 */ /* 0x000e64000806014a */
[----:B-1----:R-:W-:Y:S05]  /*9f20*/  @!P3 BRA `(.L_x_1011) ;  /* 0x000000900060b947 */ /* 0x002fea0003800000 */
.L_x_1008:
[----:B------:R2:W-:Y:S01]  /*9f30*/  BAR.SYNC.DEFER_BLOCKING R13, 0x100 ;  /* 0x0004000d0000751d */ /* 0x0005e20000010000 */
[----:B------:R-:W-:Y:S01]  /*9f40*/  R2UR UR40, R6 ;  /* 0x00000000062872ca */ /* 0x000fe200000e0000 */
[----:B------:R-:W-:Y:S01]  /*9f50*/  ULEA UR42, UR4, UR6, 0xb ;  /* 0x00000006042a7291 */ /* 0x000fe2000f8e583f */
[----:B------:R-:W-:-:S03]  /*9f60*/  R2UR UR41, R7 ;  /* 0x00000000072972ca */ /* 0x000fc600000e0000 */
        /* <DEDUP_REMOVED lines=12> */
[----:B------:R-:W-:Y:S01]  /*a030*/  WARPGROUP.ARRIVE ;  /* 0x00000000000079c5 */ /* 0x000fe20000000000 */
[----:B------:R-:W-:Y:S01]  /*a040*/  UMOV UR31, 0x40000040 ;  /* 0x40000040001f7882 */ /* 0x000fe20000000000 */
[----:B------:R-:W-:Y:S01]  /*a050*/  UIADD3 UR34, UR42, 0x406, URZ ;  /* 0x000004062a227890 */ /* 0x000fe2000fffe03f */
[----:B------:R-:W-:-:S03]  /*a060*/  UMOV UR35, 0x40000040 ;  /* 0x4000004000237882 */ /* 0x000fc60000000000 */
        /* <DEDUP_REMOVED lines=23> */
[----:B--2---:R-:W-:Y:S05]  /*a1e0*/  @P2 BRA `(.L_x_1012) ;  /* 0x0000000000282947 */ /* 0x004fea0003800000 */
[----:B------:R-:W-:Y:S05]  /*a1f0*/  @!P0 BRA `(.L_x_1013) ;  /* 0x0000000000048947 */ /* 0x000fea0003800000 */
[----:B------:R-:W-:Y:S01]  /*a200*/  BPT.TRAP 0x1 ;  /* 0x000000040000795c */ /* 0x000fe20000300000 */
.L_x_1013:
[----:B------:R-:W-:Y:S01]  /*a210*/  ULEA UR10, UR5, UR36, 0x3 ;  /* 0x00000024050a7291 */ /* 0x000fe2000f8e183f */
[----:B01----:R-:W-:-:S08]  /*a220*/  SHF.L.U32 R0, R15, 0x1f, RZ ;  /* 0x0000001f0f007819 */ /* 0x003fd000000006ff */
[----:B------:R0:W1:Y:S01]  /*a230*/  SYNCS.PHASECHK.TRANS64.TRYWAIT P2, [UR10+0x28850], R0 ;  /* 0x02885000ff0075a7 */ /* 0x000062000804014a */
[----:B------:R-:W-:Y:S05]  /*a240*/  @!P0 BRA `(.L_x_1014) ;  /* 0x0000000000048947 */ /* 0x000fea0003800000 */
[----:B------:R-:W-:Y:S01]  /*a250*/  BPT.TRAP 0x1 ;  /* 0x000000040000795c */ /* 0x000fe20000300000 */
.L_x_1014:
[----:B-1----:R-:W-:Y:S05]  /*a260*/  @P2 BRA `(.L_x_1012) ;  /* 0x0000000000082947 */ /* 0x002fea0003800000 */
[----:B------:R-:W1:Y:S02]  /*a270*/  SYNCS.PHASECHK.TRANS64.TRYWAIT P2, [UR10+0x28850], R0 ;  /* 0x02885000ff0075a7 */ /* 0x000e64000804014a */
[----:B-1----:R-:W-:Y:S05]  /*a280*/  @!P2 BRA `(.L_x_1015) ;  /* 0x0000008c00a0a947 */ /* 0x002fea0003800000 */
.L_x_1012:
[----:B------:R-:W-:Y:S01]  /*a290*/  UIADD3 UR10, UR36, 0x400, URZ ;  /* 0x00000400240a7890 */ /* 0x000fe2000fffe03f */
[----:B------:R-:W-:Y:S01]  /*a2a0*/  WARPGROUP.ARRIVE ;  /* 0x00000000000079c5 */ /* 0x000fe20000000000 */
[----:B------:R-:W-:Y:S01]  /*a2b0*/  UMOV UR11, 0x40000040 ;  /* 0x40000040000b7882 */ /* 0x000fe20000000000 */
[----:B------:R-:W-:Y:S01]  /*a2c0*/  UMOV UR15, 0x40000040 ;  /* 0x40000040000f7882 */ /* 0x000fe20000000000 */
[----:B------:R-:W-:Y:S01]  /*a2d0*/  USHF.R.U32.HI UR10, URZ, 0x4, UR10 ;  /* 0x000000043f0a7899 */ /* 0x000fe2000801160a */
[----:B-1----:R-:W1:Y:S01]  /*a2e0*/  @P5 LDC R11, c[0x0][0x44c] ;  /* 0x00011300ff0b5b82 */ /* 0x002e620000000800 */
[----:B------:R-:W-:Y:S02]  /*a2f0*/  IMAD.U32 R12, RZ, RZ, UR4 ;  /* 0x00000004ff0c7e24 */ /* 0x000fe4000f8e00ff */
[----:B------:R-:W-:Y:S01]  /*a300*/  ULOP3.LUT UR10, UR10, 0x3fff, URZ, 0xc0, !UPT ;  /* 0x00003fff0a0a7892 */ /* 0x000fe2000f8ec03f */
[----:B0-----:R-:W-:-:S03]  /*a310*/  IMAD.MOV.U32 R0, RZ, RZ, R8 ;  /* 0x000000ffff007224 */ /* 0x001fc600078e0008 */
[----:B------:R-:W-:Y:S01]  /*a320*/  ULOP3.LUT UR10, UR10, 0x4000000, URZ, 0xfc, !UPT ;  /* 0x040000000a0a7892 */ /* 0x000fe2000f8efc3f */
[----:B------:R-:W0:Y:S03]  /*a330*/  @P5 LDC R20, c[0x0][0x450] ;  /* 0x00011400ff145b82 */ /* 0x000e260000000800 */
[----:B------:R-:W-:-:S04]  /*a340*/  ULEA UR10, UR5, UR10, 0xb ;  /* 0x0000000a050a7291 */ /* 0x000fc8000f8e583f */
[----:B------:R-:W-:-:S05]  /*a350*/  UIADD3 UR14, UR10, 0x80, URZ ;  /* 0x000000800a0e7890 */ /* 0x000fca000fffe03f */
[----:B------:R-:W-:Y:S01]  /*a360*/  HGMMA.64x128x16.F32 R88, R180, gdesc[UR8].tnspB, R88, gsb0 ;  /* 0x41e00008b4587df0 */ /* 0x000fe20008000858 */
[----:B------:R-:W-:Y:S01]  /*a370*/  UMOV UR11, 0x40000040 ;  /* 0x40000040000b7882 */ /* 0x000fe20000000000 */
[----:B-1----:R-:W-:Y:S01]  /*a380*/  @P5 IMAD.HI.U32 R15, R8, R11, RZ ;  /* 0x0000000b080f5227 */ /* 0x002fe200078e00ff */
[----:B------:R-:W-:-:S04]  /*a390*/  @!P1 LEA R11, R12, UR36, 0x3 ;  /* 0x000000240c0b9c11 */ /* 0x000fc8000f8e18ff */
[----:B0-----:R-:W-:Y:S01]  /*a3a0*/  @P5 SHF.R.U32.HI R0, RZ, R20, R15 ;  /* 0x00000014ff005219 */ /* 0x001fe2000001160f */
[----:B------:R-:W-:-:S05]  /*a3b0*/  @!P1 VIADD R15, R11, 0x28840 ;  /* 0x000288400b0f9836 */ /* 0x000fca0000000000 */
[----:B------:R-:W-:Y:S01]  /*a3c0*/  @!P1 PRMT R15, RZ, 0x654, R15 ;  /* 0x00000654ff0f9816 */ /* 0x000fe2000000000f */
        /* <DEDUP_REMOVED lines=26> */
[----:B------:R-:W-:Y:S01]  /*a570*/  UMOV UR15, 0x40000040 ;  /* 0x40000040000f7882 */ /* 0x000fe20000000000 */
[----:B------:R-:W-:-:S03]  /*a580*/  UIADD3 UR10, UR10, 0x380, URZ ;  /* 0x000003800a0a7890 */ /* 0x000fc6000fffe03f */
[----:B------:R-:W-:Y:S02]  /*a590*/  IMAD R11, R5, -0x2, R12 ;  /* 0xfffffffe050b7824 */ /* 0x000fe400078e020c */
[----:B------:R-:W0:Y:S02]  /*a5a0*/  SHFL.IDX PT, R12, R0, RZ, 0x1c1f ;  /* 0x001c1fff000c7589 */ /* 0x000e2400000e0000 */
[----:B------:R-:W-:-:S04]  /*a5b0*/  IMAD R11, R16, UR46, R11 ;  /* 0x0000002e100b7c24 */ /* 0x000fc8000f8e020b */
[----:B------:R-:W-:Y:S01]  /*a5c0*/  VIADD R11, R11, -UR39 ;  /* 0x800000270b0b7c36 */ /* 0x000fe20008000000 */
        /* <DEDUP_REMOVED lines=8> */
[C---:B------:R-:W-:Y:S01]  /*a650*/  VIADD R153, R11.reuse, UR47 ;  /* 0x0000002f0b997c36 */ /* 0x040fe20008000000 */
[----:B------:R2:W-:Y:S01]  /*a660*/  @!P1 SYNCS.ARRIVE.TRANS64.RED.A1T0 RZ, [R15+URZ], RZ ;  /* 0x000000ff0fff99a7 */ /* 0x0005e2000810043f */
[----:B------:R-:W-:-:S02]  /*a670*/  VIADD R155, R11, UR7 ;  /* 0x000000070b9b7c36 */ /* 0x000fc40008000000 */
[--C-:B0-----:R-:W-:Y:S02]  /*a680*/  IMAD.IADD R11, R153, 0x1, R12.reuse ;  /* 0x00000001990b7824 */ /* 0x101fe400078e020c */
[----:B--2---:R-:W-:Y:S01]  /*a690*/  IMAD.IADD R15, R155, 0x1, R12 ;  /* 0x000000019b0f7824 */ /* 0x004fe200078e020c */
[----:B-1----:R-:W-:Y:S06]  /*a6a0*/  @!P6 BRA `(.L_x_1016) ;  /* 0x00000000005ce947 */ /* 0x002fec0003800000 */
[----:B------:R-:W-:Y:S01]  /*a6b0*/  IMAD R12, R16, UR46, R12 ;  /* 0x0000002e100c7c24 */ /* 0x000fe2000f8e020c */
[----:B------:R-:W-:Y:S03]  /*a6c0*/  BSSY B0, `(.L_x_1017) ;  /* 0x0000011000007945 */ /* 0x000fe60003800000 */
[----:B------:R-:W-:-:S05]  /*a6d0*/  VIADD R21, R12, -UR39 ;  /* 0x800000270c157c36 */ /* 0x000fca0008000000 */
        /* <DEDUP_REMOVED lines=10> */
.L_x_1018:
[----:B------:R-:W-:-:S05]  /*a780*/  IMAD.U32 R20, RZ, RZ, UR38 ;  /* 0x00000026ff147e24 */ /* 0x000fca000f8e00ff */
[----:B------:R-:W-:-:S13]  /*a790*/  ISETP.NE.AND P2, PT, R20, 0x1, PT ;  /* 0x000000011400780c */ /* 0x000fda0003f45270 */
[----:B------:R-:W0:Y:S02]  /*a7a0*/  @P2 LDC.64 R22, c[0x0][0x9e8] ;  /* 0x00027a00ff162b82 */ /* 0x000e240000000a00 */
[----:B0-----:R-:W-:-:S05]  /*a7b0*/  @P2 IMAD.HI.U32 R12, R21, R22, RZ ;  /* 0x00000016150c2227 */ /* 0x001fca00078e00ff */
[----:B------:R-:W-:-:S07]  /*a7c0*/  @P2 SHF.R.U32.HI R21, RZ, R23, R12 ;  /* 0x00000017ff152219 */ /* 0x000fce000001160c */
.L_x_1019:
[----:B------:R-:W-:Y:S05]  /*a7d0*/  BSYNC B0 ;  /* 0x0000000000007941 */ /* 0x000fea0003800000 */
.L_x_1017:
[----:B------:R-:W-:-:S04]  /*a7e0*/  IMAD R12, R21, R20, -R166 ;  /* 0x00000014150c7224 */ /* 0x000fc800078e0aa6 */
[----:B------:R-:W-:-:S05]  /*a7f0*/  IMAD R12, R5, -0x2, R12 ;  /* 0xfffffffe050c7824 */ /* 0x000fca00078e020c */
[----:B------:R-:W-:Y:S02]  /*a800*/  VIADDMNMX R11, R12, R20, R11, PT ;  /* 0x000000140c0b7246 */ /* 0x000fe4000380010b */
[----:B------:R-:W-:-:S07]  /*a810*/  VIMNMX R15, R15, R12, !PT ;  /* 0x0000000c0f0f7248 */ /* 0x000fce0007fe0100 */
.L_x_1016:
[----:B------:R-:W-:Y:S01]  /*a820*/  ISETP.GT.AND P2, PT, R10, -0x1, PT ;  /* 0xffffffff0a00780c */ /* 0x000fe20003f44270 */
[----:B------:R-:W0:Y:S03]  /*a830*/  SHFL.IDX PT, R0, R0, 0x1, 0x1c1f ;  /* 0x003c1f0000007f89 */ /* 0x000e2600000e0000 */
[C---:B------:R-:W-:Y:S02]  /*a840*/  ISETP.GT.AND P4, PT, R15.reuse, RZ, P2 ;  /* 0x000000ff0f00720c */ /* 0x040fe40001784270 */
[----:B------:R-:W-:Y:S02]  /*a850*/  ISETP.GT.AND P3, PT, R15, 0x1, P2 ;  /* 0x000000010f00780c */ /* 0x000fe40001764270 */
[C---:B------:R-:W-:Y:S02]  /*a860*/  ISETP.LT.OR P4, PT, R11.reuse, 0x1, P4 ;  /* 0x000000010b00780c */ /* 0x040fe40002781670 */
[----:B------:R-:W-:-:S02]  /*a870*/  ISETP.LT.OR P3, PT, R11, 0x2, P3 ;  /* 0x000000020b00780c */ /* 0x000fc40001f61670 */
[----:B------:R-:W-:Y:S02]  /*a880*/  FSEL R23, R24, -INF , !P4 ;  /* 0xff80000018177808 */ /* 0x000fe40006000000 */
[----:B------:R-:W-:Y:S02]  /*a890*/  ISETP.GT.AND P4, PT, R15, 0x8, P2 ;  /* 0x000000080f00780c */ /* 0x000fe40001784270 */
[----:B------:R-:W-:Y:S02]  /*a8a0*/  FSEL R184, R25, -INF , !P3 ;  /* 0xff80000019b87808 */ /* 0x000fe40005800000 */
[----:B------:R-:W-:Y:S02]  /*a8b0*/  ISETP.GT.AND P3, PT, R15, 0x9, P2 ;  /* 0x000000090f00780c */ /* 0x000fe40001764270 */
[C---:B------:R-:W-:Y:S02]  /*a8c0*/  ISETP.LT.OR P4, PT, R11.reuse, 0x9, P4 ;  /* 0x000000090b00780c */ /* 0x040fe40002781670 */
[----:B------:R-:W-:-:S02]  /*a8d0*/  ISETP.LT.OR P3, PT, R11, 0xa, P3 ;  /* 0x0000000a0b00780c */ /* 0x000fc40001f61670 */
[----:B------:R-:W-:Y:S01]  /*a8e0*/  FSEL R190, R28, -INF , !P4 ;  /* 0xff8000001cbe7808 */ /* 0x000fe20006000000 */
[----:B0-----:R-:W-:Y:S01]  /*a8f0*/  IMAD.IADD R21, R155, 0x1, R0 ;  /* 0x000000019b157824 */ /* 0x001fe200078e0200 */
[----:B------:R-:W-:Y:S02]  /*a900*/  ISETP.GT.AND P4, PT, R15, 0x10, P2 ;  /* 0x000000100f00780c */ /* 0x000fe40001784270 */
[----:B------:R-:W-:Y:S02]  /*a910*/  FSEL R192, R29, -INF , !P3 ;  /* 0xff8000001dc07808 */ /* 0x000fe40005800000 */
        /* <DEDUP_REMOVED lines=98> */
.L_x_1022:
[----:B------:R-:W-:-:S05]  /*af40*/  IMAD.U32 R25, RZ, RZ, UR38 ;  /* 0x00000026ff197e24 */ /* 0x000fca000f8e00ff */
[----:B------:R-:W-:-:S13]  /*af50*/  ISETP.NE.AND P3, PT, R25, 0x1, PT ;  /* 0x000000011900780c */ /* 0x000fda0003f65270 */
[----:B------:R-:W0:Y:S02]  /*af60*/  @P3 LDC.64 R168, c[0x0][0x9e8] ;  /* 0x00027a00ffa83b82 */ /* 0x000e240000000a00 */
[----:B0-----:R-:W-:-:S05]  /*af70*/  @P3 IMAD.HI.U32 R0, R11, R168, RZ ;  /* 0x000000a80b003227 */ /* 0x001fca00078e00ff */
[----:B------:R-:W-:-:S07]  /*af80*/  @P3 SHF.R.U32.HI R11, RZ, R169, R0 ;  /* 0x000000a9ff0b3219 */ /* 0x000fce0000011600 */
.L_x_1023:
[----:B------:R-:W-:Y:S05]  /*af90*/  BSYNC B0 ;  /* 0x0000000000007941 */ /* 0x000fea0003800000 */
.L_x_1021:
[----:B------:R-:W-:-:S04]  /*afa0*/  IMAD R0, R11, R25, -R166 ;  /* 0x000000190b007224 */ /* 0x000fc800078e0aa6 */
[----:B------:R-:W-:-:S05]  /*afb0*/  IMAD R0, R5, -0x2, R0 ;  /* 0xfffffffe05007824 */ /* 0x000fca00078e0200 */
[----:B------:R-:W-:Y:S02]  /*afc0*/  VIADDMNMX R15, R0, R25, R15, PT ;  /* 0x00000019000f7246 */ /* 0x000fe4000380010f */
[----:B------:R-:W-:-:S07]  /*afd0*/  VIMNMX R21, R21, R0, !PT ;  /* 0x0000000015157248 */ /* 0x000fce0007fe0100 */
.L_x_1020:
        /* <DEDUP_REMOVED lines=11> */
[----:B------:R-:W-:-:S02]  /*b090*/  ISETP.GT.AND P4, PT, R21, 0x1, P2 ;  /* 0x000000011500780c */ /* 0x000fc40001784270 */
[----:B------:R-:W-:Y:S02]  /*b0a0*/  FMNMX.FTZ R11, R164, R11, !PT ;  /* 0x0000000ba40b7209 */ /* 0x000fe40007810000 */
[----:B------:R-:W-:Y:S02]  /*b0b0*/  FSEL R166, R34, -INF , !P3 ;  /* 0xff80000022a67808 */ /* 0x000fe40005800000 */
        /* <DEDUP_REMOVED lines=50> */
[C---:B------:R-:W-:Y:S01]  /*b3e0*/  ISETP.LT.OR P4, PT, R15.reuse, 0x22, P4 ;  /* 0x000000220f00780c */ /* 0x040fe20002781670 */
[----:B------:R-:W0:Y:S01]  /*b3f0*/  SHFL.BFLY PT, R0, R11, 0x2, 0x1f ;  /* 0x0c401f000b007f89 */ /* 0x000e2200000e0000 */
[----:B------:R-:W-:-:S02]  /*b400*/  ISETP.LT.OR P3, PT, R15, 0x39, P3 ;  /* 0x000000390f00780c */ /* 0x000fc40001f61670 */
[----:B------:R-:W-:Y:S02]  /*b410*/  FSEL R172, R43, -INF , !P4 ;  /* 0xff8000002bac7808 */ /* 0x000fe40006000000 */
[C---:B------:R-:W-:Y:S02]  /*b420*/  ISETP.GT.AND P4, PT, R21.reuse, 0x29, P2 ;  /* 0x000000291500780c */ /* 0x040fe40001784270 */
[----:B------:R-:W-:Y:S02]  /*b430*/  FSEL R54, R54, -INF , !P3 ;  /* 0xff80000036367808 */ /* 0x000fe40005800000 */
[----:B------:R-:W-:Y:S02]  /*b440*/  ISETP.GT.AND P3, PT, R21, 0x40, P2 ;  /* 0x000000401500780c */ /* 0x000fe40001764270 */
[C---:B------:R-:W-:Y:S02]  /*b450*/  ISETP.LT.OR P4, PT, R15.reuse, 0x2a, P4 ;  /* 0x0000002a0f00780c */ /* 0x040fe40002781670 */
[----:B------:R-:W-:-:S02]  /*b460*/  ISETP.LT.OR P3, PT, R15, 0x41, P3 ;  /* 0x000000410f00780c */ /* 0x000fc40001f61670 */
[----:B------:R-:W-:Y:S02]  /*b470*/  FSEL R34, R47, -INF , !P4 ;  /* 0xff8000002f227808 */ /* 0x000fe40006000000 */
[C---:B------:R-:W-:Y:S02]  /*b480*/  ISETP.GT.AND P4, PT, R21.reuse, 0x31, P2 ;  /* 0x000000311500780c */ /* 0x040fe40001784270 */
[----:B------:R-:W-:Y:S02]  /*b490*/  FSEL R58, R58, -INF , !P3 ;  /* 0xff8000003a3a7808 */ /* 0x000fe40005800000 */
[----:B------:R-:W-:Y:S02]  /*b4a0*/  ISETP.GT.AND P3, PT, R21, 0x41, P2 ;  /* 0x000000411500780c */ /* 0x000fe40001764270 */
[----:B------:R-:W-:Y:S02]  /*b4b0*/  ISETP.LT.OR P4, PT, R15, 0x32, P4 ;  /* 0x000000320f00780c */ /* 0x000fe40002781670 */
[----:B0-----:R-:W-:-:S02]  /*b4c0*/  FMNMX.FTZ R0, R11, R0, !PT ;  /* 0x000000000b007209 */ /* 0x001fc40007810000 */
[----:B------:R-:W0:Y:S01]  /*b4d0*/  LDC R11, c[0x0][0x988] ;  /* 0x00026200ff0b7b82 */ /* 0x000e220000000800 */
[----:B------:R-:W-:Y:S02]  /*b4e0*/  ISETP.LT.OR P3, PT, R15, 0x42, P3 ;  /* 0x000000420f00780c */ /* 0x000fe40001f61670 */
[----:B------:R-:W1:Y:S01]  /*b4f0*/  SHFL.BFLY PT, R25, R0, 0x1, 0x1f ;  /* 0x0c201f0000197f89 */ /* 0x000e6200000e0000 */
[----:B------:R-:W-:Y:S02]  /*b500*/  FSEL R46, R51, -INF , !P4 ;  /* 0xff800000332e7808 */ /* 0x000fe40006000000 */
[----:B------:R-:W-:Y:S02]  /*b510*/  ISETP.GT.AND P4, PT, R21, 0x39, P2 ;  /* 0x000000391500780c */ /* 0x000fe40001784270 */
[----:B------:R-:W-:Y:S02]  /*b520*/  FSEL R182, R59, -INF , !P3 ;  /* 0xff8000003bb67808 */ /* 0x000fe40005800000 */
[----:B------:R-:W-:-:S02]  /*b530*/  ISETP.GT.AND P3, PT, R21, 0x48, P2 ;  /* 0x000000481500780c */ /* 0x000fc40001764270 */
[C---:B------:R-:W-:Y:S02]  /*b540*/  ISETP.LT.OR P4, PT, R15.reuse, 0x3a, P4 ;  /* 0x0000003a0f00780c */ /* 0x040fe40002781670 */
[----:B------:R-:W-:Y:S02]  /*b550*/  ISETP.LT.OR P3, PT, R15, 0x49, P3 ;  /* 0x000000490f00780c */ /* 0x000fe40001f61670 */
[----:B------:R-:W-:Y:S02]  /*b560*/  FSEL R30, R55, -INF , !P4 ;  /* 0xff800000371e7808 */ /* 0x000fe40006000000 */
[----:B------:R-:W-:Y:S02]  /*b570*/  FSEL R62, R62, -INF , !P3 ;  /* 0xff8000003e3e7808 */ /* 0x000fe40005800000 */
[----:B------:R-:W-:-:S04]  /*b580*/  ISETP.GT.AND P3, PT, R21, RZ, P2 ;  /* 0x000000ff1500720c */ /* 0x000fc80001764270 */
[----:B------:R-:W-:Y:S02]  /*b590*/  ISETP.LT.OR P3, PT, R15, 0x1, P3 ;  /* 0x000000010f00780c */ /* 0x000fe40001f61670 */
[----:B-1----:R-:W-:-:S04]  /*b5a0*/  FMNMX.FTZ R0, R0, R25, !PT ;  /* 0x0000001900007209 */ /* 0x002fc80007810000 */
[C---:B------:R-:W-:Y:S01]  /*b5b0*/  FSETP.NEU.FTZ.AND P4, PT, R0.reuse, -INF , PT ;  /* 0xff8000000000780b */ /* 0x040fe20003f9d000 */
[----:B0-----:R-:W-:-:S03]  /*b5c0*/  FMUL.FTZ R31, R0, R11 ;  /* 0x0000000b001f7220 */ /* 0x001fc60000410000 */
[----:B------:R-:W-:Y:S02]  /*b5d0*/  FSEL R53, R0, RZ, P4 ;  /* 0x000000ff00357208 */ /* 0x000fe40002000000 */
[----:B------:R-:W-:-:S03]  /*b5e0*/  FSEL R31, R31, RZ, P4 ;  /* 0x000000ff1f1f7208 */ /* 0x000fc60002000000 */
[----:B------:R-:W-:Y:S02]  /*b5f0*/  FADD.FTZ R14, -R53, R14 ;  /* 0x0000000e350e7221 */ /* 0x000fe40000010100 */
[-CC-:B------:R-:W-:Y:S01]  /*b600*/  FFMA.FTZ R25, R190, R11.reuse, -R31.reuse ;  /* 0x0000000bbe197223 */ /* 0x180fe2000001081f */
[----:B------:R-:W-:Y:S01]  /*b610*/  FSEL R190, R26, -INF , !P3 ;  /* 0xff8000001abe7808 */ /* 0x000fe20005800000 */
[-CC-:B------:R-:W-:Y:S01]  /*b620*/  FFMA.FTZ R35, R188, R11.reuse, -R31.reuse ;  /* 0x0000000bbc237223 */ /* 0x180fe2000001081f */
[----:B------:R-:W-:Y:S01]  /*b630*/  ISETP.GT.AND P3, PT, R21, 0x49, P2 ;  /* 0x000000491500780c */ /* 0x000fe20001764270 */
[--C-:B------:R-:W-:Y:S01]  /*b640*/  FFMA.FTZ R37, R186, R11, -R31.reuse ;  /* 0x0000000bba257223 */ /* 0x100fe2000001081f */
[----:B------:R-:W-:Y:S01]  /*b650*/  FMNMX.FTZ R27, R190, R9, !PT ;  /* 0x00000009be1b7209 */ /* 0x000fe20007810000 */
[-CC-:B------:R-:W-:Y:S01]  /*b660*/  FFMA.FTZ R39, R164, R11.reuse, -R31.reuse ;  /* 0x0000000ba4277223 */ /* 0x180fe2000001081f */
[----:B------:R-:W-:Y:S01]  /*b670*/  ISETP.LT.OR P3, PT, R15, 0x4a, P3 ;  /* 0x0000004a0f00780c */ /* 0x000fe20001f61670 */
[--C-:B------:R-:W-:Y:S01]  /*b680*/  FFMA.FTZ R45, R52, R11, -R31.reuse ;  /* 0x0000000b342d7223 */ /* 0x100fe2000001081f */
[----:B------:R-:W-:Y:S01]  /*b690*/  FMNMX.FTZ R29, R180, R27, !PT ;  /* 0x0000001bb41d7209 */ /* 0x000fe20007810000 */
[--C-:B------:R-:W-:Y:S01]  /*b6a0*/  FFMA.FTZ R47, R56, R11, -R31.reuse ;  /* 0x0000000b382f7223 */ /* 0x100fe2000001081f */
[----:B------:R-:W-:Y:S01]  /*b6b0*/  FSEL R188, R63, -INF , !P3 ;  /* 0xff8000003fbc7808 */ /* 0x000fe20005800000 */
[----:B------:R-:W-:Y:S01]  /*b6c0*/  MUFU.EX2 R27, R35 ;  /* 0x00000023001b7308 */ /* 0x000fe20000000800 */
[----:B------:R-:W-:Y:S01]  /*b6d0*/  FMNMX.FTZ R29, R168, R29, !PT ;  /* 0x0000001da81d7209 */ /* 0x000fe20007810000 */
[-CC-:B------:R-:W-:Y:S01]  /*b6e0*/  FFMA.FTZ R23, R23, R11.reuse, -R31.reuse ;  /* 0x0000000b17177223 */ /* 0x180fe2000001081f */
[----:B------:R-:W-:Y:S01]  /*b6f0*/  ISETP.GT.AND P3, PT, R21, 0x50, P2 ;  /* 0x000000501500780c */ /* 0x000fe20001764270 */
[----:B------:R-:W-:Y:S01]  /*b700*/  FMUL.FTZ R14, R14, R11 ;  /* 0x0000000b0e0e7220 */ /* 0x000fe20000410000 */
        /* <DEDUP_REMOVED lines=15> */
[--C-:B------:R-:W-:Y:S01]  /*b800*/  FFMA.FTZ R49, R28, R11, -R31.reuse ;  /* 0x0000000b1c317223 */ /* 0x100fe2000001081f */
[----:B------:R-:W-:Y:S01]  /*b810*/  FMNMX.FTZ R33, R174, R33, !PT ;  /* 0x00000021ae217209 */ /* 0x000fe20007810000 */
[--C-:B------:R-:W-:Y:S01]  /*b820*/  FFMA.FTZ R48, R48, R11, -R31.reuse ;  /* 0x0000000b30307223 */ /* 0x100fe2000001081f */
[----:B------:R-:W-:Y:S01]  /*b830*/  FSEL R164, R67, -INF , !P3 ;  /* 0xff80000043a47808 */ /* 0x000fe20005800000 */
[----:B------:R1:W-:Y:S01]  /*b840*/  MUFU.EX2 R29, R39 ;  /* 0x00000027001d7308 */ /* 0x0003e20000000800 */
[----:B------:R-:W-:Y:S01]  /*b850*/  FMNMX.FTZ R33, R42, R33, !PT ;  /* 0x000000212a217209 */ /* 0x000fe20007810000 */
[-CC-:B0-----:R-:W-:Y:S01]  /*b860*/  FFMA.FTZ R37, R160, R11.reuse, -R31.reuse ;  /* 0x0000000ba0257223 */ /* 0x181fe2000001081f */
[----:B------:R-:W-:Y:S01]  /*b870*/  ISETP.GT.AND P3, PT, R21, 0x58, P2 ;  /* 0x000000581500780c */ /* 0x000fe20001764270 */
[--C-:B------:R-:W-:Y:S01]  /*b880*/  FFMA.FTZ R44, R44, R11, -R31.reuse ;  /* 0x0000000b2c2c7223 */ /* 0x100fe2000001081f */
[----:B------:R-:W-:Y:S01]  /*b890*/  FMNMX.FTZ R35, R172, R33, !PT ;  /* 0x00000021ac237209 */ /* 0x000fe20007810000 */
[--C-:B------:R-:W-:Y:S01]  /*b8a0*/  FFMA.FTZ R36, R36, R11, -R31.reuse ;  /* 0x0000000b24247223 */ /* 0x100fe2000001081f */
[----:B------:R-:W-:Y:S01]  /*b8b0*/  ISETP.LT.OR P3, PT, R15, 0x59, P3 ;  /* 0x000000590f00780c */ /* 0x000fe20001f61670 */
[----:B------:R0:W-:Y:S01]  /*b8c0*/  MUFU.EX2 R33, R37 ;  /* 0x0000002500217308 */ /* 0x0001e20000000800 */
[----:B------:R-:W-:Y:S01]  /*b8d0*/  FMNMX.FTZ R35, R170, R35, !PT ;  /* 0x00000023aa237209 */ /* 0x000fe20007810000 */
[-CC-:B-1----:R-:W-:Y:S01]  /*b8e0*/  FFMA.FTZ R39, R156, R11.reuse, -R31.reuse ;  /* 0x0000000b9c277223 */ /* 0x182fe2000001081f */
[----:B------:R-:W-:Y:S01]  /*b8f0*/  FSEL R70, R70, -INF , !P3 ;  /* 0xff80000046467808 */ /* 0x000fe20005800000 */
[--C-:B------:R-:W-:Y:S01]  /*b900*/  FFMA.FTZ R20, R20, R11, -R31.reuse ;  /* 0x0000000b14147223 */ /* 0x100fe2000001081f */
[----:B------:R-:W-:Y:S01]  /*b910*/  FMNMX.FTZ R35, R34, R35, !PT ;  /* 0x0000002322237209 */ /* 0x000fe20007810000 */
[--C-:B------:R-:W-:Y:S01]  /*b920*/  FFMA.FTZ R24, R24, R11, -R31.reuse ;  /* 0x0000000b18187223 */ /* 0x100fe2000001081f */
[----:B------:R-:W-:Y:S01]  /*b930*/  ISETP.GT.AND P3, PT, R21, 0x59, P2 ;  /* 0x000000591500780c */ /* 0x000fe20001764270 */
[----:B------:R-:W1:Y:S01]  /*b940*/  MUFU.EX2 R14, R14 ;  /* 0x0000000e000e7308 */ /* 0x000e620000000800 */
[----:B------:R-:W-:Y:S01]  /*b950*/  FMNMX.FTZ R35, R50, R35, !PT ;  /* 0x0000002332237209 */ /* 0x000fe20007810000 */
[-CC-:B------:R-:W-:Y:S01]  /*b960*/  FFMA.FTZ R22, R22, R11.reuse, -R31.reuse ;  /* 0x0000000b16167223 */ /* 0x180fe2000001081f */
[----:B------:R-:W-:Y:S01]  /*b970*/  ISETP.LT.OR P3, PT, R15, 0x5a, P3 ;  /* 0x0000005a0f00780c */ /* 0x000fe20001f61670 */
[--C-:B------:R-:W-:Y:S01]  /*b980*/  FFMA.FTZ R32, R32, R11, -R31.reuse ;  /* 0x0000000b20207223 */ /* 0x100fe2000001081f */
[----:B0-----:R-:W-:Y:S01]  /*b990*/  FMNMX.FTZ R37, R46, R35, !PT ;  /* 0x000000232e257209 */ /* 0x001fe20007810000 */
[----:B------:R-:W-:Y:S01]  /*b9a0*/  FFMA.FTZ R28, R84, R11, -R31 ;  /* 0x0000000b541c7223 */ /* 0x000fe2000001081f */
[----:B------:R-:W-:Y:S01]  /*b9b0*/  FSEL R160, R71, -INF , !P3 ;  /* 0xff80000047a07808 */ /* 0x000fe20005800000 */
[----:B------:R0:W-:Y:S01]  /*b9c0*/  MUFU.EX2 R35, R39 ;  /* 0x0000002700237308 */ /* 0x0001e20000000800 */
[----:B------:R-:W-:-:S02]  /*b9d0*/  ISETP.GT.AND P3, PT, R21, 0x60, P2 ;  /* 0x000000601500780c */ /* 0x000fc40001764270 */
[----:B------:R-:W-:Y:S02]  /*b9e0*/  FMNMX.FTZ R37, R54, R37, !PT ;  /* 0x0000002536257209 */ /* 0x000fe40007810000 */
[----:B------:R-:W-:Y:S02]  /*b9f0*/  ISETP.LT.OR P3, PT, R15, 0x61, P3 ;  /* 0x000000610f00780c */ /* 0x000fe40001f61670 */
[----:B------:R-:W-:Y:S01]  /*ba00*/  FMNMX.FTZ R37, R30, R37, !PT ;  /* 0x000000251e257209 */ /* 0x000fe20007810000 */
[----:B------:R-:W2:Y:S01]  /*ba10*/  MUFU.EX2 R184, R184 ;  /* 0x000000b800b87308 */ /* 0x000ea20000000800 */
[----:B------:R-:W-:Y:S01]  /*ba20*/  FSEL R156, R74, -INF , !P3 ;  /* 0xff8000004a9c7808 */ /* 0x000fe20005800000 */
[----:B------:R-:W-:Y:S01]  /*ba30*/  FFMA.FTZ R74, R154, R11, -R31 ;  /* 0x0000000b9a4a7223 */ /* 0x000fe2000001081f */
[----:B------:R-:W-:Y:S01]  /*ba40*/  ISETP.GT.AND P3, PT, R21, 0x61, P2 ;  /* 0x000000611500780c */ /* 0x000fe20001764270 */
[----:B-1----:R-:W-:Y:S01]  /*ba50*/  FFMA.FTZ R53, R14, R4, R23 ;  /* 0x000000040e357223 */ /* 0x002fe20000010017 */
[----:B------:R-:W-:Y:S01]  /*ba60*/  FMNMX.FTZ R37, R58, R37, !PT ;  /* 0x000000253a257209 */ /* 0x000fe20007810000 */
[-C--:B------:R-:W-:Y:S01]  /*ba70*/  FMUL.FTZ R88, R88, R14.reuse ;  /* 0x0000000e58587220 */ /* 0x080fe20000410000 */
[----:B------:R-:W-:Y:S01]  /*ba80*/  ISETP.LT.OR P3, PT, R15, 0x62, P3 ;  /* 0x000000620f00780c */ /* 0x000fe20001f61670 */
[----:B------:R-:W1:Y:S01]  /*ba90*/  MUFU.EX2 R25, R25 ;  /* 0x0000001900197308 */ /* 0x000e620000000800 */
[----:B0-----:R-:W-:Y:S01]  /*baa0*/  FMNMX.FTZ R39, R182, R37, !PT ;  /* 0x00000025b6277209 */ /* 0x001fe20007810000 */
[-C--:B------:R-:W-:Y:S01]  /*bab0*/  FMUL.FTZ R89, R89, R14.reuse ;  /* 0x0000000e59597220 */ /* 0x080fe20000410000 */
[----:B------:R-:W-:Y:S01]  /*bac0*/  FSEL R154, R75, -INF , !P3 ;  /* 0xff8000004b9a7808 */ /* 0x000fe20005800000 */
[-C--:B------:R-:W-:Y:S01]  /*bad0*/  FMUL.FTZ R92, R92, R14.reuse ;  /* 0x0000000e5c5c7220 */ /* 0x080fe20000410000 */
[----:B------:R-:W-:Y:S01]  /*bae0*/  ISETP.GT.AND P3, PT, R21, 0x68, P2 ;  /* 0x000000681500780c */ /* 0x000fe20001764270 */
[-C--:B------:R-:W-:Y:S01]  /*baf0*/  FMUL.FTZ R93, R93, R14.reuse ;  /* 0x0000000e5d5d7220 */ /* 0x080fe20000410000 */
[----:B------:R-:W-:Y:S01]  /*bb00*/  FMNMX.FTZ R39, R62, R39, !PT ;  /* 0x000000273e277209 */ /* 0x000fe20007810000 */
[----:B------:R-:W0:Y:S01]  /*bb10*/  MUFU.EX2 R26, R192 ;  /* 0x000000c0001a7308 */ /* 0x000e220000000800 */
[----:B------:R-:W-:Y:S01]  /*bb20*/  ISETP.LT.OR P3, PT, R15, 0x69, P3 ;  /* 0x000000690f00780c */ /* 0x000fe20001f61670 */
[----:B--2---:R-:W-:Y:S01]  /*bb30*/  FADD.FTZ R4, R184, R53 ;  /* 0x00000035b8047221 */ /* 0x004fe20000010000 */
[----:B------:R-:W-:Y:S01]  /*bb40*/  FMNMX.FTZ R39, R188, R39, !PT ;  /* 0x00000027bc277209 */ /* 0x000fe20007810000 */
[-C--:B------:R-:W-:Y:S01]  /*bb50*/  FMUL.FTZ R96, R96, R14.reuse ;  /* 0x0000000e60607220 */ /* 0x080fe20000410000 */
[----:B------:R-:W-:Y:S01]  /*bb60*/  FSEL R78, R78, -INF , !P3 ;  /* 0xff8000004e4e7808 */ /* 0x000fe20005800000 */
[-C--:B------:R-:W-:Y:S01]  /*bb70*/  FMUL.FTZ R97, R97, R14.reuse ;  /* 0x0000000e61617220 */ /* 0x080fe20000410000 */
[----:B------:R-:W-:Y:S01]  /*bb80*/  FMNMX.FTZ R39, R186, R39, !PT ;  /* 0x00000027ba277209 */ /* 0x000fe20007810000 */
[----:B------:R-:W2:Y:S01]  /*bb90*/  MUFU.EX2 R162, R162 ;  /* 0x000000a200a27308 */ /* 0x000ea20000000800 */
[----:B------:R-:W-:Y:S01]  /*bba0*/  ISETP.GT.AND P3, PT, R21, 0x69, P2 ;  /* 0x000000691500780c */ /* 0x000fe20001764270 */
[----:B-1----:R-:W-:Y:S01]  /*bbb0*/  FADD.FTZ R53, R25, R4 ;  /* 0x0000000419357221 */ /* 0x002fe20000010000 */
[----:B------:R-:W-:Y:S01]  /*bbc0*/  FMNMX.FTZ R41, R164, R39, !PT ;  /* 0x00000027a4297209 */ /* 0x000fe20007810000 */
[-C--:B------:R-:W-:Y:S01]  /*bbd0*/  FMUL.FTZ R100, R100, R14.reuse ;  /* 0x0000000e64647220 */ /* 0x080fe20000410000 */
[----:B------:R-:W-:Y:S01]  /*bbe0*/  ISETP.LT.OR P3, PT, R15, 0x6a, P3 ;  /* 0x0000006a0f00780c */ /* 0x000fe20001f61670 */
[-C--:B------:R-:W-:Y:S01]  /*bbf0*/  FMUL.FTZ R101, R101, R14.reuse ;  /* 0x0000000e65657220 */ /* 0x080fe20000410000 */
[----:B------:R-:W-:Y:S01]  /*bc00*/  FMNMX.FTZ R41, R70, R41, !PT ;  /* 0x0000002946297209 */ /* 0x000fe20007810000 */
[----:B------:R-:W1:Y:S01]  /*bc10*/  MUFU.EX2 R158, R158 ;  /* 0x0000009e009e7308 */ /* 0x000e620000000800 */
[----:B------:R-:W-:Y:S01]  /*bc20*/  FSEL R52, R79, -INF , !P3 ;  /* 0xff8000004f347808 */ /* 0x000fe20005800000 */
[----:B0-----:R-:W-:Y:S01]  /*bc30*/  FADD.FTZ R4, R26, R53 ;  /* 0x000000351a047221 */ /* 0x001fe20000010000 */
[----:B------:R-:W-:Y:S01]  /*bc40*/  ISETP.GT.AND P3, PT, R21, 0x70, P2 ;  /* 0x000000701500780c */ /* 0x000fe20001764270 */
[-C--:B------:R-:W-:Y:S01]  /*bc50*/  FMUL.FTZ R104, R104, R14.reuse ;  /* 0x0000000e68687220 */ /* 0x080fe20000410000 */
[----:B------:R-:W-:Y:S01]  /*bc60*/  FMNMX.FTZ R41, R160, R41, !PT ;  /* 0x00000029a0297209 */ /* 0x000fe20007810000 */
[----:B------:R-:W-:Y:S01]  /*bc70*/  FADD.FTZ R53, R27, R4 ;  /* 0x000000041b357221 */ /* 0x000fe20000010000 */
[----:B------:R-:W-:Y:S01]  /*bc80*/  ISETP.LT.OR P3, PT, R15, 0x71, P3 ;  /* 0x000000710f00780c */ /* 0x000fe20001f61670 */
[----:B------:R0:W-:Y:S01]  /*bc90*/  MUFU.EX2 R37, R152 ;  /* 0x0000009800257308 */ /* 0x0001e20000000800 */
[----:B------:R-:W-:Y:S01]  /*bca0*/  FMNMX.FTZ R41, R156, R41, !PT ;  /* 0x000000299c297209 */ /* 0x000fe20007810000 */
[----:B------:R-:W-:Y:S01]  /*bcb0*/  FADD.FTZ R4, R66, R53 ;  /* 0x0000003542047221 */ /* 0x000fe20000010000 */
[----:B------:R-:W-:Y:S01]  /*bcc0*/  FSEL R82, R82, -INF , !P3 ;  /* 0xff80000052527808 */ /* 0x000fe20005800000 */
[-C--:B------:R-:W-:Y:S01]  /*bcd0*/  FMUL.FTZ R105, R105, R14.reuse ;  /* 0x0000000e69697220 */ /* 0x080fe20000410000 */
[----:B------:R-:W-:Y:S01]  /*bce0*/  ISETP.GT.AND P3, PT, R21, 0x71, P2 ;  /* 0x000000711500780c */ /* 0x000fe20001764270 */
[----:B------:R-:W-:Y:S01]  /*bcf0*/  FADD.FTZ R53, R29, R4 ;  /* 0x000000041d357221 */ /* 0x000fe20000010000 */
[----:B------:R-:W-:Y:S01]  /*bd00*/  FMNMX.FTZ R43, R154, R41, !PT ;  /* 0x000000299a2b7209 */ /* 0x000fe20007810000 */
[----:B------:R3:W-:Y:S01]  /*bd10*/  MUFU.EX2 R39, R45 ;  /* 0x0000002d00277308 */ /* 0x0007e20000000800 */
[----:B------:R-:W-:Y:S01]  /*bd20*/  ISETP.LT.OR P3, PT, R15, 0x72, P3 ;  /* 0x000000720f00780c */ /* 0x000fe20001f61670 */
[----:B0-----:R-:W-:Y:S01]  /*bd30*/  FFMA.FTZ R152, R80, R11, -R31 ;  /* 0x0000000b50987223 */ /* 0x001fe2000001081f */
[----:B------:R-:W-:Y:S01]  /*bd40*/  FMNMX.FTZ R43, R78, R43, !PT ;  /* 0x0000002b4e2b7209 */ /* 0x000fe20007810000 */
[----:B--2---:R-:W-:Y:S01]  /*bd50*/  FADD.FTZ R4, R162, R53 ;  /* 0x00000035a2047221 */ /* 0x004fe20000010000 */
[----:B------:R-:W-:Y:S01]  /*bd60*/  FSEL R56, R83, -INF , !P3 ;  /* 0xff80000053387808 */ /* 0x000fe20005800000 */
[-C--:B------:R-:W-:Y:S01]  /*bd70*/  FMUL.FTZ R108, R108, R14.reuse ;  /* 0x0000000e6c6c7220 */ /* 0x080fe20000410000 */
[C---:B------:R-:W-:Y:S01]  /*bd80*/  ISETP.GT.AND P3, PT, R21.reuse, 0x78, P2 ;  /* 0x000000781500780c */ /* 0x040fe20001764270 */
[----:B------:R0:W-:Y:S01]  /*bd90*/  MUFU.EX2 R41, R47 ;  /* 0x0000002f00297308 */ /* 0x0001e20000000800 */
[----:B------:R-:W-:Y:S01]  /*bda0*/  FMNMX.FTZ R43, R52, R43, !PT ;  /* 0x0000002b342b7209 */ /* 0x000fe20007810000 */
[-CC-:B---3--:R-:W-:Y:S01]  /*bdb0*/  FFMA.FTZ R45, R72, R11.reuse, -R31.reuse ;  /* 0x0000000b482d7223 */ /* 0x188fe2000001081f */
[----:B------:R-:W-:Y:S01]  /*bdc0*/  ISETP.GT.AND P2, PT, R21, 0x79, P2 ;  /* 0x000000791500780c */ /* 0x000fe20001744270 */
[--C-:B------:R-:W-:Y:S01]  /*bdd0*/  FFMA.FTZ R21, R64, R11, -R31.reuse ;  /* 0x0000000b40157223 */ /* 0x100fe2000001081f */
[----:B------:R-:W-:Y:S01]  /*bde0*/  ISETP.LT.OR P3, PT, R15, 0x79, P3 ;  /* 0x000000790f00780c */ /* 0x000fe20001f61670 */
[----:B------:R-:W-:Y:S01]  /*bdf0*/  FADD.FTZ R53, R33, R4 ;  /* 0x0000000421357221 */ /* 0x000fe20000010000 */
[----:B------:R-:W-:Y:S01]  /*be00*/  FMNMX.FTZ R43, R82, R43, !PT ;  /* 0x0000002b522b7209 */ /* 0x000fe20007810000 */
[----:B------:R-:W2:Y:S01]  /*be10*/  MUFU.EX2 R74, R74 ;  /* 0x0000004a004a7308 */ /* 0x000ea20000000800 */
[----:B------:R-:W-:Y:S01]  /*be20*/  ISETP.LT.OR P2, PT, R15, 0x7a, P2 ;  /* 0x0000007a0f00780c */ /* 0x000fe20001741670 */
[----:B------:R-:W-:Y:S01]  /*be30*/  FFMA.FTZ R15, R60, R11, -R31 ;  /* 0x0000000b3c0f7223 */ /* 0x000fe2000001081f */
[----:B------:R-:W-:Y:S01]  /*be40*/  FSEL R86, R86, -INF , !P3 ;  /* 0xff80000056567808 */ /* 0x000fe20005800000 */
[----:B-1----:R-:W-:Y:S01]  /*be50*/  FADD.FTZ R4, R158, R53 ;  /* 0x000000359e047221 */ /* 0x002fe20000010000 */
[----:B------:R-:W-:Y:S01]  /*be60*/  FMNMX.FTZ R43, R56, R43, !PT ;  /* 0x0000002b382b7209 */ /* 0x000fe20007810000 */
[-C--:B------:R-:W-:Y:S01]  /*be70*/  FMUL.FTZ R109, R109, R14.reuse ;  /* 0x0000000e6d6d7220 */ /* 0x080fe20000410000 */
[----:B------:R-:W-:Y:S01]  /*be80*/  FSEL R60, R87, -INF , !P2 ;  /* 0xff800000573c7808 */ /* 0x000fe20005000000 */
[----:B------:R-:W1:Y:S01]  /*be90*/  MUFU.EX2 R48, R48 ;  /* 0x0000003000307308 */ /* 0x000e620000000800 */
[----:B------:R-:W-:Y:S01]  /*bea0*/  FMNMX.FTZ R43, R86, R43, !PT ;  /* 0x0000002b562b7209 */ /* 0x000fe20007810000 */
[----:B------:R-:W-:Y:S01]  /*beb0*/  FADD.FTZ R53, R35, R4 ;  /* 0x0000000423357221 */ /* 0x000fe20000010000 */
[-C--:B------:R-:W-:Y:S01]  /*bec0*/  FMUL.FTZ R112, R112, R14.reuse ;  /* 0x0000000e70707220 */ /* 0x080fe20000410000 */
[-C--:B------:R-:W-:Y:S01]  /*bed0*/  FMUL.FTZ R113, R113, R14.reuse ;  /* 0x0000000e71717220 */ /* 0x080fe20000410000 */
[----:B0-----:R-:W-:Y:S01]  /*bee0*/  FMNMX.FTZ R47, R60, R43, !PT ;  /* 0x0000002b3c2f7209 */ /* 0x001fe20007810000 */
[----:B------:R-:W-:Y:S01]  /*bef0*/  FFMA.FTZ R43, R68, R11, -R31 ;  /* 0x0000000b442b7223 */ /* 0x000fe2000001081f */
[-C--:B------:R-:W-:Y:S01]  /*bf00*/  FMUL.FTZ R116, R116, R14.reuse ;  /* 0x0000000e74747220 */ /* 0x080fe20000410000 */
[----:B------:R-:W0:Y:S01]  /*bf10*/  MUFU.EX2 R44, R44 ;  /* 0x0000002c002c7308 */ /* 0x000e220000000800 */
[-C--:B------:R-:W-:Y:S01]  /*bf20*/  FMUL.FTZ R117, R117, R14.reuse ;  /* 0x0000000e75757220 */ /* 0x080fe20000410000 */
[----:B------:R-:W3:Y:S01]  /*bf30*/  SHFL.BFLY PT, R64, R47, 0x2, 0x1f ;  /* 0x0c401f002f407f89 */ /* 0x000ee200000e0000 */
[-C--:B------:R-:W-:Y:S01]  /*bf40*/  FMUL.FTZ R120, R120, R14.reuse ;  /* 0x0000000e78787220 */ /* 0x080fe20000410000 */
[-C--:B------:R-:W-:Y:S01]  /*bf50*/  FMUL.FTZ R121, R121, R14.reuse ;  /* 0x0000000e79797220 */ /* 0x080fe20000410000 */
[-C--:B------:R-:W-:Y:S01]  /*bf60*/  FMUL.FTZ R124, R124, R14.reuse ;  /* 0x0000000e7c7c7220 */ /* 0x080fe20000410000 */
[-C--:B------:R-:W-:Y:S01]  /*bf70*/  FMUL.FTZ R125, R125, R14.reuse ;  /* 0x0000000e7d7d7220 */ /* 0x080fe20000410000 */
[-C--:B------:R-:W-:Y:S01]  /*bf80*/  FMUL.FTZ R128, R128, R14.reuse ;  /* 0x0000000e80807220 */ /* 0x080fe20000410000 */
[----:B------:R-:W-:Y:S01]  /*bf90*/  MUFU.EX2 R36, R36 ;  /* 0x0000002400247308 */ /* 0x000fe20000000800 */
[-C--:B------:R-:W-:Y:S01]  /*bfa0*/  FMUL.FTZ R129, R129, R14.reuse ;  /* 0x0000000e81817220 */ /* 0x080fe20000410000 */
[-C--:B------:R-:W-:Y:S01]  /*bfb0*/  FMUL.FTZ R132, R132, R14.reuse ;  /* 0x0000000e84847220 */ /* 0x080fe20000410000 */
        /* <DEDUP_REMOVED lines=9> */
[----:B------:R-:W-:Y:S01]  /*c050*/  FMUL.FTZ R149, R149, R14 ;  /* 0x0000000e95957220 */ /* 0x000fe20000410000 */
[----:B------:R-:W-:-:S03]  /*c060*/  IMAD.MOV.U32 R14, RZ, RZ, R0 ;  /* 0x000000ffff0e7224 */ /* 0x000fc600078e0000 */
[----:B------:R-:W4:Y:S01]  /*c070*/  MUFU.EX2 R20, R20 ;  /* 0x0000001400147308 */ /* 0x000f220000000800 */
[----:B---3--:R-:W-:Y:S01]  /*c080*/  FMNMX.FTZ R51, R47, R64, !PT ;  /* 0x000000402f337209 */ /* 0x008fe20007810000 */
[-CC-:B------:R-:W-:Y:S01]  /*c090*/  FFMA.FTZ R64, R12, R11.reuse, -R31.reuse ;  /* 0x0000000b0c407223 */ /* 0x180fe2000001081f */
[-CC-:B------:R-:W-:Y:S01]  /*c0a0*/  FFMA.FTZ R47, R76, R11.reuse, -R31.reuse ;  /* 0x0000000b4c2f7223 */ /* 0x180fe2000001081f */
[----:B------:R-:W-:Y:S02]  /*c0b0*/  FFMA.FTZ R31, R40, R11, -R31 ;  /* 0x0000000b281f7223 */ /* 0x000fe4000001081f */
[----:B------:R-:W3:Y:S02]  /*c0c0*/  SHFL.BFLY PT, R12, R51, 0x1, 0x1f ;  /* 0x0c201f00330c7f89 */ /* 0x000ee400000e0000 */
[----:B------:R-:W-:Y:S08]  /*c0d0*/  MUFU.EX2 R21, R21 ;  /* 0x0000001500157308 */ /* 0x000ff00000000800 */
[----:B------:R-:W-:Y:S08]  /*c0e0*/  MUFU.EX2 R24, R24 ;  /* 0x0000001800187308 */ /* 0x000ff00000000800 */
[----:B------:R-:W-:Y:S01]  /*c0f0*/  MUFU.EX2 R43, R43 ;  /* 0x0000002b002b7308 */ /* 0x000fe20000000800 */
[----:B---3--:R-:W-:-:S07]  /*c100*/  FMNMX.FTZ R12, R51, R12, !PT ;  /* 0x0000000c330c7209 */ /* 0x008fce0007810000 */
[----:B------:R-:W-:Y:S01]  /*c110*/  MUFU.EX2 R22, R22 ;  /* 0x0000001600167308 */ /* 0x000fe20000000800 */
[C---:B------:R-:W-:Y:S01]  /*c120*/  FSETP.NEU.FTZ.AND P2, PT, R12.reuse, -INF , PT ;  /* 0xff8000000c00780b */ /* 0x040fe20003f5d000 */
[----:B------:R-:W-:-:S03]  /*c130*/  FMUL.FTZ R40, R12, R11 ;  /* 0x0000000b0c287220 */ /* 0x000fc60000410000 */
[----:B------:R-:W-:-:S03]  /*c140*/  FSEL R4, R12, RZ, P2 ;  /* 0x000000ff0c047208 */ /* 0x000fc60001000000 */
[----:B------:R-:W-:Y:S01]  /*c150*/  MUFU.EX2 R45, R45 ;  /* 0x0000002d002d7308 */ /* 0x000fe20000000800 */
[----:B------:R-:W-:Y:S02]  /*c160*/  FSEL R51, R40, RZ, P2 ;  /* 0x000000ff28337208 */ /* 0x000fe40001000000 */
[----:B------:R-:W-:Y:S01]  /*c170*/  ISETP.GT.AND P2, PT, R10, R17, PT ;  /* 0x000000110a00720c */ /* 0x000fe20003f44270 */
[----:B------:R-:W-:Y:S01]  /*c180*/  FADD.FTZ R4, -R4, R9 ;  /* 0x0000000904047221 */ /* 0x000fe20000010100 */
[----:B------:R-:W-:Y:S02]  /*c190*/  VIADD R10, R10, 0xffffffff ;  /* 0xffffffff0a0a7836 */ /* 0x000fe40000000000 */
[-CC-:B------:R-:W-:Y:S01]  /*c1a0*/  FFMA.FTZ R169, R50, R11.reuse, -R51.reuse ;  /* 0x0000000b32a97223 */ /* 0x180fe20000010833 */
[----:B------:R-:W-:Y:S02]  /*c1b0*/  IMAD.U32 R50, RZ, RZ, UR5 ;  /* 0x00000005ff327e24 */ /* 0x000fe4000f8e00ff */
[-CC-:B------:R-:W-:Y:S01]  /*c1c0*/  FFMA.FTZ R171, R54, R11.reuse, -R51.reuse ;  /* 0x0000000b36ab7223 */ /* 0x180fe20000010833 */
[-CC-:B------:R-:W-:Y:S01]  /*c1d0*/  FFMA.FTZ R40, R190, R11.reuse, -R51.reuse ;  /* 0x0000000bbe287223 */ /* 0x180fe20000010833 */
[-C--:B------:R-:W-:Y:S01]  /*c1e0*/  FMUL.FTZ R4, R4, R11.reuse ;  /* 0x0000000b04047220 */ /* 0x080fe20000410000 */
[-C--:B------:R-:W-:Y:S01]  /*c1f0*/  FFMA.FTZ R181, R180, R11.reuse, -R51 ;  /* 0x0000000bb4b57223 */ /* 0x080fe20000010833 */
[----:B------:R-:W-:Y:S01]  /*c200*/  @!P1 LEA R54, R50, UR36, 0x3 ;  /* 0x0000002432369c11 */ /* 0x000fe2000f8e18ff */
[----:B--2---:R-:W-:Y:S01]  /*c210*/  FADD.FTZ R50, R74, R53 ;  /* 0x000000354a327221 */ /* 0x004fe20000010000 */
[-CC-:B------:R-:W-:Y:S01]  /*c220*/  FFMA.FTZ R183, R168, R11.reuse, -R51.reuse ;  /* 0x0000000ba8b77223 */ /* 0x180fe20000010833 */
[----:B------:R-:W-:Y:S01]  /*c230*/  MUFU.EX2 R40, R40 ;  /* 0x0000002800287308 */ /* 0x000fe20000000800 */
[----:B------:R-:W-:Y:S01]  /*c240*/  FFMA.FTZ R68, R178, R11, -R51 ;  /* 0x0000000bb2447223 */ /* 0x000fe20000010833 */
[----:B------:R-:W-:-:S02]  /*c250*/  @!P1 VIADD R53, R54, 0x28860 ;  /* 0x0002886036359836 */ /* 0x000fc40000000000 */
[----:B------:R-:W-:Y:S01]  /*c260*/  FADD.FTZ R9, R37, R50 ;  /* 0x0000003225097221 */ /* 0x000fe20000010000 */
[-CC-:B------:R-:W-:Y:S01]  /*c270*/  FFMA.FTZ R177, R166, R11.reuse, -R51.reuse ;  /* 0x0000000ba6b17223 */ /* 0x180fe20000010833 */
[-CC-:B------:R-:W-:Y:S01]  /*c280*/  FFMA.FTZ R72, R176, R11.reuse, -R51.reuse ;  /* 0x0000000bb0487223 */ /* 0x180fe20000010833 */
[-C--:B------:R-:W-:Y:S01]  /*c290*/  FFMA.FTZ R179, R38, R11.reuse, -R51 ;  /* 0x0000000b26b37223 */ /* 0x080fe20000010833 */
[----:B------:R-:W-:Y:S01]  /*c2a0*/  @!P1 PRMT R53, RZ, 0x654, R53 ;  /* 0x00000654ff359816 */ /* 0x000fe20000000035 */
[----:B-1----:R-:W-:Y:S01]  /*c2b0*/  FADD.FTZ R50, R48, R9 ;  /* 0x0000000930327221 */ /* 0x002fe20000010000 */
[----:B------:R-:W-:Y:S01]  /*c2c0*/  MUFU.EX2 R181, R181 ;  /* 0x000000b500b57308 */ /* 0x000fe20000000800 */
[-CC-:B------:R-:W-:Y:S01]  /*c2d0*/  FFMA.FTZ R165, R58, R11.reuse, -R51.reuse ;  /* 0x0000000b3aa57223 */ /* 0x180fe20000010833 */
[----:B------:R1:W-:Y:S01]  /*c2e0*/  @!P1 SYNCS.ARRIVE.TRANS64.RED.A1T0 RZ, [R53+URZ], RZ ;  /* 0x000000ff35ff99a7 */ /* 0x0003e2000810043f */
[-CC-:B------:R-:W-:Y:S01]  /*c2f0*/  FFMA.FTZ R38, R174, R11.reuse, -R51.reuse ;  /* 0x0000000bae267223 */ /* 0x180fe20000010833 */
[-CC-:B------:R-:W-:Y:S01]  /*c300*/  FFMA.FTZ R173, R42, R11.reuse, -R51.reuse ;  /* 0x0000000b2aad7223 */ /* 0x180fe20000010833 */
[-CC-:B------:R-:W-:Y:S01]  /*c310*/  FFMA.FTZ R42, R172, R11.reuse, -R51.reuse ;  /* 0x0000000bac2a7223 */ /* 0x180fe20000010833 */
[--C-:B------:R-:W-:Y:S01]  /*c320*/  FFMA.FTZ R182, R182, R11, -R51.reuse ;  /* 0x0000000bb6b67223 */ /* 0x100fe20000010833 */
[----:B------:R-:W-:Y:S01]  /*c330*/  F2FP.F16.F32.PACK_AB R180, R184, R23 ;  /* 0x00000017b8b4723e */ /* 0x000fe200000000ff */
[----:B------:R2:W3:Y:S01]  /*c340*/  MUFU.EX2 R9, R4 ;  /* 0x0000000400097308 */ /* 0x0004e20000000800 */
[-CC-:B------:R-:W-:Y:S01]  /*c350*/  FFMA.FTZ R175, R170, R11.reuse, -R51.reuse ;  /* 0x0000000baaaf7223 */ /* 0x180fe20000010833 */
[----:B-1----:R-:W-:Y:S01]  /*c360*/  FADD.FTZ R53, R39, R50 ;  /* 0x0000003227357221 */ /* 0x002fe20000010000 */
[-CC-:B------:R-:W-:Y:S01]  /*c370*/  FFMA.FTZ R34, R34, R11.reuse, -R51.reuse ;  /* 0x0000000b22227223 */ /* 0x180fe20000010833 */
[-CC-:B------:R-:W-:Y:S01]  /*c380*/  FFMA.FTZ R46, R46, R11.reuse, -R51.reuse ;  /* 0x0000000b2e2e7223 */ /* 0x180fe20000010833 */
[----:B------:R-:W-:Y:S01]  /*c390*/  FFMA.FTZ R30, R30, R11, -R51 ;  /* 0x0000000b1e1e7223 */ /* 0x000fe20000010833 */
[----:B0-----:R-:W-:Y:S01]  /*c3a0*/  FADD.FTZ R54, R44, R53 ;  /* 0x000000352c367221 */ /* 0x001fe20000010000 */
[----:B----4-:R-:W-:Y:S01]  /*c3b0*/  F2FP.F16.F32.PACK_AB R166, R20, R15 ;  /* 0x0000000f14a6723e */ /* 0x010fe200000000ff */
[----:B------:R-:W0:Y:S01]  /*c3c0*/  MUFU.EX2 R183, R183 ;  /* 0x000000b700b77308 */ /* 0x000e220000000800 */
[-CC-:B------:R-:W-:Y:S01]  /*c3d0*/  FFMA.FTZ R62, R62, R11.reuse, -R51.reuse ;  /* 0x0000000b3e3e7223 */ /* 0x180fe20000010833 */
[----:B------:R-:W-:Y:S01]  /*c3e0*/  FADD.FTZ R55, R41, R54 ;  /* 0x0000003629377221 */ /* 0x000fe20000010000 */
[-CC-:B------:R-:W-:Y:S01]  /*c3f0*/  FFMA.FTZ R188, R188, R11.reuse, -R51.reuse ;  /* 0x0000000bbcbc7223 */ /* 0x180fe20000010833 */
[-CC-:B------:R-:W-:Y:S01]  /*c400*/  FFMA.FTZ R186, R186, R11.reuse, -R51.reuse ;  /* 0x0000000bbaba7223 */ /* 0x180fe20000010833 */
[-C--:B------:R-:W-:Y:S01]  /*c410*/  FFMA.FTZ R50, R164, R11.reuse, -R51 ;  /* 0x0000000ba4327223 */ /* 0x080fe20000010833 */
[----:B--2---:R-:W-:Y:S01]  /*c420*/  FADD.FTZ R4, R36, R55 ;  /* 0x0000003724047221 */ /* 0x004fe20000010000 */
[-CC-:B------:R-:W-:Y:S01]  /*c430*/  FFMA.FTZ R70, R70, R11.reuse, -R51.reuse ;  /* 0x0000000b46467223 */ /* 0x180fe20000010833 */
[----:B------:R-:W1:Y:S01]  /*c440*/  MUFU.EX2 R68, R68 ;  /* 0x0000004400447308 */ /* 0x000e620000000800 */
[--C-:B------:R-:W-:Y:S01]  /*c450*/  FFMA.FTZ R53, R160, R11, -R51.reuse ;  /* 0x0000000ba0357223 */ /* 0x100fe20000010833 */
[----:B------:R-:W-:Y:S01]  /*c460*/  FADD.FTZ R57, R15, R4 ;  /* 0x000000040f397221 */ /* 0x000fe20000010000 */
[----:B---3--:R-:W-:Y:S01]  /*c470*/  FFMA.FTZ R4, R9, R3, R40 ;  /* 0x0000000309047223 */ /* 0x008fe20000010028 */
[-CC-:B------:R-:W-:Y:S01]  /*c480*/  FFMA.FTZ R54, R156, R11.reuse, -R51.reuse ;  /* 0x0000000b9c367223 */ /* 0x180fe20000010833 */
[-C--:B------:R-:W-:Y:S01]  /*c490*/  FFMA.FTZ R55, R154, R11.reuse, -R51 ;  /* 0x0000000b9a377223 */ /* 0x080fe20000010833 */
[----:B------:R-:W-:Y:S01]  /*c4a0*/  FADD.FTZ R58, R20, R57 ;  /* 0x00000039143a7221 */ /* 0x000fe20000010000 */
[----:B------:R-:W-:Y:S01]  /*c4b0*/  FADD.FTZ R4, R181, R4 ;  /* 0x00000004b5047221 */ /* 0x000fe20000010000 */
[----:B------:R-:W2:Y:S01]  /*c4c0*/  MUFU.EX2 R177, R177 ;  /* 0x000000b100b17308 */ /* 0x000ea20000000800 */
[-CC-:B------:R-:W-:Y:S01]  /*c4d0*/  FFMA.FTZ R78, R78, R11.reuse, -R51.reuse ;  /* 0x0000000b4e4e7223 */ /* 0x180fe20000010833 */
[----:B------:R-:W-:Y:S01]  /*c4e0*/  FADD.FTZ R57, R21, R58 ;  /* 0x0000003a15397221 */ /* 0x000fe20000010000 */
[----:B0-----:R-:W-:Y:S01]  /*c4f0*/  FADD.FTZ R3, R183, R4 ;  /* 0x00000004b7037221 */ /* 0x001fe20000010000 */
[-CC-:B------:R-:W-:Y:S01]  /*c500*/  FFMA.FTZ R52, R52, R11.reuse, -R51.reuse ;  /* 0x0000000b34347223 */ /* 0x180fe20000010833 */
[-C--:B------:R-:W-:Y:S01]  /*c510*/  FFMA.FTZ R82, R82, R11.reuse, -R51 ;  /* 0x0000000b52527223 */ /* 0x080fe20000010833 */
[----:B------:R-:W-:Y:S01]  /*c520*/  FADD.FTZ R58, R24, R57 ;  /* 0x00000039183a7221 */ /* 0x000fe20000010000 */
[-C--:B------:R-:W-:Y:S01]  /*c530*/  FFMA.FTZ R56, R56, R11.reuse, -R51 ;  /* 0x0000000b38387223 */ /* 0x080fe20000010833 */
[----:B------:R-:W0:Y:S01]  /*c540*/  MUFU.EX2 R72, R72 ;  /* 0x0000004800487308 */ /* 0x000e220000000800 */
[----:B-1----:R-:W-:Y:S01]  /*c550*/  FADD.FTZ R4, R68, R3 ;  /* 0x0000000344047221 */ /* 0x002fe20000010000 */
[----:B------:R-:W-:Y:S01]  /*c560*/  FADD.FTZ R23, R43, R58 ;  /* 0x0000003a2b177221 */ /* 0x000fe20000010000 */
[-CC-:B------:R-:W-:Y:S01]  /*c570*/  FFMA.FTZ R86, R86, R11.reuse, -R51.reuse ;  /* 0x0000000b56567223 */ /* 0x180fe20000010833 */
[----:B------:R-:W-:Y:S01]  /*c580*/  FFMA.FTZ R51, R60, R11, -R51 ;  /* 0x0000000b3c337223 */ /* 0x000fe20000010833 */
[----:B------:R-:W-:Y:S01]  /*c590*/  UMOV UR5, UR4 ;  /* 0x0000000400057c82 */ /* 0x000fe20008000000 */
[----:B------:R-:W-:Y:S01]  /*c5a0*/  F2FP.F16.F32.PACK_AB R178, R162, R29 ;  /* 0x0000001da2b2723e */ /* 0x000fe200000000ff */
[----:B------:R-:W-:Y:S01]  /*c5b0*/  FMUL.FTZ R90, R90, R9 ;  /* 0x000000095a5a7220 */ /* 0x000fe20000410000 */
[----:B------:R-:W1:Y:S01]  /*c5c0*/  MUFU.EX2 R179, R179 ;  /* 0x000000b300b37308 */ /* 0x000e620000000800 */
[----:B--2---:R-:W-:Y:S01]  /*c5d0*/  FADD.FTZ R3, R177, R4 ;  /* 0x00000004b1037221 */ /* 0x004fe20000010000 */
[----:B------:R-:W-:Y:S01]  /*c5e0*/  F2FP.F16.F32.PACK_AB R172, R158, R33 ;  /* 0x000000219eac723e */ /* 0x000fe200000000ff */
[-C--:B------:R-:W-:Y:S01]  /*c5f0*/  FMUL.FTZ R91, R91, R9.reuse ;  /* 0x000000095b5b7220 */ /* 0x080fe20000410000 */
[-C--:B------:R-:W-:Y:S01]  /*c600*/  FMUL.FTZ R94, R94, R9.reuse ;  /* 0x000000095e5e7220 */ /* 0x080fe20000410000 */
[-C--:B------:R-:W-:Y:S01]  /*c610*/  FMUL.FTZ R95, R95, R9.reuse ;  /* 0x000000095f5f7220 */ /* 0x080fe20000410000 */
[-C--:B------:R-:W-:Y:S01]  /*c620*/  FMUL.FTZ R98, R98, R9.reuse ;  /* 0x0000000962627220 */ /* 0x080fe20000410000 */
[-C--:B------:R-:W-:Y:S01]  /*c630*/  FMUL.FTZ R99, R99, R9.reuse ;  /* 0x0000000963637220 */ /* 0x080fe20000410000 */
[----:B------:R-:W-:Y:S01]  /*c640*/  MUFU.EX2 R64, R64 ;  /* 0x0000004000407308 */ /* 0x000fe20000000800 */
[----:B0-----:R-:W-:Y:S01]  /*c650*/  FADD.FTZ R4, R72, R3 ;  /* 0x0000000348047221 */ /* 0x001fe20000010000 */
[-C--:B------:R-:W-:Y:S01]  /*c660*/  FMUL.FTZ R102, R102, R9.reuse ;  /* 0x0000000966667220 */ /* 0x080fe20000410000 */
        /* <DEDUP_REMOVED lines=21> */
[----:B------:R-:W1:Y:S01]  /*c7c0*/  MUFU.EX2 R173, R173 ;  /* 0x000000ad00ad7308 */ /* 0x000e620000000800 */
[----:B0-----:R-:W-:Y:S01]  /*c7d0*/  FADD.FTZ R4, R38, R3 ;  /* 0x0000000326047221 */ /* 0x001fe20000010000 */
[-C--:B------:R-:W-:Y:S01]  /*c7e0*/  FMUL.FTZ R139, R139, R9.reuse ;  /* 0x000000098b8b7220 */ /* 0x080fe20000410000 */
[-C--:B------:R-:W-:Y:S01]  /*c7f0*/  FMUL.FTZ R142, R142, R9.reuse ;  /* 0x000000098e8e7220 */ /* 0x080fe20000410000 */
[-C--:B------:R-:W-:Y:S01]  /*c800*/  FMUL.FTZ R143, R143, R9.reuse ;  /* 0x000000098f8f7220 */ /* 0x080fe20000410000 */
[-C--:B------:R-:W-:Y:S01]  /*c810*/  FMUL.FTZ R146, R146, R9.reuse ;  /* 0x0000000992927220 */ /* 0x080fe20000410000 */
[-C--:B------:R-:W-:Y:S01]  /*c820*/  FMUL.FTZ R147, R147, R9.reuse ;  /* 0x0000000993937220 */ /* 0x080fe20000410000 */
[-C--:B------:R-:W-:Y:S01]  /*c830*/  FMUL.FTZ R150, R150, R9.reuse ;  /* 0x0000000996967220 */ /* 0x080fe20000410000 */
[----:B------:R0:W-:Y:S01]  /*c840*/  MUFU.EX2 R59, R182 ;  /* 0x000000b6003b7308 */ /* 0x0001e20000000800 */
[----:B------:R-:W-:Y:S01]  /*c850*/  FMUL.FTZ R151, R151, R9 ;  /* 0x0000000997977220 */ /* 0x000fe20000410000 */
[----:B------:R-:W-:Y:S01]  /*c860*/  F2FP.F16.F32.PACK_AB R176, R66, R27 ;  /* 0x0000001b42b0723e */ /* 0x000fe200000000ff */
[----:B------:R-:W-:Y:S01]  /*c870*/  IMAD.MOV.U32 R9, RZ, RZ, R12 ;  /* 0x000000ffff097224 */ /* 0x000fe200078e000c */
[----:B------:R-:W-:-:S02]  /*c880*/  F2FP.F16.F32.PACK_AB R174, R74, R35 ;  /* 0x000000234aae723e */ /* 0x000fc400000000ff */
[----:B------:R-:W-:Y:S02]  /*c890*/  F2FP.F16.F32.PACK_AB R168, R48, R37 ;  /* 0x0000002530a8723e */ /* 0x000fe400000000ff */
[----:B------:R-:W2:Y:S01]  /*c8a0*/  MUFU.EX2 R32, R32 ;  /* 0x0000002000207308 */ /* 0x000ea20000000800 */
[----:B0-----:R-:W-:Y:S01]  /*c8b0*/  F2FP.F16.F32.PACK_AB R182, R26, R25 ;  /* 0x000000191ab6723e */ /* 0x001fe200000000ff */
[----:B------:R-:W-:Y:S01]  /*c8c0*/  FADD.FTZ R26, R22, R23 ;  /* 0x00000017161a7221 */ /* 0x000fe20000010000 */
[----:B-1----:R-:W-:Y:S01]  /*c8d0*/  FADD.FTZ R3, R173, R4 ;  /* 0x00000004ad037221 */ /* 0x002fe20000010000 */
[----:B------:R-:W-:Y:S02]  /*c8e0*/  F2FP.F16.F32.PACK_AB R170, R44, R39 ;  /* 0x000000272caa723e */ /* 0x000fe400000000ff */
[----:B------:R-:W-:Y:S01]  /*c8f0*/  FADD.FTZ R23, R45, R26 ;  /* 0x0000001a2d177221 */ /* 0x000fe20000010000 */
[----:B------:R-:W-:Y:S01]  /*c900*/  F2FP.F16.F32.PACK_AB R164, R36, R41 ;  /* 0x0000002924a4723e */ /* 0x000fe200000000ff */
[----:B------:R-:W0:Y:S01]  /*c910*/  MUFU.EX2 R42, R42 ;  /* 0x0000002a002a7308 */ /* 0x000e220000000800 */
[----:B------:R-:W-:Y:S01]  /*c920*/  F2FP.F16.F32.PACK_AB R160, R24, R21 ;  /* 0x0000001518a0723e */ /* 0x000fe200000000ff */
[----:B------:R-:W-:Y:S01]  /*c930*/  FADD.FTZ R26, R64, R23 ;  /* 0x00000017401a7221 */ /* 0x000fe20000010000 */
[----:B------:R-:W-:-:S02]  /*c940*/  F2FP.F16.F32.PACK_AB R162, R22, R43 ;  /* 0x0000002b16a2723e */ /* 0x000fc400000000ff */
[----:B------:R-:W-:Y:S01]  /*c950*/  F2FP.F16.F32.PACK_AB R156, R64, R45 ;  /* 0x0000002d409c723e */ /* 0x000fe200000000ff */
[----:B------:R-:W-:Y:S01]  /*c960*/  FADD.FTZ R23, R47, R26 ;  /* 0x0000001a2f177221 */ /* 0x000fe20000010000 */
[----:B------:R-:W-:Y:S01]  /*c970*/  F2FP.F16.F32.PACK_AB R181, R181, R40 ;  /* 0x00000028b5b5723e */ /* 0x000fe200000000ff */
[----:B------:R-:W1:Y:S01]  /*c980*/  MUFU.EX2 R152, R152 ;  /* 0x0000009800987308 */ /* 0x000e620000000800 */
[C---:B--2---:R-:W-:Y:S01]  /*c990*/  F2FP.F16.F32.PACK_AB R158, R32.reuse, R47 ;  /* 0x0000002f209e723e */ /* 0x044fe200000000ff */
[----:B------:R-:W-:Y:S01]  /*c9a0*/  FADD.FTZ R23, R32, R23 ;  /* 0x0000001720177221 */ /* 0x000fe20000010000 */
[----:B------:R-:W-:Y:S02]  /*c9b0*/  F2FP.F16.F32.PACK_AB R183, R68, R183 ;  /* 0x000000b744b7723e */ /* 0x000fe400000000ff */
[----:B------:R-:W-:Y:S02]  /*c9c0*/  F2FP.F16.F32.PACK_AB R177, R72, R177 ;  /* 0x000000b148b1723e */ /* 0x000fe400000000ff */
[----:B------:R-:W-:Y:S01]  /*c9d0*/  F2FP.F16.F32.PACK_AB R179, R38, R179 ;  /* 0x000000b326b3723e */ /* 0x000fe200000000ff */
[----:B------:R-:W2:Y:S01]  /*c9e0*/  MUFU.EX2 R175, R175 ;  /* 0x000000af00af7308 */ /* 0x000ea20000000800 */
[C---:B0-----:R-:W-:Y:S01]  /*c9f0*/  FADD.FTZ R4, R42.reuse, R3 ;  /* 0x000000032a047221 */ /* 0x041fe20000010000 */
[----:B------:R-:W-:-:S06]  /*ca00*/  F2FP.F16.F32.PACK_AB R173, R42, R173 ;  /* 0x000000ad2aad723e */ /* 0x000fcc00000000ff */
[----:B------:R-:W0:Y:S01]  /*ca10*/  MUFU.EX2 R49, R49 ;  /* 0x0000003100317308 */ /* 0x000e220000000800 */
[----:B-1----:R-:W-:-:S07]  /*ca20*/  FADD.FTZ R20, R152, R23 ;  /* 0x0000001798147221 */ /* 0x002fce0000010000 */
[----:B------:R-:W1:Y:S01]  /*ca30*/  MUFU.EX2 R34, R34 ;  /* 0x0000002200227308 */ /* 0x000e620000000800 */
[----:B--2---:R-:W-:-:S07]  /*ca40*/  FADD.FTZ R3, R175, R4 ;  /* 0x00000004af037221 */ /* 0x004fce0000010000 */
[----:B------:R-:W2:Y:S01]  /*ca50*/  MUFU.EX2 R28, R28 ;  /* 0x0000001c001c7308 */ /* 0x000ea20000000800 */
[C---:B0-----:R-:W-:Y:S01]  /*ca60*/  FADD.FTZ R15, R49.reuse, R20 ;  /* 0x00000014310f7221 */ /* 0x041fe20000010000 */
[----:B------:R-:W-:-:S06]  /*ca70*/  F2FP.F16.F32.PACK_AB R152, R49, R152 ;  /* 0x000000983198723e */ /* 0x000fcc00000000ff */
[----:B------:R-:W0:Y:S01]  /*ca80*/  MUFU.EX2 R169, R169 ;  /* 0x000000a900a97308 */ /* 0x000e220000000800 */
[C---:B-1----:R-:W-:Y:S01]  /*ca90*/  FADD.FTZ R4, R34.reuse, R3 ;  /* 0x0000000322047221 */ /* 0x042fe20000010000 */
[----:B------:R-:W-:-:S06]  /*caa0*/  F2FP.F16.F32.PACK_AB R175, R34, R175 ;  /* 0x000000af22af723e */ /* 0x000fcc00000000ff */
[----:B------:R-:W1:Y:S01]  /*cab0*/  MUFU.EX2 R31, R31 ;  /* 0x0000001f001f7308 */ /* 0x000e620000000800 */
[----:B--2---:R-:W-:Y:S01]  /*cac0*/  FADD.FTZ R20, R28, R15 ;  /* 0x0000000f1c147221 */ /* 0x004fe20000010000 */
[----:B------:R-:W-:-:S06]  /*cad0*/  IMAD.MOV.U32 R15, RZ, RZ, R2 ;  /* 0x000000ffff0f7224 */ /* 0x000fcc00078e0002 */
        /* <DEDUP_REMOVED lines=46> */
[----:B------:R-:W-:-:S03]  /*cdc0*/  F2FP.F16.F32.PACK_AB R153, R56, R153 ;  /* 0x000000993899723e */ /* 0x000fc600000000ff */
[----:B0-----:R-:W-:-:S04]  /*cdd0*/  FADD.FTZ R20, R155, R20 ;  /* 0x000000149b147221 */ /* 0x001fc80000010000 */
[C---:B-1----:R-:W-:Y:S01]  /*cde0*/  FADD.FTZ R3, R51.reuse, R20 ;  /* 0x0000001433037221 */ /* 0x042fe20000010000 */
[----:B------:R-:W-:Y:S01]  /*cdf0*/  F2FP.F16.F32.PACK_AB R155, R51, R155 ;  /* 0x0000009b339b723e */ /* 0x000fe200000000ff */
[----:B------:R-:W-:Y:S06]  /*ce00*/  @P2 BRA `(.L_x_1024) ;  /* 0xffffffd000042947 */ /* 0x000fec000383ffff */
.L_x_1007:
[----:B------:R-:W-:Y:S06]  /*ce10*/  BAR.ARV 0x8, 0x180 ;  /* 0x0206000000007b1d */ /* 0x000fec0000002000 */
[----:B------:R-:W-:Y:S05]  /*ce20*/  @!P0 BRA `(.L_x_1025) ;  /* 0x0000000000048947 */ /* 0x000fea0003800000 */
[----:B------:R-:W-:Y:S01]  /*ce30*/  BPT.TRAP 0x1 ;  /* 0x000000040000795c */ /* 0x000fe20000300000 */
.L_x_1025:
[----:B------:R-:W-:Y:S01]  /*ce40*/  ULEA UR5, UR4, UR36, 0x3 ;  /* 0x0000002404057291 */ /* 0x000fe2000f8e183f */
[----:B------:R-:W-:-:S08]  /*ce50*/  SHF.L.U32 R2, R2, 0x1f, RZ ;  /* 0x0000001f02027819 */ /* 0x000fd000000006ff */
[----:B------:R0:W1:Y:S01]  /*ce60*/  SYNCS.PHASECHK.TRANS64.TRYWAIT P2, [UR5+0x28850], R2 ;  /* 0x02885002ff0075a7 */ /* 0x0000620008040145 */
[----:B------:R-:W-:Y:S05]  /*ce70*/  @!P0 BRA `(.L_x_1026) ;  /* 0x0000000000048947 */ /* 0x000fea0003800000 */
[----:B------:R-:W-:Y:S01]  /*ce80*/  BPT.TRAP 0x1 ;  /* 0x000000040000795c */ /* 0x000fe20000300000 */
.L_x_1026:
[----:B-1----:R-:W-:Y:S05]  /*ce90*/  @P2 BRA `(.L_x_1027) ;  /* 0x0000000000082947 */ /* 0x002fea0003800000 */
[----:B------:R-:W1:Y:S02]  /*cea0*/  SYNCS.PHASECHK.TRANS64.TRYWAIT P0, [UR5+0x28850], R2 ;  /* 0x02885002ff0075a7 */ /* 0x000e640008000145 */
[----:B-1----:R-:W-:Y:S05]  /*ceb0*/  @!P0 BRA `(.L_x_1028) ;  /* 0x0000006000ac8947 */ /* 0x002fea0003800000 */
.L_x_1027:
[----:B------:R-:W-:Y:S01]  /*cec0*/  UIADD3 UR36, UR36, 0x400, URZ ;  /* 0x0000040024247890 */ /* 0x000fe2000fffe03f */
[----:B------:R-:W-:Y:S01]  /*ced0*/  WARPGROUP.ARRIVE ;  /* 0x00000000000079c5 */ /* 0x000fe20000000000 */
[----:B------:R-:W-:Y:S01]  /*cee0*/  UMOV UR7, 0x40000040 ;  /* 0x4000004000077882 */ /* 0x000fe20000000000 */
[----:B-1----:R-:W1:Y:S01]  /*cef0*/  SHFL.BFLY PT, R5, R4, 0x2, 0x1f ;  /* 0x0c401f0004057f89 */ /* 0x002e6200000e0000 */
[----:B------:R-:W-:Y:S01]  /*cf00*/  USHF.R.U32.HI UR36, URZ, 0x4, UR36 ;  /* 0x000000043f247899 */ /* 0x000fe20008011624 */
[----:B------:R-:W-:Y:S02]  /*cf10*/  IMAD.U32 R10, RZ, RZ, UR5 ;  /* 0x00000005ff0a7e24 */ /* 0x000fe4000f8e00ff */
[----:B0-----:R-:W0:Y:S01]  /*cf20*/  SHFL.BFLY PT, R2, R3, 0x2, 0x1f ;  /* 0x0c401f0003027f89 */ /* 0x001e2200000e0000 */
[----:B------:R-:W-:Y:S01]  /*cf30*/  ULOP3.LUT UR36, UR36, 0x3fff, URZ, 0xc0, !UPT ;  /* 0x00003fff24247892 */ /* 0x000fe2000f8ec03f */
[----:B------:R-:W-:-:S03]  /*cf40*/  @!P1 VIADD R10, R10, 0x28860 ;  /* 0x000288600a0a9836 */ /* 0x000fc60000000000 */
[----:B------:R-:W-:Y:S02]  /*cf50*/  ULOP3.LUT UR36, UR36, 0x4000000, URZ, 0xfc, !UPT ;  /* 0x0400000024247892 */ /* 0x000fe4000f8efc3f */
[----:B------:R-:W-:Y:S02]  /*cf60*/  @!P1 PRMT R10, RZ, 0x654, R10 ;  /* 0x00000654ff0a9816 */ /* 0x000fe4000000000a */
[----:B------:R-:W-:-:S07]  /*cf70*/  ULEA UR4, UR4, UR36, 0xb ;  /* 0x0000002404047291 */ /* 0x000fce000f8e583f */
[----:B------:R-:W-:Y:S02]  /*cf80*/  UMOV UR6, UR4 ;  /* 0x0000000400067c82 */ /* 0x000fe40008000000 */
[----:B------:R-:W-:Y:S01]  /*cf90*/  HGMMA.64x128x16.F32 R88, R180, gdesc[UR4].tnspB, R88, gsb0 ;  /* 0x41e00004b4587df0 */ /* 0x000fe20008000858 */
[----:B------:R-:W-:Y:S01]  /*cfa0*/  UIADD3 UR6, UR4, 0x80, URZ ;  /* 0x0000008004067890 */ /* 0x000fe2000fffe03f */
[----:B-1----:R-:W-:Y:S01]  /*cfb0*/  FADD.FTZ R5, R5, R4 ;  /* 0x0000000405057221 */ /* 0x002fe20000010000 */
[----:B------:R-:W-:Y:S01]  /*cfc0*/  UMOV UR7, 0x40000040 ;  /* 0x4000004000077882 */ /* 0x000fe20000000000 */
[----:B------:R-:W-:Y:S02]  /*cfd0*/  IMAD.MOV.U32 R4, RZ, RZ, -0x800000 ;  /* 0xff800000ff047424 */ /* 0x000fe400078e00ff */
[----:B0-----:R-:W-:Y:S02]  /*cfe0*/  FADD.FTZ R6, R2, R3 ;  /* 0x0000000302067221 */ /* 0x001fe40000010000 */
[----:B------:R-:W0:Y:S04]  /*cff0*/  SHFL.BFLY PT, R2, R5, 0x1, 0x1f ;  /* 0x0c201f0005027f89 */ /* 0x000e2800000e0000 */
[----:B------:R-:W1:Y:S01]  /*d000*/  SHFL.BFLY PT, R7, R6, 0x1, 0x1f ;  /* 0x0c201f0006077f89 */ /* 0x000e6200000e0000 */
[----:B0-----:R-:W-:Y:S01]  /*d010*/  FADD.FTZ R13, R5, R2 ;  /* 0x00000002050d7221 */ /* 0x001fe20000010000 */
[----:B------:R-:W-:-:S02]  /*d020*/  IMAD.MOV.U32 R5, RZ, RZ, -0x800000 ;  /* 0xff800000ff057424 */ /* 0x000fc400078e00ff */
[----:B-1----:R-:W-:Y:S02]  /*d030*/  FADD.FTZ R14, R6, R7 ;  /* 0x00000007060e7221 */ /* 0x002fe40000010000 */
[----:B------:R-:W-:Y:S02]  /*d040*/  FSETP.NE.FTZ.AND P0, PT, R13, RZ, PT ;  /* 0x000000ff0d00720b */ /* 0x000fe40003f15000 */
[----:B------:R-:W-:Y:S02]  /*d050*/  CS2R R6, SRZ ;  /* 0x0000000000067805 */ /* 0x000fe4000001ff00 */
[----:B------:R-:W-:-:S09]  /*d060*/  FSETP.NE.FTZ.AND P2, PT, R14, RZ, PT ;  /* 0x000000ff0e00720b */ /* 0x000fd20003f55000 */
        /* <DEDUP_REMOVED lines=110> */
[----:B-1----:R-:W-:-:S07]  /*d750*/  FMUL.FTZ R151, R151, R6 ;  /* 0x0000000697977220 */ /* 0x002fce0000410000 */
.L_x_958:
[----:B------:R-:W-:Y:S05]  /*d760*/  @P0 BRA `(.L_x_1029) ;  /* 0x0000001400340947 */ /* 0x000fea0003800000 */
[----:B0-----:R-:W0:Y:S01]  /*d770*/  S2R R0, SR_TID.X ;  /* 0x0000000000007919 */ /* 0x001e220000002100 */
[----:B------:R-:W1:Y:S01]  /*d780*/  LDC R19, c[0x0][0xbe8] ;  /* 0x0002fa00ff137b82 */ /* 0x000e620000000800 */
[----:B------:R-:W-:Y:S01]  /*d790*/  ULDC.64 UR4, c[0x0][0xbd0] ;  /* 0x0002f40000047ab9 */ /* 0x000fe20000000a00 */
[----:B------:R-:W-:Y:S01]  /*d7a0*/  ULDC.64 UR6, c[0x0][0xb38] ;  /* 0x0002ce0000067ab9 */ /* 0x000fe20000000a00 */
[----:B------:R-:W2:Y:S01]  /*d7b0*/  S2R R25, SR_CTAID.X ;  /* 0x0000000000197919 */ /* 0x000ea20000002500 */
[----:B------:R-:W-:Y:S04]  /*d7c0*/  BSSY B0, `(.L_x_1030) ;  /* 0x00000e3000007945 */ /* 0x000fe80003800000 */
[----:B------:R-:W3:Y:S08]  /*d7d0*/  S2UR UR9, SR_CTAID.Z ;  /* 0x00000000000979c3 */ /* 0x000ef00000002700 */
[----:B------:R-:W4:Y:S08]  /*d7e0*/  LDC.64 R20, c[0x0][0xbd8] ;  /* 0x0002f600ff147b82 */ /* 0x000f300000000a00 */
[----:B------:R-:W-:Y:S01]  /*d7f0*/  BAR.SYNC.DEFER_BLOCKING 0x1, 0x100 ;  /* 0x0044000000007b1d */ /* 0x000fe20000010000 */
[----:B-1----:R-:W-:-:S07]  /*d800*/  ISETP.NE.AND P0, PT, R19, 0x1, PT ;  /* 0x000000011300780c */ /* 0x002fce0003f05270 */
[----:B------:R-:W1:Y:S01]  /*d810*/  S2UR UR8, SR_CTAID.Y ;  /* 0x00000000000879c3 */ /* 0x000e620000002600 */
[----:B0-----:R-:W-:-:S07]  /*d820*/  VIADD R0, R0, 0xffffff80 ;  /* 0xffffff8000007836 */ /* 0x001fce0000000000 */
[----:B------:R-:W1:Y:S01]  /*d830*/  LDC R27, c[0x0][0xc50] ;  /* 0x00031400ff1b7b82 */ /* 0x000e620000000800 */
[----:B------:R-:W-:-:S04]  /*d840*/  SHF.R.S32.HI R7, RZ, 0x1f, R0 ;  /* 0x0000001fff077819 */ /* 0x000fc80000011400 */
[----:B------:R-:W-:-:S03]  /*d850*/  LEA.HI R8, R7, R0, RZ, 0x7 ;  /* 0x0000000007087211 */ /* 0x000fc600078f38ff */
[----:B------:R-:W0:Y:S01]  /*d860*/  LDC.64 R22, c[0x0][0xb40] ;  /* 0x0002d000ff167b82 */ /* 0x000e220000000a00 */
[----:B------:R-:W-:Y:S02]  /*d870*/  LEA.HI R7, R7, R0, RZ, 0x2 ;  /* 0x0000000007077211 */ /* 0x000fe400078f10ff */
[----:B------:R-:W-:Y:S02]  /*d880*/  LOP3.LUT R9, R8, 0xffffff80, RZ, 0xc0, !PT ;  /* 0xffffff8008097812 */ /* 0x000fe400078ec0ff */
[----:B------:R-:W-:Y:S02]  /*d890*/  LOP3.LUT R13, R7, 0xfffffffc, RZ, 0xc0, !PT ;  /* 0xfffffffc070d7812 */ /* 0x000fe400078ec0ff */
[----:B------:R-:W-:Y:S01]  /*d8a0*/  SHF.R.S32.HI R7, RZ, 0x7, R8 ;  /* 0x00000007ff077819 */ /* 0x000fe20000011408 */
[C---:B------:R-:W-:Y:S01]  /*d8b0*/  IMAD.IADD R24, R0.reuse, 0x1, -R9 ;  /* 0x0000000100187824 */ /* 0x040fe200078e0a09 */
[----:B------:R-:W5:Y:S01]  /*d8c0*/  @P0 LDC R15, c[0x0][0xbec] ;  /* 0x0002fb00ff0f0b82 */ /* 0x000f620000000800 */
[----:B------:R-:W-:Y:S01]  /*d8d0*/  IMAD.IADD R13, R0, 0x1, -R13 ;  /* 0x00000001000d7824 */ /* 0x000fe200078e0a0d */
[----:B------:R-:W-:-:S02]  /*d8e0*/  LEA.HI R0, R8, R7, RZ, 0x1 ;  /* 0x0000000708007211 */ /* 0x000fc400078f08ff */
[----:B------:R-:W-:Y:S02]  /*d8f0*/  SHF.R.S32.HI R9, RZ, 0x1f, R24 ;  /* 0x0000001fff097819 */ /* 0x000fe40000011418 */
[----:B------:R-:W-:Y:S02]  /*d900*/  LEA.HI R8, R13, R13, RZ, 0x1 ;  /* 0x0000000d0d087211 */ /* 0x000fe400078f08ff */
[-C--:B------:R-:W-:Y:S01]  /*d910*/  LEA.HI R26, R9, R24.reuse, RZ, 0x2 ;  /* 0x00000018091a7211 */ /* 0x080fe200078f10ff */
[----:B------:R-:W5:Y:S01]  /*d920*/  @P0 LDC R31, c[0x0][0xbec] ;  /* 0x0002fb00ff1f0b82 */ /* 0x000f620000000800 */
[----:B------:R-:W-:Y:S02]  /*d930*/  LOP3.LUT R8, R8, 0x1ffffffe, RZ, 0xc0, !PT ;  /* 0x1ffffffe08087812 */ /* 0x000fe400078ec0ff */
[--C-:B------:R-:W-:Y:S02]  /*d940*/  SHF.R.S32.HI R6, RZ, 0x2, R26.reuse ;  /* 0x00000002ff067819 */ /* 0x100fe4000001141a */
[----:B------:R-:W-:Y:S01]  /*d950*/  SHF.R.S32.HI R11, RZ, 0x1f, R26 ;  /* 0x0000001fff0b7819 */ /* 0x000fe2000001141a */
[----:B------:R-:W-:Y:S01]  /*d960*/  IMAD.IADD R29, R13, 0x1, -R8 ;  /* 0x000000010d1d7824 */ /* 0x000fe200078e0a08 */
[----:B------:R-:W-:Y:S01]  /*d970*/  LEA.HI R9, R9, R24, RZ, 0x5 ;  /* 0x0000001809097211 */ /* 0x000fe200078f28ff */
[----:B------:R-:W5:Y:S01]  /*d980*/  @P0 LDC R17, c[0x0][0xbf0] ;  /* 0x0002fc00ff110b82 */ /* 0x000f620000000800 */
[----:B------:R-:W-:-:S02]  /*d990*/  LEA.HI R11, R11, R6, RZ, 0x3 ;  /* 0x000000060b0b7211 */ /* 0x000fc400078f18ff */
[----:B------:R-:W-:Y:S02]  /*d9a0*/  LOP3.LUT R0, R0, 0x3fffffe, RZ, 0xc0, !PT ;  /* 0x03fffffe00007812 */ /* 0x000fe400078ec0ff */
[----:B------:R-:W-:Y:S02]  /*d9b0*/  LOP3.LUT R11, R11, 0xfffffff8, RZ, 0xc0, !PT ;  /* 0xfffffff80b0b7812 */ /* 0x000fe400078ec0ff */
[----:B------:R-:W-:Y:S01]  /*d9c0*/  SHF.R.S32.HI R9, RZ, 0x5, R9 ;  /* 0x00000005ff097819 */ /* 0x000fe20000011409 */
[----:B------:R-:W-:Y:S01]  /*d9d0*/  IMAD.IADD R0, R7, 0x1, -R0 ;  /* 0x0000000107007824 */ /* 0x000fe200078e0a00 */
[----:B------:R-:W-:Y:S01]  /*d9e0*/  SHF.R.S32.HI R13, RZ, 0x1f, R18 ;  /* 0x0000001fff0d7819 */ /* 0x000fe20000011412 */
[----:B------:R-:W-:Y:S01]  /*d9f0*/  IMAD.IADD R6, R6, 0x1, -R11 ;  /* 0x0000000106067824 */ /* 0x000fe200078e0a0b */
[----:B------:R-:W5:Y:S03]  /*da00*/  @P0 LDC R16, c[0x0][0xbf0] ;  /* 0x0002fc00ff100b82 */ /* 0x000f660000000800 */
[----:B------:R-:W-:-:S02]  /*da10*/  IMAD R7, R9, 0x10, R6 ;  /* 0x0000001009077824 */ /* 0x000fc400078e0206 */
[----:B------:R-:W-:Y:S02]  /*da20*/  IMAD R9, R13, UR4, RZ ;  /* 0x000000040d097c24 */ /* 0x000fe4000f8e02ff */
[----:B------:R-:W-:Y:S02]  /*da30*/  IMAD R0, R0, 0x40, R7 ;  /* 0x0000004000007824 */ /* 0x000fe400078e0207 */
[----:B------:R-:W-:Y:S01]  /*da40*/  IMAD.WIDE.U32 R6, R18, UR4, RZ ;  /* 0x0000000412067c25 */ /* 0x000fe2000f8e00ff */
[----:B---3--:R-:W-:-:S03]  /*da50*/  USHF.R.S32.HI UR4, URZ, 0x1f, UR9 ;  /* 0x0000001f3f047899 */ /* 0x008fc60008011409 */
[C---:B------:R-:W-:Y:S02]  /*da60*/  IMAD R11, R18.reuse, UR5, R9 ;  /* 0x00000005120b7c24 */ /* 0x040fe4000f8e0209 */
[----:B------:R-:W-:Y:S02]  /*da70*/  IMAD R13, R13, UR6, RZ ;  /* 0x000000060d0d7c24 */ /* 0x000fe4000f8e02ff */
[----:B------:R-:W-:Y:S02]  /*da80*/  IMAD.IADD R7, R7, 0x1, R11 ;  /* 0x0000000107077824 */ /* 0x000fe400078e020b */
[----:B------:R-:W-:-:S04]  /*da90*/  IMAD.WIDE.U32 R8, R18, UR6, RZ ;  /* 0x0000000612087c25 */ /* 0x000fc8000f8e00ff */
[----:B------:R-:W-:Y:S01]  /*daa0*/  IMAD R11, R18, UR7, R13 ;  /* 0x00000007120b7c24 */ /* 0x000fe2000f8e020d */
[----:B------:R-:W-:Y:S01]  /*dab0*/  ULDC.64 UR6, c[0x0][0xb48] ;  /* 0x0002d20000067ab9 */ /* 0x000fe20000000a00 */
[----:B------:R-:W-:Y:S02]  /*dac0*/  IMAD R10, R29, 0x8, R0 ;  /* 0x000000081d0a7824 */ /* 0x000fe400078e0200 */
[----:B------:R-:W-:Y:S02]  /*dad0*/  IMAD.MOV R18, RZ, RZ, -R18 ;  /* 0x000000ffff127224 */ /* 0x000fe400078e0a12 */
[----:B----4-:R-:W-:Y:S02]  /*dae0*/  IMAD R12, R20, UR4, RZ ;  /* 0x00000004140c7c24 */ /* 0x010fe4000f8e02ff */
[----:B--2---:R-:W-:Y:S02]  /*daf0*/  IMAD R10, R25, 0x80, R10 ;  /* 0x00000080190a7824 */ /* 0x004fe400078e020a */
[----:B0-----:R-:W-:Y:S01]  /*db00*/  IMAD R14, R22, UR4, RZ ;  /* 0x00000004160e7c24 */ /* 0x001fe2000f8e02ff */
[----:B------:R-:W-:Y:S01]  /*db10*/  ULDC.64 UR4, c[0x0][0xbe0] ;  /* 0x0002f80000047ab9 */ /* 0x000fe20000000a00 */
[----:B-1----:R-:W-:-:S02]  /*db20*/  IMAD R27, R27, R18, UR8 ;  /* 0x000000081b1b7e24 */ /* 0x002fc4000f8e0212 */
[----:B------:R-:W-:Y:S02]  /*db30*/  IMAD.IADD R9, R9, 0x1, R11 ;  /* 0x0000000109097824 */ /* 0x000fe400078e020b */
[----:B------:R-:W-:Y:S02]  /*db40*/  IMAD R13, R21, UR9, R12 ;  /* 0x00000009150d7c24 */ /* 0x000fe4000f8e020c */
[----:B------:R-:W-:-:S04]  /*db50*/  IMAD.WIDE.U32 R6, R20, UR9, R6 ;  /* 0x0000000914067c25 */ /* 0x000fc8000f8e0006 */
[----:B-----5:R-:W-:-:S04]  /*db60*/  @P0 IMAD.HI.U32 R12, R10, R15, RZ ;  /* 0x0000000f0a0c0227 */ /* 0x020fc800078e00ff */
[----:B------:R-:W-:Y:S01]  /*db70*/  IMAD R15, R23, UR9, R14 ;  /* 0x00000009170f7c24 */ /* 0x000fe2000f8e020e */
[----:B------:R-:W-:Y:S01]  /*db80*/  SHF.R.S32.HI R14, RZ, 0x1f, R27 ;  /* 0x0000001fff0e7819 */ /* 0x000fe2000001141b */
[----:B------:R-:W-:Y:S01]  /*db90*/  IMAD.WIDE.U32 R8, R22, UR9, R8 ;  /* 0x0000000916087c25 */ /* 0x000fe2000f8e0008 */
[----:B------:R-:W-:-:S03]  /*dba0*/  ULDC.64 UR8, c[0x0][0xb28] ;  /* 0x0002ca0000087ab9 */ /* 0x000fc60000000a00 */
[----:B------:R-:W-:Y:S02]  /*dbb0*/  IMAD.IADD R7, R7, 0x1, R13 ;  /* 0x0000000107077824 */ /* 0x000fe400078e020d */
[----:B------:R-:W-:-:S04]  /*dbc0*/  @P0 IMAD.HI.U32 R31, R10, R31, RZ ;  /* 0x0000001f0a1f0227 */ /* 0x000fc800078e00ff */
[----:B------:R-:W-:Y:S02]  /*dbd0*/  IMAD.IADD R9, R9, 0x1, R15 ;  /* 0x0000000109097824 */ /* 0x000fe400078e020f */
[----:B------:R-:W-:Y:S01]  /*dbe0*/  IMAD.MOV.U32 R11, RZ, RZ, R10 ;  /* 0x000000ffff0b7224 */ /* 0x000fe200078e000a */
[----:B------:R-:W-:Y:S01]  /*dbf0*/  @P0 SHF.R.U32.HI R11, RZ, R17, R12 ;  /* 0x00000011ff0b0219 */ /* 0x000fe2000001160c */
[----:B------:R-:W-:Y:S02]  /*dc00*/  IMAD R15, R14, UR6, RZ ;  /* 0x000000060e0f7c24 */ /* 0x000fe4000f8e02ff */
[----:B------:R-:W-:-:S04]  /*dc10*/  IMAD.WIDE.U32 R6, R27, UR4, R6 ;  /* 0x000000041b067c25 */ /* 0x000fc8000f8e0006 */
[----:B------:R-:W-:Y:S01]  /*dc20*/  IMAD.MOV.U32 R13, RZ, RZ, R10 ;  /* 0x000000ffff0d7224 */ /* 0x000fe200078e000a */
[----:B------:R-:W-:Y:S01]  /*dc30*/  @P0 SHF.R.U32.HI R13, RZ, R16, R31 ;  /* 0x00000010ff0d0219 */ /* 0x000fe2000001161f */
[----:B------:R-:W-:Y:S01]  /*dc40*/  IMAD R12, R14, UR4, RZ ;  /* 0x000000040e0c7c24 */ /* 0x000fe2000f8e02ff */
[----:B------:R-:W-:Y:S01]  /*dc50*/  IADD3 R6, P0, R11, R6, RZ ;  /* 0x000000060b067210 */ /* 0x000fe20007f1e0ff */
[C---:B------:R-:W-:Y:S01]  /*dc60*/  IMAD R17, R27.reuse, UR7, R15 ;  /* 0x000000071b117c24 */ /* 0x040fe2000f8e020f */
[--C-:B------:R-:W-:Y:S01]  /*dc70*/  SHF.R.S32.HI R15, RZ, 0x1f, R11.reuse ;  /* 0x0000001fff0f7819 */ /* 0x100fe2000001140b */
[----:B------:R-:W-:Y:S02]  /*dc80*/  IMAD.MOV R11, RZ, RZ, -R11 ;  /* 0x000000ffff0b7224 */ /* 0x000fe400078e0a0b */
[----:B------:R-:W-:Y:S01]  /*dc90*/  IMAD R14, R27, UR5, R12 ;  /* 0x000000051b0e7c24 */ /* 0x000fe2000f8e020c */
        /* <DEDUP_REMOVED lines=36> */
[----:B------:R-:W-:Y:S01]  /*dee0*/  LOP3.LUT P0, RZ, R24, 0x3, RZ, 0xc0, !PT ;  /* 0x0000000318ff7812 */ /* 0x000fe2000780c0ff */
[C---:B------:R-:W-:Y:S01]  /*def0*/  VIADD R16, R0.reuse, 0x8 ;  /* 0x0000000800107836 */ /* 0x040fe20000000000 */
[----:B------:R-:W-:Y:S01]  /*df00*/  UIADD3 UR4, UR4, 0x28820, URZ ;  /* 0x0002882004047890 */ /* 0x000fe2000fffe03f */
[----:B------:R-:W0:Y:S01]  /*df10*/  SHFL.IDX PT, R7, R11, RZ, 0x1c1f ;  /* 0x001c1fff0b077589 */ /* 0x000e2200000e0000 */
[----:B------:R-:W-:-:S02]  /*df20*/  ISETP.GE.OR P1, PT, R0, R17, P0 ;  /* 0x000000110000720c */ /* 0x000fc40000726670 */
[-C--:B------:R-:W-:Y:S01]  /*df30*/  ISETP.GE.OR P0, PT, R16, R17.reuse, P0 ;  /* 0x000000111000720c */ /* 0x080fe20000706670 */
[----:B------:R-:W-:Y:S01]  /*df40*/  SHFL.IDX PT, R8, R10, 0x1, 0x1c1f ;  /* 0x003c1f000a087f89 */ /* 0x000fe200000e0000 */
[----:B------:R-:W-:Y:S01]  /*df50*/  UPRMT UR4, URZ, 0x654, UR4 ;  /* 0x000006543f047896 */ /* 0x000fe20008000004 */
[----:B------:R-:W-:Y:S02]  /*df60*/  ISETP.GE.AND P2, PT, R0, R17, PT ;  /* 0x000000110000720c */ /* 0x000fe40003f46270 */
[----:B------:R1:W2:Y:S04]  /*df70*/  SHFL.IDX PT, R9, R11, 0x1, 0x1c1f ;  /* 0x003c1f000b097f89 */ /* 0x0002a800000e0000 */
[----:B------:R3:W4:Y:S02]  /*df80*/  SHFL.IDX PT, R14, R20, RZ, 0x1c1f ;  /* 0x001c1fff140e7589 */ /* 0x00072400000e0000 */
[----:B------:R-:W-:Y:S01]  /*df90*/  SYNCS.ARRIVE.TRANS64.RED.A1T0 RZ, [UR4], RZ ;  /* 0x000000ffffff79a7 */ /* 0x000fe20008100404 */
[----:B-1----:R-:W-:Y:S01]  /*dfa0*/  LOP3.LUT R11, R26, 0x7ffffffc, RZ, 0xc0, !PT ;  /* 0x7ffffffc1a0b7812 */ /* 0x002fe200078ec0ff */
[----:B------:R3:W1:Y:S04]  /*dfb0*/  SHFL.IDX PT, R15, R22, RZ, 0x1c1f ;  /* 0x001c1fff160f7589 */ /* 0x00066800000e0000 */
[----:B------:R-:W-:Y:S01]  /*dfc0*/  IMAD.IADD R11, R24, 0x1, -R11 ;  /* 0x00000001180b7824 */ /* 0x000fe200078e0a0b */
[----:B0-----:R3:W-:Y:S03]  /*dfd0*/  @!P1 ST.E desc[UR44][R6.64], R5 ;  /* 0x0000000506009985 */ /* 0x0017e6000c10192c */
[----:B------:R-:W-:Y:S01]  /*dfe0*/  IMAD.SHL.U32 R19, R11, 0x2, RZ ;  /* 0x000000020b137824 */ /* 0x000fe200078e00ff */
[----:B--2---:R3:W-:Y:S01]  /*dff0*/  @!P0 ST.E desc[UR44][R8.64], R4 ;  /* 0x0000000408008985 */ /* 0x0047e2000c10192c */
[----:B------:R-:W-:Y:S05]  /*e000*/  @P2 BRA `(.L_x_1031) ;  /* 0x0000000400782947 */ /* 0x000fea0003800000 */
[C---:B------:R-:W-:Y:S01]  /*e010*/  VIADD R0, R19.reuse, 0x8 ;  /* 0x0000000813007836 */ /* 0x040fe20000000000 */
[----:B------:R-:W-:Y:S01]  /*e020*/  ULDC UR4, c[0x0][0xac8] ;  /* 0x0002b20000047ab9 */ /* 0x000fe20000000800 */
[C---:B---3--:R-:W-:Y:S01]  /*e030*/  VIADD R8, R19.reuse, 0x10 ;  /* 0x0000001013087836 */ /* 0x048fe20000000000 */
[C---:B------:R-:W-:Y:S01]  /*e040*/  ISETP.GE.AND P2, PT, R19.reuse, UR4, PT ;  /* 0x0000000413007c0c */ /* 0x040fe2000bf46270 */
[C---:B------:R-:W-:Y:S01]  /*e050*/  VIADD R9, R19.reuse, 0x18 ;  /* 0x0000001813097836 */ /* 0x040fe20000000000 */
[----:B------:R-:W-:Y:S01]  /*e060*/  ISETP.GE.AND P3, PT, R0, UR4, PT ;  /* 0x0000000400007c0c */ /* 0x000fe2000bf66270 */
[C---:B------:R-:W-:Y:S01]  /*e070*/  VIADD R10, R19.reuse, 0x28 ;  /* 0x00000028130a7836 */ /* 0x040fe20000000000 */
[----:B------:R-:W-:Y:S01]  /*e080*/  ISETP.GE.AND P0, PT, R8, UR4, PT ;  /* 0x0000000408007c0c */ /* 0x000fe2000bf06270 */
[----:B------:R-:W-:Y:S01]  /*e090*/  VIADD R11, R19, 0x30 ;  /* 0x00000030130b7836 */ /* 0x000fe20000000000 */
[----:B------:R-:W-:Y:S01]  /*e0a0*/  ISETP.GE.AND P1, PT, R9, UR4, PT ;  /* 0x0000000409007c0c */ /* 0x000fe2000bf26270 */
[----:B------:R-:W-:-:S02]  /*e0b0*/  VIADD R12, R19, 0x38 ;  /* 0x00000038130c7836 */ /* 0x000fc40000000000 */
[----:B------:R-:W-:Y:S01]  /*e0c0*/  VIADD R13, R19, 0x40 ;  /* 0x00000040130d7836 */ /* 0x000fe20000000000 */
[----:B------:R-:W-:Y:S01]  /*e0d0*/  ISETP.GE.AND P4, PT, R11, UR4, PT ;  /* 0x000000040b007c0c */ /* 0x000fe2000bf86270 */
[C---:B------:R-:W-:Y:S01]  /*e0e0*/  VIADD R18, R19.reuse, 0x60 ;  /* 0x0000006013127836 */ /* 0x040fe20000000000 */
[----:B------:R-:W-:Y:S01]  /*e0f0*/  ISETP.GE.AND P5, PT, R12, UR4, PT ;  /* 0x000000040c007c0c */ /* 0x000fe2000bfa6270 */
[----:B-1--4-:R-:W-:Y:S01]  /*e100*/  @!P2 IMAD.WIDE R4, R19, 0x4, R14 ;  /* 0x000000041304a825 */ /* 0x012fe200078e020e */
[----:B------:R-:W-:Y:S02]  /*e110*/  ISETP.GE.AND P6, PT, R13, UR4, PT ;  /* 0x000000040d007c0c */ /* 0x000fe4000bfc6270 */
[----:B------:R-:W-:Y:S02]  /*e120*/  @!P3 LEA.HI R0, R0, R0, RZ, 0x1 ;  /* 0x000000000000b211 */ /* 0x000fe400078f08ff */
[----:B------:R0:W-:Y:S01]  /*e130*/  @!P2 ST.E.64 desc[UR44][R4.64], R2 ;  /* 0x000000020400a985 */ /* 0x0001e2000c101b2c */
[----:B------:R-:W-:-:S02]  /*e140*/  @!P0 LEA.HI R8, R8, R8, RZ, 0x1 ;  /* 0x0000000808088211 */ /* 0x000fc400078f08ff */
[----:B------:R-:W-:Y:S01]  /*e150*/  @!P3 LOP3.LUT R7, R0, 0xfffffffe, RZ, 0xc0, !PT ;  /* 0xfffffffe0007b812 */ /* 0x000fe200078ec0ff */
[----:B------:R-:W-:Y:S01]  /*e160*/  VIADD R0, R19, 0x20 ;  /* 0x0000002013007836 */ /* 0x000fe20000000000 */
[----:B------:R-:W-:Y:S02]  /*e170*/  @!P1 LEA.HI R9, R9, R9, RZ, 0x1 ;  /* 0x0000000909099211 */ /* 0x000fe400078f08ff */
[----:B------:R-:W-:Y:S01]  /*e180*/  @!P4 LEA.HI R11, R11, R11, RZ, 0x1 ;  /* 0x0000000b0b0bc211 */ /* 0x000fe200078f08ff */
[----:B------:R-:W-:Y:S01]  /*e190*/  @!P3 IMAD.WIDE R6, R7, 0x4, R14 ;  /* 0x000000040706b825 */ /* 0x000fe200078e020e */
[----:B------:R-:W-:Y:S02]  /*e1a0*/  ISETP.GE.AND P2, PT, R0, UR4, PT ;  /* 0x0000000400007c0c */ /* 0x000fe4000bf46270 */
[----:B------:R-:W-:Y:S02]  /*e1b0*/  @!P5 LEA.HI R12, R12, R12, RZ, 0x1 ;  /* 0x0000000c0c0cd211 */ /* 0x000fe400078f08ff */
[----:B------:R1:W-:Y:S01]  /*e1c0*/  @!P3 ST.E.64 desc[UR44][R6.64], R92 ;  /* 0x0000005c0600b985 */ /* 0x0003e2000c101b2c */
[----:B------:R-:W-:-:S02]  /*e1d0*/  ISETP.GE.AND P3, PT, R10, UR4, PT ;  /* 0x000000040a007c0c */ /* 0x000fc4000bf66270 */
[----:B0-----:R-:W-:Y:S02]  /*e1e0*/  @!P0 LOP3.LUT R3, R8, 0xfffffffe, RZ, 0xc0, !PT ;  /* 0xfffffffe08038812 */ /* 0x001fe400078ec0ff */
[----:B------:R-:W-:Y:S02]  /*e1f0*/  @!P1 LOP3.LUT R5, R9, 0xfffffffe, RZ, 0xc0, !PT ;  /* 0xfffffffe09059812 */ /* 0x000fe400078ec0ff */
[----:B------:R-:W-:Y:S01]  /*e200*/  @!P4 LOP3.LUT R11, R11, 0xfffffffe, RZ, 0xc0, !PT ;  /* 0xfffffffe0b0bc812 */ /* 0x000fe200078ec0ff */
[----:B------:R-:W-:Y:S01]  /*e210*/  @!P0 IMAD.WIDE R2, R3, 0x4, R14 ;  /* 0x0000000403028825 */ /* 0x000fe200078e020e */
[----:B------:R-:W-:-:S03]  /*e220*/  @!P2 LEA.HI R0, R0, R0, RZ, 0x1 ;  /* 0x000000000000a211 */ /* 0x000fc600078f08ff */
[--C-:B------:R-:W-:Y:S01]  /*e230*/  @!P1 IMAD.WIDE R4, R5, 0x4, R14.reuse ;  /* 0x0000000405049825 */ /* 0x100fe200078e020e */
[----:B------:R0:W-:Y:S01]  /*e240*/  @!P0 ST.E.64 desc[UR44][R2.64], R96 ;  /* 0x0000006002008985 */ /* 0x0001e2000c101b2c */
[----:B------:R-:W-:Y:S02]  /*e250*/  @!P3 LEA.HI R10, R10, R10, RZ, 0x1 ;  /* 0x0000000a0a0ab211 */ /* 0x000fe400078f08ff */
[----:B-1----:R-:W-:Y:S01]  /*e260*/  @!P2 LOP3.LUT R7, R0, 0xfffffffe, RZ, 0xc0, !PT ;  /* 0xfffffffe0007a812 */ /* 0x002fe200078ec0ff */
[----:B------:R1:W-:Y:S01]  /*e270*/  @!P1 ST.E.64 desc[UR44][R4.64], R100 ;  /* 0x0000006404009985 */ /* 0x0003e2000c101b2c */
[----:B------:R-:W-:Y:S02]  /*e280*/  @!P3 LOP3.LUT R9, R10, 0xfffffffe, RZ, 0xc0, !PT ;  /* 0xfffffffe0a09b812 */ /* 0x000fe400078ec0ff */
[----:B------:R-:W-:Y:S01]  /*e290*/  @!P6 LEA.HI R0, R13, R13, RZ, 0x1 ;  /* 0x0000000d0d00e211 */ /* 0x000fe200078f08ff */
[----:B------:R-:W-:Y:S01]  /*e2a0*/  @!P2 IMAD.WIDE R6, R7, 0x4, R14 ;  /* 0x000000040706a825 */ /* 0x000fe200078e020e */
[----:B------:R-:W-:-:S02]  /*e2b0*/  @!P5 LOP3.LUT R13, R12, 0xfffffffe, RZ, 0xc0, !PT ;  /* 0xfffffffe0c0dd812 */ /* 0x000fc400078ec0ff */
[----:B------:R-:W-:Y:S01]  /*e2c0*/  @!P6 LOP3.LUT R21, R0, 0xfffffffe, RZ, 0xc0, !PT ;  /* 0xfffffffe0015e812 */ /* 0x000fe200078ec0ff */
[----:B------:R-:W-:Y:S01]  /*e2d0*/  VIADD R0, R19, 0x48 ;  /* 0x0000004813007836 */ /* 0x000fe20000000000 */
[----:B------:R-:W-:Y:S01]  /*e2e0*/  @!P2 ST.E.64 desc[UR44][R6.64], R104 ;  /* 0x000000680600a985 */ /* 0x000fe2000c101b2c */
[----:B0-----:R-:W-:-:S03]  /*e2f0*/  @!P3 IMAD.WIDE R2, R9, 0x4, R14 ;  /* 0x000000040902b825 */ /* 0x001fc600078e020e */
[----:B------:R-:W-:Y:S01]  /*e300*/  ISETP.GE.AND P0, PT, R0, UR4, PT ;  /* 0x0000000400007c0c */ /* 0x000fe2000bf06270 */
[--C-:B-1----:R-:W-:Y:S01]  /*e310*/  @!P4 IMAD.WIDE R4, R11, 0x4, R14.reuse ;  /* 0x000000040b04c825 */ /* 0x102fe200078e020e */
[----:B------:R0:W-:Y:S01]  /*e320*/  @!P3 ST.E.64 desc[UR44][R2.64], R108 ;  /* 0x0000006c0200b985 */ /* 0x0001e2000c101b2c */
[----:B------:R-:W-:Y:S02]  /*e330*/  ISETP.GE.AND P3, PT, R18, UR4, PT ;  /* 0x0000000412007c0c */ /* 0x000fe4000bf66270 */
[--C-:B------:R-:W-:Y:S01]  /*e340*/  @!P5 IMAD.WIDE R8, R13, 0x4, R14.reuse ;  /* 0x000000040d08d825 */ /* 0x100fe200078e020e */
[----:B------:R-:W-:Y:S03]  /*e350*/  @!P4 ST.E.64 desc[UR44][R4.64], R112 ;  /* 0x000000700400c985 */ /* 0x000fe6000c101b2c */
[----:B------:R-:W-:Y:S01]  /*e360*/  VIADD R12, R19, 0x50 ;  /* 0x00000050130c7836 */ /* 0x000fe20000000000 */
[----:B------:R1:W-:Y:S01]  /*e370*/  @!P5 ST.E.64 desc[UR44][R8.64], R116 ;  /* 0x000000740800d985 */ /* 0x0003e2000c101b2c */
[----:B------:R-:W-:-:S02]  /*e380*/  @!P6 IMAD.WIDE R10, R21, 0x4, R14 ;  /* 0x00000004150ae825 */ /* 0x000fc400078e020e */
[----:B------:R-:W-:Y:S02]  /*e390*/  @!P0 LEA.HI R0, R0, R0, RZ, 0x1 ;  /* 0x0000000000008211 */ /* 0x000fe400078f08ff */
[C---:B------:R-:W-:Y:S01]  /*e3a0*/  VIADD R13, R19.reuse, 0x58 ;  /* 0x00000058130d7836 */ /* 0x040fe20000000000 */
[----:B------:R-:W-:Y:S01]  /*e3b0*/  ISETP.GE.AND P1, PT, R12, UR4, PT ;  /* 0x000000040c007c0c */ /* 0x000fe2000bf26270 */
[C---:B0-----:R-:W-:Y:S01]  /*e3c0*/  VIADD R3, R19.reuse, 0x78 ;  /* 0x0000007813037836 */ /* 0x041fe20000000000 */
[----:B------:R0:W-:Y:S01]  /*e3d0*/  @!P6 ST.E.64 desc[UR44][R10.64], R120 ;  /* 0x000000780a00e985 */ /* 0x0001e2000c101b2c */
[----:B------:R-:W-:Y:S01]  /*e3e0*/  VIADD R6, R19, 0x68 ;  /* 0x0000006813067836 */ /* 0x000fe20000000000 */
[----:B------:R-:W-:Y:S01]  /*e3f0*/  ISETP.GE.AND P2, PT, R13, UR4, PT ;  /* 0x000000040d007c0c */ /* 0x000fe2000bf46270 */
[----:B------:R-:W-:Y:S01]  /*e400*/  VIADD R7, R19, 0x70 ;  /* 0x0000007013077836 */ /* 0x000fe20000000000 */
[----:B------:R-:W-:Y:S02]  /*e410*/  ISETP.GE.AND P6, PT, R3, UR4, PT ;  /* 0x0000000403007c0c */ /* 0x000fe4000bfc6270 */
[----:B------:R-:W-:-:S02]  /*e420*/  ISETP.GE.AND P4, PT, R6, UR4, PT ;  /* 0x0000000406007c0c */ /* 0x000fc4000bf86270 */
[----:B------:R-:W-:Y:S02]  /*e430*/  ISETP.GE.AND P5, PT, R7, UR4, PT ;  /* 0x0000000407007c0c */ /* 0x000fe4000bfa6270 */
[----:B------:R-:W-:Y:S02]  /*e440*/  @!P3 LEA.HI R18, R18, R18, RZ, 0x1 ;  /* 0x000000121212b211 */ /* 0x000fe400078f08ff */
[----:B------:R-:W-:Y:S02]  /*e450*/  @!P1 LEA.HI R12, R12, R12, RZ, 0x1 ;  /* 0x0000000c0c0c9211 */ /* 0x000fe400078f08ff */
[----:B-1----:R-:W-:Y:S02]  /*e460*/  @!P3 LOP3.LUT R9, R18, 0xfffffffe, RZ, 0xc0, !PT ;  /* 0xfffffffe1209b812 */ /* 0x002fe400078ec0ff */
[----:B------:R-:W-:Y:S02]  /*e470*/  @!P2 LEA.HI R13, R13, R13, RZ, 0x1 ;  /* 0x0000000d0d0da211 */ /* 0x000fe400078f08ff */
[----:B------:R-:W-:Y:S01]  /*e480*/  @!P6 LEA.HI R4, R3, R3, RZ, 0x1 ;  /* 0x000000030304e211 */ /* 0x000fe200078f08ff */
[----:B------:R-:W-:Y:S01]  /*e490*/  @!P3 IMAD.WIDE R8, R9, 0x4, R14 ;  /* 0x000000040908b825 */ /* 0x000fe200078e020e */
[----:B------:R-:W-:-:S02]  /*e4a0*/  @!P4 LEA.HI R6, R6, R6, RZ, 0x1 ;  /* 0x000000060606c211 */ /* 0x000fc400078f08ff */
[----:B------:R-:W-:Y:S02]  /*e4b0*/  @!P5 LEA.HI R2, R7, R7, RZ, 0x1 ;  /* 0x000000070702d211 */ /* 0x000fe400078f08ff */
[----:B------:R-:W-:Y:S02]  /*e4c0*/  @!P0 LOP3.LUT R3, R0, 0xfffffffe, RZ, 0xc0, !PT ;  /* 0xfffffffe00038812 */ /* 0x000fe400078ec0ff */
[----:B------:R-:W-:Y:S02]  /*e4d0*/  @!P1 LOP3.LUT R5, R12, 0xfffffffe, RZ, 0xc0, !PT ;  /* 0xfffffffe0c059812 */ /* 0x000fe400078ec0ff */
[----:B------:R-:W-:Y:S02]  /*e4e0*/  @!P2 LOP3.LUT R7, R13, 0xfffffffe, RZ, 0xc0, !PT ;  /* 0xfffffffe0d07a812 */ /* 0x000fe400078ec0ff */
[----:B0-----:R-:W-:Y:S02]  /*e4f0*/  @!P4 LOP3.LUT R11, R6, 0xfffffffe, RZ, 0xc0, !PT ;  /* 0xfffffffe060bc812 */ /* 0x001fe400078ec0ff */
[----:B------:R-:W-:Y:S01]  /*e500*/  @!P5 LOP3.LUT R13, R2, 0xfffffffe, RZ, 0xc0, !PT ;  /* 0xfffffffe020dd812 */ /* 0x000fe200078ec0ff */
        /* <DEDUP_REMOVED lines=13> */
[----:B------:R0:W-:Y:S02]  /*e5e0*/  @!P6 ST.E.64 desc[UR44][R14.64], R148 ;  /* 0x000000940e00e985 */ /* 0x0001e4000c101b2c */
.L_x_1031:
[----:B------:R-:W-:Y:S05]  /*e5f0*/  BSYNC B0 ;  /* 0x0000000000007941 */ /* 0x000fea0003800000 */
.L_x_1030:
[----:B------:R-:W-:Y:S01]  /*e600*/  ISETP.GE.AND P0, PT, R16, R17, PT ;  /* 0x000000111000720c */ /* 0x000fe20003f06270 */
[----:B0-----:R0:W2:Y:S04]  /*e610*/  SHFL.IDX PT, R13, R22, 0x1, 0x1c1f ;  /* 0x003c1f00160d7f89 */ /* 0x0010a800000e0000 */
[----:B------:R0:W0:Y:S08]  /*e620*/  SHFL.IDX PT, R12, R20, 0x1, 0x1c1f ;  /* 0x003c1f00140c7f89 */ /* 0x00003000000e0000 */
[----:B------:R-:W-:Y:S05]  /*e630*/  @P0 BRA `(.L_x_950) ;  /* 0x0000004800040947 */ /* 0x000fea0003800000 */
[----:B------:R-:W-:Y:S01]  /*e640*/  ULDC UR4, c[0x0][0xac8] ;  /* 0x0002b20000047ab9 */ /* 0x000fe20000000800 */
[C---:B------:R-:W-:Y:S01]  /*e650*/  VIADD R0, R19.reuse, 0x8 ;  /* 0x0000000813007836 */ /* 0x040fe20000000000 */
[C---:B------:R-:W-:Y:S01]  /*e660*/  ISETP.GE.AND P0, PT, R19.reuse, UR4, PT ;  /* 0x0000000413007c0c */ /* 0x040fe2000bf06270 */
[C---:B---3--:R-:W-:Y:S02]  /*e670*/  VIADD R4, R19.reuse, 0x10 ;  /* 0x0000001013047836 */ /* 0x048fe40000000000 */
[C---:B------:R-:W-:Y:S01]  /*e680*/  VIADD R6, R19.reuse, 0x18 ;  /* 0x0000001813067836 */ /* 0x040fe20000000000 */
[----:B------:R-:W-:Y:S01]  /*e690*/  ISETP.GE.AND P5, PT, R0, UR4, PT ;  /* 0x0000000400007c0c */ /* 0x000fe2000bfa6270 */
[C---:B------:R-:W-:Y:S01]  /*e6a0*/  VIADD R8, R19.reuse, 0x20 ;  /* 0x0000002013087836 */ /* 0x040fe20000000000 */
[----:B------:R-:W-:Y:S01]  /*e6b0*/  ISETP.GE.AND P6, PT, R4, UR4, PT ;  /* 0x0000000404007c0c */ /* 0x000fe2000bfc6270 */
[C---:B------:R-:W-:Y:S02]  /*e6c0*/  VIADD R9, R19.reuse, 0x28 ;  /* 0x0000002813097836 */ /* 0x040fe40000000000 */
[C---:B------:R-:W-:Y:S01]  /*e6d0*/  VIADD R10, R19.reuse, 0x30 ;  /* 0x00000030130a7836 */ /* 0x040fe20000000000 */
[----:B------:R-:W-:Y:S01]  /*e6e0*/  ISETP.GE.AND P4, PT, R8, UR4, PT ;  /* 0x0000000408007c0c */ /* 0x000fe2000bf86270 */
[----:B------:R-:W-:Y:S01]  /*e6f0*/  VIADD R11, R19, 0x38 ;  /* 0x00000038130b7836 */ /* 0x000fe20000000000 */
[----:B------:R-:W-:Y:S01]  /*e700*/  ISETP.GE.AND P3, PT, R9, UR4, PT ;  /* 0x0000000409007c0c */ /* 0x000fe2000bf66270 */
[----:B0-2---:R-:W-:Y:S01]  /*e710*/  @!P0 IMAD.WIDE R2, R19, 0x4, R12 ;  /* 0x0000000413028825 */ /* 0x005fe200078e020c */
        /* <DEDUP_REMOVED lines=17> */
[----:B----4-:R-:W-:Y:S01]  /*e830*/  @!P1 LEA.HI R14, R11, R11, RZ, 0x1 ;  /* 0x0000000b0b0e9211 */ /* 0x010fe200078f08ff */
[----:B------:R0:W-:Y:S01]  /*e840*/  @!P5 ST.E.64 desc[UR44][R2.64], R94 ;  /* 0x0000005e0200d985 */ /* 0x0001e2000c101b2c */
[----:B------:R-:W-:-:S02]  /*e850*/  @!P0 LOP3.LUT R7, R6, 0xfffffffe, RZ, 0xc0, !PT ;  /* 0xfffffffe06078812 */ /* 0x000fc400078ec0ff */
[----:B------:R-:W-:Y:S01]  /*e860*/  @!P4 LOP3.LUT R9, R8, 0xfffffffe, RZ, 0xc0, !PT ;  /* 0xfffffffe0809c812 */ /* 0x000fe200078ec0ff */
[----:B------:R2:W-:Y:S01]  /*e870*/  @!P6 ST.E.64 desc[UR44][R4.64], R98 ;  /* 0x000000620400e985 */ /* 0x0005e2000c101b2c */
[----:B------:R-:W-:Y:S01]  /*e880*/  @!P3 LOP3.LUT R11, R0, 0xfffffffe, RZ, 0xc0, !PT ;  /* 0xfffffffe000bb812 */ /* 0x000fe200078ec0ff */
[C---:B------:R-:W-:Y:S01]  /*e890*/  VIADD R0, R19.reuse, 0x50 ;  /* 0x0000005013007836 */ /* 0x040fe20000000000 */
[----:B-1----:R-:W-:Y:S02]  /*e8a0*/  @!P2 LOP3.LUT R15, R10, 0xfffffffe, RZ, 0xc0, !PT ;  /* 0xfffffffe0a0fa812 */ /* 0x002fe400078ec0ff */
[----:B------:R-:W-:Y:S01]  /*e8b0*/  @!P1 LOP3.LUT R17, R14, 0xfffffffe, RZ, 0xc0, !PT ;  /* 0xfffffffe0e119812 */ /* 0x000fe200078ec0ff */
[----:B------:R-:W-:Y:S01]  /*e8c0*/  VIADD R14, R19, 0x58 ;  /* 0x00000058130e7836 */ /* 0x000fe20000000000 */
[----:B------:R-:W-:Y:S02]  /*e8d0*/  ISETP.GE.AND P5, PT, R16, UR4, PT ;  /* 0x0000000410007c0c */ /* 0x000fe4000bfa6270 */
[----:B------:R-:W-:Y:S01]  /*e8e0*/  ISETP.GE.AND P6, PT, R18, UR4, PT ;  /* 0x0000000412007c0c */ /* 0x000fe2000bfc6270 */
[----:B0-----:R-:W-:-:S04]  /*e8f0*/  @!P0 IMAD.WIDE R2, R7, 0x4, R12 ;  /* 0x0000000407028825 */ /* 0x001fc800078e020c */
[--C-:B--2---:R-:W-:Y:S01]  /*e900*/  @!P4 IMAD.WIDE R4, R9, 0x4, R12.reuse ;  /* 0x000000040904c825 */ /* 0x104fe200078e020c */
[----:B------:R0:W-:Y:S01]  /*e910*/  @!P0 ST.E.64 desc[UR44][R2.64], R102 ;  /* 0x0000006602008985 */ /* 0x0001e2000c101b2c */
[----:B------:R-:W-:Y:S02]  /*e920*/  ISETP.GE.AND P0, PT, R0, UR4, PT ;  /* 0x0000000400007c0c */ /* 0x000fe4000bf06270 */
[--C-:B------:R-:W-:Y:S01]  /*e930*/  @!P3 IMAD.WIDE R6, R11, 0x4, R12.reuse ;  /* 0x000000040b06b825 */ /* 0x100fe200078e020c */
[----:B------:R1:W-:Y:S01]  /*e940*/  @!P4 ST.E.64 desc[UR44][R4.64], R106 ;  /* 0x0000006a0400c985 */ /* 0x0003e2000c101b2c */
[----:B------:R-:W-:Y:S02]  /*e950*/  ISETP.GE.AND P4, PT, R20, UR4, PT ;  /* 0x0000000414007c0c */ /* 0x000fe4000bf86270 */
[----:B------:R-:W-:Y:S01]  /*e960*/  @!P2 IMAD.WIDE R8, R15, 0x4, R12 ;  /* 0x000000040f08a825 */ /* 0x000fe200078e020c */
[----:B------:R2:W-:Y:S01]  /*e970*/  @!P3 ST.E.64 desc[UR44][R6.64], R110 ;  /* 0x0000006e0600b985 */ /* 0x0005e2000c101b2c */
[----:B------:R-:W-:-:S02]  /*e980*/  @!P5 LEA.HI R16, R16, R16, RZ, 0x1 ;  /* 0x000000101010d211 */ /* 0x000fc400078f08ff */
[----:B------:R-:W-:Y:S01]  /*e990*/  @!P1 IMAD.WIDE R10, R17, 0x4, R12 ;  /* 0x00000004110a9825 */ /* 0x000fe200078e020c */
[----:B------:R3:W-:Y:S01]  /*e9a0*/  @!P2 ST.E.64 desc[UR44][R8.64], R114 ;  /* 0x000000720800a985 */ /* 0x0007e2000c101b2c */
[----:B------:R-:W-:Y:S02]  /*e9b0*/  @!P6 LEA.HI R18, R18, R18, RZ, 0x1 ;  /* 0x000000121212e211 */ /* 0x000fe400078f08ff */
[C---:B------:R-:W-:Y:S01]  /*e9c0*/  VIADD R15, R19.reuse, 0x60 ;  /* 0x00000060130f7836 */ /* 0x040fe20000000000 */
[----:B------:R4:W-:Y:S01]  /*e9d0*/  @!P1 ST.E.64 desc[UR44][R10.64], R118 ;  /* 0x000000760a009985 */ /* 0x0009e2000c101b2c */
[C---:B------:R-:W-:Y:S01]  /*e9e0*/  VIADD R17, R19.reuse, 0x68 ;  /* 0x0000006813117836 */ /* 0x040fe20000000000 */
[----:B------:R-:W-:Y:S01]  /*e9f0*/  ISETP.GE.AND P1, PT, R14, UR4, PT ;  /* 0x000000040e007c0c */ /* 0x000fe2000bf26270 */
[----:B------:R-:W-:Y:S01]  /*ea00*/  VIADD R19, R19, 0x78 ;  /* 0x0000007813137836 */ /* 0x000fe20000000000 */
[----:B------:R-:W-:Y:S02]  /*ea10*/  ISETP.GE.AND P2, PT, R15, UR4, PT ;  /* 0x000000040f007c0c */ /* 0x000fe4000bf46270 */
[----:B------:R-:W-:-:S02]  /*ea20*/  ISETP.GE.AND P3, PT, R17, UR4, PT ;  /* 0x0000000411007c0c */ /* 0x000fc4000bf66270 */
[----:B0-----:R-:W-:Y:S02]  /*ea30*/  @!P5 LOP3.LUT R3, R16, 0xfffffffe, RZ, 0xc0, !PT ;  /* 0xfffffffe1003d812 */ /* 0x001fe400078ec0ff */
[----:B-1----:R-:W-:Y:S02]  /*ea40*/  @!P6 LOP3.LUT R5, R18, 0xfffffffe, RZ, 0xc0, !PT ;  /* 0xfffffffe1205e812 */ /* 0x002fe400078ec0ff */
[----:B------:R-:W-:Y:S01]  /*ea50*/  @!P0 LEA.HI R0, R0, R0, RZ, 0x1 ;  /* 0x0000000000008211 */ /* 0x000fe200078f08ff */
[--C-:B------:R-:W-:Y:S01]  /*ea60*/  @!P5 IMAD.WIDE R2, R3, 0x4, R12.reuse ;  /* 0x000000040302d825 */ /* 0x100fe200078e020c */
[----:B------:R-:W-:Y:S02]  /*ea70*/  @!P4 LEA.HI R20, R20, R20, RZ, 0x1 ;  /* 0x000000141414c211 */ /* 0x000fe400078f08ff */
[----:B------:R-:W-:Y:S01]  /*ea80*/  @!P1 LEA.HI R14, R14, R14, RZ, 0x1 ;  /* 0x0000000e0e0e9211 */ /* 0x000fe200078f08ff */
[----:B------:R-:W-:Y:S01]  /*ea90*/  @!P6 IMAD.WIDE R4, R5, 0x4, R12 ;  /* 0x000000040504e825 */ /* 0x000fe200078e020c */
[----:B------:R-:W-:Y:S01]  /*eaa0*/  @!P2 LEA.HI R15, R15, R15, RZ, 0x1 ;  /* 0x0000000f0f0fa211 */ /* 0x000fe200078f08ff */
[----:B------:R0:W-:Y:S01]  /*eab0*/  @!P5 ST.E.64 desc[UR44][R2.64], R122 ;  /* 0x0000007a0200d985 */ /* 0x0001e2000c101b2c */
[----:B------:R-:W-:-:S02]  /*eac0*/  @!P3 LEA.HI R17, R17, R17, RZ, 0x1 ;  /* 0x000000111111b211 */ /* 0x000fc400078f08ff */
[----:B--2---:R-:W-:Y:S01]  /*ead0*/  @!P0 LOP3.LUT R7, R0, 0xfffffffe, RZ, 0xc0, !PT ;  /* 0xfffffffe00078812 */ /* 0x004fe200078ec0ff */
[----:B------:R1:W-:Y:S01]  /*eae0*/  @!P6 ST.E.64 desc[UR44][R4.64], R126 ;  /* 0x0000007e0400e985 */ /* 0x0003e2000c101b2c */
[----:B---3--:R-:W-:Y:S02]  /*eaf0*/  @!P1 LOP3.LUT R9, R14, 0xfffffffe, RZ, 0xc0, !PT ;  /* 0xfffffffe0e099812 */ /* 0x008fe400078ec0ff */
[----:B------:R-:W-:Y:S02]  /*eb00*/  @!P2 LOP3.LUT R15, R15, 0xfffffffe, RZ, 0xc0, !PT ;  /* 0xfffffffe0f0fa812 */ /* 0x000fe400078ec0ff */
[----:B------:R-:W-:Y:S02]  /*eb10*/  @!P3 LOP3.LUT R17, R17, 0xfffffffe, RZ, 0xc0, !PT ;  /* 0xfffffffe1111b812 */ /* 0x000fe400078ec0ff */
[----:B----4-:R-:W-:Y:S01]  /*eb20*/  @!P4 LOP3.LUT R11, R20, 0xfffffffe, RZ, 0xc0, !PT ;  /* 0xfffffffe140bc812 */ /* 0x010fe200078ec0ff */
[----:B0-----:R-:W-:-:S04]  /*eb30*/  @!P0 IMAD.WIDE R2, R7, 0x4, R12 ;  /* 0x0000000407028825 */ /* 0x001fc800078e020c */
[--C-:B-1----:R-:W-:Y:S01]  /*eb40*/  @!P1 IMAD.WIDE R4, R9, 0x4, R12.reuse ;  /* 0x0000000409049825 */ /* 0x102fe200078e020c */
[----:B------:R0:W-:Y:S01]  /*eb50*/  @!P0 ST.E.64 desc[UR44][R2.64], R130 ;  /* 0x0000008202008985 */ /* 0x0001e2000c101b2c */
[----:B------:R-:W-:Y:S02]  /*eb60*/  ISETP.GE.AND P0, PT, R19, UR4, PT ;  /* 0x0000000413007c0c */ /* 0x000fe4000bf06270 */
[--C-:B------:R-:W-:Y:S01]  /*eb70*/  @!P2 IMAD.WIDE R6, R15, 0x4, R12.reuse ;  /* 0x000000040f06a825 */ /* 0x100fe200078e020c */
[----:B------:R0:W-:Y:S03]  /*eb80*/  @!P1 ST.E.64 desc[UR44][R4.64], R134 ;  /* 0x0000008604009985 */ /* 0x0001e6000c101b2c */
[--C-:B------:R-:W-:Y:S01]  /*eb90*/  @!P3 IMAD.WIDE R8, R17, 0x4, R12.reuse ;  /* 0x000000041108b825 */ /* 0x100fe200078e020c */
[----:B------:R0:W-:Y:S03]  /*eba0*/  @!P2 ST.E.64 desc[UR44][R6.64], R138 ;  /* 0x0000008a0600a985 */ /* 0x0001e6000c101b2c */
[----:B------:R-:W-:Y:S01]  /*ebb0*/  @!P4 IMAD.WIDE R10, R11, 0x4, R12 ;  /* 0x000000040b0ac825 */ /* 0x000fe200078e020c */
[----:B------:R0:W-:Y:S04]  /*ebc0*/  @!P3 ST.E.64 desc[UR44][R8.64], R142 ;  /* 0x0000008e0800b985 */ /* 0x0001e8000c101b2c */
[----:B------:R0:W-:Y:S01]  /*ebd0*/  @!P4 ST.E.64 desc[UR44][R10.64], R146 ;  /* 0x000000920a00c985 */ /* 0x0001e2000c101b2c */
[----:B------:R-:W-:Y:S05]  /*ebe0*/  @P0 BRA `(.L_x_950) ;  /* 0x0000004000980947 */ /* 0x000fea0003800000 */
[----:B------:R-:W-:-:S04]  /*ebf0*/  LEA.HI R19, R19, R19, RZ, 0x1 ;  /* 0x0000001313137211 */ /* 0x000fc800078f08ff */
[----:B0-----:R-:W-:-:S05]  /*ec00*/  LOP3.LUT R3, R19, 0xfffffffe, RZ, 0xc0, !PT ;  /* 0xfffffffe13037812 */ /* 0x001fca00078ec0ff */
[----:B------:R-:W-:-:S05]  /*ec10*/  IMAD.WIDE R2, R3, 0x4, R12 ;  /* 0x0000000403027825 */ /* 0x000fca00078e020c */
[----:B------:R0:W-:Y:S01]  /*ec20*/  ST.E.64 desc[UR44][R2.64], R150 ;  /* 0x0000009602007985 */ /* 0x0001e2000c101b2c */
[----:B------:R-:W-:Y:S05]  /*ec30*/  BRA `(.L_x_950) ;  /* 0x0000004000847947 */ /* 0x000fea0003800000 */
.L_x_1029:
[----:B0-----:R-:W0:Y:S02]  /*ec40*/  S2R R0, SR_TID.X ;  /* 0x0000000000007919 */ /* 0x001e240000002100 */
        /* <DEDUP_REMOVED lines=13> */
[----:B------:R-:W-:Y:S01]  /*ed20*/  SHF.R.S32.HI R5, RZ, 0x1f, R18 ;  /* 0x0000001fff057819 */ /* 0x000fe20000011412 */
[----:B------:R-:W-:Y:S02]  /*ed30*/  ULDC.64 UR6, c[0x0][0xbd0] ;  /* 0x0002f40000067ab9 */ /* 0x000fe40000000a00 */
[----:B------:R-:W-:-:S04]  /*ed40*/  IMAD.WIDE.U32 R2, R18, UR6, RZ ;  /* 0x0000000612027c25 */ /* 0x000fc8000f8e00ff */
[----:B------:R-:W1:Y:S01]  /*ed50*/  LDC.64 R12, c[0x0][0xbd8] ;  /* 0x0002f600ff0c7b82 */ /* 0x000e620000000a00 */
[----:B------:R-:W-:-:S04]  /*ed60*/  IMAD R5, R5, UR6, RZ ;  /* 0x0000000605057c24 */ /* 0x000fc8000f8e02ff */
[----:B------:R-:W-:Y:S02]  /*ed70*/  IMAD R5, R18, UR7, R5 ;  /* 0x0000000712057c24 */ /* 0x000fe4000f8e0205 */
[----:B------:R-:W-:Y:S01]  /*ed80*/  IMAD.MOV R18, RZ, RZ, -R18 ;  /* 0x000000ffff127224 */ /* 0x000fe200078e0a12 */
[----:B------:R-:W2:Y:S01]  /*ed90*/  @P0 LDC R9, c[0x0][0xbec] ;  /* 0x0002fb00ff090b82 */ /* 0x000ea20000000800 */
[----:B------:R-:W-:Y:S02]  /*eda0*/  IMAD.IADD R3, R3, 0x1, R5 ;  /* 0x0000000103037824 */ /* 0x000fe400078e0205 */
[----:B------:R-:W-:-:S05]  /*edb0*/  IMAD.MOV.U32 R5, RZ, RZ, R0 ;  /* 0x000000ffff057224 */ /* 0x000fca00078e0000 */
[----:B------:R-:W3:Y:S01]  /*edc0*/  S2UR UR8, SR_CTAID.Y ;  /* 0x00000000000879c3 */ /* 0x000ee20000002600 */
[----:B0-----:R-:W-:-:S07]  /*edd0*/  USHF.R.S32.HI UR5, URZ, 0x1f, UR4 ;  /* 0x0000001f3f057899 */ /* 0x001fce0008011404 */
[----:B------:R-:W3:Y:S01]  /*ede0*/  LDC R7, c[0x0][0xc50] ;  /* 0x00031400ff077b82 */ /* 0x000ee20000000800 */
[C---:B-1----:R-:W-:Y:S02]  /*edf0*/  IMAD R8, R12.reuse, UR5, RZ ;  /* 0x000000050c087c24 */ /* 0x042fe4000f8e02ff */
[----:B------:R-:W-:-:S04]  /*ee00*/  IMAD.WIDE.U32 R2, R12, UR4, R2 ;  /* 0x000000040c027c25 */ /* 0x000fc8000f8e0002 */
[----:B------:R-:W-:Y:S01]  /*ee10*/  IMAD R13, R13, UR4, R8 ;  /* 0x000000040d0d7c24 */ /* 0x000fe2000f8e0208 */
[----:B------:R-:W0:Y:S01]  /*ee20*/  @P0 LDC R11, c[0x0][0xbf0] ;  /* 0x0002fc00ff0b0b82 */ /* 0x000e220000000800 */
[----:B--2---:R-:W-:Y:S01]  /*ee30*/  @P0 IMAD.HI.U32 R4, R0, R9, RZ ;  /* 0x0000000900040227 */ /* 0x004fe200078e00ff */
[----:B------:R-:W-:-:S03]  /*ee40*/  ULDC.64 UR4, c[0x0][0xbe0] ;  /* 0x0002f80000047ab9 */ /* 0x000fc60000000a00 */
[----:B------:R-:W-:Y:S02]  /*ee50*/  IMAD.IADD R3, R13, 0x1, R3 ;  /* 0x000000010d037824 */ /* 0x000fe400078e0203 */
[----:B---3--:R-:W-:-:S04]  /*ee60*/  IMAD R9, R7, R18, UR8 ;  /* 0x0000000807097e24 */ /* 0x008fc8000f8e0212 */
[----:B------:R-:W-:Y:S01]  /*ee70*/  IMAD.WIDE.U32 R2, R9, UR4, R2 ;  /* 0x0000000409027c25 */ /* 0x000fe2000f8e0002 */
[----:B0-----:R-:W-:Y:S02]  /*ee80*/  @P0 SHF.R.U32.HI R5, RZ, R11, R4 ;  /* 0x0000000bff050219 */ /* 0x001fe40000011604 */
[----:B------:R-:W-:Y:S02]  /*ee90*/  SHF.R.S32.HI R4, RZ, 0x1f, R9 ;  /* 0x0000001fff047819 */ /* 0x000fe40000011409 */
[----:B------:R-:W-:Y:S01]  /*eea0*/  IADD3 R2, P0, R5, R2, RZ ;  /* 0x0000000205027210 */ /* 0x000fe20007f1e0ff */
[----:B------:R-:W-:Y:S02]  /*eeb0*/  IMAD.MOV R7, RZ, RZ, -R5 ;  /* 0x000000ffff077224 */ /* 0x000fe400078e0a05 */
[----:B------:R-:W-:Y:S02]  /*eec0*/  IMAD R4, R4, UR4, RZ ;  /* 0x0000000404047c24 */ /* 0x000fe4000f8e02ff */
[----:B------:R-:W-:-:S02]  /*eed0*/  IMAD R7, R6, R7, R0 ;  /* 0x0000000706077224 */ /* 0x000fc400078e0200 */
[----:B------:R-:W-:Y:S01]  /*eee0*/  IMAD R4, R9, UR5, R4 ;  /* 0x0000000509047c24 */ /* 0x000fe2000f8e0204 */
[----:B------:R-:W-:Y:S01]  /*eef0*/  SHF.R.S32.HI R9, RZ, 0x1f, R5 ;  /* 0x0000001fff097819 */ /* 0x000fe20000011405 */
[----:B------:R-:W-:Y:S01]  /*ef00*/  ULDC.64 UR4, c[0x0][0xbc8] ;  /* 0x0002f20000047ab9 */ /* 0x000fe20000000a00 */
[----:B------:R-:W-:Y:S02]  /*ef10*/  SHF.R.S32.HI R0, RZ, 0x1f, R7 ;  /* 0x0000001fff007819 */ /* 0x000fe40000011407 */
[----:B------:R-:W-:-:S03]  /*ef20*/  IADD3.X R3, R9, R3, R4, P0, !PT ;  /* 0x0000000309037210 */ /* 0x000fc600007fe404 */
[----:B------:R-:W-:Y:S02]  /*ef30*/  IMAD R0, R0, UR4, RZ ;  /* 0x0000000400007c24 */ /* 0x000fe4000f8e02ff */
[----:B------:R-:W-:-:S04]  /*ef40*/  IMAD.WIDE.U32 R2, R7, UR4, R2 ;  /* 0x0000000407027c25 */ /* 0x000fc8000f8e0002 */
[----:B------:R-:W-:Y:S01]  /*ef50*/  IMAD R5, R7, UR5, R0 ;  /* 0x0000000507057c24 */ /* 0x000fe2000f8e0200 */
[----:B------:R-:W-:Y:S02]  /*ef60*/  ULDC.64 UR4, c[0x0][0xba8] ;  /* 0x0002ea0000047ab9 */ /* 0x000fe40000000a00 */
[----:B------:R-:W-:Y:S01]  /*ef70*/  LEA R4, P0, R2, UR4, 0x2 ;  /* 0x0000000402047c11 */ /* 0x000fe2000f8010ff */
[----:B------:R-:W-:-:S05]  /*ef80*/  IMAD.IADD R3, R3, 0x1, R5 ;  /* 0x0000000103037824 */ /* 0x000fca00078e0205 */
[----:B------:R-:W-:Y:S01]  /*ef90*/  LEA.HI.X R5, R2, UR5, R3, 0x2, P0 ;  /* 0x0000000502057c11 */ /* 0x000fe200080f1403 */
[----:B------:R-:W-:-:S05]  /*efa0*/  IMAD.MOV.U32 R3, RZ, RZ, -0x800000 ;  /* 0xff800000ff037424 */ /* 0x000fca00078e00ff */
[----:B------:R0:W-:Y:S01]  /*efb0*/  STG.E desc[UR44][R4.64], R3 ;  /* 0x0000000304007986 */ /* 0x0001e2000c10192c */
[----:B------:R-:W-:Y:S05]  /*efc0*/  BRA `(.L_x_950) ;  /* 0x0000003c00a07947 */ /* 0x000fea0003800000 */
.L_x_948:
[----:B------:R-:W-:-:S08]  /*efd0*/  NOP ;  /* 0x0000000000007918 */ /* 0x000fd00000000000 */
[----:B--2---:R-:W0:-:S00]  /*efe0*/  USETMAXREG.DEALLOC.CTAPOOL 0x18 ;  /* 0x00000018000079c8 */ /* 0x004e0000080e0500 */
        /* <DEDUP_REMOVED lines=16> */
.L_x_1032:
[----:B------:R-:W-:Y:S01]  /*f0f0*/  ULDC UR7, c[0x0][0xc50] ;  /* 0x0003140000077ab9 */ /* 0x000fe20000000800 */
[----:B------:R-:W-:Y:S01]  /*f100*/  UMOV UR36, UR6 ;  /* 0x0000000600247c82 */ /* 0x000fe20008000000 */
[----:B------:R-:W-:-:S11]  /*f110*/  UISETP.NE.AND UP0, UPT, UR7, 0x1, UPT ;  /* 0x000000010700788c */ /* 0x000fd6000bf05270 */
[----:B------:R-:W-:Y:S01]  /*f120*/  @UP0 ULDC UR4, c[0x0][0xc54] ;  /* 0x0003150000040ab9 */ /* 0x000fe20000000800 */
[----:B------:R-:W-:Y:S01]  /*f130*/  @UP0 ULDC UR8, c[0x0][0xc58] ;  /* 0x0003160000080ab9 */ /* 0x000fe20000000800 */
[----:B------:R-:W-:-:S04]  /*f140*/  UIMAD.WIDE.U32 UR4, UR6, UR4, URZ ;  /* 0x00000004060472a5 */ /* 0x000fc8000f8e003f */
[----:B------:R-:W-:-:S12]  /*f150*/  @UP0 USHF.R.U32.HI UR36, URZ, UR8, UR5 ;  /* 0x000000083f240299 */ /* 0x000fd80008011605 */
.L_x_1033:
[----:B------:R-:W-:Y:S01]  /*f160*/  ISETP.GE.AND P0, PT, R19, RZ, PT ;  /* 0x000000ff1300720c */ /* 0x000fe20003f06270 */
[----:B------:R-:W-:Y:S01]  /*f170*/  UIADD3 UR41, -UR36, URZ, URZ ;  /* 0x0000003f24297290 */ /* 0x000fe2000fffe13f */
[----:B------:R-:W-:Y:S02]  /*f180*/  IMAD.MOV.U32 R9, RZ, RZ, 0x1 ;  /* 0x00000001ff097424 */ /* 0x000fe400078e00ff */
[----:B------:R-:W-:Y:S01]  /*f190*/  IMAD.MOV.U32 R0, RZ, RZ, RZ ;  /* 0x000000ffff007224 */ /* 0x000fe200078e00ff */
[----:B------:R-:W-:Y:S01]  /*f1a0*/  UIMAD UR41, UR7, UR41, UR6 ;  /* 0x00000029072972a4 */ /* 0x000fe2000f8e0206 */
[----:B------:R-:W-:-:S07]  /*f1b0*/  IMAD.MOV.U32 R3, RZ, RZ, 0x1 ;  /* 0x00000001ff037424 */ /* 0x000fce00078e00ff */
[----:B------:R-:W-:Y:S05]  /*f1c0*/  @!P0 BRA `(.L_x_1034) ;  /* 0x0000003800608947 */ /* 0x000fea0003800000 */
[----:B------:R-:W0:Y:S01]  /*f1d0*/  S2UR UR40, SR_CTAID.X ;  /* 0x00000000002879c3 */ /* 0x000e220000002500 */
[----:B------:R-:W-:Y:S01]  /*f1e0*/  ULDC.64 UR4, c[0x0][0x418] ;  /* 0x0001060000047ab9 */ /* 0x000fe20000000a00 */
[----:B------:R-:W-:Y:S01]  /*f1f0*/  ULDC UR6, c[0x0][0x448] ;  /* 0x0001120000067ab9 */ /* 0x000fe20000000800 */
[----:B------:R-:W-:Y:S02]  /*f200*/  UISETP.NE.U32.AND UP0, UPT, UR4, URZ, UPT ;  /* 0x0000003f0400728c */ /* 0x000fe4000bf05070 */
[----:B------:R-:W-:Y:S02]  /*f210*/  UISETP.NE.AND UP1, UPT, UR6, 0x1, UPT ;  /* 0x000000010600788c */ /* 0x000fe4000bf25270 */
[----:B------:R-:W-:Y:S01]  /*f220*/  UISETP.NE.AND.EX UP0, UPT, UR5, URZ, UPT, UP0 ;  /* 0x0000003f0500728c */ /* 0x000fe2000bf05300 */
[----:B------:R-:W-:Y:S02]  /*f230*/  ULDC UR6, c[0x0][0x424] ;  /* 0x0001090000067ab9 */ /* 0x000fe40000000800 */
[----:B------:R-:W-:Y:S01]  /*f240*/  ULDC.64 UR4, c[0x0][0x9e0] ;  /* 0x0002780000047ab9 */ /* 0x000fe20000000a00 */
[----:B------:R-:W-:-:S02]  /*f250*/  USEL UR9, UR6, 0x1, UP0 ;  /* 0x0000000106097887 */ /* 0x000fc40008000000 */
[----:B------:R-:W-:Y:S01]  /*f260*/  UISETP.GE.AND UP0, UPT, UR5, 0x1, UPT ;  /* 0x000000010500788c */ /* 0x000fe2000bf06270 */
[----:B------:R-:W-:Y:S02]  /*f270*/  ULDC UR10, c[0x0][0x288] ;  /* 0x0000a200000a7ab9 */ /* 0x000fe40000000800 */
[----:B------:R-:W-:Y:S01]  /*f280*/  @UP1 ULDC UR7, c[0x0][0x44c] ;  /* 0x0001130000071ab9 */ /* 0x000fe20000000800 */
[----:B------:R-:W-:Y:S01]  /*f290*/  ULDC UR12, c[0x0][0x2f0] ;  /* 0x0000bc00000c7ab9 */ /* 0x000fe20000000800 */
[----:B------:R-:W-:Y:S01]  /*f2a0*/  UIADD3 UR11, -UR10, 0x1, URZ ;  /* 0x000000010a0b7890 */ /* 0x000fe2000fffe13f */
[----:B------:R-:W-:Y:S01]  /*f2b0*/  PLOP3.LUT P1, PT, PT, PT, UP0, 0x80, 0x0 ;  /* 0x000000000000781c */ /* 0x000fe20003f2f008 */
[----:B------:R-:W-:Y:S01]  /*f2c0*/  UIMAD UR13, UR9, UR12, 0x7f ;  /* 0x0000007f090d74a4 */ /* 0x000fe2000f8e020c */
[----:B------:R-:W-:Y:S01]  /*f2d0*/  @UP1 ULDC UR14, c[0x0][0x450] ;  /* 0x00011400000e1ab9 */ /* 0x000fe20000000800 */
[----:B------:R-:W-:Y:S02]  /*f2e0*/  UIMAD UR11, UR9, UR12, UR11 ;  /* 0x0000000c090b72a4 */ /* 0x000fe4000f8e020b */
[----:B0-----:R-:W-:-:S04]  /*f2f0*/  USHF.L.U32 UR40, UR40, 0x7, URZ ;  /* 0x0000000728287899 */ /* 0x001fc8000800063f */
[----:B------:R-:W-:-:S04]  /*f300*/  UIADD3 UR8, UR40, 0x7f, URZ ;  /* 0x0000007f28087890 */ /* 0x000fc8000fffe03f */
[----:B------:R-:W-:-:S04]  /*f310*/  UIMAD.WIDE.U32 UR6, UR8, UR7, URZ ;  /* 0x00000007080672a5 */ /* 0x000fc8000f8e003f */
[----:B------:R-:W-:Y:S02]  /*f320*/  @UP1 USHF.R.U32.HI UR8, URZ, UR14, UR7 ;  /* 0x0000000e3f081299 */ /* 0x000fe40008011607 */
[----:B------:R-:W-:Y:S02]  /*f330*/  USHF.R.S32.HI UR7, URZ, 0x1f, UR13 ;  /* 0x0000001f3f077899 */ /* 0x000fe4000801140d */
[----:B------:R-:W-:Y:S02]  /*f340*/  UIADD3 UR6, UR11, UR8, URZ ;  /* 0x000000080b067290 */ /* 0x000fe4000fffe03f */
[----:B------:R-:W-:Y:S02]  /*f350*/  ULEA.HI UR7, UR7, UR13, URZ, 0x7 ;  /* 0x0000000d07077291 */ /* 0x000fe4000f8f383f */
[----:B------:R-:W-:Y:S02]  /*f360*/  UIADD3 UR4, UR6, UR4, URZ ;  /* 0x0000000406047290 */ /* 0x000fe4000fffe03f */
[----:B------:R-:W-:Y:S01]  /*f370*/  USHF.R.S32.HI UR39, URZ, 0x7, UR7 ;  /* 0x000000073f277899 */ /* 0x000fe20008011407 */
[----:B------:R-:W-:Y:S11]  /*f380*/  @!P1 BRA `(.L_x_1035) ;  /* 0x0000000000449947 */ /* 0x000ff60003800000 */
[----:B------:R-:W-:Y:S01]  /*f390*/  ISETP.LT.AND P0, PT, RZ, UR6, PT ;  /* 0x00000006ff007c0c */ /* 0x000fe2000bf01270 */
[----:B------:R-:W-:-:S12]  /*f3a0*/  UIADD3 UR8, UR6, -0x1, URZ ;  /* 0xffffffff06087890 */ /* 0x000fd8000fffe03f */
[----:B------:R-:W-:Y:S05]  /*f3b0*/  @P0 BRA `(.L_x_1036) ;  /* 0x00000000001c0947 */ /* 0x000fea0003800000 */
[----:B------:R-:W-:Y:S02]  /*f3c0*/  UISETP.NE.AND UP0, UPT, UR5, 0x1, UPT ;  /* 0x000000010500788c */ /* 0x000fe4000bf05270 */
[----:B------:R-:W-:-:S09]  /*f3d0*/  UIADD3 UR8, -UR6, URZ, URZ ;  /* 0x0000003f06087290 */ /* 0x000fd2000fffe13f */
[----:B------:R-:W-:Y:S02]  /*f3e0*/  @UP0 ULDC.64 UR14, c[0x0][0x9e8] ;  /* 0x00027a00000e0ab9 */ /* 0x000fe40000000a00 */
[----:B------:R-:W-:-:S04]  /*f3f0*/  UIMAD.WIDE.U32 UR6, UR8, UR14, URZ ;  /* 0x0000000e080672a5 */ /* 0x000fc8000f8e003f */
[----:B------:R-:W-:-:S04]  /*f400*/  @UP0 USHF.R.U32.HI UR8, URZ, UR15, UR7 ;  /* 0x0000000f3f080299 */ /* 0x000fc80008011607 */
[----:B------:R-:W-:Y:S01]  /*f410*/  ULOP3.LUT UR8, URZ, UR8, URZ, 0x33, !UPT ;  /* 0x000000083f087292 */ /* 0x000fe2000f8e333f */
[----:B------:R-:W-:Y:S11]  /*f420*/  BRA `(.L_x_1037) ;  /* 0x0000000000107947 */ /* 0x000ff60003800000 */
.L_x_1036:
[----:B------:R-:W-:-:S11]  /*f430*/  UISETP.NE.AND UP0, UPT, UR5, 0x1, UPT ;  /* 0x000000010500788c */ /* 0x000fd6000bf05270 */
[----:B------:R-:W-:Y:S02]  /*f440*/  @UP0 ULDC.64 UR14, c[0x0][0x9e8] ;  /* 0x00027a00000e0ab9 */ /* 0x000fe40000000a00 */
[----:B------:R-:W-:-:S04]  /*f450*/  UIMAD.WIDE.U32 UR6, UR8, UR14, URZ ;  /* 0x0000000e080672a5 */ /* 0x000fc8000f8e003f */
[----:B------:R-:W-:-:S12]  /*f460*/  @UP0 USHF.R.U32.HI UR8, URZ, UR15, UR7 ;  /* 0x0000000f3f080299 */ /* 0x000fd80008011607 */
.L_x_1037:
[----:B------:R-:W-:-:S04]  /*f470*/  UIMAD UR8, UR8, UR5, UR5 ;  /* 0x00000005080872a4 */ /* 0x000fc8000f8e0205 */
[----:B------:R-:W-:-:S04]  /*f480*/  UISETP.LT.AND UP0, UPT, UR4, UR8, UPT ;  /* 0x000000080400728c */ /* 0x000fc8000bf01270 */
[----:B------:R-:W-:-:S12]  /*f490*/  USEL UR4, UR4, UR8, UP0 ;  /* 0x0000000804047287 */ /* 0x000fd80008000000 */
.L_x_1035:
[----:B------:R-:W-:Y:S01]  /*f4a0*/  UIADD3 UR4, UR4, 0x7f, URZ ;  /* 0x0000007f04047890 */ /* 0x000fe2000fffe03f */
[----:B------:R-:W-:Y:S01]  /*f4b0*/  @UP1 ULDC UR6, c[0x0][0x44c] ;  /* 0x0001130000061ab9 */ /* 0x000fe20000000800 */
[----:B------:R-:W-:Y:S02]  /*f4c0*/  @UP1 ULDC UR11, c[0x0][0x450] ;  /* 0x00011400000b1ab9 */ /* 0x000fe40000000800 */
[----:B------:R-:W-:Y:S02]  /*f4d0*/  USHF.R.S32.HI UR8, URZ, 0x1f, UR4 ;  /* 0x0000001f3f087899 */ /* 0x000fe40008011404 */
[----:B------:R-:W-:Y:S02]  /*f4e0*/  UIMAD.WIDE.U32 UR6, UR40, UR6, URZ ;  /* 0x00000006280672a5 */ /* 0x000fe4000f8e003f */
[----:B------:R-:W-:Y:S02]  /*f4f0*/  ULEA.HI UR8, UR8, UR4, URZ, 0x7 ;  /* 0x0000000408087291 */ /* 0x000fe4000f8f383f */
[----:B------:R-:W-:Y:S01]  /*f500*/  UIMAD UR9, UR9, UR12, -UR10 ;  /* 0x0000000c090972a4 */ /* 0x000fe2000f8e0a0a */
[----:B------:R-:W-:Y:S01]  /*f510*/  UMOV UR4, UR40 ;  /* 0x0000002800047c82 */ /* 0x000fe20008000000 */
[----:B------:R-:W-:-:S02]  /*f520*/  USHF.R.S32.HI UR42, URZ, 0x7, UR8 ;  /* 0x000000073f2a7899 */ /* 0x000fc40008011408 */
[----:B------:R-:W-:Y:S02]  /*f530*/  @UP1 USHF.R.U32.HI UR4, URZ, UR11, UR7 ;  /* 0x0000000b3f041299 */ /* 0x000fe40008011607 */
[----:B------:R-:W-:Y:S02]  /*f540*/  UISETP.LT.AND UP0, UPT, UR39, UR42, UPT ;  /* 0x0000002a2700728c */ /* 0x000fe4000bf01270 */
[----:B------:R-:W-:Y:S01]  /*f550*/  UIADD3 UR4, UR9, UR4, URZ ;  /* 0x0000000409047290 */ /* 0x000fe2000fffe03f */
[----:B------:R-:W-:Y:S01]  /*f560*/  ULDC UR8, c[0x0][0x9dc] ;  /* 0x0002770000087ab9 */ /* 0x000fe20000000800 */
[----:B------:R-:W-:Y:S02]  /*f570*/  USEL UR9, UR39, UR42, UP0 ;  /* 0x0000002a27097287 */ /* 0x000fe40008000000 */
[----:B------:R-:W-:Y:S01]  /*f580*/  UIADD3 UR8, UR4, -UR8, URZ ;  /* 0x8000000804087290 */ /* 0x000fe2000fffe03f */
[----:B------:R-:W-:Y:S11]  /*f590*/  @!P1 BRA `(.L_x_1038) ;  /* 0x0000000000449947 */ /* 0x000ff60003800000 */
[----:B------:R-:W-:-:S06]  /*f5a0*/  UISETP.GT.AND UP0, UPT, UR4, -0x1, UPT ;  /* 0xffffffff0400788c */ /* 0x000fcc000bf04270 */
[----:B------:R-:W-:-:S13]  /*f5b0*/  PLOP3.LUT P0, PT, PT, PT, UP0, 0x80, 0x0 ;  /* 0x000000000000781c */ /* 0x000fda0003f0f008 */
[----:B------:R-:W-:Y:S05]  /*f5c0*/  @P0 BRA `(.L_x_1039) ;  /* 0x00000000001c0947 */ /* 0x000fea0003800000 */
[----:B------:R-:W-:Y:S02]  /*f5d0*/  UISETP.NE.AND UP0, UPT, UR5, 0x1, UPT ;  /* 0x000000010500788c */ /* 0x000fe4000bf05270 */
[----:B------:R-:W-:-:S09]  /*f5e0*/  ULOP3.LUT UR4, URZ, UR4, URZ, 0x33, !UPT ;  /* 0x000000043f047292 */ /* 0x000fd2000f8e333f */
[----:B------:R-:W-:Y:S02]  /*f5f0*/  @UP0 ULDC.64 UR10, c[0x0][0x9e8] ;  /* 0x00027a00000a0ab9 */ /* 0x000fe40000000a00 */
[----:B------:R-:W-:-:S04]  /*f600*/  UIMAD.WIDE.U32 UR6, UR4, UR10, URZ ;  /* 0x0000000a040672a5 */ /* 0x000fc8000f8e003f */
[----:B------:R-:W-:-:S04]  /*f610*/  @UP0 USHF.R.U32.HI UR4, URZ, UR11, UR7 ;  /* 0x0000000b3f040299 */ /* 0x000fc80008011607 */
[----:B------:R-:W-:Y:S01]  /*f620*/  ULOP3.LUT UR4, URZ, UR4, URZ, 0x33, !UPT ;  /* 0x000000043f047292 */ /* 0x000fe2000f8e333f */
[----:B------:R-:W-:Y:S11]  /*f630*/  BRA `(.L_x_1040) ;  /* 0x0000000000107947 */ /* 0x000ff60003800000 */
.L_x_1039:
[----:B------:R-:W-:-:S11]  /*f640*/  UISETP.NE.AND UP0, UPT, UR5, 0x1, UPT ;  /* 0x000000010500788c */ /* 0x000fd6000bf05270 */
[----:B------:R-:W-:Y:S02]  /*f650*/  @UP0 ULDC.64 UR10, c[0x0][0x9e8] ;  /* 0x00027a00000a0ab9 */ /* 0x000fe40000000a00 */
[----:B------:R-:W-:-:S04]  /*f660*/  UIMAD.WIDE.U32 UR6, UR4, UR10, URZ ;  /* 0x0000000a040672a5 */ /* 0x000fc8000f8e003f */
[----:B------:R-:W-:-:S12]  /*f670*/  @UP0 USHF.R.U32.HI UR4, URZ, UR11, UR7 ;  /* 0x0000000b3f040299 */ /* 0x000fd80008011607 */
.L_x_1040:
[----:B------:R-:W-:-:S04]  /*f680*/  UIMAD UR4, UR4, UR5, URZ ;  /* 0x00000005040472a4 */ /* 0x000fc8000f8e023f */
[----:B------:R-:W-:-:S04]  /*f690*/  UISETP.LT.AND UP0, UPT, UR8, UR4, UPT ;  /* 0x000000040800728c */ /* 0x000fc8000bf01270 */
[----:B------:R-:W-:-:S12]  /*f6a0*/  USEL UR8, UR8, UR4, !UP0 ;  /* 0x0000000408087287 */ /* 0x000fd8000c000000 */
.L_x_1038:
[----:B------:R-:W-:Y:S02]  /*f6b0*/  USHF.R.S32.HI UR4, URZ, 0x1f, UR8 ;  /* 0x0000001f3f047899 */ /* 0x000fe40008011408 */
[----:B------:R-:W-:Y:S02]  /*f6c0*/  USHF.R.U32.HI UR5, URZ, 0x10, UR41 ;  /* 0x000000103f057899 */ /* 0x000fe40008011629 */
[----:B------:R-:W-:Y:S02]  /*f6d0*/  ULEA.HI UR4, UR4, UR8, URZ, 0x7 ;  /* 0x0000000804047291 */ /* 0x000fe4000f8f383f */
[----:B------:R-:W-:Y:S02]  /*f6e0*/  UISETP.NE.AND UP0, UPT, UR5, URZ, UPT ;  /* 0x0000003f0500728c */ /* 0x000fe4000bf05270 */
[----:B------:R-:W-:Y:S02]  /*f6f0*/  USHF.R.S32.HI UR4, URZ, 0x7, UR4 ;  /* 0x000000073f047899 */ /* 0x000fe40008011404 */
[----:B------:R-:W-:-:S04]  /*f700*/  ULOP3.LUT UR41, UR41, 0xffff, URZ, 0xc0, !UPT ;  /* 0x0000ffff29297892 */ /* 0x000fc8000f8ec03f */
[----:B------:R-:W-:-:S03]  /*f710*/  VIMNMX R7, RZ, UR4, !PT ;  /* 0x00000004ff077c48 */ /* 0x000fc6000ffe0100 */
[----:B------:R-:W-:Y:S01]  /*f720*/  @!UP0 ULDC UR5, c[0x0][0x9f0] ;  /* 0x00027c0000058ab9 */ /* 0x000fe20000000800 */
[----:B------:R-:W-:Y:S01]  /*f730*/  ISETP.LT.AND P0, PT, R7, UR9, PT ;  /* 0x0000000907007c0c */ /* 0x000fe2000bf01270 */
[----:B------:R0:W-:Y:S04]  /*f740*/  STL [R1+0x8], R7 ;  /* 0x0000080701007387 */ /* 0x0001e80000100800 */
[----:B------:R0:W-:Y:S08]  /*f750*/  STL [R1+0xc], RZ ;  /* 0x00000cff01007387 */ /* 0x0001f00000100800 */
[----:B0-----:R-:W-:Y:S05]  /*f760*/  @!P0 BRA `(.L_x_1041) ;  /* 0x0000000000708947 */ /* 0x001fea0003800000 */
[----:B------:R-:W-:Y:S01]  /*f770*/  IMAD.U32 R6, RZ, RZ, UR5 ;  /* 0x00000005ff067e24 */ /* 0x000fe2000f8e00ff */
[----:B------:R-:W-:Y:S01]  /*f780*/  UIADD3 UR4, UR5, -0x1, UR9 ;  /* 0xffffffff05047890 */ /* 0x000fe2000fffe009 */
[----:B------:R-:W-:-:S03]  /*f790*/  IMAD.MOV.U32 R2, RZ, RZ, RZ ;  /* 0x000000ffff027224 */ /* 0x000fc600078e00ff */
[-C--:B------:R-:W-:Y:S02]  /*f7a0*/  IABS R0, R6.reuse ;  /* 0x0000000600007213 */ /* 0x080fe40000000000 */
[----:B------:R-:W-:Y:S02]  /*f7b0*/  IABS R6, R6 ;  /* 0x0000000600067213 */ /* 0x000fe40000000000 */
[----:B------:R-:W0:Y:S08]  /*f7c0*/  I2F.RP R4, R0 ;  /* 0x0000000000047306 */ /* 0x000e300000209400 */
[----:B0-----:R-:W0:Y:S02]  /*f7d0*/  MUFU.RCP R4, R4 ;  /* 0x0000000400047308 */ /* 0x001e240000001000 */
[----:B0-----:R-:W-:-:S06]  /*f7e0*/  VIADD R3, R4, 0xffffffe ;  /* 0x0ffffffe04037836 */ /* 0x001fcc0000000000 */
[----:B------:R-:W0:Y:S02]  /*f7f0*/  F2I.FTZ.U32.TRUNC.NTZ R3, R3 ;  /* 0x0000000300037305 */ /* 0x000e24000021f000 */
[----:B0-----:R-:W-:-:S04]  /*f800*/  IMAD.MOV R5, RZ, RZ, -R3 ;  /* 0x000000ffff057224 */ /* 0x001fc800078e0a03 */
[----:B------:R-:W-:-:S04]  /*f810*/  IMAD R5, R5, R0, RZ ;  /* 0x0000000005057224 */ /* 0x000fc800078e02ff */
[----:B------:R-:W-:Y:S01]  /*f820*/  IMAD.HI.U32 R5, R3, R5, R2 ;  /* 0x0000000503057227 */ /* 0x000fe200078e0002 */
[----:B------:R-:W-:-:S03]  /*f830*/  IADD3 R2, -R7, UR4, RZ ;  /* 0x0000000407027c10 */ /* 0x000fc6000fffe1ff */
[----:B------:R-:W-:Y:S01]  /*f840*/  IMAD.MOV R3, RZ, RZ, -R6 ;  /* 0x000000ffff037224 */ /* 0x000fe200078e0a06 */
[----:B------:R-:W-:Y:S02]  /*f850*/  IABS R4, R2 ;  /* 0x0000000200047213 */ /* 0x000fe40000000000 */
[----:B------:R-:W-:-:S03]  /*f860*/  LOP3.LUT R2, R2, UR5, RZ, 0x3c, !PT ;  /* 0x0000000502027c12 */ /* 0x000fc6000f8e3cff */
[----:B------:R-:W-:Y:S01]  /*f870*/  IMAD.HI.U32 R5, R5, R4, RZ ;  /* 0x0000000405057227 */ /* 0x000fe200078e00ff */
[----:B------:R-:W-:-:S03]  /*f880*/  ISETP.GE.AND P2, PT, R2, RZ, PT ;  /* 0x000000ff0200720c */ /* 0x000fc60003f46270 */
[----:B------:R-:W-:-:S05]  /*f890*/  IMAD R3, R5, R3, R4 ;  /* 0x0000000305037224 */ /* 0x000fca00078e0204 */
[----:B------:R-:W-:-:S13]  /*f8a0*/  ISETP.GT.U32.AND P1, PT, R0, R3, PT ;  /* 0x000000030000720c */ /* 0x000fda0003f24070 */
[----:B------:R-:W-:Y:S02]  /*f8b0*/  @!P1 IMAD.IADD R3, R3, 0x1, -R0 ;  /* 0x0000000103039824 */ /* 0x000fe400078e0a00 */
[----:B------:R-:W-:Y:S01]  /*f8c0*/  @!P1 VIADD R5, R5, 0x1 ;  /* 0x0000000105059836 */ /* 0x000fe20000000000 */
[----:B------:R-:W-:Y:S02]  /*f8d0*/  ISETP.NE.AND P1, PT, RZ, UR5, PT ;  /* 0x00000005ff007c0c */ /* 0x000fe4000bf25270 */
[----:B------:R-:W-:-:S13]  /*f8e0*/  ISETP.GE.U32.AND P0, PT, R3, R0, PT ;  /* 0x000000000300720c */ /* 0x000fda0003f06070 */
[----:B------:R-:W-:-:S04]  /*f8f0*/  @P0 VIADD R5, R5, 0x1 ;  /* 0x0000000105050836 */ /* 0x000fc80000000000 */
[----:B------:R-:W-:Y:S01]  /*f900*/  @!P2 IMAD.MOV R5, RZ, RZ, -R5 ;  /* 0x000000ffff05a224 */ /* 0x000fe200078e0a05 */
[----:B------:R-:W-:-:S05]  /*f910*/  @!P1 LOP3.LUT R5, RZ, UR5, RZ, 0x33, !PT ;  /* 0x00000005ff059c12 */ /* 0x000fca000f8e33ff */
[----:B------:R0:W-:Y:S02]  /*f920*/  STL [R1+0xc], R5 ;  /* 0x00000c0501007387 */ /* 0x0001e40000100800 */
.L_x_1041:
[----:B------:R-:W2:Y:S01]  /*f930*/  LDL R2, [R1+0xc] ;  /* 0x00000c0001027983 */ /* 0x000ea20000100800 */
[----:B------:R-:W-:Y:S02]  /*f940*/  IMAD.MOV.U32 R9, RZ, RZ, 0x1 ;  /* 0x00000001ff097424 */ /* 0x000fe400078e00ff */
[----:B------:R-:W-:Y:S02]  /*f950*/  IMAD.MOV.U32 R3, RZ, RZ, 0x1 ;  /* 0x00000001ff037424 */ /* 0x000fe400078e00ff */
[----:B--2---:R-:W-:-:S05]  /*f960*/  IMAD R0, R2, UR41, R7 ;  /* 0x0000002902007c24 */ /* 0x004fca000f8e0207 */
[----:B------:R-:W-:Y:S01]  /*f970*/  VIADDMNMX R18, R0, R2, UR9, PT ;  /* 0x0000000900127e46 */ /* 0x000fe2000b800102 */
[----:B------:R1:W-:Y:S03]  /*f980*/  STL [R1+0x4], R0 ;  /* 0x0000040001007387 */ /* 0x0003e60000100800 */
[----:B------:R-:W-:Y:S01]  /*f990*/  ISETP.GT.AND P0, PT, R18, R0, PT ;  /* 0x000000001200720c */ /* 0x000fe20003f04270 */
[----:B------:R2:W-:Y:S01]  /*f9a0*/  STL [R1+0x10], R18 ;  /* 0x0000101201007387 */ /* 0x0005e20000100800 */
[----:B-1----:R-:W-:-:S11]  /*f9b0*/  IMAD.MOV.U32 R0, RZ, RZ, RZ ;  /* 0x000000ffff007224 */ /* 0x002fd600078e00ff */
[----:B--2---:R-:W-:Y:S05]  /*f9c0*/  @!P0 BRA `(.L_x_1034) ;  /* 0x0000003000608947 */ /* 0x004fea0003800000 */
[----:B------:R-:W1:Y:S01]  /*f9d0*/  S2UR UR4, SR_CgaCtaId ;  /* 0x00000000000479c3 */ /* 0x000e620000008800 */
[----:B------:R-:W-:Y:S02]  /*f9e0*/  UMOV UR38, 0x400 ;  /* 0x0000040000267882 */ /* 0x000fe40000000000 */
[----:B-1----:R-:W-:-:S04]  /*f9f0*/  ULEA UR38, UR4, UR38, 0x18 ;  /* 0x0000002604267291 */ /* 0x002fc8000f8ec03f */
        /* <DEDUP_REMOVED lines=9> */
[----:B------:R-:W1:Y:S01]  /*fa90*/  LDC.64 R2, c[0x4][R2] ;  /* 0x0100000002027b82 */ /* 0x000e620000000a00 */
[----:B0-----:R-:W-:Y:S02]  /*faa0*/  IMAD.U32 R5, RZ, RZ, UR7 ;  /* 0x00000007ff057e24 */ /* 0x001fe4000f8e00ff */
        /* <DEDUP_REMOVED lines=8> */
[----:B-1----:R-:W-:Y:S05]  /*fb30*/  CALL.ABS.NOINC R2 ;  /* 0x0000000002007343 */ /* 0x002fea0003c00000 */
.L_x_1042:
        /* <DEDUP_REMOVED lines=8> */
[----:B------:R1:W2:Y:S01]  /*fbc0*/  LDC.64 R2, c[0x4][R16] ;  /* 0x0100000010027b82 */ /* 0x0002a20000000a00 */
[----:B------:R-:W-:Y:S02]  /*fbd0*/  IMAD.U32 R4, RZ, RZ, UR6 ;  /* 0x00000006ff047e24 */ /* 0x000fe4000f8e00ff */
[----:B0-----:R-:W-:Y:S02]  /*fbe0*/  IMAD.U32 R5, RZ, RZ, UR7 ;  /* 0x00000007ff057e24 */ /* 0x001fe4000f8e00ff */
[----:B------:R-:W-:Y:S02]  /*fbf0*/  IMAD.U32 R6, RZ, RZ, UR8 ;  /* 0x00000008ff067e24 */ /* 0x000fe4000f8e00ff */
[----:B------:R-:W-:-:S02]  /*fc00*/  IMAD.U32 R7, RZ, RZ, UR9 ;  /* 0x00000009ff077e24 */ /* 0x000fc4000f8e00ff */
[----:B------:R-:W-:Y:S02]  /*fc10*/  IMAD.U32 R10, RZ, RZ, UR4 ;  /* 0x00000004ff0a7e24 */ /* 0x000fe4000f8e00ff */
[----:B------:R-:W-:Y:S02]  /*fc20*/  IMAD.U32 R11, RZ, RZ, UR5 ;  /* 0x00000005ff0b7e24 */ /* 0x000fe4000f8e00ff */
[----:B------:R-:W-:Y:S02]  /*fc30*/  IMAD.MOV.U32 R8, RZ, RZ, 0x70 ;  /* 0x00000070ff087424 */ /* 0x000fe400078e00ff */
[----:B------:R-:W-:Y:S02]  /*fc40*/  IMAD.MOV.U32 R12, RZ, RZ, 0x1 ;  /* 0x00000001ff0c7424 */ /* 0x000fe400078e00ff */
[----:B-1----:R-:W-:-:S07]  /*fc50*/  IMAD.MOV.U32 R13, RZ, RZ, RZ ;  /* 0x000000ffff0d7224 */ /* 0x002fce00078e00ff */
[----:B------:R-:W-:-:S07]  /*fc60*/  LEPC R20, `(.L_x_1044) ;  /* 0x000000001014794e */ /* 0x000fce0000000000 */
[----:B--2---:R-:W-:Y:S05]  /*fc70*/  CALL.ABS.NOINC R2 ;  /* 0x0000000002007343 */ /* 0x004fea0003c00000 */
.L_x_1044:
        /* <DEDUP_REMOVED lines=15> */
.L_x_1043:
[----:B------:R-:W1:Y:S02]  /*fd70*/  LDC.64 R2, c[0x0][0x9f8] ;  /* 0x00027e00ff027b82 */ /* 0x000e640000000a00 */
[----:B-1----:R-:W-:-:S04]  /*fd80*/  ISETP.NE.U32.AND P0, PT, R2, RZ, PT ;  /* 0x000000ff0200720c */ /* 0x002fc80003f05070 */
[----:B------:R-:W-:-:S13]  /*fd90*/  ISETP.NE.AND.EX P0, PT, R3, RZ, PT, P0 ;  /* 0x000000ff0300720c */ /* 0x000fda0003f05300 */
[----:B------:R-:W1:Y:S02]  /*fda0*/  @P0 LDC.64 R2, c[0x0][0x9f8] ;  /* 0x00027e00ff020b82 */ /* 0x000e640000000a00 */
[----:B-1----:R-:W-:-:S05]  /*fdb0*/  @P0 IMAD.WIDE R2, R19, 0x4, R2 ;  /* 0x0000000413020825 */ /* 0x002fca00078e0202 */
[----:B------:R1:W2:Y:S01]  /*fdc0*/  @P0 LDG.E R19, desc[UR44][R2.64] ;  /* 0x0000002c02130981 */ /* 0x0002a2000c1e1900 */
[----:B------:R-:W-:Y:S01]  /*fdd0*/  UMOV UR4, 0xffffffff ;  /* 0xffffffff00047882 */ /* 0x000fe20000000000 */
[----:B------:R-:W-:Y:S01]  /*fde0*/  LOP3.LUT R17, R17, 0xfffffffe, RZ, 0xc0, !PT ;  /* 0xfffffffe11117812 */ /* 0x000fe200078ec0ff */
[----:B------:R-:W-:Y:S01]  /*fdf0*/  VIADD R18, R18, 0xffffffff ;  /* 0xffffffff12127836 */ /* 0x000fe20000000000 */
[----:B------:R-:W3:Y:S01]  /*fe00*/  S2R R0, SR_TID.X ;  /* 0x0000000000007919 */ /* 0x000ee20000002100 */
[----:B-1----:R-:W1:Y:S02]  /*fe10*/  LDC.64 R2, c[0x0][0x418] ;  /* 0x00010600ff027b82 */ /* 0x002e640000000a00 */
[----:B-1----:R-:W-:Y:S02]  /*fe20*/  ISETP.NE.U32.AND P0, PT, R2, RZ, PT ;  /* 0x000000ff0200720c */ /* 0x002fe40003f05070 */
[----:B---3--:R-:W-:Y:S02]  /*fe30*/  SHF.R.U32.HI R0, RZ, 0x5, R0 ;  /* 0x00000005ff007819 */ /* 0x008fe40000011600 */
[----:B------:R-:W-:-:S02]  /*fe40*/  ISETP.NE.AND.EX P1, PT, R3, RZ, PT, P0 ;  /* 0x000000ff0300720c */ /* 0x000fc40003f25300 */
[----:B------:R-:W-:-:S11]  /*fe50*/  LOP3.LUT R0, R0, 0x3, RZ, 0xc0, !PT ;  /* 0x0000000300007812 */ /* 0x000fd600078ec0ff */
[----:B------:R-:W-:Y:S02]  /*fe60*/  @P1 LOP3.LUT R17, R17, 0x1, RZ, 0xfc, !PT ;  /* 0x0000000111111812 */ /* 0x000fe400078efcff */
[----:B--2---:R-:W-:Y:S02]  /*fe70*/  SHF.R.S32.HI R6, RZ, 0x1f, R19 ;  /* 0x0000001fff067819 */ /* 0x004fe40000011413 */
[----:B------:R-:W-:-:S03]  /*fe80*/  SEL R16, R19, RZ, !P1 ;  /* 0x000000ff13107207 */ /* 0x000fc60004800000 */
[----:B------:R1:W-:Y:S01]  /*fe90*/  STL [R1], R6 ;  /* 0x0000000601007387 */ /* 0x0003e20000100800 */
[----:B------:R-:W-:Y:S05]  /*fea0*/  BRA.DIV UR4, `(.L_x_1045) ;  /* 0x0000003204c87947 */ /* 0x000fea000b800000 */
[----:B------:R2:W3:Y:S02]  /*feb0*/  SHFL.IDX PT, R14, R0, RZ, 0x1f ;  /* 0x00001fff000e7589 */ /* 0x0004e400000e0000 */
.L_x_1122:
[----:B---3--:R-:W-:Y:S02]  /*fec0*/  ISETP.NE.AND P0, PT, R14, RZ, PT ;  /* 0x000000ff0e00720c */ /* 0x008fe40003f05270 */
[----:B------:R-:W-:Y:S02]  /*fed0*/  PLOP3.LUT P2, PT, PT, PT, PT, 0x8, 0x0 ;  /* 0x000000000000781c */ /* 0x000fe40003f4e170 */
[----:B------:R-:W-:-:S11]  /*fee0*/  LOP3.LUT R17, R17, 0xfffffffd, RZ, 0xc0, !PT ;  /* 0xfffffffd11117812 */ /* 0x000fd600078ec0ff */
[----:B------:R-:W-:Y:S01]  /*fef0*/  @P2 LOP3.LUT R17, R17, 0x2, RZ, 0xfc, !PT ;  /* 0x0000000211112812 */ /* 0x000fe200078efcff */
[----:B------:R-:W-:Y:S06]  /*ff00*/  @P0 BRA `(.L_x_1046) ;  /* 0x0000000000f00947 */ /* 0x000fec0003800000 */
[----:B------:R-:W-:-:S03]  /*ff10*/  UMOV UR4, 0xffffffff ;  /* 0xffffffff00047882 */ /* 0x000fc60000000000 */
[----:B------:R-:W-:Y:S05]  /*ff20*/  BRA.DIV UR4, `(.L_x_1047) ;  /* 0x0000003204c87947 */ /* 0x000fea000b800000 */
[----:B------:R-:W-:-:S13]  /*ff30*/  ELECT P6, URZ, PT ;  /* 0x00000000003f782f */ /* 0x000fda00038c0000 */
.L_x_1125:
[----:B------:R-:W-:Y:S05]  /*ff40*/  @!P6 BRA `(.L_x_1046) ;  /* 0x0000000000e0e947 */ /* 0x000fea0003800000 */
[----:B------:R-:W-:Y:S01]  /*ff50*/  IMAD.MOV.U32 R16, RZ, RZ, R19 ;  /* 0x000000ffff107224 */ /* 0x000fe200078e0013 */
[----:B------:R-:W-:Y:S06]  /*ff60*/  @!P1 BRA `(.L_x_1048) ;  /* 0x0000000000449947 */ /* 0x000fec0003800000 */
[----:B------:R-:W3:Y:S01]  /*ff70*/  LDC R7, c[0x0][0x43c] ;  /* 0x00010f00ff077b82 */ /* 0x000ee20000000800 */
[----:B------:R-:W-:Y:S01]  /*ff80*/  ULDC.64 UR4, c[0x0][0x428] ;  /* 0x00010a0000047ab9 */ /* 0x000fe20000000a00 */
[----:B---3--:R-:W-:-:S13]  /*ff90*/  ISETP.NE.AND P0, PT, R7, 0x1, PT ;  /* 0x000000010700780c */ /* 0x008fda0003f05270 */
[----:B0-----:R-:W2:Y:S02]  /*ffa0*/  @P0 LDC.64 R4, c[0x0][0x440] ;  /* 0x00011000ff040b82 */ /* 0x001ea40000000a00 */
[----:B--2---:R-:W-:-:S04]  /*ffb0*/  @P0 IMAD.HI.U32 R0, R18, R4, RZ ;  /* 0x0000000412000227 */ /* 0x004fc800078e00ff */
[----:B------:R-:W-:Y:S01]  /*ffc0*/  IMAD.MOV.U32 R4, RZ, RZ, R18 ;  /* 0x000000ffff047224 */ /* 0x000fe200078e0012 */
[----:B------:R-:W-:-:S04]  /*ffd0*/  @P0 SHF.R.U32.HI R4, RZ, R5, R0 ;  /* 0x00000005ff040219 */ /* 0x000fc80000011600 */
[--C-:B------:R-:W-:Y:S01]  /*ffe0*/  SHF.R.S32.HI R5, RZ, 0x1f, R4.reuse ;  /* 0x0000001fff057819 */ /* 0x100fe20000011404 */
[----:B------:R-:W-:-:S04]  /*fff0*/  IMAD.MOV R0, RZ, RZ, -R4 ;  /* 0x000000ffff007224 */ /* 0x000fc800078e0a04 */
[----:B------:R-:W-:Y:S02]  /*10000*/  IMAD R18, R7, R0, R18 ;  /* 0x0000000007127224 */ /* 0x000fe400078e0212 */
[----:B------:R-:W-:Y:S02]  /*10010*/  IMAD R0, R6, UR4, RZ ;  /* 0x0000000406007c24 */ /* 0x000fe4000f8e02ff */
[----:B------:R-:W-:-:S04]  /*10020*/  IMAD.WIDE.U32 R4, R19, UR4, R4 ;  /* 0x0000000413047c25 */ /* 0x000fc8000f8e0004 */
[----:B------:R-:W-:Y:S01]  /*10030*/  IMAD R7, R19, UR5, R0 ;  /* 0x0000000513077c24 */ /* 0x000fe2000f8e0200 */
[----:B------:R-:W-:-:S03]  /*10040*/  LEA R2, P0, R4, R2, 0x2 ;  /* 0x0000000204027211 */ /* 0x000fc600078010ff */
[----:B------:R-:W-:-:S05]  /*10050*/  IMAD.IADD R0, R5, 0x1, R7 ;  /* 0x0000000105007824 */ /* 0x000fca00078e0207 */
[----:B------:R-:W-:-:S05]  /*10060*/  LEA.HI.X R3, R4, R3, R0, 0x2, P0 ;  /* 0x0000000304037211 */ /* 0x000fca00000f1400 */
[----:B------:R3:W5:Y:S02]  /*10070*/  LDG.E R16, desc[UR44][R2.64] ;  /* 0x0000002c02107981 */ /* 0x000764000c1e1900 */
.L_x_1048:
[----:B--2---:R-:W-:Y:S01]  /*10080*/  IMAD.MOV.U32 R0, RZ, RZ, 0x1 ;  /* 0x00000001ff007424 */ /* 0x004fe200078e00ff */
[----:B-1----:R-:W3:Y:S04]  /*10090*/  S2R R6, SR_TID.X ;  /* 0x0000000000067919 */ /* 0x002ee80000002100 */
[----:B------:R-:W-:-:S04]  /*100a0*/  SHF.L.U32 R0, R0, 0x1f, RZ ;  /* 0x0000001f00007819 */ /* 0x000fc800000006ff */
[----:B------:R-:W1:Y:S01]  /*100b0*/  SYNCS.PHASECHK.TRANS64.TRYWAIT P0, [UR38+0x28840], R0 ;  /* 0x02884000ff0075a7 */ /* 0x000e620008000166 */
[----:B---3--:R-:W-:-:S04]  /*100c0*/  LOP3.LUT R2, R6, 0x7f, RZ, 0xc0, !PT ;  /* 0x0000007f06027812 */ /* 0x008fc800078ec0ff */
[----:B------:R-:W-:Y:S01]  /*100d0*/  ISETP.NE.AND P1, PT, R2, RZ, PT ;  /* 0x000000ff0200720c */ /* 0x000fe20003f25270 */
[----:B-1----:R-:W-:-:S12]  /*100e0*/  @!P0 BRA `(.L_x_1049) ;  /* 0x0000003000788947 */ /* 0x002fd80003800000 */
.L_x_1126:
[----:B------:R-:W-:Y:S05]  /*100f0*/  @P1 BRA `(.L_x_1050) ;  /* 0x0000000000181947 */ /* 0x000fea0003800000 */
[----:B------:R-:W2:Y:S01]  /*10100*/  S2R R2, SR_TID.X ;  /* 0x0000000000027919 */ /* 0x000ea20000002100 */
[----:B-1----:R-:W-:-:S04]  /*10110*/  IMAD.MOV.U32 R0, RZ, RZ, 0x8000 ;  /* 0x00008000ff007424 */ /* 0x002fc800078e00ff */
[----:B------:R3:W-:Y:S01]  /*10120*/  SYNCS.ARRIVE.TRANS64 RZ, [UR38+0x28830], R0 ;  /* 0x02883000ffff79a7 */ /* 0x0007e20008000026 */
[----:B--2---:R-:W-:-:S13]  /*10130*/  LOP3.LUT P0, RZ, R2, 0x1f, RZ, 0xc0, !PT ;  /* 0x0000001f02ff7812 */ /* 0x004fda000780c0ff */
[----:B---3--:R-:W-:Y:S05]  /*10140*/  @!P0 BRA `(.L_x_1050) ;  /* 0x0000000000048947 */ /* 0x008fea0003800000 */
[----:B------:R-:W-:Y:S01]  /*10150*/  BPT.TRAP 0x1 ;  /* 0x000000040000795c */ /* 0x000fe20000300000 */
.L_x_1050:
        /* <DEDUP_REMOVED lines=10> */
[----:B------:R-:W-:Y:S01]  /*10200*/  USHF.L.U32 UR11, UR11, 0x7, URZ ;  /* 0x000000070b0b7899 */ /* 0x000fe2000800063f */
        /* <DEDUP_REMOVED lines=8> */
[----:B------:R3:W-:Y:S01]  /*10290*/  UTMALDG.4D [UR8], [UR4], desc[UR6] ;  /* 0x00000608040075b4 */ /* 0x0007e20008019000 */
[----:B------:R-:W-:Y:S01]  /*102a0*/  @P0 LOP3.LUT R17, R17, 0x2, RZ, 0xfc, !PT ;  /* 0x0000000211110812 */ /* 0x000fe200078efcff */
[----:B------:R3:W-:Y:S02]  /*102b0*/  UTMALDG.4D [UR32], [UR4], desc[UR6] ;  /* 0x00000620040075b4 */ /* 0x0007e40008019000 */
[----:B---3--:R-:W-:-:S04]  /*102c0*/  NOP ;  /* 0x0000000000007918 */ /* 0x008fc80000000000 */
.L_x_1046:
        /* <DEDUP_REMOVED lines=11> */
[----:B-1----:R-:W1:Y:S01]  /*10380*/  LDC.64 R2, c[0x4][R2] ;  /* 0x0100000002027b82 */ /* 0x002e620000000a00 */
        /* <DEDUP_REMOVED lines=9> */
[----:B-12---:R-:W-:Y:S05]  /*10420*/  CALL.ABS.NOINC R2 ;  /* 0x0000000002007343 */ /* 0x006fea0003c00000 */
.L_x_1051:
[----:B------:R-:W0:Y:S01]  /*10430*/  S2R R4, SR_CTAID.Z ;  /* 0x0000000000047919 */ /* 0x000e220000002700 */
[----:B------:R-:W3:Y:S01]  /*10440*/  LDC R8, c[0x0][0x448] ;  /* 0x00011200ff087b82 */ /* 0x000ee20000000800 */
[----:B------:R-:W-:Y:S01]  /*10450*/  USHF.R.S32.HI UR4, URZ, 0x1f, UR36 ;  /* 0x0000001f3f047899 */ /* 0x000fe20008011424 */
[----:B------:R-:W4:Y:S01]  /*10460*/  S2R R11, SR_TID.X ;  /* 0x00000000000b7919 */ /* 0x000f220000002100 */
[----:B------:R-:W-:Y:S02]  /*10470*/  ULDC.64 UR8, c[0x0][0x2d8] ;  /* 0x0000b60000087ab9 */ /* 0x000fe40000000a00 */
[----:B------:R-:W-:-:S03]  /*10480*/  UIMAD UR6, UR4, UR8, URZ ;  /* 0x00000008040672a4 */ /* 0x000fc6000f8e023f */
[----:B-1----:R-:W2:Y:S01]  /*10490*/  LDC.64 R2, c[0x0][0x2e0] ;  /* 0x0000b800ff027b82 */ /* 0x002ea20000000a00 */
[----:B------:R-:W-:Y:S02]  /*104a0*/  UIMAD.WIDE.U32 UR4, UR36, UR8, URZ ;  /* 0x00000008240472a5 */ /* 0x000fe4000f8e003f */
[----:B------:R-:W-:-:S04]  /*104b0*/  UIMAD UR6, UR36, UR9, UR6 ;  /* 0x00000009240672a4 */ /* 0x000fc8000f8e0206 */
[----:B------:R-:W-:Y:S01]  /*104c0*/  UIADD3 UR5, UR5, UR6, URZ ;  /* 0x0000000605057290 */ /* 0x000fe2000fffe03f */
[----:B---3--:R-:W-:Y:S02]  /*104d0*/  ISETP.NE.AND P0, PT, R8, 0x1, PT ;  /* 0x000000010800780c */ /* 0x008fe40003f05270 */
[----:B0-----:R-:W-:Y:S02]  /*104e0*/  SHF.R.S32.HI R5, RZ, 0x1f, R4 ;  /* 0x0000001fff057819 */ /* 0x001fe40000011404 */
[----:B----4-:R-:W-:-:S03]  /*104f0*/  LOP3.LUT R9, R11, 0x7f, RZ, 0xc0, !PT ;  /* 0x0000007f0b097812 */ /* 0x010fc600078ec0ff */
[-C--:B--2---:R-:W-:Y:S02]  /*10500*/  IMAD R0, R5, R2.reuse, RZ ;  /* 0x0000000205007224 */ /* 0x084fe400078e02ff */
[----:B------:R-:W-:Y:S02]  /*10510*/  IMAD.SHL.U32 R7, R11, 0x10, RZ ;  /* 0x000000100b077824 */ /* 0x000fe400078e00ff */
[C---:B------:R-:W-:Y:S02]  /*10520*/  IMAD R5, R4.reuse, R3, R0 ;  /* 0x0000000304057224 */ /* 0x040fe400078e0200 */
[----:B------:R-:W-:Y:S01]  /*10530*/  IMAD.WIDE.U32 R2, R4, R2, UR4 ;  /* 0x0000000404027e25 */ /* 0x000fe2000f8e0002 */
[----:B------:R-:W0:Y:S01]  /*10540*/  @P0 LDC R0, c[0x0][0x450] ;  /* 0x00011400ff000b82 */ /* 0x000e220000000800 */
[----:B------:R-:W-:Y:S01]  /*10550*/  SHF.R.U32.HI R4, RZ, 0x3, R9 ;  /* 0x00000003ff047819 */ /* 0x000fe20000011609 */
[----:B------:R-:W-:Y:S01]  /*10560*/  ULDC.64 UR4, c[0x0][0x2d0] ;  /* 0x0000b40000047ab9 */ /* 0x000fe20000000a00 */
[----:B------:R-:W-:-:S02]  /*10570*/  IMAD.IADD R3, R3, 0x1, R5 ;  /* 0x0000000103037824 */ /* 0x000fc400078e0205 */
[----:B------:R-:W-:-:S03]  /*10580*/  LOP3.LUT R6, R4, 0x70, R7, 0xf8, !PT ;  /* 0x0000007004067812 */ /* 0x000fc600078ef807 */
[----:B------:R-:W1:Y:S02]  /*10590*/  @P0 LDC R5, c[0x0][0x44c] ;  /* 0x00011300ff050b82 */ /* 0x000e640000000800 */
[----:B------:R-:W-:-:S04]  /*105a0*/  VIADD R6, R6, UR40 ;  /* 0x0000002806067c36 */ /* 0x000fc80008000000 */
        /* <DEDUP_REMOVED lines=9> */
[----:B------:R-:W-:-:S03]  /*10640*/  ULDC.64 UR4, c[0x0][0x2c8] ;  /* 0x0000b20000047ab9 */ /* 0x000fc60000000a00 */
[----:B------:R-:W-:Y:S01]  /*10650*/  IMAD.IADD R3, R3, 0x1, R5 ;  /* 0x0000000103037824 */ /* 0x000fe200078e0205 */
[----:B------:R-:W-:Y:S01]  /*10660*/  SHF.R.S32.HI R5, RZ, 0x1f, R0 ;  /* 0x0000001fff057819 */ /* 0x000fe20000011400 */
[----:B------:R-:W-:-:S04]  /*10670*/  IMAD.WIDE.U32 R2, R0, UR4, R2 ;  /* 0x0000000400027c25 */ /* 0x000fc8000f8e0002 */
[----:B------:R-:W-:-:S04]  /*10680*/  IMAD R5, R5, UR4, RZ ;  /* 0x0000000405057c24 */ /* 0x000fc8000f8e02ff */
[----:B------:R-:W-:Y:S01]  /*10690*/  IMAD R5, R0, UR5, R5 ;  /* 0x0000000500057c24 */ /* 0x000fe2000f8e0205 */
[----:B------:R-:W-:Y:S02]  /*106a0*/  ULDC.64 UR4, c[0x0][0x280] ;  /* 0x0000a00000047ab9 */ /* 0x000fe40000000a00 */
[----:B------:R-:W-:Y:S01]  /*106b0*/  LEA R0, P0, R2, UR4, 0x1 ;  /* 0x0000000402007c11 */ /* 0x000fe2000f8008ff */
[----:B------:R-:W-:Y:S01]  /*106c0*/  IMAD.IADD R3, R3, 0x1, R5 ;  /* 0x0000000103037824 */ /* 0x000fe200078e0205 */
[----:B------:R-:W-:-:S04]  /*106d0*/  ULDC UR4, c[0x0][0x2b8] ;  /* 0x0000ae0000047ab9 */ /* 0x000fc80000000800 */
[----:B------:R-:W-:Y:S01]  /*106e0*/  LEA.HI.X R6, R2, UR5, R3, 0x1, P0 ;  /* 0x0000000502067c11 */ /* 0x000fe200080f0c03 */
[----:B------:R-:W-:-:S05]  /*106f0*/  IMAD.SHL.U32 R2, R11, 0x8, RZ ;  /* 0x000000080b027824 */ /* 0x000fca00078e00ff */
[----:B------:R-:W-:-:S04]  /*10700*/  LOP3.LUT R10, R2, 0x38, RZ, 0xc0, !PT ;  /* 0x00000038020a7812 */ /* 0x000fc800078ec0ff */
[C---:B------:R-:W-:Y:S02]  /*10710*/  LOP3.LUT R3, R10.reuse, 0x40, RZ, 0xfc, !PT ;  /* 0x000000400a037812 */ /* 0x040fe400078efcff */
[----:B------:R-:W-:Y:S02]  /*10720*/  ISETP.GE.AND P1, PT, R10, UR4, PT ;  /* 0x000000040a007c0c */ /* 0x000fe4000bf26270 */
[----:B------:R-:W-:Y:S01]  /*10730*/  ISETP.GE.AND P0, PT, R3, UR4, PT ;  /* 0x0000000403007c0c */ /* 0x000fe2000bf06270 */
[----:B------:R-:W-:Y:S01]  /*10740*/  UMOV UR4, 0xffffffff ;  /* 0xffffffff00047882 */ /* 0x000fe20000000000 */
[----:B------:R-:W-:-:S04]  /*10750*/  LOP3.LUT R3, R2, 0x1c0, RZ, 0xc0, !PT ;  /* 0x000001c002037812 */ /* 0x000fc800078ec0ff */
[----:B------:R-:W-:Y:S01]  /*10760*/  LOP3.LUT R3, R3, 0x38, R2, 0xf8, !PT ;  /* 0x0000003803037812 */ /* 0x000fe200078ef802 */
[----:B------:R-:W-:-:S03]  /*10770*/  IMAD.SHL.U32 R2, R9, 0x8, RZ ;  /* 0x0000000809027824 */ /* 0x000fc600078e00ff */
[----:B------:R-:W-:-:S04]  /*10780*/  LOP3.LUT R3, R3, 0x38, R11, 0x78, !PT ;  /* 0x0000003803037812 */ /* 0x000fc800078e780b */
[----:B------:R-:W-:Y:S01]  /*10790*/  LOP3.LUT R7, R3, 0x200, R2, 0xf8, !PT ;  /* 0x0000020003077812 */ /* 0x000fe200078ef802 */
[----:B------:R-:W-:Y:S06]  /*107a0*/  BRA.DIV UR4, `(.L_x_1052) ;  /* 0x0000002a04e07947 */ /* 0x000fec000b800000 */
[----:B------:R-:W-:Y:S01]  /*107b0*/  SHFL.IDX PT, R2, R6, RZ, 0x181f ;  /* 0x00181fff06027589 */ /* 0x000fe200000e0000 */
[----:B------:R-:W-:Y:S01]  /*107c0*/  ULDC UR4, c[0x0][0x288] ;  /* 0x0000a20000047ab9 */ /* 0x000fe20000000800 */
[----:B------:R-:W-:Y:S02]  /*107d0*/  VIADD R4, R4, UR40 ;  /* 0x0000002804047c36 */ /* 0x000fe40008000000 */
[----:B------:R-:W0:Y:S01]  /*107e0*/  SHFL.IDX PT, R3, R0, RZ, 0x181f ;  /* 0x00181fff00037589 */ /* 0x000e2200000e0000 */
[----:B------:R-:W-:Y:S02]  /*107f0*/  IMAD R5, R8, UR4, RZ ;  /* 0x0000000408057c24 */ /* 0x000fe4000f8e02ff */
[C---:B------:R-:W-:Y:S01]  /*10800*/  VIADD R12, R4.reuse, 0x10 ;  /* 0x00000010040c7836 */ /* 0x040fe20000000000 */
[----:B------:R-:W-:Y:S02]  /*10810*/  SHFL.IDX PT, R14, R0, 0x1, 0x181f ;  /* 0x00381f00000e7f89 */ /* 0x000fe400000e0000 */
[----:B------:R-:W-:-:S13]  /*10820*/  ISETP.GE.AND P2, PT, R4, R5, PT ;  /* 0x000000050400720c */ /* 0x000fda0003f46270 */
[----:B------:R-:W-:Y:S02]  /*10830*/  @!P2 LEA R8, R7, UR38, 0x1 ;  /* 0x000000260708ac11 */ /* 0x000fe4000f8e08ff */
[----:B0-----:R-:W-:-:S04]  /*10840*/  LOP3.LUT R3, R3, R2, RZ, 0x3c, !PT ;  /* 0x0000000203037212 */ /* 0x001fc800078e3cff */
[----:B------:R-:W-:-:S04]  /*10850*/  LOP3.LUT R2, R3, R2, RZ, 0x3c, !PT ;  /* 0x0000000203027212 */ /* 0x000fc800078e3cff */
[----:B------:R-:W-:-:S03]  /*10860*/  LOP3.LUT R3, R3, R2, RZ, 0x3c, !PT ;  /* 0x0000000203037212 */ /* 0x000fc600078e3cff */
[----:B------:R-:W-:-:S05]  /*10870*/  @!P2 IMAD.WIDE.U32 R2, R10, 0x2, R2 ;  /* 0x000000020a02a825 */ /* 0x000fca00078e0002 */
[----:B------:R-:W-:Y:S04]  /*10880*/  @!P2 LDGSTS.E.BYPASS.LTC128B.128 [R8+0x10400], desc[UR44][R2.64], !P1 ;  /* 0x104000000208afae */ /* 0x000fe8000c901d6c */
[----:B------:R0:W-:Y:S01]  /*10890*/  @!P2 LDGSTS.E.BYPASS.LTC128B.128 [R8+0x14400], desc[UR44][R2.64+0x80], !P0 ;  /* 0x144000800208afae */ /* 0x0001e2000c101d6c */
[----:B------:R-:W-:Y:S01]  /*108a0*/  ISETP.GE.AND P2, PT, R12, R5, PT ;  /* 0x000000050c00720c */ /* 0x000fe20003f46270 */
[----:B------:R-:W-:Y:S02]  /*108b0*/  VIADD R12, R4, 0x20 ;  /* 0x00000020040c7836 */ /* 0x000fe40000000000 */
[----:B0-----:R-:W0:Y:S10]  /*108c0*/  SHFL.IDX PT, R8, R6, 0x1, 0x181f ;  /* 0x00381f0006087f89 */ /* 0x001e3400000e0000 */
[----:B------:R-:W-:Y:S01]  /*108d0*/  @!P2 LEA R21, R7, UR38, 0x1 ;  /* 0x000000260715ac11 */ /* 0x000fe2000f8e08ff */
[----:B------:R-:W1:Y:S01]  /*108e0*/  SHFL.IDX PT, R2, R6, 0x2, 0x181f ;  /* 0x00581f0006027f89 */ /* 0x000e6200000e0000 */
[----:B0-----:R-:W-:-:S02]  /*108f0*/  IMAD.MOV.U32 R9, RZ, RZ, R8 ;  /* 0x000000ffff097224 */ /* 0x001fc400078e0008 */
[----:B------:R-:W-:Y:S02]  /*10900*/  IMAD.MOV.U32 R8, RZ, RZ, R14 ;  /* 0x000000ffff087224 */ /* 0x000fe400078e000e */
[----:B------:R-:W0:Y:S01]  /*10910*/  SHFL.IDX PT, R14, R0, 0x2, 0x181f ;  /* 0x00581f00000e7f89 */ /* 0x000e2200000e0000 */
[----:B-1----:R-:W-:Y:S02]  /*10920*/  IMAD.MOV.U32 R3, RZ, RZ, R2 ;  /* 0x000000ffff037224 */ /* 0x002fe400078e0002 */
[----:B------:R-:W-:-:S05]  /*10930*/  @!P2 IMAD.WIDE.U32 R8, R10, 0x2, R8 ;  /* 0x000000020a08a825 */ /* 0x000fca00078e0008 */
[----:B------:R-:W-:Y:S04]  /*10940*/  @!P2 LDGSTS.E.BYPASS.LTC128B.128 [R21+0x10c00], desc[UR44][R8.64], !P1 ;  /* 0x10c000000815afae */ /* 0x000fe8000c901d6c */
[----:B------:R1:W-:Y:S01]  /*10950*/  @!P2 LDGSTS.E.BYPASS.LTC128B.128 [R21+0x14c00], desc[UR44][R8.64+0x80], !P0 ;  /* 0x14c000800815afae */ /* 0x0003e2000c101d6c */
[-C--:B------:R-:W-:Y:S01]  /*10960*/  ISETP.GE.AND P2, PT, R12, R5.reuse, PT ;  /* 0x000000050c00720c */ /* 0x080fe20003f46270 */
[----:B------:R-:W-:Y:S02]  /*10970*/  VIADD R12, R4, 0x30 ;  /* 0x00000030040c7836 */ /* 0x000fe40000000000 */
[----:B0-----:R-:W-:Y:S01]  /*10980*/  IMAD.MOV.U32 R2, RZ, RZ, R14 ;  /* 0x000000ffff027224 */ /* 0x001fe200078e000e */
[----:B-1----:R-:W0:Y:S09]  /*10990*/  SHFL.IDX PT, R8, R6, 0x3, 0x181f ;  /* 0x00781f0006087f89 */ /* 0x002e3200000e0000 */
[----:B------:R-:W-:Y:S01]  /*109a0*/  @!P2 LEA R20, R7, UR38, 0x1 ;  /* 0x000000260714ac11 */ /* 0x000fe2000f8e08ff */
[----:B------:R-:W-:Y:S01]  /*109b0*/  @!P2 IMAD.WIDE.U32 R2, R10, 0x2, R2 ;  /* 0x000000020a02a825 */ /* 0x000fe200078e0002 */
[----:B------:R-:W1:Y:S04]  /*109c0*/  SHFL.IDX PT, R14, R0, 0x3, 0x181f ;  /* 0x00781f00000e7f89 */ /* 0x000e6800000e0000 */
[----:B------:R-:W-:Y:S04]  /*109d0*/  @!P2 LDGSTS.E.BYPASS.LTC128B.128 [R20+0x11400], desc[UR44][R2.64], !P1 ;  /* 0x114000000214afae */ /* 0x000fe8000c901d6c */
[----:B------:R2:W-:Y:S01]  /*109e0*/  @!P2 LDGSTS.E.BYPASS.LTC128B.128 [R20+0x15400], desc[UR44][R2.64+0x80], !P0 ;  /* 0x154000800214afae */ /* 0x0005e2000c101d6c */
[----:B------:R-:W-:Y:S01]  /*109f0*/  ISETP.GE.AND P2, PT, R12, R5, PT ;  /* 0x000000050c00720c */ /* 0x000fe20003f46270 */
[----:B------:R-:W-:-:S02]  /*10a00*/  VIADD R12, R4, 0x40 ;  /* 0x00000040040c7836 */ /* 0x000fc40000000000 */
[----:B0-----:R-:W-:Y:S01]  /*10a10*/  IMAD.MOV.U32 R9, RZ, RZ, R8 ;  /* 0x000000ffff097224 */ /* 0x001fe200078e0008 */
[----:B--2---:R-:W0:Y:S09]  /*10a20*/  SHFL.IDX PT, R2, R6, 0x4, 0x181f ;  /* 0x00981f0006027f89 */ /* 0x004e3200000e0000 */
[----:B------:R-:W-:Y:S01]  /*10a30*/  @!P2 LEA R21, R7, UR38, 0x1 ;  /* 0x000000260715ac11 */ /* 0x000fe2000f8e08ff */
[----:B-1----:R-:W-:-:S02]  /*10a40*/  IMAD.MOV.U32 R8, RZ, RZ, R14 ;  /* 0x000000ffff087224 */ /* 0x002fc400078e000e */
[----:B------:R-:W1:Y:S02]  /*10a50*/  SHFL.IDX PT, R14, R0, 0x4, 0x181f ;  /* 0x00981f00000e7f89 */ /* 0x000e6400000e0000 */
[----:B------:R-:W-:-:S05]  /*10a60*/  @!P2 IMAD.WIDE.U32 R8, R10, 0x2, R8 ;  /* 0x000000020a08a825 */ /* 0x000fca00078e0008 */
[----:B------:R-:W-:Y:S04]  /*10a70*/  @!P2 LDGSTS.E.BYPASS.LTC128B.128 [R21+0x11c00], desc[UR44][R8.64], !P1 ;  /* 0x11c000000815afae */ /* 0x000fe8000c901d6c */
[----:B------:R2:W-:Y:S01]  /*10a80*/  @!P2 LDGSTS.E.BYPASS.LTC128B.128 [R21+0x15c00], desc[UR44][R8.64+0x80], !P0 ;  /* 0x15c000800815afae */ /* 0x0005e2000c101d6c */
[----:B------:R-:W-:Y:S01]  /*10a90*/  ISETP.GE.AND P2, PT, R12, R5, PT ;  /* 0x000000050c00720c */ /* 0x000fe20003f46270 */
[----:B------:R-:W-:Y:S02]  /*10aa0*/  VIADD R12, R4, 0x50 ;  /* 0x00000050040c7836 */ /* 0x000fe40000000000 */
[----:B0-----:R-:W-:Y:S01]  /*10ab0*/  IMAD.MOV.U32 R3, RZ, RZ, R2 ;  /* 0x000000ffff037224 */ /* 0x001fe200078e0002 */
[----:B--2---:R-:W0:Y:S01]  /*10ac0*/  SHFL.IDX PT, R8, R6, 0x5, 0x181f ;  /* 0x00b81f0006087f89 */ /* 0x004e2200000e0000 */
[----:B-1----:R-:W-:-:S08]  /*10ad0*/  IMAD.MOV.U32 R2, RZ, RZ, R14 ;  /* 0x000000ffff027224 */ /* 0x002fd000078e000e */
[----:B------:R-:W-:Y:S01]  /*10ae0*/  @!P2 LEA R20, R7, UR38, 0x1 ;  /* 0x000000260714ac11 */ /* 0x000fe2000f8e08ff */
[----:B------:R-:W1:Y:S01]  /*10af0*/  SHFL.IDX PT, R14, R0, 0x5, 0x181f ;  /* 0x00b81f00000e7f89 */ /* 0x000e6200000e0000 */
        /* <DEDUP_REMOVED lines=14> */
[----:B0-----:R-:W-:Y:S02]  /*10be0*/  IMAD.MOV.U32 R3, RZ, RZ, R2 ;  /* 0x000000ffff037224 */ /* 0x001fe400078e0002 */
[----:B-1----:R-:W-:-:S10]  /*10bf0*/  IMAD.MOV.U32 R2, RZ, RZ, R14 ;  /* 0x000000ffff027224 */ /* 0x002fd400078e000e */
[----:B--2---:R-:W-:Y:S01]  /*10c00*/  @!P2 LEA R8, R7, UR38, 0x1 ;  /* 0x000000260708ac11 */ /* 0x004fe2000f8e08ff */
[----:B------:R0:W1:Y:S01]  /*10c10*/  SHFL.IDX PT, R14, R0, 0x7, 0x181f ;  /* 0x00f81f00000e7f89 */ /* 0x00006200000e0000 */
[----:B------:R-:W-:-:S05]  /*10c20*/  @!P2 IMAD.WIDE.U32 R2, R10, 0x2, R2 ;  /* 0x000000020a02a825 */ /* 0x000fca00078e0002 */
[----:B------:R-:W-:Y:S04]  /*10c30*/  @!P2 LDGSTS.E.BYPASS.LTC128B.128 [R8+0x13400], desc[UR44][R2.64], !P1 ;  /* 0x134000000208afae */ /* 0x000fe8000c901d6c */
[----:B------:R2:W-:Y:S04]  /*10c40*/  @!P2 LDGSTS.E.BYPASS.LTC128B.128 [R8+0x17400], desc[UR44][R2.64+0x80], !P0 ;  /* 0x174000800208afae */ /* 0x0005e8000c101d6c */
[----:B--2---:R0:W2:Y:S02]  /*10c50*/  SHFL.IDX PT, R2, R6, 0x7, 0x181f ;  /* 0x00f81f0006027f89 */ /* 0x0040a400000e0000 */
.L_x_1143:
[----:B------:R-:W-:Y:S01]  /*10c60*/  VIADD R4, R4, 0x70 ;  /* 0x0000007004047836 */ /* 0x000fe20000000000 */
[----:B------:R-:W-:Y:S01]  /*10c70*/  BSSY B0, `(.L_x_1053) ;  /* 0x000000c000007945 */ /* 0x000fe20003800000 */
[----:B--2---:R-:W-:Y:S02]  /*10c80*/  IMAD.MOV.U32 R3, RZ, RZ, R2 ;  /* 0x000000ffff037224 */ /* 0x004fe400078e0002 */
[----:B-1----:R-:W-:Y:S01]  /*10c90*/  IMAD.MOV.U32 R2, RZ, RZ, R14 ;  /* 0x000000ffff027224 */ /* 0x002fe200078e000e */
[----:B------:R-:W-:-:S13]  /*10ca0*/  ISETP.GE.AND P2, PT, R4, R5, PT ;  /* 0x000000050400720c */ /* 0x000fda0003f46270 */
[----:B------:R-:W-:Y:S05]  /*10cb0*/  @P2 BRA `(.L_x_1054) ;  /* 0x00000000001c2947 */ /* 0x000fea0003800000 */
[----:B------:R-:W-:Y:S01]  /*10cc0*/  IMAD.WIDE.U32 R2, R10, 0x2, R2 ;  /* 0x000000020a027825 */ /* 0x000fe200078e0002 */
[----:B------:R-:W-:-:S05]  /*10cd0*/  LEA R7, R7, UR38, 0x1 ;  /* 0x0000002607077c11 */ /* 0x000fca000f8e08ff */
[----:B------:R-:W-:Y:S01]  /*10ce0*/  @!PT LDS RZ, [RZ] ;  /* 0x00000000fffff984 */ /* 0x000fe20000000800 */
[----:B------:R-:W-:Y:S01]  /*10cf0*/  @!PT LDS RZ, [RZ] ;  /* 0x00000000fffff984 */ /* 0x000fe20000000800 */
[----:B------:R-:W-:Y:S01]  /*10d00*/  @!PT LDS RZ, [RZ] ;  /* 0x00000000fffff984 */ /* 0x000fe20000000800 */
[----:B------:R1:W-:Y:S04]  /*10d10*/  LDGSTS.E.BYPASS.LTC128B.128 [R7+0x13c00], desc[UR44][R2.64], !P1 ;  /* 0x13c0000002077fae */ /* 0x0003e8000c901d6c */
[----:B------:R1:W-:Y:S02]  /*10d20*/  LDGSTS.E.BYPASS.LTC128B.128 [R7+0x17c00], desc[UR44][R2.64+0x80], !P0 ;  /* 0x17c0008002077fae */ /* 0x0003e4000c101d6c */
.L_x_1054:
[----:B------:R-:W-:Y:S05]  /*10d30*/  BSYNC B0 ;  /* 0x0000000000007941 */ /* 0x000fea0003800000 */
.L_x_1053:
[----:B------:R-:W-:Y:S01]  /*10d40*/  NOP ;  /* 0x0000000000007918 */ /* 0x000fe20000000000 */
[----:B------:R-:W-:Y:S01]  /*10d50*/  SYNCS.ARRIVE.TRANS64.RED.A0T1 RZ, [UR38+0x28800], RZ ;  /* 0x028800ffffff79a7 */ /* 0x000fe20008200426 */
[----:B0-----:R-:W-:Y:S01]  /*10d60*/  IMAD.MOV.U32 R0, RZ, RZ, 0x1 ;  /* 0x00000001ff007424 */ /* 0x001fe200078e00ff */
[----:B------:R-:W-:Y:S04]  /*10d70*/  ARRIVES.LDGSTSBAR.64.TRANSCNT [UR38+0x28800] ;  /* 0x02880000ff0079b0 */ /* 0x000fe80008000aa6 */
[----:B------:R-:W-:Y:S01]  /*10d80*/  SHF.L.U32 R0, R0, 0x1f, RZ ;  /* 0x0000001f00007819 */ /* 0x000fe200000006ff */
[----:B------:R-:W-:Y:S01]  /*10d90*/  NOP ;  /* 0x0000000000007918 */ /* 0x000fe20000000000 */
[----:B------:R-:W2:Y:S01]  /*10da0*/  LDL.LU R4, [R1+0x10] ;  /* 0x0000100001047983 */ /* 0x000ea20000300800 */
[----:B------:R-:W-:Y:S03]  /*10db0*/  SYNCS.ARRIVE.TRANS64.A1T0 RZ, [UR38+0x28800], RZ ;  /* 0x028800ffffff79a7 */ /* 0x000fe60008100026 */
[----:B-1----:R-:W3:Y:S01]  /*10dc0*/  LDL R3, [R1+0x4] ;  /* 0x0000040001037983 */ /* 0x002ee20000100800 */
[----:B------:R-:W0:Y:S01]  /*10dd0*/  SYNCS.PHASECHK.TRANS64.TRYWAIT P0, [UR38+0x28820], R0 ;  /* 0x02882000ff0075a7 */ /* 0x000e220008000166 */
[----:B--2---:R-:W-:-:S05]  /*10de0*/  VIADD R6, R4, 0xfffffffe ;  /* 0xfffffffe04067836 */ /* 0x004fca0000000000 */
[----:B---3--:R-:W-:Y:S01]  /*10df0*/  ISETP.GE.AND P1, PT, R6, R3, PT ;  /* 0x000000030600720c */ /* 0x008fe20003f26270 */
[----:B0-----:R-:W-:-:S12]  /*10e00*/  @!P0 BRA `(.L_x_1055) ;  /* 0x0000002c00d88947 */ /* 0x001fd80003800000 */
.L_x_1144:
[----:B------:R-:W-:Y:S02]  /*10e10*/  IMAD.MOV.U32 R9, RZ, RZ, 0x1 ;  /* 0x00000001ff097424 */ /* 0x000fe400078e00ff */
[----:B0-----:R-:W-:Y:S01]  /*10e20*/  IMAD.MOV.U32 R0, RZ, RZ, RZ ;  /* 0x000000ffff007224 */ /* 0x001fe200078e00ff */
[----:B------:R-:W-:Y:S06]  /*10e30*/  @!P1 BRA `(.L_x_1056) ;  /* 0x00000018004c9947 */ /* 0x000fec0003800000 */
[----:B------:R-:W2:Y:S04]  /*10e40*/  LDL.LU R2, [R1+0xc] ;  /* 0x00000c0001027983 */ /* 0x000ea80000300800 */
[----:B------:R-:W3:Y:S04]  /*10e50*/  LDL.LU R4, [R1+0x8] ;  /* 0x0000080001047983 */ /* 0x000ee80000300800 */
[----:B------:R-:W4:Y:S01]  /*10e60*/  LDL.LU R3, [R1+0x4] ;  /* 0x0000040001037983 */ /* 0x000f220000300800 */
[----:B------:R-:W-:Y:S01]  /*10e70*/  UIADD3 UR4, UR41, 0x1, URZ ;  /* 0x0000000129047890 */ /* 0x000fe2000fffe03f */
[----:B------:R-:W-:-:S05]  /*10e80*/  IMAD.MOV.U32 R9, RZ, RZ, 0x1 ;  /* 0x00000001ff097424 */ /* 0x000fca00078e00ff */
[----:B--2---:R-:W-:Y:S01]  /*10e90*/  IMAD R2, R2, UR4, RZ ;  /* 0x0000000402027c24 */ /* 0x004fe2000f8e02ff */
[----:B------:R-:W-:-:S04]  /*10ea0*/  ULOP3.LUT UR4, URZ, UR42, URZ, 0x33, !UPT ;  /* 0x0000002a3f047292 */ /* 0x000fc8000f8e333f */
[----:B------:R-:W-:Y:S02]  /*10eb0*/  LOP3.LUT R2, RZ, R2, RZ, 0x33, !PT ;  /* 0x00000002ff027212 */ /* 0x000fe400078e33ff */
[----:B----4-:R-:W-:Y:S02]  /*10ec0*/  LOP3.LUT R3, RZ, R3, RZ, 0x33, !PT ;  /* 0x00000003ff037212 */ /* 0x010fe400078e33ff */
[----:B---3--:R-:W-:Y:S01]  /*10ed0*/  VIADDMNMX R2, R2, -R4, UR4, !PT ;  /* 0x0000000402027e46 */ /* 0x008fe2000f800904 */
[----:B------:R-:W-:Y:S01]  /*10ee0*/  ULOP3.LUT UR4, URZ, UR39, URZ, 0x33, !UPT ;  /* 0x000000273f047292 */ /* 0x000fe2000f8e333f */
[----:B------:R-:W0:Y:S05]  /*10ef0*/  S2R R4, SR_TID.X ;  /* 0x0000000000047919 */ /* 0x000e2a0000002100 */
[----:B------:R-:W-:-:S04]  /*10f00*/  VIMNMX R2, R2, UR4, !PT ;  /* 0x0000000402027c48 */ /* 0x000fc8000ffe0100 */
[----:B------:R-:W-:-:S05]  /*10f10*/  VIADDMNMX R3, R2, 0x2, R3, !PT ;  /* 0x0000000202037846 */ /* 0x000fca0007800103 */
[----:B------:R-:W-:-:S05]  /*10f20*/  VIADD R5, R3, 0xfffffffe ;  /* 0xfffffffe03057836 */ /* 0x000fca0000000000 */
[-C--:B------:R-:W-:Y:S02]  /*10f30*/  ISETP.NE.AND P0, PT, R5, R2.reuse, PT ;  /* 0x000000020500720c */ /* 0x080fe40003f05270 */
[----:B------:R-:W-:-:S05]  /*10f40*/  LOP3.LUT R2, RZ, R2, RZ, 0x33, !PT ;  /* 0x00000002ff027212 */ /* 0x000fca00078e33ff */
[----:B------:R-:W-:-:S05]  /*10f50*/  IMAD.IADD R2, R3, 0x1, R2 ;  /* 0x0000000103027824 */ /* 0x000fca00078e0202 */
[----:B------:R-:W-:Y:S02]  /*10f60*/  LOP3.LUT R11, R2, 0x1, RZ, 0xc0, !PT ;  /* 0x00000001020b7812 */ /* 0x000fe400078ec0ff */
[----:B0-----:R-:W-:Y:S01]  /*10f70*/  LOP3.LUT R10, R4, 0x1f, RZ, 0xc0, !PT ;  /* 0x0000001f040a7812 */ /* 0x001fe200078ec0ff */
[----:B------:R-:W-:Y:S01]  /*10f80*/  IMAD.MOV.U32 R4, RZ, RZ, R16 ;  /* 0x000000ffff047224 */ /* 0x000fe200078e0010 */
[----:B------:R-:W-:Y:S06]  /*10f90*/  @!P0 BRA `(.L_x_1057) ;  /* 0x0000001000008947 */ /* 0x000fec0003800000 */
[----:B------:R-:W-:Y:S01]  /*10fa0*/  BSSY B0, `(.L_x_1057) ;  /* 0x00000ff000007945 */ /* 0x000fe20003800000 */
[----:B------:R-:W-:Y:S02]  /*10fb0*/  IMAD.IADD R7, R2, 0x1, -R11 ;  /* 0x0000000102077824 */ /* 0x000fe400078e0a0b */
[----:B------:R-:W-:Y:S02]  /*10fc0*/  IMAD.MOV.U32 R8, RZ, RZ, 0x1 ;  /* 0x00000001ff087424 */ /* 0x000fe400078e00ff */
[----:B------:R-:W-:-:S07]  /*10fd0*/  IMAD.MOV.U32 R4, RZ, RZ, R16 ;  /* 0x000000ffff047224 */ /* 0x000fce00078e0010 */
.L_x_1088:
        /* <DEDUP_REMOVED lines=19> */
[----:B------:R-:W-:-:S04]  /*11110*/  IMAD.WIDE.U32 R2, R19, UR4, R2 ;  /* 0x0000000413027c25 */ /* 0x000fc8000f8e0002 */
[----:B--2---:R-:W-:-:S04]  /*11120*/  IMAD R4, R12, UR4, RZ ;  /* 0x000000040c047c24 */ /* 0x004fc8000f8e02ff */
[----:B------:R-:W-:Y:S01]  /*11130*/  IMAD R5, R19, UR5, R4 ;  /* 0x0000000513057c24 */ /* 0x000fe2000f8e0204 */
[----:B------:R-:W-:Y:S02]  /*11140*/  ULDC.64 UR4, c[0x0][0x418] ;  /* 0x0001060000047ab9 */ /* 0x000fe40000000a00 */
[----:B------:R-:W-:Y:S01]  /*11150*/  LEA R4, P0, R2, UR4, 0x2 ;  /* 0x0000000402047c11 */ /* 0x000fe2000f8010ff */
[----:B------:R-:W-:-:S05]  /*11160*/  IMAD.IADD R5, R5, 0x1, R3 ;  /* 0x0000000105057824 */ /* 0x000fca00078e0203 */
[----:B------:R-:W-:-:S05]  /*11170*/  LEA.HI.X R5, R2, UR5, R5, 0x2, P0 ;  /* 0x0000000502057c11 */ /* 0x000fca00080f1405 */
[----:B------:R0:W5:Y:S02]  /*11180*/  LDG.E R4, desc[UR44][R4.64] ;  /* 0x0000002c04047981 */ /* 0x000164000c1e1900 */
.L_x_1060:
[----:B------:R-:W1:Y:S01]  /*11190*/  S2R R2, SR_TID.X ;  /* 0x0000000000027919 */ /* 0x000e620000002100 */
[----:B------:R-:W-:Y:S01]  /*111a0*/  BSSY B2, `(.L_x_1061) ;  /* 0x0000006000027945 */ /* 0x000fe20003800000 */
[----:B-1----:R-:W-:Y:S02]  /*111b0*/  LOP3.LUT R3, R2, 0x7f, RZ, 0xc0, !PT ;  /* 0x0000007f02037812 */ /* 0x002fe400078ec0ff */
[----:B------:R-:W-:Y:S02]  /*111c0*/  SHF.L.U32 R2, R8, 0x1f, RZ ;  /* 0x0000001f08027819 */ /* 0x000fe400000006ff */
[----:B------:R-:W-:Y:S02]  /*111d0*/  ISETP.NE.AND P2, PT, R3, RZ, PT ;  /* 0x000000ff0300720c */ /* 0x000fe40003f45270 */
[----:B------:R-:W1:Y:S02]  /*111e0*/  SYNCS.PHASECHK.TRANS64.TRYWAIT P0, [UR38+0x28848], R2 ;  /* 0x02884802ff0075a7 */ /* 0x000e640008000166 */
[----:B-1----:R-:W-:Y:S09]  /*111f0*/  @!P0 BRA `(.L_x_1062) ;  /* 0x0000002800f48947 */ /* 0x002ff20003800000 */
.L_x_1145:
[----:B------:R-:W-:Y:S05]  /*11200*/  BSYNC B2 ;  /* 0x0000000000027941 */ /* 0x000fea0003800000 */
.L_x_1061:
[----:B------:R-:W-:Y:S04]  /*11210*/  BSSY B2, `(.L_x_1063) ;  /* 0x0000007000027945 */ /* 0x000fe80003800000 */
[----:B------:R-:W-:Y:S05]  /*11220*/  @P2 BRA `(.L_x_1064) ;  /* 0x0000000000142947 */ /* 0x000fea0003800000 */
[----:B------:R-:W-:Y:S01]  /*11230*/  ISETP.NE.AND P0, PT, R10, RZ, PT ;  /* 0x000000ff0a00720c */ /* 0x000fe20003f05270 */
[----:B-1----:R-:W-:-:S04]  /*11240*/  IMAD.MOV.U32 R3, RZ, RZ, 0x8000 ;  /* 0x00008000ff037424 */ /* 0x002fc800078e00ff */
[----:B------:R2:W-:Y:S08]  /*11250*/  SYNCS.ARRIVE.TRANS64 RZ, [UR38+0x28838], R3 ;  /* 0x02883803ffff79a7 */ /* 0x0005f00008000026 */
[----:B--2---:R-:W-:Y:S05]  /*11260*/  @!P0 BRA `(.L_x_1064) ;  /* 0x0000000000048947 */ /* 0x004fea0003800000 */
[----:B------:R-:W-:Y:S01]  /*11270*/  BPT.TRAP 0x1 ;  /* 0x000000040000795c */ /* 0x000fe20000300000 */
.L_x_1064:
[----:B------:R-:W-:Y:S05]  /*11280*/  BSYNC B2 ;  /* 0x0000000000027941 */ /* 0x000fea0003800000 */
.L_x_1063:
[----:B0-----:R-:W-:Y:S01]  /*11290*/  IMAD.MOV.U32 R5, RZ, RZ, RZ ;  /* 0x000000ffff057224 */ /* 0x001fe200078e00ff */
[----:B------:R-:W-:Y:S01]  /*112a0*/  ULDC.64 UR4, c[0x0][0x198] ;  /* 0x0000660000047ab9 */ /* 0x000fe20000000a00 */
[----:B------:R-:W-:Y:S01]  /*112b0*/  PLOP3.LUT P0, PT, PT, PT, PT, 0x80, 0x0 ;  /* 0x000000000000781c */ /* 0x000fe20003f0f070 */
[----:B------:R-:W-:Y:S01]  /*112c0*/  UIADD3 UR4, UP0, UR4, 0x370, URZ ;  /* 0x0000037004047890 */ /* 0x000fe2000ff1e03f */
[----:B-1----:R-:W-:Y:S01]  /*112d0*/  IMAD.SHL.U32 R3, R9, 0x80, RZ ;  /* 0x0000008009037824 */ /* 0x002fe200078e00ff */
[----:B------:R-:W-:Y:S01]  /*112e0*/  R2UR UR34, R5 ;  /* 0x00000000052272ca */ /* 0x000fe200000e0000 */
[----:B------:R-:W-:Y:S02]  /*112f0*/  UIADD3 UR32, UR38, 0x20400, URZ ;  /* 0x0002040026207890 */ /* 0x000fe4000fffe03f */
[----:B------:R-:W-:Y:S02]  /*11300*/  UIADD3 UR33, UR38, 0x28838, URZ ;  /* 0x0002883826217890 */ /* 0x000fe4000fffe03f */
[----:B------:R-:W-:Y:S01]  /*11310*/  UIADD3.X UR5, URZ, UR5, URZ, UP0, !UPT ;  /* 0x000000053f057290 */ /* 0x000fe200087fe43f */
[----:B------:R-:W-:Y:S01]  /*11320*/  UMOV UR6, 0x0 ;  /* 0x0000000000067882 */ /* 0x000fe20000000000 */
[----:B------:R-:W-:-:S10]  /*11330*/  UMOV UR7, 0x14f00000 ;  /* 0x14f0000000077882 */ /* 0x000fd40000000000 */
.L_x_1065:
        /* <DEDUP_REMOVED lines=13> */
.L_x_1066:
        /* <DEDUP_REMOVED lines=12> */
.L_x_1146:
[----:B------:R-:W-:Y:S05]  /*114d0*/  BSYNC B2 ;  /* 0x0000000000027941 */ /* 0x000fea0003800000 */
.L_x_1067:
        /* <DEDUP_REMOVED lines=9> */
.L_x_1070:
[----:B------:R-:W-:Y:S05]  /*11570*/  BSYNC B2 ;  /* 0x0000000000027941 */ /* 0x000fea0003800000 */
.L_x_1069:
[----:B------:R-:W-:Y:S01]  /*11580*/  R2UR UR6, R2 ;  /* 0x00000000020672ca */ /* 0x000fe200000e0000 */
[----:B------:R-:W-:Y:S01]  /*11590*/  ULDC.64 UR4, c[0x0][0x198] ;  /* 0x0000660000047ab9 */ /* 0x000fe20000000a00 */
[----:B------:R-:W-:Y:S01]  /*115a0*/  R2UR UR7, R3 ;  /* 0x00000000030772ca */ /* 0x000fe200000e0000 */
[----:B------:R-:W-:Y:S01]  /*115b0*/  UIADD3 UR4, UP0, UR4, 0x470, URZ ;  /* 0x0000047004047890 */ /* 0x000fe2000ff1e03f */
[----:B------:R-:W-:Y:S01]  /*115c0*/  R2UR UR10, R5 ;  /* 0x00000000050a72ca */ /* 0x000fe200000e0000 */
[----:B------:R-:W-:Y:S01]  /*115d0*/  IMAD.SHL.U32 R5, R18, 0x80, RZ ;  /* 0x0000008012057824 */ /* 0x000fe200078e00ff */
[----:B------:R-:W-:Y:S01]  /*115e0*/  PLOP3.LUT P0, PT, PT, PT, PT, 0x80, 0x0 ;  /* 0x000000000000781c */ /* 0x000fe20003f0f070 */
[----:B------:R-:W-:Y:S02]  /*115f0*/  UIADD3 UR8, UR38, 0x400, URZ ;  /* 0x0000040026087890 */ /* 0x000fe4000fffe03f */
[----:B------:R-:W-:Y:S02]  /*11600*/  UIADD3 UR9, UR38, 0x28850, URZ ;  /* 0x0002885026097890 */ /* 0x000fe4000fffe03f */
[----:B------:R-:W-:-:S12]  /*11610*/  UIADD3.X UR5, URZ, UR5, URZ, UP0, !UPT ;  /* 0x000000053f057290 */ /* 0x000fd800087fe43f */
.L_x_1071:
        /* <DEDUP_REMOVED lines=13> */
.L_x_1072:
        /* <DEDUP_REMOVED lines=10> */
.L_x_1059:
[----:B------:R-:W-:Y:S05]  /*11790*/  BSYNC B1 ;  /* 0x0000000000017941 */ /* 0x000fea0003800000 */
.L_x_1058:
        /* <DEDUP_REMOVED lines=26> */
.L_x_1075:
[----:B------:R-:W1:Y:S01]  /*11940*/  S2R R2, SR_TID.X ;  /* 0x0000000000027919 */ /* 0x000e620000002100 */
[----:B------:R-:W-:Y:S01]  /*11950*/  BSSY B2, `(.L_x_1076) ;  /* 0x0000006000027945 */ /* 0x000fe20003800000 */
[----:B-1----:R-:W-:Y:S02]  /*11960*/  LOP3.LUT R3, R2, 0x7f, RZ, 0xc0, !PT ;  /* 0x0000007f02037812 */ /* 0x002fe400078ec0ff */
[----:B------:R-:W-:Y:S02]  /*11970*/  SHF.L.U32 R2, R9, 0x1f, RZ ;  /* 0x0000001f09027819 */ /* 0x000fe400000006ff */
[----:B------:R-:W-:Y:S02]  /*11980*/  ISETP.NE.AND P2, PT, R3, RZ, PT ;  /* 0x000000ff0300720c */ /* 0x000fe40003f45270 */
[----:B------:R-:W1:Y:S02]  /*11990*/  SYNCS.PHASECHK.TRANS64.TRYWAIT P0, [UR38+0x28840], R2 ;  /* 0x02884002ff0075a7 */ /* 0x000e640008000166 */
[----:B-1----:R-:W-:Y:S09]  /*119a0*/  @!P0 BRA `(.L_x_1077) ;  /* 0x0000002400388947 */ /* 0x002ff20003800000 */
.L_x_1147:
[----:B------:R-:W-:Y:S05]  /*119b0*/  BSYNC B2 ;  /* 0x0000000000027941 */ /* 0x000fea0003800000 */
.L_x_1076:
[----:B------:R-:W-:Y:S04]  /*119c0*/  BSSY B2, `(.L_x_1078) ;  /* 0x0000007000027945 */ /* 0x000fe80003800000 */
[----:B------:R-:W-:Y:S05]  /*119d0*/  @P2 BRA `(.L_x_1079) ;  /* 0x0000000000142947 */ /* 0x000fea0003800000 */
[----:B------:R-:W-:Y:S01]  /*119e0*/  ISETP.NE.AND P0, PT, R10, RZ, PT ;  /* 0x000000ff0a00720c */ /* 0x000fe20003f05270 */
[----:B-1----:R-:W-:-:S04]  /*119f0*/  IMAD.MOV.U32 R2, RZ, RZ, 0x8000 ;  /* 0x00008000ff027424 */ /* 0x002fc800078e00ff */
[----:B------:R2:W-:Y:S08]  /*11a00*/  SYNCS.ARRIVE.TRANS64 RZ, [UR38+0x28830], R2 ;  /* 0x02883002ffff79a7 */ /* 0x0005f00008000026 */
[----:B--2---:R-:W-:Y:S05]  /*11a10*/  @!P0 BRA `(.L_x_1079) ;  /* 0x0000000000048947 */ /* 0x004fea0003800000 */
[----:B------:R-:W-:Y:S01]  /*11a20*/  BPT.TRAP 0x1 ;  /* 0x000000040000795c */ /* 0x000fe20000300000 */
.L_x_1079:
[----:B------:R-:W-:Y:S05]  /*11a30*/  BSYNC B2 ;  /* 0x0000000000027941 */ /* 0x000fea0003800000 */
.L_x_1078:
        /* <DEDUP_REMOVED lines=11> */
.L_x_1080:
        /* <DEDUP_REMOVED lines=14> */
.L_x_1081:
        /* <DEDUP_REMOVED lines=12> */
.L_x_1148:
[----:B------:R-:W-:Y:S05]  /*11c90*/  BSYNC B2 ;  /* 0x0000000000027941 */ /* 0x000fea0003800000 */
.L_x_1082:
        /* <DEDUP_REMOVED lines=9> */
.L_x_1085:
[----:B------:R-:W-:Y:S05]  /*11d30*/  BSYNC B2 ;  /* 0x0000000000027941 */ /* 0x000fea0003800000 */
.L_x_1084:
        /* <DEDUP_REMOVED lines=10> */
.L_x_1086:
        /* <DEDUP_REMOVED lines=13> */
.L_x_1087:
        /* <DEDUP_REMOVED lines=10> */
.L_x_1074:
[----:B------:R-:W-:Y:S05]  /*11f50*/  BSYNC B1 ;  /* 0x0000000000017941 */ /* 0x000fea0003800000 */
.L_x_1073:
[----:B------:R-:W-:Y:S02]  /*11f60*/  VIADD R6, R6, 0xfffffffe ;  /* 0xfffffffe06067836 */ /* 0x000fe40000000000 */
[----:B------:R-:W-:Y:S01]  /*11f70*/  IMAD.MOV.U32 R8, RZ, RZ, R9 ;  /* 0x000000ffff087224 */ /* 0x000fe200078e0009 */
[----:B------:R-:W-:Y:S06]  /*11f80*/  @P1 BRA `(.L_x_1088) ;  /* 0xfffffff000141947 */ /* 0x000fec000383ffff */
[----:B------:R-:W-:Y:S05]  /*11f90*/  BSYNC B0 ;  /* 0x0000000000007941 */ /* 0x000fea0003800000 */
.L_x_1057:
        /* <DEDUP_REMOVED lines=28> */
.L_x_1090:
[----:B------:R-:W1:Y:S01]  /*12160*/  S2R R2, SR_TID.X ;  /* 0x0000000000027919 */ /* 0x000e620000002100 */
[----:B------:R-:W-:Y:S01]  /*12170*/  BSSY B1, `(.L_x_1091) ;  /* 0x0000006000017945 */ /* 0x000fe20003800000 */
[----:B-1----:R-:W-:Y:S02]  /*12180*/  LOP3.LUT R3, R2, 0x7f, RZ, 0xc0, !PT ;  /* 0x0000007f02037812 */ /* 0x002fe400078ec0ff */
[----:B------:R-:W-:Y:S02]  /*12190*/  SHF.L.U32 R2, R9, 0x1f, RZ ;  /* 0x0000001f09027819 */ /* 0x000fe400000006ff */
[----:B------:R-:W-:Y:S02]  /*121a0*/  ISETP.NE.AND P1, PT, R3, RZ, PT ;  /* 0x000000ff0300720c */ /* 0x000fe40003f25270 */
[----:B------:R-:W1:Y:S02]  /*121b0*/  SYNCS.PHASECHK.TRANS64.TRYWAIT P0, [UR38+0x28848], R2 ;  /* 0x02884802ff0075a7 */ /* 0x000e640008000166 */
[----:B-1----:R-:W-:Y:S09]  /*121c0*/  @!P0 BRA `(.L_x_1092) ;  /* 0x0000001c00608947 */ /* 0x002ff20003800000 */
.L_x_1149:
[----:B------:R-:W-:Y:S05]  /*121d0*/  BSYNC B1 ;  /* 0x0000000000017941 */ /* 0x000fea0003800000 */
.L_x_1091:
[----:B------:R-:W-:Y:S04]  /*121e0*/  BSSY B1, `(.L_x_1093) ;  /* 0x0000007000017945 */ /* 0x000fe80003800000 */
[----:B------:R-:W-:Y:S05]  /*121f0*/  @P1 BRA `(.L_x_1094) ;  /* 0x0000000000141947 */ /* 0x000fea0003800000 */
[----:B------:R-:W-:Y:S01]  /*12200*/  ISETP.NE.AND P0, PT, R10, RZ, PT ;  /* 0x000000ff0a00720c */ /* 0x000fe20003f05270 */
[----:B-1----:R-:W-:-:S04]  /*12210*/  IMAD.MOV.U32 R3, RZ, RZ, 0x8000 ;  /* 0x00008000ff037424 */ /* 0x002fc800078e00ff */
[----:B------:R2:W-:Y:S08]  /*12220*/  SYNCS.ARRIVE.TRANS64 RZ, [UR38+0x28838], R3 ;  /* 0x02883803ffff79a7 */ /* 0x0005f00008000026 */
[----:B--2---:R-:W-:Y:S05]  /*12230*/  @!P0 BRA `(.L_x_1094) ;  /* 0x0000000000048947 */ /* 0x004fea0003800000 */
[----:B------:R-:W-:Y:S01]  /*12240*/  BPT.TRAP 0x1 ;  /* 0x000000040000795c */ /* 0x000fe20000300000 */
.L_x_1094:
[----:B------:R-:W-:Y:S05]  /*12250*/  BSYNC B1 ;  /* 0x0000000000017941 */ /* 0x000fea0003800000 */
.L_x_1093:
        /* <DEDUP_REMOVED lines=11> */
.L_x_1095:
        /* <DEDUP_REMOVED lines=14> */
.L_x_1096:
        /* <DEDUP_REMOVED lines=11> */
.L_x_1150:
[----:B------:R-:W-:Y:S05]  /*124a0*/  BSYNC B1 ;  /* 0x0000000000017941 */ /* 0x000fea0003800000 */
.L_x_1097:
        /* <DEDUP_REMOVED lines=9> */
.L_x_1100:
[----:B------:R-:W-:Y:S05]  /*12540*/  BSYNC B1 ;  /* 0x0000000000017941 */ /* 0x000fea0003800000 */
.L_x_1099:
        /* <DEDUP_REMOVED lines=10> */
.L_x_1101:
        /* <DEDUP_REMOVED lines=13> */
.L_x_1102:
        /* <DEDUP_REMOVED lines=10> */
.L_x_1089:
[----:B------:R-:W-:Y:S05]  /*12760*/  BSYNC B0 ;  /* 0x0000000000007941 */ /* 0x000fea0003800000 */
.L_x_1056:
        /* <DEDUP_REMOVED lines=11> */
.L_x_1151:
[----:B------:R-:W-:Y:S05]  /*12820*/  BSYNC B1 ;  /* 0x0000000000017941 */ /* 0x000fea0003800000 */
.L_x_1105:
        /* <DEDUP_REMOVED lines=8> */
.L_x_1108:
[----:B------:R-:W-:Y:S05]  /*128b0*/  BSYNC B1 ;  /* 0x0000000000017941 */ /* 0x000fea0003800000 */
.L_x_1107:
[----:B------:R-:W-:Y:S01]  /*128c0*/  R2UR UR4, R0 ;  /* 0x00000000000472ca */ /* 0x000fe200000e0000 */
[----:B------:R-:W-:Y:S01]  /*128d0*/  ULDC.64 UR6, c[0x0][0x198] ;  /* 0x0000660000067ab9 */ /* 0x000fe20000000a00 */
[----:B------:R-:W-:Y:S01]  /*128e0*/  R2UR UR9, R3 ;  /* 0x00000000030972ca */ /* 0x000fe200000e0000 */
[----:B------:R-:W-:Y:S01]  /*128f0*/  UIADD3 UR6, UP0, UR6, 0x470, URZ ;  /* 0x0000047006067890 */ /* 0x000fe2000ff1e03f */
[----:B------:R-:W-:Y:S01]  /*12900*/  PLOP3.LUT P0, PT, PT, PT, PT, 0x80, 0x0 ;  /* 0x000000000000781c */ /* 0x000fe20003f0f070 */
[----:B------:R-:W-:Y:S01]  /*12910*/  IMAD.SHL.U32 R18, R18, 0x80, RZ ;  /* 0x0000008012127824 */ /* 0x000fe200078e00ff */
[----:B------:R-:W-:Y:S01]  /*12920*/  UMOV UR14, 0x0 ;  /* 0x00000000000e7882 */ /* 0x000fe20000000000 */
[----:B------:R-:W-:Y:S01]  /*12930*/  UIADD3.X UR7, URZ, UR7, URZ, UP0, !UPT ;  /* 0x000000073f077290 */ /* 0x000fe200087fe43f */
[----:B------:R-:W-:Y:S01]  /*12940*/  UMOV UR15, 0x14f00000 ;  /* 0x14f00000000f7882 */ /* 0x000fe20000000000 */
[----:B------:R-:W-:-:S04]  /*12950*/  UMOV UR10, URZ ;  /* 0x0000003f000a7c82 */ /* 0x000fc80008000000 */
[----:B------:R-:W-:Y:S02]  /*12960*/  ULEA UR4, UR4, UR38, 0xf ;  /* 0x0000002604047291 */ /* 0x000fe4000f8e783f */
[----:B------:R-:W-:Y:S02]  /*12970*/  UIADD3 UR9, UR9, 0x28850, URZ ;  /* 0x0002885009097890 */ /* 0x000fe4000fffe03f */
[----:B------:R-:W-:-:S12]  /*12980*/  UIADD3 UR8, UR4, 0x400, URZ ;  /* 0x0000040004087890 */ /* 0x000fd8000fffe03f */
.L_x_1109:
        /* <DEDUP_REMOVED lines=13> */
.L_x_1110:
        /* <DEDUP_REMOVED lines=8> */
.L_x_1104:
[----:B------:R-:W-:Y:S05]  /*12ae0*/  BSYNC B0 ;  /* 0x0000000000007941 */ /* 0x000fea0003800000 */
.L_x_1103:
[----:B------:R-:W-:Y:S02]  /*12af0*/  VIADD R0, R0, 0x1 ;  /* 0x0000000100007836 */ /* 0x000fe40000000000 */
[----:B0-----:R-:W-:-:S03]  /*12b00*/  IMAD.MOV.U32 R3, RZ, RZ, RZ ;  /* 0x000000ffff037224 */ /* 0x001fc600078e00ff */
[----:B------:R-:W-:-:S04]  /*12b10*/  ISETP.NE.AND P0, PT, R0, 0x2, PT ;  /* 0x000000020000780c */ /* 0x000fc80003f05270 */
[----:B------:R-:W-:Y:S02]  /*12b20*/  SEL R2, RZ, 0x1, P0 ;  /* 0x00000001ff027807 */ /* 0x000fe40000000000 */
[----:B------:R-:W-:Y:S02]  /*12b30*/  SEL R0, R0, RZ, P0 ;  /* 0x000000ff00007207 */ /* 0x000fe40000000000 */
[----:B------:R-:W-:-:S07]  /*12b40*/  LOP3.LUT R9, R9, R2, RZ, 0x3c, !PT ;  /* 0x0000000209097212 */ /* 0x000fce00078e3cff */
.L_x_1034:
[----:B0-----:R-:W0:Y:S01]  /*12b50*/  S2R R5, SR_CgaCtaId ;  /* 0x0000000000057919 */ /* 0x001e220000008800 */
[----:B------:R-:W-:Y:S02]  /*12b60*/  MOV R2, 0x400 ;  /* 0x0000040000027802 */ /* 0x000fe40000000f00 */
[----:B------:R-:W-:Y:S02]  /*12b70*/  SHF.L.U32 R3, R3, 0x1f, RZ ;  /* 0x0000001f03037819 */ /* 0x000fe400000006ff */
[----:B0-----:R-:W-:-:S04]  /*12b80*/  LEA R2, R5, R2, 0x18 ;  /* 0x0000000205027211 */ /* 0x001fc800078ec0ff */
[----:B------:R-:W0:Y:S02]  /*12b90*/  SYNCS.PHASECHK.TRANS64.TRYWAIT P0, [R2+URZ+0x28820], R3 ;  /* 0x02882003020075a7 */ /* 0x000e24000800017f */
[----:B0-----:R-:W-:Y:S05]  /*12ba0*/  @!P0 BRA `(.L_x_1111) ;  /* 0x00000014002c8947 */ /* 0x001fea0003800000 */
.L_x_1152:
[----:B------:R-:W-:-:S03]  /*12bb0*/  UMOV UR4, 0xffffffff ;  /* 0xffffffff00047882 */ /* 0x000fc60000000000 */
[----:B------:R-:W-:Y:S05]  /*12bc0*/  BRA.DIV UR4, `(.L_x_1112) ;  /* 0x0000001604387947 */ /* 0x000fea000b800000 */
[----:B0-----:R-:W0:Y:S02]  /*12bd0*/  S2R R3, SR_TID.X ;  /* 0x0000000000037919 */ /* 0x001e240000002100 */
[----:B0-----:R-:W-:-:S04]  /*12be0*/  SHF.R.U32.HI R3, RZ, 0x5, R3 ;  /* 0x00000005ff037819 */ /* 0x001fc80000011603 */
[----:B------:R-:W-:-:S05]  /*12bf0*/  LOP3.LUT R3, R3, 0x3, RZ, 0xc0, !PT ;  /* 0x0000000303037812 */ /* 0x000fca00078ec0ff */
[----:B------:R0:W1:Y:S02]  /*12c00*/  SHFL.IDX PT, R14, R3, RZ, 0x1f ;  /* 0x00001fff030e7589 */ /* 0x00006400000e0000 */
.L_x_1155:
[----:B-1----:R-:W-:-:S13]  /*12c10*/  ISETP.NE.AND P0, PT, R14, RZ, PT ;  /* 0x000000ff0e00720c */ /* 0x002fda0003f05270 */
[----:B------:R-:W-:Y:S05]  /*12c20*/  @P0 BRA `(.L_x_950) ;  /* 0x0000000000880947 */ /* 0x000fea0003800000 */
[----:B------:R-:W-:-:S03]  /*12c30*/  UMOV UR4, 0xffffffff ;  /* 0xffffffff00047882 */ /* 0x000fc60000000000 */
[----:B------:R-:W-:Y:S05]  /*12c40*/  BRA.DIV UR4, `(.L_x_1113) ;  /* 0x00000016044c7947 */ /* 0x000fea000b800000 */
[----:B------:R-:W-:-:S13]  /*12c50*/  ELECT P6, URZ, PT ;  /* 0x00000000003f782f */ /* 0x000fda00038c0000 */
.L_x_1158:
[----:B------:R-:W-:Y:S05]  /*12c60*/  @!P6 BRA `(.L_x_950) ;  /* 0x000000000078e947 */ /* 0x000fea0003800000 */
[----:B0-----:R-:W2:Y:S02]  /*12c70*/  LDL.LU R3, [R1+0x14] ;  /* 0x0000140001037983 */ /* 0x001ea40000300800 */
[----:B--2---:R-:W-:-:S04]  /*12c80*/  LOP3.LUT R3, R3, 0x2, RZ, 0xfc, !PT ;  /* 0x0000000203037812 */ /* 0x004fc800078efcff */
[----:B------:R-:W-:-:S13]  /*12c90*/  ISETP.NE.AND P2, PT, R3, 0x3, PT ;  /* 0x000000030300780c */ /* 0x000fda0003f45270 */
[----:B------:R-:W-:Y:S05]  /*12ca0*/  @!P2 BRA `(.L_x_1114) ;  /* 0x000000000004a947 */ /* 0x000fea0003800000 */
[----:B------:R-:W-:Y:S01]  /*12cb0*/  BPT.TRAP 0x1 ;  /* 0x000000040000795c */ /* 0x000fe20000300000 */
.L_x_1114:
        /* <DEDUP_REMOVED lines=12> */
.L_x_1159:
[----:B------:R-:W1:Y:S02]  /*12d80*/  SYNCS.PHASECHK.TRANS64.TRYWAIT P0, [R3+URZ], R4 ;  /* 0x00000004030075a7 */ /* 0x000e64000800017f */
[----:B-1----:R-:W-:Y:S05]  /*12d90*/  @!P0 BRA `(.L_x_1116) ;  /* 0x00000014002c8947 */ /* 0x002fea0003800000 */
.L_x_1160:
[----:B------:R-:W-:Y:S05]  /*12da0*/  @!P2 BRA `(.L_x_1117) ;  /* 0x000000000004a947 */ /* 0x000fea0003800000 */
[----:B------:R-:W-:Y:S01]  /*12db0*/  BPT.TRAP 0x1 ;  /* 0x000000040000795c */ /* 0x000fe20000300000 */
.L_x_1117:
[----:B-1----:R-:W-:-:S04]  /*12dc0*/  VIADD R3, R2, 0x28860 ;  /* 0x0002886002037836 */ /* 0x002fc80000000000 */
[----:B------:R-:W-:-:S04]  /*12dd0*/  IMAD R0, R0, 0x8, R3 ;  /* 0x0000000800007824 */ /* 0x000fc800078e0203 */
[----:B------:R-:W1:Y:S02]  /*12de0*/  SYNCS.PHASECHK.TRANS64.TRYWAIT P0, [R0+URZ], R5 ;  /* 0x00000005000075a7 */ /* 0x000e64000800017f */
[----:B-1----:R-:W-:Y:S05]  /*12df0*/  @!P0 BRA `(.L_x_1118) ;  /* 0x0000001400288947 */ /* 0x002fea0003800000 */
.L_x_1161:
[----:B------:R-:W-:-:S07]  /*12e00*/  IMAD R3, R8, 0x8, R3 ;  /* 0x0000000808037824 */ /* 0x000fce00078e0203 */
.L_x_1119:
[----:B--2---:R2:W3:Y:S02]  /*12e10*/  SYNCS.PHASECHK.TRANS64.TRYWAIT P0, [R3+URZ], R4 ;  /* 0x00000004030075a7 */ /* 0x0044e4000800017f */
[----:B---3--:R-:W-:Y:S05]  /*12e20*/  @!P0 NANOSLEEP.SYNCS 0x989680 ;  /* 0x009896800000895d */ /* 0x008fea0003900000 */
[----:B------:R-:W3:Y:S02]  /*12e30*/  @!P0 SYNCS.PHASECHK.TRANS64 P0, [R3+URZ], R4 ;  /* 0x00000004030085a7 */ /* 0x000ee4000800007f */
[----:B---3--:R-:W-:Y:S05]  /*12e40*/  @!P0 BRA `(.L_x_1119) ;  /* 0xfffffffc00f08947 */ /* 0x008fea000383ffff */
.L_x_950:
[----:B------:R-:W-:Y:S05]  /*12e50*/  BSYNC B6 ;  /* 0x0000000000067941 */ /* 0x000fea0003800000 */
.L_x_947:
[----:B------:R-:W-:Y:S05]  /*12e60*/  EXIT ;  /* 0x000000000000794d */ /* 0x000fea0003800000 */
.L_x_960:
[----:B0-----:R-:W-:-:S04]  /*12e70*/  IMAD.U32 R3, RZ, RZ, UR36 ;  /* 0x00000024ff037e24 */ /* 0x001fc8000f8e00ff */
[----:B------:R0:W1:Y:S03]  /*12e80*/  SYNCS.PHASECHK.TRANS64.TRYWAIT P1, [R3+URZ+0x28800], R2 ;  /* 0x02880002030075a7 */ /* 0x000066000802017f */
[----:B-1----:R-:W-:Y:S05]  /*12e90*/  @!P1 NANOSLEEP.SYNCS 0x989680 ;  /* 0x009896800000995d */ /* 0x002fea0003900000 */
[----:B------:R-:W1:Y:S02]  /*12ea0*/  @!P1 SYNCS.PHASECHK.TRANS64 P1, [R3+URZ+0x28800], R2 ;  /* 0x02880002030095a7 */ /* 0x000e64000802007f */
[----:B-1----:R-:W-:Y:S05]  /*12eb0*/  @!P1 BRA `(.L_x_960) ;  /* 0xfffffffc00ec9947 */ /* 0x002fea000383ffff */
[----:B------:R-:W-:Y:S05]  /*12ec0*/  BRA `(.L_x_1120) ;  /* 0xfffffee800007947 */ /* 0x000fea000383ffff */
.L_x_964:
[----:B0-----:R-:W-:-:S04]  /*12ed0*/  IMAD.U32 R3, RZ, RZ, UR36 ;  /* 0x00000024ff037e24 */ /* 0x001fc8000f8e00ff */
[----:B------:R0:W2:Y:S03]  /*12ee0*/  SYNCS.PHASECHK.TRANS64.TRYWAIT P2, [R3+URZ+0x28830], R2 ;  /* 0x02883002030075a7 */ /* 0x0000a6000804017f */
[----:B--2---:R-:W-:Y:S05]  /*12ef0*/  @!P2 NANOSLEEP.SYNCS 0x989680 ;  /* 0x009896800000a95d */ /* 0x004fea0003900000 */
[----:B------:R-:W2:Y:S02]  /*12f00*/  @!P2 SYNCS.PHASECHK.TRANS64 P2, [R3+URZ+0x28830], R2 ;  /* 0x028830020300a5a7 */ /* 0x000ea4000804007f */
[----:B--2---:R-:W-:Y:S05]  /*12f10*/  @!P2 BRA `(.L_x_964) ;  /* 0xfffffffc00eca947 */ /* 0x004fea000383ffff */
[----:B------:R-:W-:Y:S05]  /*12f20*/  BRA `(.L_x_963) ;  /* 0xfffffee8001c7947 */ /* 0x000fea000383ffff */
.L_x_980:
[----:B-1----:R-:W-:-:S04]  /*12f30*/  IMAD.U32 R14, RZ, RZ, UR10 ;  /* 0x0000000aff0e7e24 */ /* 0x002fc8000f8e00ff */
[----:B------:R1:W2:Y:S03]  /*12f40*/  SYNCS.PHASECHK.TRANS64.TRYWAIT P5, [R14+URZ+0x28830], R9 ;  /* 0x028830090e0075a7 */ /* 0x0002a600080a017f */
[----:B--2---:R-:W-:Y:S05]  /*12f50*/  @!P5 NANOSLEEP.SYNCS 0x989680 ;  /* 0x009896800000d95d */ /* 0x004fea0003900000 */
[----:B------:R-:W2:Y:S02]  /*12f60*/  @!P5 SYNCS.PHASECHK.TRANS64 P5, [R14+URZ+0x28830], R9 ;  /* 0x028830090e00d5a7 */ /* 0x000ea400080a007f */
[----:B--2---:R-:W-:Y:S05]  /*12f70*/  @!P5 BRA `(.L_x_980) ;  /* 0xfffffffc00ecd947 */ /* 0x004fea000383ffff */
[----:B------:R-:W-:Y:S05]  /*12f80*/  BRA `(.L_x_977) ;  /* 0xffffff1c001c7947 */ /* 0x000fea000383ffff */
.L_x_984:
[----:B-1----:R-:W-:-:S04]  /*12f90*/  IMAD.U32 R14, RZ, RZ, UR10 ;  /* 0x0000000aff0e7e24 */ /* 0x002fc8000f8e00ff */
[----:B------:R1:W2:Y:S03]  /*12fa0*/  SYNCS.PHASECHK.TRANS64.TRYWAIT P4, [R14+URZ+0x28850], R9 ;  /* 0x028850090e0075a7 */ /* 0x0002a6000808017f */
[----:B--2---:R-:W-:Y:S05]  /*12fb0*/  @!P4 NANOSLEEP.SYNCS 0x989680 ;  /* 0x009896800000c95d */ /* 0x004fea0003900000 */
[----:B------:R-:W2:Y:S02]  /*12fc0*/  @!P4 SYNCS.PHASECHK.TRANS64 P4, [R14+URZ+0x28850], R9 ;  /* 0x028850090e00c5a7 */ /* 0x000ea4000808007f */
[----:B--2---:R-:W-:Y:S05]  /*12fd0*/  @!P4 BRA `(.L_x_984) ;  /* 0xfffffffc00ecc947 */ /* 0x004fea000383ffff */
[----:B------:R-:W-:Y:S05]  /*12fe0*/  BRA `(.L_x_981) ;  /* 0xffffff1c00e07947 */ /* 0x000fea000383ffff */
.L_x_1001:
[----:B-1----:R-:W-:-:S04]  /*12ff0*/  IMAD.U32 R11, RZ, RZ, UR10 ;  /* 0x0000000aff0b7e24 */ /* 0x002fc8000f8e00ff */
[----:B------:R1:W2:Y:S03]  /*13000*/  SYNCS.PHASECHK.TRANS64.TRYWAIT P3, [R11+URZ+0x28830], R0 ;  /* 0x028830000b0075a7 */ /* 0x0002a6000806017f */
[----:B--2---:R-:W-:Y:S05]  /*13010*/  @!P3 NANOSLEEP.SYNCS 0x989680 ;  /* 0x009896800000b95d */ /* 0x004fea0003900000 */
[----:B------:R-:W2:Y:S02]  /*13020*/  @!P3 SYNCS.PHASECHK.TRANS64 P3, [R11+URZ+0x28830], R0 ;  /* 0x028830000b00b5a7 */ /* 0x000ea4000806007f */
[----:B--2---:R-:W-:Y:S05]  /*13030*/  @!P3 BRA `(.L_x_1001) ;  /* 0xfffffffc00ecb947 */ /* 0x004fea000383ffff */
[----:B------:R-:W-:Y:S05]  /*13040*/  BRA `(.L_x_998) ;  /* 0xffffff4c00a87947 */ /* 0x000fea000383ffff */
.L_x_1005:
[----:B-1----:R-:W-:-:S04]  /*13050*/  IMAD.U32 R11, RZ, RZ, UR10 ;  /* 0x0000000aff0b7e24 */ /* 0x002fc8000f8e00ff */
[----:B------:R1:W2:Y:S03]  /*13060*/  SYNCS.PHASECHK.TRANS64.TRYWAIT P2, [R11+URZ+0x28850], R0 ;  /* 0x028850000b0075a7 */ /* 0x0002a6000804017f */
[----:B--2---:R-:W-:Y:S05]  /*13070*/  @!P2 NANOSLEEP.SYNCS 0x989680 ;  /* 0x009896800000a95d */ /* 0x004fea0003900000 */
[----:B------:R-:W2:Y:S02]  /*13080*/  @!P2 SYNCS.PHASECHK.TRANS64 P2, [R11+URZ+0x28850], R0 ;  /* 0x028850000b00a5a7 */ /* 0x000ea4000804007f */
[----:B--2---:R-:W-:Y:S05]  /*13090*/  @!P2 BRA `(.L_x_1005) ;  /* 0xfffffffc00eca947 */ /* 0x004fea000383ffff */
[----:B------:R-:W-:Y:S05]  /*130a0*/  BRA `(.L_x_1002) ;  /* 0xffffff50006c7947 */ /* 0x000fea000383ffff */
.L_x_1011:
[----:B-1----:R-:W-:-:S04]  /*130b0*/  IMAD.U32 R11, RZ, RZ, UR10 ;  /* 0x0000000aff0b7e24 */ /* 0x002fc8000f8e00ff */
[----:B------:R1:W2:Y:S03]  /*130c0*/  SYNCS.PHASECHK.TRANS64.TRYWAIT P3, [R11+URZ+0x28830], R0 ;  /* 0x028830000b0075a7 */ /* 0x0002a6000806017f */
[----:B--2---:R-:W-:Y:S05]  /*130d0*/  @!P3 NANOSLEEP.SYNCS 0x989680 ;  /* 0x009896800000b95d */ /* 0x004fea0003900000 */
[----:B------:R-:W2:Y:S02]  /*130e0*/  @!P3 SYNCS.PHASECHK.TRANS64 P3, [R11+URZ+0x28830], R0 ;  /* 0x028830000b00b5a7 */ /* 0x000ea4000806007f */
[----:B--2---:R-:W-:Y:S05]  /*130f0*/  @!P3 BRA `(.L_x_1011) ;  /* 0xfffffffc00ecb947 */ /* 0x004fea000383ffff */
[----:B------:R-:W-:Y:S05]  /*13100*/  BRA `(.L_x_1008) ;  /* 0xffffff6c00887947 */ /* 0x000fea000383ffff */
.L_x_1015:
[----:B-1----:R-:W-:-:S04]  /*13110*/  IMAD.U32 R11, RZ, RZ, UR10 ;  /* 0x0000000aff0b7e24 */ /* 0x002fc8000f8e00ff */
[----:B------:R1:W2:Y:S03]  /*13120*/  SYNCS.PHASECHK.TRANS64.TRYWAIT P2, [R11+URZ+0x28850], R0 ;  /* 0x028850000b0075a7 */ /* 0x0002a6000804017f */
[----:B--2---:R-:W-:Y:S05]  /*13130*/  @!P2 NANOSLEEP.SYNCS 0x989680 ;  /* 0x009896800000a95d */ /* 0x004fea0003900000 */
[----:B------:R-:W2:Y:S02]  /*13140*/  @!P2 SYNCS.PHASECHK.TRANS64 P2, [R11+URZ+0x28850], R0 ;  /* 0x028850000b00a5a7 */ /* 0x000ea4000804007f */
[----:B--2---:R-:W-:Y:S05]  /*13150*/  @!P2 BRA `(.L_x_1015) ;  /* 0xfffffffc00eca947 */ /* 0x004fea000383ffff */
[----:B------:R-:W-:Y:S05]  /*13160*/  BRA `(.L_x_1012) ;  /* 0xffffff7000487947 */ /* 0x000fea000383ffff */
.L_x_1028:
[----:B-1----:R-:W-:-:S04]  /*13170*/  IMAD.U32 R5, RZ, RZ, UR5 ;  /* 0x00000005ff057e24 */ /* 0x002fc8000f8e00ff */
[----:B------:R1:W2:Y:S03]  /*13180*/  SYNCS.PHASECHK.TRANS64.TRYWAIT P0, [R5+URZ+0x28850], R2 ;  /* 0x02885002050075a7 */ /* 0x0002a6000800017f */
[----:B--2---:R-:W-:Y:S05]  /*13190*/  @!P0 NANOSLEEP.SYNCS 0x989680 ;  /* 0x009896800000895d */ /* 0x004fea0003900000 */
[----:B------:R-:W2:Y:S02]  /*131a0*/  @!P0 SYNCS.PHASECHK.TRANS64 P0, [R5+URZ+0x28850], R2 ;  /* 0x02885002050085a7 */ /* 0x000ea4000800007f */
[----:B--2---:R-:W-:Y:S05]  /*131b0*/  @!P0 BRA `(.L_x_1028) ;  /* 0xfffffffc00ec8947 */ /* 0x004fea000383ffff */
[----:B------:R-:W-:Y:S05]  /*131c0*/  BRA `(.L_x_1027) ;  /* 0xffffff9c003c7947 */ /* 0x000fea000383ffff */
.L_x_1045:
[----:B------:R-:W-:Y:S02]  /*131d0*/  IMAD.MOV.U32 R13, RZ, RZ, R0 ;  /* 0x000000ffff0d7224 */ /* 0x000fe400078e0000 */
[----:B------:R-:W-:Y:S02]  /*131e0*/  IMAD.MOV.U32 R12, RZ, RZ, RZ ;  /* 0x000000ffff0c7224 */ /* 0x000fe400078e00ff */
[----:B------:R-:W-:Y:S02]  /*131f0*/  IMAD.MOV.U32 R11, RZ, RZ, 0x1f ;  /* 0x0000001fff0b7424 */ /* 0x000fe400078e00ff */
[----:B------:R-:W-:-:S07]  /*13200*/  IMAD.MOV.U32 R15, RZ, RZ, -0x1 ;  /* 0xffffffffff0f7424 */ /* 0x000fce00078e00ff */
[----:B01----:R-:W-:Y:S05]  /*13210*/  WARPSYNC.COLLECTIVE R15, `(.L_x_1121) ;  /* 0x000000000f087348 */ /* 0x003fea0003c00000 */
[----:B------:R2:W3:Y:S02]  /*13220*/  SHFL.IDX P6, R14, R13, R12, R11 ;  /* 0x0000000c0d0e7389 */ /* 0x0004e400000c000b */
[----:B0123--:R-:W-:Y:S01]  /*13230*/  ENDCOLLECTIVE ;  /* 0x000000000000791b */ /* 0x00ffe20003800000 */
.L_x_1121:
[----:B------:R-:W-:Y:S05]  /*13240*/  BRA `(.L_x_1122) ;  /* 0xffffffcc001c7947 */ /* 0x000fea000383ffff */
.L_x_1047:
[----:B------:R-:W-:Y:S01]  /*13250*/  BSSY B0, `(.L_x_1123) ;  /* 0x0000006000007945 */ /* 0x000fe20003800000 */
[----:B------:R-:W-:-:S07]  /*13260*/  IMAD.MOV.U32 R15, RZ, RZ, -0x1 ;  /* 0xffffffffff0f7424 */ /* 0x000fce00078e00ff */
[----:B012---:R-:W-:Y:S05]  /*13270*/  WARPSYNC.COLLECTIVE R15, `(.L_x_1124) ;  /* 0x000000000f0c7348 */ /* 0x007fea0003c00000 */
[----:B------:R-:W-:Y:S02]  /*13280*/  ELECT P6, UR62, PT ;  /* 0x00000000003e782f */ /* 0x000fe400038c0000 */
[----:B------:R-:W-:Y:S01]  /*13290*/  MOV R14, UR62 ;  /* 0x0000003e000e7c02 */ /* 0x000fe20008000f00 */
[----:B012---:R-:W-:Y:S10]  /*132a0*/  ENDCOLLECTIVE ;  /* 0x000000000000791b */ /* 0x007ff40003800000 */
.L_x_1124:
[----:B------:R-:W-:Y:S05]  /*132b0*/  BSYNC B0 ;  /* 0x0000000000007941 */ /* 0x000fea0003800000 */
.L_x_1123:
[----:B------:R-:W-:Y:S05]  /*132c0*/  BRA `(.L_x_1125) ;  /* 0xffffffcc001c7947 */ /* 0x000fea000383ffff */
.L_x_1049:
[----:B-1----:R-:W-:-:S04]  /*132d0*/  IMAD.U32 R3, RZ, RZ, UR38 ;  /* 0x00000026ff037e24 */ /* 0x002fc8000f8e00ff */
[----:B------:R1:W2:Y:S03]  /*132e0*/  SYNCS.PHASECHK.TRANS64.TRYWAIT P0, [R3+URZ+0x28840], R0 ;  /* 0x02884000030075a7 */ /* 0x0002a6000800017f */
[----:B--2---:R-:W-:Y:S05]  /*132f0*/  @!P0 NANOSLEEP.SYNCS 0x989680 ;  /* 0x009896800000895d */ /* 0x004fea0003900000 */
[----:B------:R-:W2:Y:S02]  /*13300*/  @!P0 SYNCS.PHASECHK.TRANS64 P0, [R3+URZ+0x28840], R0 ;  /* 0x02884000030085a7 */ /* 0x000ea4000800007f */
[----:B--2---:R-:W-:Y:S05]  /*13310*/  @!P0 BRA `(.L_x_1049) ;  /* 0xfffffffc00ec8947 */ /* 0x004fea000383ffff */
[----:B------:R-:W-:Y:S05]  /*13320*/  BRA `(.L_x_1126) ;  /* 0xffffffcc00707947 */ /* 0x000fea000383ffff */
.L_x_1052:
[----:B------:R-:W-:Y:S02]  /*13330*/  IMAD.MOV.U32 R13, RZ, RZ, R6 ;  /* 0x000000ffff0d7224 */ /* 0x000fe400078e0006 */
[----:B------:R-:W-:Y:S02]  /*13340*/  IMAD.MOV.U32 R12, RZ, RZ, RZ ;  /* 0x000000ffff0c7224 */ /* 0x000fe400078e00ff */
[----:B------:R-:W-:Y:S02]  /*13350*/  IMAD.MOV.U32 R11, RZ, RZ, 0x181f ;  /* 0x0000181fff0b7424 */ /* 0x000fe400078e00ff */
[----:B------:R-:W-:Y:S02]  /*13360*/  IMAD.MOV.U32 R15, RZ, RZ, -0x1 ;  /* 0xffffffffff0f7424 */ /* 0x000fe400078e00ff */
[----:B------:R-:W-:-:S07]  /*13370*/  VIADD R4, R4, UR40 ;  /* 0x0000002804047c36 */ /* 0x000fce0008000000 */
[----:B------:R-:W-:Y:S05]  /*13380*/  WARPSYNC.COLLECTIVE R15, `(.L_x_1127) ;  /* 0x000000000f087348 */ /* 0x000fea0003c00000 */
[----:B------:R0:W1:Y:S02]  /*13390*/  SHFL.IDX P6, R14, R13, R12, R11 ;  /* 0x0000000c0d0e7389 */ /* 0x00006400000c000b */
[----:B01----:R-:W-:Y:S01]  /*133a0*/  ENDCOLLECTIVE ;  /* 0x000000000000791b */ /* 0x003fe20003800000 */
.L_x_1127:
[----:B------:R-:W-:Y:S02]  /*133b0*/  IMAD.MOV.U32 R13, RZ, RZ, R0 ;  /* 0x000000ffff0d7224 */ /* 0x000fe400078e0000 */
[----:B------:R-:W-:-:S07]  /*133c0*/  IMAD.MOV.U32 R2, RZ, RZ, R14 ;  /* 0x000000ffff027224 */ /* 0x000fce00078e000e */
[----:B------:R-:W-:Y:S05]  /*133d0*/  WARPSYNC.COLLECTIVE R15, `(.L_x_1128) ;  /* 0x000000000f087348 */ /* 0x000fea0003c00000 */
[----:B------:R0:W1:Y:S02]  /*133e0*/  SHFL.IDX P6, R14, R13, R12, R11 ;  /* 0x0000000c0d0e7389 */ /* 0x00006400000c000b */
[----:B01----:R-:W-:Y:S01]  /*133f0*/  ENDCOLLECTIVE ;  /* 0x000000000000791b */ /* 0x003fe20003800000 */
.L_x_1128:
[----:B------:R-:W-:Y:S02]  /*13400*/  ULDC UR4, c[0x0][0x288] ;  /* 0x0000a20000047ab9 */ /* 0x000fe40000000800 */
[----:B------:R-:W-:-:S05]  /*13410*/  IMAD R5, R8, UR4, RZ ;  /* 0x0000000408057c24 */ /* 0x000fca000f8e02ff */
[C---:B------:R-:W-:Y:S01]  /*13420*/  ISETP.GE.AND P2, PT, R4.reuse, R5, PT ;  /* 0x000000050400720c */ /* 0x040fe20003f46270 */
[----:B------:R-:W-:Y:S02]  /*13430*/  VIADD R12, R4, 0x10 ;  /* 0x00000010040c7836 */ /* 0x000fe40000000000 */
[----:B------:R-:W-:-:S10]  /*13440*/  IMAD.MOV.U32 R13, RZ, RZ, R6 ;  /* 0x000000ffff0d7224 */ /* 0x000fd400078e0006 */
[----:B------:R-:W-:Y:S01]  /*13450*/  @!P2 LEA R8, R7, UR38, 0x1 ;  /* 0x000000260708ac11 */ /* 0x000fe2000f8e08ff */
[----:B------:R-:W-:-:S05]  /*13460*/  IMAD.MOV.U32 R3, RZ, RZ, R14 ;  /* 0x000000ffff037224 */ /* 0x000fca00078e000e */
[----:B------:R-:W-:-:S04]  /*13470*/  LOP3.LUT R3, R3, R2, RZ, 0x3c, !PT ;  /* 0x0000000203037212 */ /* 0x000fc800078e3cff */
[----:B------:R-:W-:-:S04]  /*13480*/  LOP3.LUT R2, R3, R2, RZ, 0x3c, !PT ;  /* 0x0000000203027212 */ /* 0x000fc800078e3cff */
[----:B------:R-:W-:-:S03]  /*13490*/  LOP3.LUT R3, R3, R2, RZ, 0x3c, !PT ;  /* 0x0000000203037212 */ /* 0x000fc600078e3cff */
[----:B------:R-:W-:-:S05]  /*134a0*/  @!P2 IMAD.WIDE.U32 R2, R10, 0x2, R2 ;  /* 0x000000020a02a825 */ /* 0x000fca00078e0002 */
[----:B------:R-:W-:Y:S01]  /*134b0*/  @!PT LDS RZ, [RZ] ;  /* 0x00000000fffff984 */ /* 0x000fe20000000800 */
[----:B------:R-:W-:Y:S01]  /*134c0*/  @!PT LDS RZ, [RZ] ;  /* 0x00000000fffff984 */ /* 0x000fe20000000800 */
[----:B------:R-:W-:Y:S01]  /*134d0*/  @!PT LDS RZ, [RZ] ;  /* 0x00000000fffff984 */ /* 0x000fe20000000800 */
[----:B------:R0:W-:Y:S04]  /*134e0*/  @!P2 LDGSTS.E.BYPASS.LTC128B.128 [R8+0x10400], desc[UR44][R2.64], !P1 ;  /* 0x104000000208afae */ /* 0x0001e8000c901d6c */
[----:B------:R0:W-:Y:S01]  /*134f0*/  @!P2 LDGSTS.E.BYPASS.LTC128B.128 [R8+0x14400], desc[UR44][R2.64+0x80], !P0 ;  /* 0x144000800208afae */ /* 0x0001e2000c101d6c */
[----:B------:R-:W-:Y:S01]  /*13500*/  ISETP.GE.AND P2, PT, R12, R5, PT ;  /* 0x000000050c00720c */ /* 0x000fe20003f46270 */
[----:B------:R-:W-:-:S12]  /*13510*/  IMAD.MOV.U32 R12, RZ, RZ, 0x1 ;  /* 0x00000001ff0c7424 */ /* 0x000fd800078e00ff */
[----:B0-----:R-:W-:Y:S05]  /*13520*/  WARPSYNC.COLLECTIVE R15, `(.L_x_1129) ;  /* 0x000000000f087348 */ /* 0x001fea0003c00000 */
[----:B------:R1:W2:Y:S02]  /*13530*/  SHFL.IDX P6, R14, R13, R12, R11 ;  /* 0x0000000c0d0e7389 */ /* 0x0002a400000c000b */
[----:B012---:R-:W-:Y:S01]  /*13540*/  ENDCOLLECTIVE ;  /* 0x000000000000791b */ /* 0x007fe20003800000 */
.L_x_1129:
[----:B------:R-:W-:Y:S01]  /*13550*/  VIADD R2, R4, 0x20 ;  /* 0x0000002004027836 */ /* 0x000fe20000000000 */
[----:B------:R-:W-:Y:S01]  /*13560*/  @!P2 LEA R21, R7, UR38, 0x1 ;  /* 0x000000260715ac11 */ /* 0x000fe2000f8e08ff */
[----:B------:R-:W-:Y:S02]  /*13570*/  IMAD.MOV.U32 R13, RZ, RZ, R0 ;  /* 0x000000ffff0d7224 */ /* 0x000fe400078e0000 */
[----:B------:R-:W-:-:S07]  /*13580*/  IMAD.MOV.U32 R8, RZ, RZ, R14 ;  /* 0x000000ffff087224 */ /* 0x000fce00078e000e */
[----:B------:R-:W-:Y:S05]  /*13590*/  WARPSYNC.COLLECTIVE R15, `(.L_x_1130) ;  /* 0x000000000f087348 */ /* 0x000fea0003c00000 */
[----:B------:R0:W1:Y:S02]  /*135a0*/  SHFL.IDX P6, R14, R13, R12, R11 ;  /* 0x0000000c0d0e7389 */ /* 0x00006400000c000b */
[----:B01----:R-:W-:Y:S01]  /*135b0*/  ENDCOLLECTIVE ;  /* 0x000000000000791b */ /* 0x003fe20003800000 */
.L_x_1130:
[----:B------:R-:W-:Y:S02]  /*135c0*/  IMAD.MOV.U32 R9, RZ, RZ, R8 ;  /* 0x000000ffff097224 */ /* 0x000fe400078e0008 */
[----:B------:R-:W-:Y:S02]  /*135d0*/  IMAD.MOV.U32 R13, RZ, RZ, R6 ;  /* 0x000000ffff0d7224 */ /* 0x000fe400078e0006 */
[----:B------:R-:W-:Y:S02]  /*135e0*/  IMAD.MOV.U32 R12, RZ, RZ, 0x2 ;  /* 0x00000002ff0c7424 */ /* 0x000fe400078e00ff */
[----:B------:R-:W-:-:S07]  /*135f0*/  IMAD.MOV.U32 R8, RZ, RZ, R14 ;  /* 0x000000ffff087224 */ /* 0x000fce00078e000e */
[----:B------:R-:W-:Y:S05]  /*13600*/  WARPSYNC.COLLECTIVE R15, `(.L_x_1131) ;  /* 0x000000000f087348 */ /* 0x000fea0003c00000 */
[----:B------:R0:W1:Y:S02]  /*13610*/  SHFL.IDX P6, R14, R13, R12, R11 ;  /* 0x0000000c0d0e7389 */ /* 0x00006400000c000b */
[----:B01----:R-:W-:Y:S01]  /*13620*/  ENDCOLLECTIVE ;  /* 0x000000000000791b */ /* 0x003fe20003800000 */
.L_x_1131:
[----:B------:R-:W-:-:S05]  /*13630*/  @!P2 IMAD.WIDE.U32 R8, R10, 0x2, R8 ;  /* 0x000000020a08a825 */ /* 0x000fca00078e0008 */
[----:B------:R-:W-:Y:S01]  /*13640*/  @!PT LDS RZ, [RZ] ;  /* 0x00000000fffff984 */ /* 0x000fe20000000800 */
[----:B------:R-:W-:Y:S01]  /*13650*/  @!PT LDS RZ, [RZ] ;  /* 0x00000000fffff984 */ /* 0x000fe20000000800 */
[----:B------:R-:W-:Y:S01]  /*13660*/  @!PT LDS RZ, [RZ] ;  /* 0x00000000fffff984 */ /* 0x000fe20000000800 */
[----:B------:R-:W-:Y:S04]  /*13670*/  @!P2 LDGSTS.E.BYPASS.LTC128B.128 [R21+0x10c00], desc[UR44][R8.64], !P1 ;  /* 0x10c000000815afae */ /* 0x000fe8000c901d6c */
[----:B------:R0:W-:Y:S01]  /*13680*/  @!P2 LDGSTS.E.BYPASS.LTC128B.128 [R21+0x14c00], desc[UR44][R8.64+0x80], !P0 ;  /* 0x14c000800815afae */ /* 0x0001e2000c101d6c */
[----:B------:R-:W-:Y:S01]  /*13690*/  ISETP.GE.AND P2, PT, R2, R5, PT ;  /* 0x000000050200720c */ /* 0x000fe20003f46270 */
[----:B------:R-:W-:Y:S02]  /*136a0*/  IMAD.MOV.U32 R13, RZ, RZ, R0 ;  /* 0x000000ffff0d7224 */ /* 0x000fe400078e0000 */
[----:B0-----:R-:W-:Y:S02]  /*136b0*/  VIADD R8, R4, 0x30 ;  /* 0x0000003004087836 */ /* 0x001fe40000000000 */
[----:B------:R-:W-:-:S08]  /*136c0*/  IMAD.MOV.U32 R2, RZ, RZ, R14 ;  /* 0x000000ffff027224 */ /* 0x000fd000078e000e */
[----:B------:R-:W-:-:S07]  /*136d0*/  @!P2 LEA R20, R7, UR38, 0x1 ;  /* 0x000000260714ac11 */ /* 0x000fce000f8e08ff */
[----:B------:R-:W-:Y:S05]  /*136e0*/  WARPSYNC.COLLECTIVE R15, `(.L_x_1132) ;  /* 0x000000000f087348 */ /* 0x000fea0003c00000 */
[----:B------:R0:W1:Y:S02]  /*136f0*/  SHFL.IDX P6, R14, R13, R12, R11 ;  /* 0x0000000c0d0e7389 */ /* 0x00006400000c000b */
[----:B01----:R-:W-:Y:S01]  /*13700*/  ENDCOLLECTIVE ;  /* 0x000000000000791b */ /* 0x003fe20003800000 */
.L_x_1132:
[----:B------:R-:W-:Y:S02]  /*13710*/  IMAD.MOV.U32 R3, RZ, RZ, R2 ;  /* 0x000000ffff037224 */ /* 0x000fe400078e0002 */
[----:B------:R-:W-:Y:S02]  /*13720*/  IMAD.MOV.U32 R13, RZ, RZ, R6 ;  /* 0x000000ffff0d7224 */ /* 0x000fe400078e0006 */
[----:B------:R-:W-:Y:S02]  /*13730*/  IMAD.MOV.U32 R12, RZ, RZ, 0x3 ;  /* 0x00000003ff0c7424 */ /* 0x000fe400078e00ff */
[----:B------:R-:W-:-:S07]  /*13740*/  IMAD.MOV.U32 R2, RZ, RZ, R14 ;  /* 0x000000ffff027224 */ /* 0x000fce00078e000e */
[----:B------:R-:W-:Y:S05]  /*13750*/  WARPSYNC.COLLECTIVE R15, `(.L_x_1133) ;  /* 0x000000000f087348 */ /* 0x000fea0003c00000 */
[----:B------:R0:W1:Y:S02]  /*13760*/  SHFL.IDX P6, R14, R13, R12, R11 ;  /* 0x0000000c0d0e7389 */ /* 0x00006400000c000b */
[----:B01----:R-:W-:Y:S01]  /*13770*/  ENDCOLLECTIVE ;  /* 0x000000000000791b */ /* 0x003fe20003800000 */
.L_x_1133:
        /* <DEDUP_REMOVED lines=14> */
.L_x_1134:
[----:B------:R-:W-:Y:S02]  /*13860*/  IMAD.MOV.U32 R9, RZ, RZ, R8 ;  /* 0x000000ffff097224 */ /* 0x000fe400078e0008 */
[----:B------:R-:W-:Y:S02]  /*13870*/  IMAD.MOV.U32 R13, RZ, RZ, R6 ;  /* 0x000000ffff0d7224 */ /* 0x000fe400078e0006 */
[----:B------:R-:W-:Y:S02]  /*13880*/  IMAD.MOV.U32 R12, RZ, RZ, 0x4 ;  /* 0x00000004ff0c7424 */ /* 0x000fe400078e00ff */
[----:B------:R-:W-:-:S07]  /*13890*/  IMAD.MOV.U32 R8, RZ, RZ, R14 ;  /* 0x000000ffff087224 */ /* 0x000fce00078e000e */
[----:B------:R-:W-:Y:S05]  /*138a0*/  WARPSYNC.COLLECTIVE R15, `(.L_x_1135) ;  /* 0x000000000f087348 */ /* 0x000fea0003c00000 */
[----:B------:R0:W1:Y:S02]  /*138b0*/  SHFL.IDX P6, R14, R13, R12, R11 ;  /* 0x0000000c0d0e7389 */ /* 0x00006400000c000b */
[----:B01----:R-:W-:Y:S01]  /*138c0*/  ENDCOLLECTIVE ;  /* 0x000000000000791b */ /* 0x003fe20003800000 */
.L_x_1135:
        /* <DEDUP_REMOVED lines=14> */
.L_x_1136:
[----:B------:R-:W-:Y:S02]  /*139b0*/  IMAD.MOV.U32 R3, RZ, RZ, R2 ;  /* 0x000000ffff037224 */ /* 0x000fe400078e0002 */
[----:B------:R-:W-:Y:S02]  /*139c0*/  IMAD.MOV.U32 R13, RZ, RZ, R6 ;  /* 0x000000ffff0d7224 */ /* 0x000fe400078e0006 */
[----:B------:R-:W-:Y:S02]  /*139d0*/  IMAD.MOV.U32 R12, RZ, RZ, 0x5 ;  /* 0x00000005ff0c7424 */ /* 0x000fe400078e00ff */
[----:B------:R-:W-:-:S07]  /*139e0*/  IMAD.MOV.U32 R2, RZ, RZ, R14 ;  /* 0x000000ffff027224 */ /* 0x000fce00078e000e */
[----:B------:R-:W-:Y:S05]  /*139f0*/  WARPSYNC.COLLECTIVE R15, `(.L_x_1137) ;  /* 0x000000000f087348 */ /* 0x000fea0003c00000 */
[----:B------:R0:W1:Y:S02]  /*13a00*/  SHFL.IDX P6, R14, R13, R12, R11 ;  /* 0x0000000c0d0e7389 */ /* 0x00006400000c000b */
[----:B01----:R-:W-:Y:S01]  /*13a10*/  ENDCOLLECTIVE ;  /* 0x000000000000791b */ /* 0x003fe20003800000 */
.L_x_1137:
        /* <DEDUP_REMOVED lines=14> */
.L_x_1138:
[----:B------:R-:W-:Y:S02]  /*13b00*/  IMAD.MOV.U32 R9, RZ, RZ, R8 ;  /* 0x000000ffff097224 */ /* 0x000fe400078e0008 */
[----:B------:R-:W-:Y:S02]  /*13b10*/  IMAD.MOV.U32 R13, RZ, RZ, R6 ;  /* 0x000000ffff0d7224 */ /* 0x000fe400078e0006 */
[----:B------:R-:W-:Y:S02]  /*13b20*/  IMAD.MOV.U32 R12, RZ, RZ, 0x6 ;  /* 0x00000006ff0c7424 */ /* 0x000fe400078e00ff */
[----:B------:R-:W-:-:S07]  /*13b30*/  IMAD.MOV.U32 R8, RZ, RZ, R14 ;  /* 0x000000ffff087224 */ /* 0x000fce00078e000e */
[----:B------:R-:W-:Y:S05]  /*13b40*/  WARPSYNC.COLLECTIVE R15, `(.L_x_1139) ;  /* 0x000000000f087348 */ /* 0x000fea0003c00000 */
[----:B------:R0:W1:Y:S02]  /*13b50*/  SHFL.IDX P6, R14, R13, R12, R11 ;  /* 0x0000000c0d0e7389 */ /* 0x00006400000c000b */
[----:B01----:R-:W-:Y:S01]  /*13b60*/  ENDCOLLECTIVE ;  /* 0x000000000000791b */ /* 0x003fe20003800000 */
.L_x_1139:
        /* <DEDUP_REMOVED lines=8> */
[----:B------:R-:W-:-:S10]  /*13bf0*/  IMAD.MOV.U32 R2, RZ, RZ, R14 ;  /* 0x000000ffff027224 */ /* 0x000fd400078e000e */
[----:B0-----:R-:W-:-:S07]  /*13c00*/  @!P2 LEA R8, R7, UR38, 0x1 ;  /* 0x000000260708ac11 */ /* 0x001fce000f8e08ff */
[----:B------:R-:W-:Y:S05]  /*13c10*/  WARPSYNC.COLLECTIVE R15, `(.L_x_1140) ;  /* 0x000000000f087348 */ /* 0x000fea0003c00000 */
[----:B------:R0:W1:Y:S02]  /*13c20*/  SHFL.IDX P6, R14, R13, R12, R11 ;  /* 0x0000000c0d0e7389 */ /* 0x00006400000c000b */
[----:B01----:R-:W-:Y:S01]  /*13c30*/  ENDCOLLECTIVE ;  /* 0x000000000000791b */ /* 0x003fe20003800000 */
.L_x_1140:
[----:B------:R-:W-:Y:S02]  /*13c40*/  IMAD.MOV.U32 R3, RZ, RZ, R2 ;  /* 0x000000ffff037224 */ /* 0x000fe400078e0002 */
[----:B------:R-:W-:Y:S02]  /*13c50*/  IMAD.MOV.U32 R13, RZ, RZ, R6 ;  /* 0x000000ffff0d7224 */ /* 0x000fe400078e0006 */
[----:B------:R-:W-:Y:S02]  /*13c60*/  IMAD.MOV.U32 R12, RZ, RZ, 0x7 ;  /* 0x00000007ff0c7424 */ /* 0x000fe400078e00ff */
[----:B------:R-:W-:-:S07]  /*13c70*/  IMAD.MOV.U32 R2, RZ, RZ, R14 ;  /* 0x000000ffff027224 */ /* 0x000fce00078e000e */
[----:B------:R-:W-:Y:S05]  /*13c80*/  WARPSYNC.COLLECTIVE R15, `(.L_x_1141) ;  /* 0x000000000f087348 */ /* 0x000fea0003c00000 */
[----:B------:R0:W1:Y:S02]  /*13c90*/  SHFL.IDX P6, R14, R13, R12, R11 ;  /* 0x0000000c0d0e7389 */ /* 0x00006400000c000b */
[----:B01----:R-:W-:Y:S01]  /*13ca0*/  ENDCOLLECTIVE ;  /* 0x000000000000791b */ /* 0x003fe20003800000 */
.L_x_1141:
[----:B------:R-:W-:-:S05]  /*13cb0*/  @!P2 IMAD.WIDE.U32 R2, R10, 0x2, R2 ;  /* 0x000000020a02a825 */ /* 0x000fca00078e0002 */
[----:B------:R-:W-:Y:S01]  /*13cc0*/  @!PT LDS RZ, [RZ] ;  /* 0x00000000fffff984 */ /* 0x000fe20000000800 */
[----:B------:R-:W-:Y:S01]  /*13cd0*/  @!PT LDS RZ, [RZ] ;  /* 0x00000000fffff984 */ /* 0x000fe20000000800 */
[----:B------:R-:W-:Y:S01]  /*13ce0*/  @!PT LDS RZ, [RZ] ;  /* 0x00000000fffff984 */ /* 0x000fe20000000800 */
[----:B------:R-:W-:Y:S04]  /*13cf0*/  @!P2 LDGSTS.E.BYPASS.LTC128B.128 [R8+0x13400], desc[UR44][R2.64], !P1 ;  /* 0x134000000208afae */ /* 0x000fe8000c901d6c */
[----:B------:R0:W-:Y:S01]  /*13d00*/  @!P2 LDGSTS.E.BYPASS.LTC128B.128 [R8+0x17400], desc[UR44][R2.64+0x80], !P0 ;  /* 0x174000800208afae */ /* 0x0001e2000c101d6c */
[----:B------:R-:W-:Y:S02]  /*13d10*/  IMAD.MOV.U32 R13, RZ, RZ, R0 ;  /* 0x000000ffff0d7224 */ /* 0x000fe400078e0000 */
[----:B0-----:R-:W-:-:S07]  /*13d20*/  IMAD.MOV.U32 R2, RZ, RZ, R14 ;  /* 0x000000ffff027224 */ /* 0x001fce00078e000e */
[----:B------:R-:W-:Y:S05]  /*13d30*/  WARPSYNC.COLLECTIVE R15, `(.L_x_1142) ;  /* 0x000000000f087348 */ /* 0x000fea0003c00000 */
[----:B------:R0:W1:Y:S02]  /*13d40*/  SHFL.IDX P6, R14, R13, R12, R11 ;  /* 0x0000000c0d0e7389 */ /* 0x00006400000c000b */
[----:B01----:R-:W-:Y:S01]  /*13d50*/  ENDCOLLECTIVE ;  /* 0x000000000000791b */ /* 0x003fe20003800000 */
.L_x_1142:
[----:B------:R-:W-:Y:S05]  /*13d60*/  BRA `(.L_x_1143) ;  /* 0xffffffcc00bc7947 */ /* 0x000fea000383ffff */
.L_x_1055:
[----:B0-----:R-:W-:-:S04]  /*13d70*/  IMAD.U32 R3, RZ, RZ, UR38 ;  /* 0x00000026ff037e24 */ /* 0x001fc8000f8e00ff */
[----:B------:R0:W1:Y:S03]  /*13d80*/  SYNCS.PHASECHK.TRANS64.TRYWAIT P0, [R3+URZ+0x28820], R0 ;  /* 0x02882000030075a7 */ /* 0x000066000800017f */
[----:B-1----:R-:W-:Y:S05]  /*13d90*/  @!P0 NANOSLEEP.SYNCS 0x989680 ;  /* 0x009896800000895d */ /* 0x002fea0003900000 */
[----:B------:R-:W1:Y:S02]  /*13da0*/  @!P0 SYNCS.PHASECHK.TRANS64 P0, [R3+URZ+0x28820], R0 ;  /* 0x02882000030085a7 */ /* 0x000e64000800007f */
[----:B-1----:R-:W-:Y:S05]  /*13db0*/  @!P0 BRA `(.L_x_1055) ;  /* 0xfffffffc00ec8947 */ /* 0x002fea000383ffff */
[----:B------:R-:W-:Y:S05]  /*13dc0*/  BRA `(.L_x_1144) ;  /* 0xffffffd000107947 */ /* 0x000fea000383ffff */
.L_x_1062:
[----:B-1----:R-:W-:-:S04]  /*13dd0*/  IMAD.U32 R3, RZ, RZ, UR38 ;  /* 0x00000026ff037e24 */ /* 0x002fc8000f8e00ff */
[----:B------:R1:W2:Y:S03]  /*13de0*/  SYNCS.PHASECHK.TRANS64.TRYWAIT P0, [R3+URZ+0x28848], R2 ;  /* 0x02884802030075a7 */ /* 0x0002a6000800017f */
[----:B--2---:R-:W-:Y:S05]  /*13df0*/  @!P0 NANOSLEEP.SYNCS 0x989680 ;  /* 0x009896800000895d */ /* 0x004fea0003900000 */
[----:B------:R-:W2:Y:S02]  /*13e00*/  @!P0 SYNCS.PHASECHK.TRANS64 P0, [R3+URZ+0x28848], R2 ;  /* 0x02884802030085a7 */ /* 0x000ea4000800007f */
[----:B--2---:R-:W-:Y:S05]  /*13e10*/  @!P0 BRA `(.L_x_1062) ;  /* 0xfffffffc00ec8947 */ /* 0x004fea000383ffff */
[----:B------:R-:W-:Y:S05]  /*13e20*/  BRA `(.L_x_1145) ;  /* 0xffffffd000f47947 */ /* 0x000fea000383ffff */
.L_x_1068:
[----:B0-----:R-:W-:-:S04]  /*13e30*/  IMAD.U32 R3, RZ, RZ, UR38 ;  /* 0x00000026ff037e24 */ /* 0x001fc8000f8e00ff */
[----:B------:R0:W1:Y:S03]  /*13e40*/  SYNCS.PHASECHK.TRANS64.TRYWAIT P0, [R3+URZ+0x28860], R2 ;  /* 0x02886002030075a7 */ /* 0x000066000800017f */
[----:B-1----:R-:W-:Y:S05]  /*13e50*/  @!P0 NANOSLEEP.SYNCS 0x989680 ;  /* 0x009896800000895d */ /* 0x002fea0003900000 */
[----:B------:R-:W1:Y:S02]  /*13e60*/  @!P0 SYNCS.PHASECHK.TRANS64 P0, [R3+URZ+0x28860], R2 ;  /* 0x02886002030085a7 */ /* 0x000e64000800007f */
[----:B-1----:R-:W-:Y:S05]  /*13e70*/  @!P0 BRA `(.L_x_1068) ;  /* 0xfffffffc00ec8947 */ /* 0x002fea000383ffff */
[----:B------:R-:W-:Y:S05]  /*13e80*/  BRA `(.L_x_1146) ;  /* 0xffffffd400907947 */ /* 0x000fea000383ffff */
.L_x_1077:
[----:B-1----:R-:W-:-:S04]  /*13e90*/  IMAD.U32 R3, RZ, RZ, UR38 ;  /* 0x00000026ff037e24 */ /* 0x002fc8000f8e00ff */
[----:B------:R1:W2:Y:S03]  /*13ea0*/  SYNCS.PHASECHK.TRANS64.TRYWAIT P0, [R3+URZ+0x28840], R2 ;  /* 0x02884002030075a7 */ /* 0x0002a6000800017f */
[----:B--2---:R-:W-:Y:S05]  /*13eb0*/  @!P0 NANOSLEEP.SYNCS 0x989680 ;  /* 0x009896800000895d */ /* 0x004fea0003900000 */
[----:B------:R-:W2:Y:S02]  /*13ec0*/  @!P0 SYNCS.PHASECHK.TRANS64 P0, [R3+URZ+0x28840], R2 ;  /* 0x02884002030085a7 */ /* 0x000ea4000800007f */
[----:B--2---:R-:W-:Y:S05]  /*13ed0*/  @!P0 BRA `(.L_x_1077) ;  /* 0xfffffffc00ec8947 */ /* 0x004fea000383ffff */
[----:B------:R-:W-:Y:S05]  /*13ee0*/  BRA `(.L_x_1147) ;  /* 0xffffffd800b07947 */ /* 0x000fea000383ffff */
.L_x_1083:
[----:B0-----:R-:W-:-:S04]  /*13ef0*/  IMAD.U32 R3, RZ, RZ, UR38 ;  /* 0x00000026ff037e24 */ /* 0x001fc8000f8e00ff */
[----:B------:R0:W1:Y:S03]  /*13f00*/  SYNCS.PHASECHK.TRANS64.TRYWAIT P0, [R3+URZ+0x28868], R2 ;  /* 0x02886802030075a7 */ /* 0x000066000800017f */
[----:B-1----:R-:W-:Y:S05]  /*13f10*/  @!P0 NANOSLEEP.SYNCS 0x989680 ;  /* 0x009896800000895d */ /* 0x002fea0003900000 */
[----:B------:R-:W1:Y:S02]  /*13f20*/  @!P0 SYNCS.PHASECHK.TRANS64 P0, [R3+URZ+0x28868], R2 ;  /* 0x02886802030085a7 */ /* 0x000e64000800007f */
[----:B-1----:R-:W-:Y:S05]  /*13f30*/  @!P0 BRA `(.L_x_1083) ;  /* 0xfffffffc00ec8947 */ /* 0x002fea000383ffff */
[----:B------:R-:W-:Y:S05]  /*13f40*/  BRA `(.L_x_1148) ;  /* 0xffffffdc00507947 */ /* 0x000fea000383ffff */
.L_x_1092:
[----:B-1----:R-:W-:-:S04]  /*13f50*/  IMAD.U32 R3, RZ, RZ, UR38 ;  /* 0x00000026ff037e24 */ /* 0x002fc8000f8e00ff */
[----:B------:R1:W2:Y:S03]  /*13f60*/  SYNCS.PHASECHK.TRANS64.TRYWAIT P0, [R3+URZ+0x28848], R2 ;  /* 0x02884802030075a7 */ /* 0x0002a6000800017f */
[----:B--2---:R-:W-:Y:S05]  /*13f70*/  @!P0 NANOSLEEP.SYNCS 0x989680 ;  /* 0x009896800000895d */ /* 0x004fea0003900000 */
[----:B------:R-:W2:Y:S02]  /*13f80*/  @!P0 SYNCS.PHASECHK.TRANS64 P0, [R3+URZ+0x28848], R2 ;  /* 0x02884802030085a7 */ /* 0x000ea4000800007f */
[----:B--2---:R-:W-:Y:S05]  /*13f90*/  @!P0 BRA `(.L_x_1092) ;  /* 0xfffffffc00ec8947 */ /* 0x004fea000383ffff */
[----:B------:R-:W-:Y:S05]  /*13fa0*/  BRA `(.L_x_1149) ;  /* 0xffffffe000887947 */ /* 0x000fea000383ffff */
.L_x_1098:
[----:B0-----:R-:W-:-:S04]  /*13fb0*/  IMAD.U32 R3, RZ, RZ, UR38 ;  /* 0x00000026ff037e24 */ /* 0x001fc8000f8e00ff */
[----:B------:R0:W1:Y:S03]  /*13fc0*/  SYNCS.PHASECHK.TRANS64.TRYWAIT P0, [R3+URZ+0x28860], R2 ;  /* 0x02886002030075a7 */ /* 0x000066000800017f */
[----:B-1----:R-:W-:Y:S05]  /*13fd0*/  @!P0 NANOSLEEP.SYNCS 0x989680 ;  /* 0x009896800000895d */ /* 0x002fea0003900000 */
[----:B------:R-:W1:Y:S02]  /*13fe0*/  @!P0 SYNCS.PHASECHK.TRANS64 P0, [R3+URZ+0x28860], R2 ;  /* 0x02886002030085a7 */ /* 0x000e64000800007f */
[----:B-1----:R-:W-:Y:S05]  /*13ff0*/  @!P0 BRA `(.L_x_1098) ;  /* 0xfffffffc00ec8947 */ /* 0x002fea000383ffff */
[----:B------:R-:W-:Y:S05]  /*14000*/  BRA `(.L_x_1150) ;  /* 0xffffffe400247947 */ /* 0x000fea000383ffff */
.L_x_1106:
[----:B0-----:R0:W1:Y:S02]  /*14010*/  SYNCS.PHASECHK.TRANS64.TRYWAIT P0, [R3+URZ+0x28860], R2 ;  /* 0x02886002030075a7 */ /* 0x001064000800017f */
[----:B-1----:R-:W-:Y:S05]  /*14020*/  @!P0 NANOSLEEP.SYNCS 0x989680 ;  /* 0x009896800000895d */ /* 0x002fea0003900000 */
[----:B------:R-:W1:Y:S02]  /*14030*/  @!P0 SYNCS.PHASECHK.TRANS64 P0, [R3+URZ+0x28860], R2 ;  /* 0x02886002030085a7 */ /* 0x000e64000800007f */
[----:B-1----:R-:W-:Y:S05]  /*14040*/  @!P0 BRA `(.L_x_1106) ;  /* 0xfffffffc00f08947 */ /* 0x002fea000383ffff */
[----:B------:R-:W-:Y:S05]  /*14050*/  BRA `(.L_x_1151) ;  /* 0xffffffe400f07947 */ /* 0x000fea000383ffff */
.L_x_1111:
[----:B0-----:R0:W1:Y:S02]  /*14060*/  SYNCS.PHASECHK.TRANS64.TRYWAIT P0, [R2+URZ+0x28820], R3 ;  /* 0x02882003020075a7 */ /* 0x001064000800017f */
[----:B-1----:R-:W-:Y:S05]  /*14070*/  @!P0 NANOSLEEP.SYNCS 0x989680 ;  /* 0x009896800000895d */ /* 0x002fea0003900000 */
[----:B------:R-:W1:Y:S02]  /*14080*/  @!P0 SYNCS.PHASECHK.TRANS64 P0, [R2+URZ+0x28820], R3 ;  /* 0x02882003020085a7 */ /* 0x000e64000800007f */
[----:B-1----:R-:W-:Y:S05]  /*14090*/  @!P0 BRA `(.L_x_1111) ;  /* 0xfffffffc00f08947 */ /* 0x002fea000383ffff */
[----:B------:R-:W-:Y:S05]  /*140a0*/  BRA `(.L_x_1152) ;  /* 0xffffffe800c07947 */ /* 0x000fea000383ffff */
.L_x_1112:
        /* <DEDUP_REMOVED lines=11> */
.L_x_1154:
[----:B------:R-:W-:Y:S05]  /*14160*/  BSYNC B0 ;  /* 0x0000000000007941 */ /* 0x000fea0003800000 */
.L_x_1153:
[----:B------:R-:W-:Y:S05]  /*14170*/  BRA `(.L_x_1155) ;  /* 0xffffffe800a47947 */ /* 0x000fea000383ffff */
.L_x_1113:
[----:B------:R-:W-:Y:S01]  /*14180*/  BSSY B0, `(.L_x_1156) ;  /* 0x0000006000007945 */ /* 0x000fe20003800000 */
[----:B------:R-:W-:-:S07]  /*14190*/  IMAD.MOV.U32 R15, RZ, RZ, -0x1 ;  /* 0xffffffffff0f7424 */ /* 0x000fce00078e00ff */
[----:B0-----:R-:W-:Y:S05]  /*141a0*/  WARPSYNC.COLLECTIVE R15, `(.L_x_1157) ;  /* 0x000000000f0c7348 */ /* 0x001fea0003c00000 */
[----:B------:R-:W-:Y:S02]  /*141b0*/  ELECT P6, UR62, PT ;  /* 0x00000000003e782f */ /* 0x000fe400038c0000 */
[----:B------:R-:W-:Y:S01]  /*141c0*/  MOV R14, UR62 ;  /* 0x0000003e000e7c02 */ /* 0x000fe20008000f00 */
[----:B0-----:R-:W-:Y:S10]  /*141d0*/  ENDCOLLECTIVE ;  /* 0x000000000000791b */ /* 0x001ff40003800000 */
.L_x_1157:
[----:B------:R-:W-:Y:S05]  /*141e0*/  BSYNC B0 ;  /* 0x0000000000007941 */ /* 0x000fea0003800000 */
.L_x_1156:
[----:B------:R-:W-:Y:S05]  /*141f0*/  BRA `(.L_x_1158) ;  /* 0xffffffe800987947 */ /* 0x000fea000383ffff */
.L_x_1115:
[----:B0-----:R0:W1:Y:S02]  /*14200*/  SYNCS.PHASECHK.TRANS64.TRYWAIT P0, [R6+URZ], R5 ;  /* 0x00000005060075a7 */ /* 0x001064000800017f */
[----:B-1----:R-:W-:Y:S05]  /*14210*/  @!P0 NANOSLEEP.SYNCS 0x989680 ;  /* 0x009896800000895d */ /* 0x002fea0003900000 */
[----:B------:R-:W1:Y:S02]  /*14220*/  @!P0 SYNCS.PHASECHK.TRANS64 P0, [R6+URZ], R5 ;  /* 0x00000005060085a7 */ /* 0x000e64000800007f */
[----:B-1----:R-:W-:Y:S05]  /*14230*/  @!P0 BRA `(.L_x_1115) ;  /* 0xfffffffc00f08947 */ /* 0x002fea000383ffff */
[----:B------:R-:W-:Y:S05]  /*14240*/  BRA `(.L_x_1159) ;  /* 0xffffffe800cc7947 */ /* 0x000fea000383ffff */
.L_x_1116:
[----:B-1----:R1:W2:Y:S02]  /*14250*/  SYNCS.PHASECHK.TRANS64.TRYWAIT P0, [R3+URZ], R4 ;  /* 0x00000004030075a7 */ /* 0x0022a4000800017f */
[----:B--2---:R-:W-:Y:S05]  /*14260*/  @!P0 NANOSLEEP.SYNCS 0x989680 ;  /* 0x009896800000895d */ /* 0x004fea0003900000 */
[----:B------:R-:W2:Y:S02]  /*14270*/  @!P0 SYNCS.PHASECHK.TRANS64 P0, [R3+URZ], R4 ;  /* 0x00000004030085a7 */ /* 0x000ea4000800007f */
[----:B--2---:R-:W-:Y:S05]  /*14280*/  @!P0 BRA `(.L_x_1116) ;  /* 0xfffffffc00f08947 */ /* 0x004fea000383ffff */
[----:B------:R-:W-:Y:S05]  /*14290*/  BRA `(.L_x_1160) ;  /* 0xffffffe800c07947 */ /* 0x000fea000383ffff */
.L_x_1118:
[----:B-1----:R1:W2:Y:S02]  /*142a0*/  SYNCS.PHASECHK.TRANS64.TRYWAIT P0, [R0+URZ], R5 ;  /* 0x00000005000075a7 */ /* 0x0022a4000800017f */
[----:B--2---:R-:W-:Y:S05]  /*142b0*/  @!P0 NANOSLEEP.SYNCS 0x989680 ;  /* 0x009896800000895d */ /* 0x004fea0003900000 */
[----:B------:R-:W2:Y:S02]  /*142c0*/  @!P0 SYNCS.PHASECHK.TRANS64 P0, [R0+URZ], R5 ;  /* 0x00000005000085a7 */ /* 0x000ea4000800007f */
[----:B--2---:R-:W-:Y:S05]  /*142d0*/  @!P0 BRA `(.L_x_1118) ;  /* 0xfffffffc00f08947 */ /* 0x004fea000383ffff */
[----:B------:R-:W-:Y:S05]  /*142e0*/  BRA `(.L_x_1161) ;  /* 0xffffffe800c47947 */ /* 0x000fea000383ffff */
.L_x_1162:
        /* <DEDUP_REMOVED lines=9> */
.L_x_3094:


//--------------------- .text._ZN7cutlass13device_kernelIN5flash11enable_sm90INS1_16FlashAttnFwdSm90INS1_25CollectiveMainloopFwdSm90ILi2EN4cute5tupleIJNS5_1CILi1EEES8_S8_EEENS6_IJNS7_ILi128EEESA_SA_EEELi128ENS_6half_tEfNS_4arch4Sm90ELb0ELb1ELb0ELb1ELb0ELb0ELb0ELb1ELb1ELb1ELb1ELb0EEENS1_21CollectiveEpilogueFwdISB_S9_SC_SE_Li256ELb1ELb1ELb1ELb0EEENS1_36VarlenDynamicPersistentTileSchedulerILi128ELi128ELi256ELi128ELb1ELb1ELb1ELb1ELb0ELb1EEEEEEEEEvNT_6ParamsE --------------------------
	.section	.text._ZN7cutlass13device_kernelIN5flash11enable_sm90INS1_16FlashAttnFwdSm90INS1_25CollectiveMainloopFwdSm90ILi2EN4cute5tupleIJNS5_1CILi1EEES8_S8_EEENS6_IJNS7_ILi128EEESA_SA_EEELi128ENS_6half_tEfNS_4arch4Sm90ELb0ELb1ELb0ELb1ELb0ELb0ELb0ELb1ELb1ELb1ELb1ELb0EEENS1_21CollectiveEpilogueFwdISB_S9_SC_SE_Li256ELb1ELb1ELb1ELb0EEENS1_36VarlenDynamicPersistentTileSchedulerILi128ELi128ELi256ELi128ELb1ELb1ELb1ELb1ELb0ELb1EEEEEEEEEvNT_6ParamsE,"ax",@progbits
	.align	128
.text._ZN7cutlass13device_kernelIN5flash11enable_sm90INS1_16FlashAttnFwdSm90INS1_25CollectiveMainloopFwdSm90ILi2EN4cute5tupleIJNS5_1CILi1EEES8_S8_EEENS6_IJNS7_ILi128EEESA_SA_EEELi128ENS_6half_tEfNS_4arch4Sm90ELb0ELb1ELb0ELb1ELb0ELb0ELb0ELb1ELb1ELb1ELb1ELb0EEENS1_21CollectiveEpilogueFwdISB_S9_SC_SE_Li256ELb1ELb1ELb1ELb0EEENS1_36VarlenDynamicPersistentTileSchedulerILi128ELi128ELi256ELi128ELb1ELb1ELb1ELb1ELb0ELb1EEEEEEEEEvNT_6ParamsE:
        .type           _ZN7cutlass13device_kernelIN5flash11enable_sm90INS1_16FlashAttnFwdSm90INS1_25CollectiveMainloopFwdSm90ILi2EN4cute5tupleIJNS5_1CILi1EEES8_S8_EEENS6_IJNS7_ILi128EEESA_SA_EEELi128ENS_6half_tEfNS_4arch4Sm90ELb0ELb1ELb0ELb1ELb0ELb0ELb0ELb1ELb1ELb1ELb1ELb0EEENS1_21CollectiveEpilogueFwdISB_S9_SC_SE_Li256ELb1ELb1ELb1ELb0EEENS1_36VarlenDynamicPersistentTileSchedulerILi128ELi128ELi256ELi128ELb1ELb1ELb1ELb1ELb0ELb1EEEEEEEEEvNT_6ParamsE,@function
        .size           _ZN7cutlass13device_kernelIN5flash11enable_sm90INS1_16FlashAttnFwdSm90INS1_25CollectiveMainloopFwdSm90ILi2EN4cute5tupleIJNS5_1CILi1EEES8_S8_EEENS6_IJNS7_ILi128EEESA_SA_EEELi128ENS_6half_tEfNS_4arch4Sm90ELb0ELb1ELb0ELb1ELb0ELb0ELb0ELb1ELb1ELb1ELb1ELb0EEENS1_21CollectiveEpilogueFwdISB_S9_SC_SE_Li256ELb1ELb1ELb1ELb0EEENS1_36VarlenDynamicPersistentTileSchedulerILi128ELi128ELi256ELi128ELb1ELb1ELb1ELb1ELb0ELb1EEEEEEEEEvNT_6ParamsE,(.L_x_3095 - _ZN7cutlass13device_kernelIN5flash11enable_sm90INS1_16FlashAttnFwdSm90INS1_25CollectiveMainloopFwdSm90ILi2EN4cute5tupleIJNS5_1CILi1EEES8_S8_EEENS6_IJNS7_ILi128EEESA_SA_EEELi128ENS_6half_tEfNS_4arch4Sm90ELb0ELb1ELb0ELb1ELb0ELb0ELb0ELb1ELb1ELb1ELb1ELb0EEENS1_21CollectiveEpilogueFwdISB_S9_SC_SE_Li256ELb1ELb1ELb1ELb0EEENS1_36VarlenDynamicPersistentTileSchedulerILi128ELi128ELi256ELi128ELb1ELb1ELb1ELb1ELb0ELb1EEEEEEEEEvNT_6ParamsE)
        .other          _ZN7cutlass13device_kernelIN5flash11enable_sm90INS1_16FlashAttnFwdSm90INS1_25CollectiveMainloopFwdSm90ILi2EN4cute5tupleIJNS5_1CILi1EEES8_S8_EEENS6_IJNS7_ILi128EEESA_SA_EEELi128ENS_6half_tEfNS_4arch4Sm90ELb0ELb1ELb0ELb1ELb0ELb0ELb0ELb1ELb1ELb1ELb1ELb0EEENS1_21CollectiveEpilogueFwdISB_S9_SC_SE_Li256ELb1ELb1ELb1ELb0EEENS1_36VarlenDynamicPersistentTileSchedulerILi128ELi128ELi256ELi128ELb1ELb1ELb1ELb1ELb0ELb1EEEEEEEEEvNT_6ParamsE,@"STO_CUDA_ENTRY STV_DEFAULT"
_ZN7cutlass13device_kernelIN5flash11enable_sm90INS1_16FlashAttnFwdSm90INS1_25CollectiveMainloopFwdSm90ILi2EN4cute5tupleIJNS5_1CILi1EEES8_S8_EEENS6_IJNS7_ILi128EEESA_SA_EEELi128ENS_6half_tEfNS_4arch4Sm90ELb0ELb1ELb0ELb1ELb0ELb0ELb0ELb1ELb1ELb1ELb1ELb0EEENS1_21CollectiveEpilogueFwdISB_S9_SC_SE_Li256ELb1ELb1ELb1ELb0EEENS1_36VarlenDynamicPersistentTileSchedulerILi128ELi128ELi256ELi128ELb1ELb1ELb1ELb1ELb0ELb1EEEEEEEEEvNT_6ParamsE:
        /* <DEDUP_REMOVED lines=18> */
.L_x_1164:
[----:B------:R-:W-:Y:S05]  /*0120*/  BSYNC B0 ;  /* 0x0000000000007941 */ /* 0x000fea0003800000 */
.L_x_1163:
        /* <DEDUP_REMOVED lines=41> */
.L_x_1165:
        /* <DEDUP_REMOVED lines=22> */
.L_x_1166:
        /* <DEDUP_REMOVED lines=18> */
.L_x_1167:
        /* <DEDUP_REMOVED lines=22> */
.L_x_1168:
        /* <DEDUP_REMOVED lines=22> */
.L_x_1169:
[----:B------:R-:W-:Y:S01]  /*0900*/  PLOP3.LUT P0, PT, PT, PT, UP0, 0x80, 0x0 ;  /* 0x000000000000781c */ /* 0x000fe20003f0f008 */
[----:B------:R-:W-:Y:S01]  /*0910*/  UMOV UR36, 0x1 ;  /* 0x0000000100247882 */ /* 0x000fe20000000000 */
[----:B------:R-:W-:Y:S01]  /*0920*/  NOP ;  /* 0x0000000000007918 */ /* 0x000fe20000000000 */
[----:B------:R-:W-:Y:S01]  /*0930*/  USEL UR36, UR36, 0x2, !UP0 ;  /* 0x0000000224247887 */ /* 0x000fe2000c000000 */
[----:B------:R-:W-:Y:S01]  /*0940*/  ULDC.64 UR52, c[0x0][0x208] ;  /* 0x0000820000347ab9 */ /* 0x000fe20000000a00 */
[----:B012-4-:R-:W-:Y:S08]  /*0950*/  BAR.SYNC.DEFER_BLOCKING 0x0 ;  /* 0x0000000000007b1d */ /* 0x017ff00000010000 */
[----:B------:R-:W-:Y:S05]  /*0960*/  @!P0 BRA `(.L_x_1170) ;  /* 0x0000010400e48947 */ /* 0x000fea0003800000 */
.L_x_1171:
[----:B------:R-:W-:-:S08]  /*0970*/  NOP ;  /* 0x0000000000007918 */ /* 0x000fd00000000000 */
[----:B------:R-:W0:Y:S02]  /*0980*/  USETMAXREG.TRY_ALLOC.CTAPOOL UP0, 0xf0 ;  /* 0x000000f0000079c8 */ /* 0x000e240008000600 */
[----:B0-----:R-:W-:-:S13]  /*0990*/  PLOP3.LUT P0, PT, PT, PT, UP0, 0x80, 0x0 ;  /* 0x000000000000781c */ /* 0x001fda0003f0f008 */
[----:B------:R-:W-:Y:S05]  /*09a0*/  @!P0 BRA `(.L_x_1171) ;  /* 0xfffffffc00f08947 */ /* 0x000fea000383ffff */
[----:B------:R-:W-:Y:S01]  /*09b0*/  LOP3.LUT R0, R6, 0xffffff80, RZ, 0xc0, !PT ;  /* 0xffffff8006007812 */ /* 0x000fe200078ec0ff */
[----:B------:R-:W0:Y:S08]  /*09c0*/  S2UR UR5, SR_CgaCtaId ;  /* 0x00000000000579c3 */ /* 0x000e300000008800 */
[----:B------:R-:W-:Y:S06]  /*09d0*/  BAR.ARV 0x8, 0x180 ;  /* 0x0206000000007b1d */ /* 0x000fec0000002000 */
[----:B------:R-:W-:Y:S01]  /*09e0*/  ISETP.NE.AND P0, PT, R0, 0x80, PT ;  /* 0x000000800000780c */ /* 0x000fe20003f05270 */
[----:B------:R-:W-:-:S12]  /*09f0*/  UMOV UR4, 0x400 ;  /* 0x0000040000047882 */ /* 0x000fd80000000000 */
[----:B------:R-:W-:Y:S06]  /*0a00*/  @!P0 BAR.ARV 0x9, 0x100 ;  /* 0x0244000000008b1d */ /* 0x000fec0000002000 */
[----:B0-----:R-:W-:Y:S02]  /*0a10*/  ULEA UR4, UR5, UR4, 0x18 ;  /* 0x0000000405047291 */ /* 0x001fe4000f8ec03f */
[----:B------:R-:W-:Y:S07]  /*0a20*/  BAR.SYNC.DEFER_BLOCKING 0x5, 0x180 ;  /* 0x0146000000007b1d */ /* 0x000fee0000010000 */
[----:B------:R-:W0:Y:S01]  /*0a30*/  LDS.128 R12, [UR4+0x288d0] ;  /* 0x0288d004ff0c7984 */ /* 0x000e220008000c00 */
[----:B------:R-:W-:Y:S01]  /*0a40*/  ULDC UR4, c[0x0][0xc3c] ;  /* 0x00030f0000047ab9 */ /* 0x000fe20000000800 */
[----:B------:R-:W-:Y:S06]  /*0a50*/  BAR.ARV 0x4, 0x180 ;  /* 0x0106000000007b1d */ /* 0x000fec0000002000 */
[----:B0-----:R-:W-:-:S13]  /*0a60*/  ISETP.GE.AND P0, PT, R15, UR4, PT ;  /* 0x000000040f007c0c */ /* 0x001fda000bf06270 */
[----:B------:R-:W-:Y:S05]  /*0a70*/  @P0 EXIT ;  /* 0x000000000000094d */ /* 0x000fea0003800000 */
[----:B------:R-:W-:Y:S01]  /*0a80*/  VIADD R221, R6, 0xffffff80 ;  /* 0xffffff8006dd7836 */ /* 0x000fe20000000000 */
[----:B------:R-:W-:Y:S01]  /*0a90*/  R2UR UR5, R13 ;  /* 0x000000000d0572ca */ /* 0x000fe200000e0000 */
[----:B------:R-:W-:Y:S01]  /*0aa0*/  ULOP3.LUT UR49, UR36, 0x1, URZ, 0xfc, !UPT ;  /* 0x0000000124317892 */ /* 0x000fe2000f8efc3f */
[----:B------:R-:W-:Y:S01]  /*0ab0*/  R2UR UR7, R14 ;  /* 0x000000000e0772ca */ /* 0x000fe200000e0000 */
[----:B------:R-:W-:Y:S01]  /*0ac0*/  UMOV UR48, URZ ;  /* 0x0000003f00307c82 */ /* 0x000fe20008000000 */
[----:B------:R-:W-:Y:S01]  /*0ad0*/  SHF.R.S32.HI R0, RZ, 0x1f, R221 ;  /* 0x0000001fff007819 */ /* 0x000fe200000114dd */
[----:B------:R-:W-:Y:S01]  /*0ae0*/  UMOV UR50, URZ ;  /* 0x0000003f00327c82 */ /* 0x000fe20008000000 */
[----:B------:R-:W-:Y:S01]  /*0af0*/  R2UR UR6, R15 ;  /* 0x000000000f0672ca */ /* 0x000fe200000e0000 */
[----:B------:R-:W-:Y:S01]  /*0b00*/  UMOV UR47, URZ ;  /* 0x0000003f002f7c82 */ /* 0x000fe20008000000 */
[CC--:B------:R-:W-:Y:S02]  /*0b10*/  LEA.HI R3, R0.reuse, R221.reuse, RZ, 0x7 ;  /* 0x000000dd00037211 */ /* 0x0c0fe400078f38ff */
[----:B------:R-:W-:-:S02]  /*0b20*/  LEA.HI R4, R0, R221, RZ, 0x5 ;  /* 0x000000dd00047211 */ /* 0x000fc400078f28ff */
[----:B------:R-:W-:Y:S02]  /*0b30*/  LOP3.LUT R2, R3, 0xffffff80, RZ, 0xc0, !PT ;  /* 0xffffff8003027812 */ /* 0x000fe400078ec0ff */
[----:B------:R-:W-:Y:S01]  /*0b40*/  SHF.R.S32.HI R216, RZ, 0x7, R3 ;  /* 0x00000007ffd87819 */ /* 0x000fe20000011403 */
[----:B------:R-:W-:Y:S02]  /*0b50*/  IMAD.SHL.U32 R6, R4, 0x20, RZ ;  /* 0x0000002004067824 */ /* 0x000fe400078e00ff */
[----:B------:R-:W-:Y:S01]  /*0b60*/  IMAD.IADD R199, R221, 0x1, -R2 ;  /* 0x00000001ddc77824 */ /* 0x000fe200078e0a02 */
[----:B------:R-:W-:Y:S02]  /*0b70*/  LEA.HI R2, R0, R221, RZ, 0x4 ;  /* 0x000000dd00027211 */ /* 0x000fe400078f20ff */
[----:B------:R-:W-:Y:S02]  /*0b80*/  LOP3.LUT R7, R6, 0xfffffc00, RZ, 0xc0, !PT ;  /* 0xfffffc0006077812 */ /* 0x000fe400078ec0ff */
[----:B------:R-:W-:-:S02]  /*0b90*/  LOP3.LUT R4, R2, 0x3fffff0, RZ, 0xc0, !PT ;  /* 0x03fffff002047812 */ /* 0x000fc400078ec0ff */
[----:B------:R-:W-:Y:S02]  /*0ba0*/  SHF.R.S32.HI R5, RZ, 0x4, R2 ;  /* 0x00000004ff057819 */ /* 0x000fe40000011402 */
[----:B------:R-:W-:Y:S01]  /*0bb0*/  SHF.R.S32.HI R8, RZ, 0x1f, R199 ;  /* 0x0000001fff087819 */ /* 0x000fe200000114c7 */
[----:B------:R-:W-:Y:S01]  /*0bc0*/  IMAD.IADD R4, R221, 0x1, -R4 ;  /* 0x00000001dd047824 */ /* 0x000fe200078e0a04 */
[----:B------:R-:W-:Y:S02]  /*0bd0*/  LEA.HI R2, R2, R5, RZ, 0x1 ;  /* 0x0000000502027211 */ /* 0x000fe400078f08ff */
[----:B------:R-:W-:Y:S01]  /*0be0*/  LEA.HI R9, R8, R199, RZ, 0x2 ;  /* 0x000000c708097211 */ /* 0x000fe200078f10ff */
[----:B------:R-:W-:Y:S01]  /*0bf0*/  IMAD R7, R4, 0x40, R7 ;  /* 0x0000004004077824 */ /* 0x000fe200078e0207 */
[----:B------:R-:W-:Y:S02]  /*0c00*/  LEA.HI R4, R0, R221, RZ, 0x2 ;  /* 0x000000dd00047211 */ /* 0x000fe400078f10ff */
[----:B------:R-:W-:-:S02]  /*0c10*/  LOP3.LUT R2, R2, 0x1ffffffe, RZ, 0xc0, !PT ;  /* 0x1ffffffe02027812 */ /* 0x000fc400078ec0ff */
[----:B------:R-:W-:Y:S02]  /*0c20*/  LOP3.LUT R4, R4, 0xfffffffc, RZ, 0xc0, !PT ;  /* 0xfffffffc04047812 */ /* 0x000fe400078ec0ff */
[--C-:B------:R-:W-:Y:S01]  /*0c30*/  SHF.R.S32.HI R6, RZ, 0x2, R9.reuse ;  /* 0x00000002ff067819 */ /* 0x100fe20000011409 */
[----:B------:R-:W-:Y:S01]  /*0c40*/  IMAD.IADD R2, R5, 0x1, -R2 ;  /* 0x0000000105027824 */ /* 0x000fe200078e0a02 */
[----:B------:R-:W-:Y:S01]  /*0c50*/  SHF.R.S32.HI R11, RZ, 0x1f, R9 ;  /* 0x0000001fff0b7819 */ /* 0x000fe20000011409 */
[----:B------:R-:W-:Y:S01]  /*0c60*/  IMAD.IADD R4, R221, 0x1, -R4 ;  /* 0x00000001dd047824 */ /* 0x000fe200078e0a04 */
[----:B------:R-:W-:Y:S01]  /*0c70*/  LEA.HI R0, R0, R221, RZ, 0x3 ;  /* 0x000000dd00007211 */ /* 0x000fe200078f18ff */
[----:B------:R-:W-:Y:S01]  /*0c80*/  IMAD R218, R2, 0x8, R7 ;  /* 0x0000000802da7824 */ /* 0x000fe200078e0207 */
[----:B------:R-:W-:Y:S02]  /*0c90*/  LEA.HI R11, R11, R6, RZ, 0x3 ;  /* 0x000000060b0b7211 */ /* 0x000fe400078f18ff */
[----:B------:R-:W-:-:S02]  /*0ca0*/  LEA.HI R2, R4, R4, RZ, 0x1 ;  /* 0x0000000404027211 */ /* 0x000fc400078f08ff */
[----:B------:R-:W-:Y:S02]  /*0cb0*/  LOP3.LUT R22, R0, 0xfffffff8, RZ, 0xc0, !PT ;  /* 0xfffffff800167812 */ /* 0x000fe400078ec0ff */
[----:B------:R-:W-:Y:S02]  /*0cc0*/  LOP3.LUT R5, R2, 0x1ffffffe, RZ, 0xc0, !PT ;  /* 0x1ffffffe02057812 */ /* 0x000fe400078ec0ff */
[----:B------:R-:W-:Y:S01]  /*0cd0*/  LOP3.LUT R2, R9, 0x7ffffffc, RZ, 0xc0, !PT ;  /* 0x7ffffffc09027812 */ /* 0x000fe200078ec0ff */
[----:B------:R-:W-:Y:S01]  /*0ce0*/  IMAD.IADD R22, R221, 0x1, -R22 ;  /* 0x00000001dd167824 */ /* 0x000fe200078e0a16 */
[----:B------:R-:W-:Y:S01]  /*0cf0*/  LOP3.LUT R11, R11, 0xfffffff8, RZ, 0xc0, !PT ;  /* 0xfffffff80b0b7812 */ /* 0x000fe200078ec0ff */
[----:B------:R-:W-:Y:S01]  /*0d00*/  IMAD.IADD R4, R4, 0x1, -R5 ;  /* 0x0000000104047824 */ /* 0x000fe200078e0a05 */
[----:B------:R-:W-:Y:S01]  /*0d10*/  LEA.HI R8, R8, R199, RZ, 0x5 ;  /* 0x000000c708087211 */ /* 0x000fe200078f28ff */
[----:B------:R-:W-:Y:S01]  /*0d20*/  IMAD.IADD R2, R199, 0x1, -R2 ;  /* 0x00000001c7027824 */ /* 0x000fe200078e0a02 */
[----:B------:R-:W-:Y:S01]  /*0d30*/  LEA.HI R3, R3, R216, RZ, 0x1 ;  /* 0x000000d803037211 */ /* 0x000fe200078f08ff */
[----:B------:R-:W-:Y:S01]  /*0d40*/  IMAD.IADD R11, R6, 0x1, -R11 ;  /* 0x00000001060b7824 */ /* 0x000fe200078e0a0b */
[----:B------:R-:W-:Y:S01]  /*0d50*/  SHF.R.S32.HI R8, RZ, 0x5, R8 ;  /* 0x00000005ff087819 */ /* 0x000fe20000011408 */
[----:B------:R-:W-:Y:S01]  /*0d60*/  IMAD.SHL.U32 R18, R22, 0x8, RZ ;  /* 0x0000000816127824 */ /* 0x000fe200078e00ff */
[----:B------:R-:W-:Y:S01]  /*0d70*/  LOP3.LUT R3, R3, 0x3fffffe, RZ, 0xc0, !PT ;  /* 0x03fffffe03037812 */ /* 0x000fe200078ec0ff */
[----:B------:R-:W-:Y:S01]  /*0d80*/  IMAD.SHL.U32 R16, R2, 0x2, RZ ;  /* 0x0000000202107824 */ /* 0x000fe200078e00ff */
[----:B------:R-:W-:Y:S01]  /*0d90*/  SHF.R.S32.HI R198, RZ, 0x3, R0 ;  /* 0x00000003ffc67819 */ /* 0x000fe20000011400 */
[----:B------:R-:W-:Y:S01]  /*0da0*/  IMAD R8, R8, 0x10, R11 ;  /* 0x0000001008087824 */ /* 0x000fe200078e020b */
[----:B------:R-:W-:Y:S01]  /*0db0*/  SHF.R.S32.HI R220, RZ, 0x1f, R18 ;  /* 0x0000001fffdc7819 */ /* 0x000fe20000011412 */
[----:B------:R-:W-:Y:S01]  /*0dc0*/  IMAD.IADD R3, R216, 0x1, -R3 ;  /* 0x00000001d8037824 */ /* 0x000fe200078e0a03 */
[----:B------:R-:W-:Y:S01]  /*0dd0*/  SHF.R.S32.HI R215, RZ, 0x1f, R16 ;  /* 0x0000001fffd77819 */ /* 0x000fe20000011410 */
[----:B------:R-:W-:-:S02]  /*0de0*/  VIADD R19, R18, 0x40 ;  /* 0x0000004012137836 */ /* 0x000fc40000000000 */
[C---:B------:R-:W-:Y:S02]  /*0df0*/  VIADD R197, R16.reuse, 0x8 ;  /* 0x0000000810c57836 */ /* 0x040fe40000000000 */
        /* <DEDUP_REMOVED lines=26> */
[----:B------:R-:W-:Y:S01]  /*0fa0*/  VIADD R23, R16, 0x78 ;  /* 0x0000007810177836 */ /* 0x000fe20000000000 */
[----:B------:R-:W-:Y:S01]  /*0fb0*/  SHF.R.S32.HI R202, RZ, 0x1f, R185 ;  /* 0x0000001fffca7819 */ /* 0x000fe200000114b9 */
[----:B------:R-:W-:Y:S01]  /*0fc0*/  IMAD R217, R3, 0x40, R8 ;  /* 0x0000004003d97824 */ /* 0x000fe200078e0208 */
[----:B------:R-:W-:-:S02]  /*0fd0*/  SHF.R.S32.HI R201, RZ, 0x1f, R184 ;  /* 0x0000001fffc97819 */ /* 0x000fc400000114b8 */
[----:B------:R-:W-:Y:S01]  /*0fe0*/  SHF.R.S32.HI R200, RZ, 0x1f, R23 ;  /* 0x0000001fffc87819 */ /* 0x000fe20000011417 */
[----:B------:R-:W-:-:S07]  /*0ff0*/  IMAD R17, R4, 0x8, R217 ;  /* 0x0000000804117824 */ /* 0x000fce00078e02d9 */
.L_x_1275:
[----:B------:R-:W-:Y:S02]  /*1000*/  ULDC.64 UR8, c[0x0][0xa28] ;  /* 0x00028a0000087ab9 */ /* 0x000fe40000000a00 */
[----:B------:R-:W-:-:S04]  /*1010*/  UISETP.NE.U32.AND UP0, UPT, UR8, URZ, UPT ;  /* 0x0000003f0800728c */ /* 0x000fc8000bf05070 */
[----:B------:R-:W-:-:S03]  /*1020*/  UISETP.NE.AND.EX UP0, UPT, UR9, URZ, UPT, UP0 ;  /* 0x0000003f0900728c */ /* 0x000fc6000bf05300 */
[----:B------:R-:W-:Y:S02]  /*1030*/  ULDC.64 UR8, c[0x0][0xa18] ;  /* 0x0002860000087ab9 */ /* 0x000fe40000000a00 */
[----:B------:R-:W-:Y:S01]  /*1040*/  UISETP.NE.U32.AND UP1, UPT, UR8, URZ, UPT ;  /* 0x0000003f0800728c */ /* 0x000fe2000bf25070 */
[----:B------:R-:W-:-:S03]  /*1050*/  PLOP3.LUT P0, PT, PT, PT, UP0, 0x80, 0x0 ;  /* 0x000000000000781c */ /* 0x000fc60003f0f008 */
[----:B------:R-:W-:-:S03]  /*1060*/  UISETP.NE.AND.EX UP1, UPT, UR9, URZ, UPT, UP1 ;  /* 0x0000003f0900728c */ /* 0x000fc6000bf25310 */
[----:B------:R-:W-:Y:S02]  /*1070*/  @UP0 ULDC.64 UR8, c[0x0][0xa28] ;  /* 0x00028a0000080ab9 */ /* 0x000fe40000000a00 */
[----:B------:R-:W-:Y:S01]  /*1080*/  @UP0 UIMAD.WIDE UR8, UR6, 0x4, UR8 ;  /* 0x00000004060808a5 */ /* 0x000fe2000f8e0208 */
[----:B------:R-:W-:-:S05]  /*1090*/  PLOP3.LUT P2, PT, PT, PT, UP1, 0x80, 0x0 ;  /* 0x000000000000781c */ /* 0x000fca0003f4f018 */
[----:B------:R-:W-:Y:S01]  /*10a0*/  @UP1 ULDC.64 UR10, c[0x0][0xa18] ;  /* 0x00028600000a1ab9 */ /* 0x000fe20000000a00 */
[----:B0-2---:R-:W-:Y:S02]  /*10b0*/  IMAD.U32 R2, RZ, RZ, UR8 ;  /* 0x00000008ff027e24 */ /* 0x005fe4000f8e00ff */
[----:B------:R-:W-:Y:S01]  /*10c0*/  IMAD.U32 R3, RZ, RZ, UR9 ;  /* 0x00000009ff037e24 */ /* 0x000fe2000f8e00ff */
[----:B------:R-:W-:Y:S02]  /*10d0*/  @UP1 UIMAD.WIDE UR8, UR6, 0x4, UR10 ;  /* 0x00000004060818a5 */ /* 0x000fe4000f8e020a */
[----:B------:R-:W-:Y:S02]  /*10e0*/  ULOP3.LUT UR4, UR7, 0xff000000, URZ, 0xc0, !UPT ;  /* 0xff00000007047892 */ /* 0x000fe4000f8ec03f */
[----:B------:R-:W2:Y:S01]  /*10f0*/  @P0 LDG.E R2, desc[UR52][R2.64] ;  /* 0x0000003402020981 */ /* 0x000ea2000c1e1900 */
[----:B------:R-:W-:Y:S01]  /*1100*/  ULDC.64 UR10, c[0x0][0xa20] ;  /* 0x00028800000a7ab9 */ /* 0x000fe20000000a00 */
[----:B---3--:R-:W-:-:S02]  /*1110*/  IMAD.U32 R4, RZ, RZ, UR8 ;  /* 0x00000008ff047e24 */ /* 0x008fc4000f8e00ff */
[----:B------:R-:W-:Y:S01]  /*1120*/  IMAD.U32 R5, RZ, RZ, UR9 ;  /* 0x00000009ff057e24 */ /* 0x000fe2000f8e00ff */
[----:B------:R-:W-:-:S04]  /*1130*/  ULDC.64 UR8, c[0x0][0x418] ;  /* 0x0001060000087ab9 */ /* 0x000fc80000000a00 */
[----:B------:R-:W3:Y:S01]  /*1140*/  @P2 LDG.E R4, desc[UR52][R4.64] ;  /* 0x0000003404042981 */ /* 0x000ee2000c1e1900 */
[----:B------:R-:W-:Y:S01]  /*1150*/  UISETP.NE.U32.AND UP0, UPT, UR8, URZ, UPT ;  /* 0x0000003f0800728c */ /* 0x000fe2000bf05070 */
[----:B------:R-:W-:Y:S01]  /*1160*/  ISETP.NE.U32.AND P1, PT, RZ, UR10, PT ;  /* 0x0000000aff007c0c */ /* 0x000fe2000bf25070 */
[----:B------:R-:W-:Y:S02]  /*1170*/  ULOP3.LUT UR45, UR7, 0xff0000, URZ, 0xc0, !UPT ;  /* 0x00ff0000072d7892 */ /* 0x000fe4000f8ec03f */
[----:B------:R-:W-:Y:S01]  /*1180*/  UISETP.NE.AND.EX UP0, UPT, UR9, URZ, UPT, UP0 ;  /* 0x0000003f0900728c */ /* 0x000fe2000bf05300 */
[----:B------:R-:W-:Y:S01]  /*1190*/  ISETP.NE.AND.EX P1, PT, RZ, UR11, PT, P1 ;  /* 0x0000000bff007c0c */ /* 0x000fe2000bf25310 */
[----:B------:R-:W-:Y:S01]  /*11a0*/  ULDC UR8, c[0x0][0x424] ;  /* 0x0001090000087ab9 */ /* 0x000fe20000000800 */
[----:B------:R-:W-:Y:S02]  /*11b0*/  USHF.R.U32.HI UR4, URZ, 0x8, UR4 ;  /* 0x000000083f047899 */ /* 0x000fe40008011604 */
[----:B------:R-:W-:Y:S01]  /*11c0*/  USEL UR8, UR8, 0x1, UP0 ;  /* 0x0000000108087887 */ /* 0x000fe20008000000 */
[----:B------:R-:W-:Y:S01]  /*11d0*/  ULDC UR9, c[0x0][0x2f0] ;  /* 0x0000bc0000097ab9 */ /* 0x000fe20000000800 */
[----:B------:R-:W-:Y:S01]  /*11e0*/  UMOV UR38, URZ ;  /* 0x0000003f00267c82 */ /* 0x000fe20008000000 */
[----:B------:R-:W-:Y:S01]  /*11f0*/  ULEA.HI UR45, UR45, UR4, URZ, 0x10 ;  /* 0x000000042d2d7291 */ /* 0x000fe2000f8f803f */
[----:B------:R-:W-:Y:S01]  /*1200*/  ULDC UR46, c[0x0][0x288] ;  /* 0x0000a200002e7ab9 */ /* 0x000fe20000000800 */
[----:B------:R-:W-:-:S02]  /*1210*/  UIMAD UR4, UR8, UR9, URZ ;  /* 0x00000009080472a4 */ /* 0x000fc4000f8e023f */
[----:B------:R-:W-:Y:S01]  /*1220*/  ULOP3.LUT UR42, UR7, 0xffff, URZ, 0xc0, !UPT ;  /* 0x0000ffff072a7892 */ /* 0x000fe2000f8ec03f */
[----:B--2---:R-:W-:Y:S02]  /*1230*/  @P0 R2UR UR38, R2 ;  /* 0x00000000022602ca */ /* 0x004fe400000e0000 */
[----:B---3--:R-:W-:Y:S01]  /*1240*/  @P2 R2UR UR46, R4 ;  /* 0x00000000042e22ca */ /* 0x008fe200000e0000 */
[----:B-1--45:R-:W-:-:S14]  /*1250*/  @P2 BRA `(.L_x_1172) ;  /* 0x0000000000342947 */ /* 0x032fdc0003800000 */
[----:B------:R-:W-:Y:S02]  /*1260*/  ULDC.64 UR8, c[0x0][0xa00] ;  /* 0x0002800000087ab9 */ /* 0x000fe40000000a00 */
[----:B------:R-:W-:-:S04]  /*1270*/  ISETP.NE.U32.AND P0, PT, RZ, UR8, PT ;  /* 0x00000008ff007c0c */ /* 0x000fc8000bf05070 */
[----:B------:R-:W-:-:S13]  /*1280*/  ISETP.NE.AND.EX P0, PT, RZ, UR9, PT, P0 ;  /* 0x00000009ff007c0c */ /* 0x000fda000bf05300 */
[----:B------:R-:W-:Y:S05]  /*1290*/  @!P0 BRA `(.L_x_1172) ;  /* 0x0000000000248947 */ /* 0x000fea0003800000 */
[----:B------:R-:W-:Y:S02]  /*12a0*/  ULDC.64 UR8, c[0x0][0xa00] ;  /* 0x0002800000087ab9 */ /* 0x000fe40000000a00 */
        /* <DEDUP_REMOVED lines=8> */
.L_x_1172:
[----:B------:R-:W-:Y:S01]  /*1330*/  UMOV UR43, UR6 ;  /* 0x00000006002b7c82 */ /* 0x000fe20008000000 */
[----:B------:R-:W-:Y:S05]  /*1340*/  @!P1 BRA `(.L_x_1173) ;  /* 0x00000000001c9947 */ /* 0x000fea0003800000 */
[----:B------:R-:W-:Y:S02]  /*1350*/  ULDC.64 UR8, c[0x0][0xa20] ;  /* 0x0002880000087ab9 */ /* 0x000fe40000000a00 */
[----:B------:R-:W-:-:S06]  /*1360*/  UIMAD.WIDE UR6, UR6, 0x4, UR8 ;  /* 0x00000004060678a5 */ /* 0x000fcc000f8e0208 */
[----:B------:R-:W-:Y:S02]  /*1370*/  IMAD.U32 R2, RZ, RZ, UR6 ;  /* 0x00000006ff027e24 */ /* 0x000fe4000f8e00ff */
[----:B------:R-:W-:-:S05]  /*1380*/  IMAD.U32 R3, RZ, RZ, UR7 ;  /* 0x00000007ff037e24 */ /* 0x000fca000f8e00ff */
[----:B------:R-:W2:Y:S02]  /*1390*/  LDG.E R2, desc[UR52][R2.64] ;  /* 0x0000003402027981 */ /* 0x000ea4000c1e1900 */
[----:B--2---:R-:W-:Y:S01]  /*13a0*/  R2UR UR4, R2 ;  /* 0x00000000020472ca */ /* 0x004fe200000e0000 */
[----:B------:R-:W-:-:S14]  /*13b0*/  BRA `(.L_x_1174) ;  /* 0x0000000000347947 */ /* 0x000fdc0003800000 */
.L_x_1173:
        /* <DEDUP_REMOVED lines=13> */
.L_x_1174:
[----:B------:R-:W-:Y:S01]  /*1490*/  ULDC UR6, c[0x0][0x448] ;  /* 0x0001120000067ab9 */ /* 0x000fe20000000800 */
[----:B------:R-:W-:Y:S02]  /*14a0*/  USHF.L.U32 UR37, UR5, 0x7, URZ ;  /* 0x0000000705257899 */ /* 0x000fe4000800063f */
[----:B------:R-:W-:Y:S02]  /*14b0*/  UISETP.NE.AND UP0, UPT, UR6, 0x1, UPT ;  /* 0x000000010600788c */ /* 0x000fe4000bf05270 */
[----:B------:R-:W-:Y:S02]  /*14c0*/  UIADD3 UR38, -UR38, UR4, URZ ;  /* 0x0000000426267290 */ /* 0x000fe4000fffe13f */
[----:B------:R-:W-:Y:S01]  /*14d0*/  UIADD3 UR8, UR37, 0x7f, URZ ;  /* 0x0000007f25087890 */ /* 0x000fe2000fffe03f */
[----:B------:R-:W-:Y:S01]  /*14e0*/  ULDC.64 UR4, c[0x0][0x9e0] ;  /* 0x0002780000047ab9 */ /* 0x000fe20000000a00 */
[----:B------:R-:W-:Y:S02]  /*14f0*/  UIADD3 UR9, UR38, 0x1, -UR46 ;  /* 0x0000000126097890 */ /* 0x000fe4000fffe82e */
[----:B------:R-:W-:-:S03]  /*1500*/  UISETP.GE.AND UP1, UPT, UR5, 0x1, UPT ;  /* 0x000000010500788c */ /* 0x000fc6000bf26270 */
[----:B------:R-:W-:Y:S01]  /*1510*/  @UP0 ULDC UR6, c[0x0][0x44c] ;  /* 0x0001130000060ab9 */ /* 0x000fe20000000800 */
[----:B------:R-:W-:Y:S01]  /*1520*/  @UP0 ULDC UR10, c[0x0][0x450] ;  /* 0x00011400000a0ab9 */ /* 0x000fe20000000800 */
[----:B------:R-:W-:Y:S01]  /*1530*/  UIMAD.WIDE.U32 UR6, UR8, UR6, URZ ;  /* 0x00000006080672a5 */ /* 0x000fe2000f8e003f */
[----:B------:R-:W-:-:S03]  /*1540*/  PLOP3.LUT P1, PT, PT, PT, UP1, 0x80, 0x0 ;  /* 0x000000000000781c */ /* 0x000fc60003f2f018 */
[----:B------:R-:W-:-:S04]  /*1550*/  @UP0 USHF.R.U32.HI UR8, URZ, UR10, UR7 ;  /* 0x0000000a3f080299 */ /* 0x000fc80008011607 */
[----:B------:R-:W-:-:S04]  /*1560*/  UIADD3 UR9, UR9, UR8, URZ ;  /* 0x0000000809097290 */ /* 0x000fc8000fffe03f */
[----:B------:R-:W-:Y:S02]  /*1570*/  UIADD3 UR4, UR9, UR4, URZ ;  /* 0x0000000409047290 */ /* 0x000fe4000fffe03f */
[----:B------:R-:W-:Y:S10]  /*1580*/  @!P1 BRA `(.L_x_1175) ;  /* 0x0000000000449947 */ /* 0x000ff40003800000 */
        /* <DEDUP_REMOVED lines=10> */
.L_x_1176:
[----:B------:R-:W-:-:S11]  /*1630*/  UISETP.NE.AND UP1, UPT, UR5, 0x1, UPT ;  /* 0x000000010500788c */ /* 0x000fd6000bf25270 */
[----:B------:R-:W-:Y:S02]  /*1640*/  @UP1 ULDC.64 UR10, c[0x0][0x9e8] ;  /* 0x00027a00000a1ab9 */ /* 0x000fe40000000a00 */
[----:B------:R-:W-:-:S04]  /*1650*/  UIMAD.WIDE.U32 UR6, UR8, UR10, URZ ;  /* 0x0000000a080672a5 */ /* 0x000fc8000f8e003f */
[----:B------:R-:W-:-:S12]  /*1660*/  @UP1 USHF.R.U32.HI UR8, URZ, UR11, UR7 ;  /* 0x0000000b3f081299 */ /* 0x000fd80008011607 */
.L_x_1177:
[----:B------:R-:W-:-:S04]  /*1670*/  UIMAD UR8, UR8, UR5, UR5 ;  /* 0x00000005080872a4 */ /* 0x000fc8000f8e0205 */
[----:B------:R-:W-:-:S04]  /*1680*/  UISETP.LT.AND UP1, UPT, UR4, UR8, UPT ;  /* 0x000000080400728c */ /* 0x000fc8000bf21270 */
[----:B------:R-:W-:-:S12]  /*1690*/  USEL UR4, UR4, UR8, UP1 ;  /* 0x0000000804047287 */ /* 0x000fd80008800000 */
.L_x_1175:
[----:B------:R-:W-:Y:S02]  /*16a0*/  UIADD3 UR8, UR38, 0x7f, URZ ;  /* 0x0000007f26087890 */ /* 0x000fe4000fffe03f */
[----:B------:R-:W-:Y:S02]  /*16b0*/  UIADD3 UR9, UR4, 0x7f, URZ ;  /* 0x0000007f04097890 */ /* 0x000fe4000fffe03f */
[----:B------:R-:W-:Y:S02]  /*16c0*/  USHF.R.S32.HI UR4, URZ, 0x1f, UR8 ;  /* 0x0000001f3f047899 */ /* 0x000fe40008011408 */
[----:B------:R-:W-:Y:S01]  /*16d0*/  USHF.R.S32.HI UR10, URZ, 0x1f, UR9 ;  /* 0x0000001f3f0a7899 */ /* 0x000fe20008011409 */
[----:B------:R-:W-:Y:S01]  /*16e0*/  @UP0 ULDC UR6, c[0x0][0x44c] ;  /* 0x0001130000060ab9 */ /* 0x000fe20000000800 */
[----:B------:R-:W-:Y:S02]  /*16f0*/  ULEA.HI UR4, UR4, UR8, URZ, 0x7 ;  /* 0x0000000804047291 */ /* 0x000fe4000f8f383f */
[----:B------:R-:W-:-:S02]  /*1700*/  ULEA.HI UR10, UR10, UR9, URZ, 0x7 ;  /* 0x000000090a0a7291 */ /* 0x000fc4000f8f383f */
[----:B------:R-:W-:Y:S01]  /*1710*/  UIMAD.WIDE.U32 UR6, UR37, UR6, URZ ;  /* 0x00000006250672a5 */ /* 0x000fe2000f8e003f */
[----:B------:R-:W-:Y:S01]  /*1720*/  @UP0 ULDC UR12, c[0x0][0x450] ;  /* 0x00011400000c0ab9 */ /* 0x000fe20000000800 */
[----:B------:R-:W-:Y:S01]  /*1730*/  UMOV UR11, UR37 ;  /* 0x00000025000b7c82 */ /* 0x000fe20008000000 */
[----:B------:R-:W-:Y:S02]  /*1740*/  USHF.R.S32.HI UR4, URZ, 0x7, UR4 ;  /* 0x000000073f047899 */ /* 0x000fe40008011404 */
[----:B------:R-:W-:Y:S02]  /*1750*/  USHF.R.S32.HI UR10, URZ, 0x7, UR10 ;  /* 0x000000073f0a7899 */ /* 0x000fe4000801140a */
[----:B------:R-:W-:Y:S02]  /*1760*/  UIADD3 UR54, UR38, -UR46, URZ ;  /* 0x8000002e26367290 */ /* 0x000fe4000fffe03f */
[----:B------:R-:W-:Y:S02]  /*1770*/  @UP0 USHF.R.U32.HI UR11, URZ, UR12, UR7 ;  /* 0x0000000c3f0b0299 */ /* 0x000fe40008011607 */
[----:B------:R-:W-:-:S02]  /*1780*/  UISETP.LT.AND UP0, UPT, UR4, UR10, UPT ;  /* 0x0000000a0400728c */ /* 0x000fc4000bf01270 */
        /* <DEDUP_REMOVED lines=15> */
.L_x_1179:
[----:B------:R-:W-:-:S11]  /*1880*/  UISETP.NE.AND UP0, UPT, UR5, 0x1, UPT ;  /* 0x000000010500788c */ /* 0x000fd6000bf05270 */
[----:B------:R-:W-:Y:S02]  /*1890*/  @UP0 ULDC.64 UR10, c[0x0][0x9e8] ;  /* 0x00027a00000a0ab9 */ /* 0x000fe40000000a00 */
[----:B------:R-:W-:-:S04]  /*18a0*/  UIMAD.WIDE.U32 UR8, UR7, UR10, URZ ;  /* 0x0000000a070872a5 */ /* 0x000fc8000f8e003f */
[----:B------:R-:W-:-:S12]  /*18b0*/  @UP0 USHF.R.U32.HI UR7, URZ, UR11, UR9 ;  /* 0x0000000b3f070299 */ /* 0x000fd80008011609 */
.L_x_1180:
[----:B------:R-:W-:-:S04]  /*18c0*/  UIMAD UR5, UR7, UR5, URZ ;  /* 0x00000005070572a4 */ /* 0x000fc8000f8e023f */
[----:B------:R-:W-:-:S04]  /*18d0*/  UISETP.LT.AND UP0, UPT, UR4, UR5, UPT ;  /* 0x000000050400728c */ /* 0x000fc8000bf01270 */
[----:B------:R-:W-:-:S12]  /*18e0*/  USEL UR4, UR4, UR5, !UP0 ;  /* 0x0000000504047287 */ /* 0x000fd8000c000000 */
.L_x_1178:
[----:B------:R-:W-:Y:S02]  /*18f0*/  USHF.R.S32.HI UR5, URZ, 0x1f, UR4 ;  /* 0x0000001f3f057899 */ /* 0x000fe40008011404 */
[----:B------:R-:W-:Y:S02]  /*1900*/  ULOP3.LUT UR39, UR45, 0xff, URZ, 0xc0, !UPT ;  /* 0x000000ff2d277892 */ /* 0x000fe4000f8ec03f */
[----:B------:R-:W-:Y:S02]  /*1910*/  ULEA.HI UR5, UR5, UR4, URZ, 0x7 ;  /* 0x0000000405057291 */ /* 0x000fe4000f8f383f */
[----:B------:R-:W-:Y:S02]  /*1920*/  USHF.R.U32.HI UR45, URZ, 0x10, UR45 ;  /* 0x000000103f2d7899 */ /* 0x000fe4000801162d */
[----:B------:R-:W-:Y:S01]  /*1930*/  USHF.R.S32.HI UR5, URZ, 0x7, UR5 ;  /* 0x000000073f057899 */ /* 0x000fe20008011405 */
[----:B------:R-:W-:-:S03]  /*1940*/  UMOV UR4, URZ ;  /* 0x0000003f00047c82 */ /* 0x000fc60008000000 */
[----:B------:R-:W-:-:S04]  /*1950*/  UISETP.LT.AND UP0, UPT, URZ, UR5, UPT ;  /* 0x000000053f00728c */ /* 0x000fc8000bf01270 */
[----:B------:R-:W-:-:S04]  /*1960*/  USEL UR40, URZ, UR5, !UP0 ;  /* 0x000000053f287287 */ /* 0x000fc8000c000000 */
[----:B------:R-:W-:-:S06]  /*1970*/  UISETP.GT.AND UP0, UPT, UR6, UR40, UPT ;  /* 0x000000280600728c */ /* 0x000fcc000bf04270 */
[----:B------:R-:W-:-:S13]  /*1980*/  PLOP3.LUT P0, PT, PT, PT, UP0, 0x80, 0x0 ;  /* 0x000000000000781c */ /* 0x000fda0003f0f008 */
[----:B------:R-:W-:Y:S05]  /*1990*/  @!P0 BRA `(.L_x_1181) ;  /* 0x0000000000948947 */ /* 0x000fea0003800000 */
[----:B------:R-:W-:Y:S01]  /*19a0*/  UISETP.NE.AND UP0, UPT, UR45, URZ, UPT ;  /* 0x0000003f2d00728c */ /* 0x000fe2000bf05270 */
[----:B------:R-:W-:-:S03]  /*19b0*/  ULDC UR4, c[0x0][0x9f0] ;  /* 0x00027c0000047ab9 */ /* 0x000fc60000000800 */
[----:B------:R-:W-:-:S04]  /*19c0*/  USEL UR10, UR45, UR4, UP0 ;  /* 0x000000042d0a7287 */ /* 0x000fc80008000000 */
[----:B------:R-:W-:Y:S02]  /*19d0*/  UIADD3 UR4, UR10, -0x1, UR6 ;  /* 0xffffffff0a047890 */ /* 0x000fe4000fffe006 */
[----:B------:R-:W-:Y:S02]  /*19e0*/  IMAD.U32 R3, RZ, RZ, UR10 ;  /* 0x0000000aff037e24 */ /* 0x000fe4000f8e00ff */
[----:B------:R-:W-:-:S03]  /*19f0*/  UIADD3 UR7, -UR40, UR4, URZ ;  /* 0x0000000428077290 */ /* 0x000fc6000fffe13f */
[-C--:B------:R-:W-:Y:S01]  /*1a00*/  IABS R0, R3.reuse ;  /* 0x0000000300007213 */ /* 0x080fe20000000000 */
[----:B------:R-:W-:Y:S01]  /*1a10*/  UMOV UR4, URZ ;  /* 0x0000003f00047c82 */ /* 0x000fe20008000000 */
[----:B------:R-:W-:Y:S01]  /*1a20*/  IABS R5, R3 ;  /* 0x0000000300057213 */ /* 0x000fe20000000000 */
[----:B------:R-:W-:Y:S01]  /*1a30*/  IMAD.U32 R4, RZ, RZ, UR7 ;  /* 0x00000007ff047e24 */ /* 0x000fe2000f8e00ff */
[----:B------:R-:W-:Y:S01]  /*1a40*/  R2UR UR11, R0 ;  /* 0x00000000000b72ca */ /* 0x000fe200000e0000 */
[----:B------:R-:W-:-:S03]  /*1a50*/  ULOP3.LUT UR7, UR7, UR10, URZ, 0x3c, !UPT ;  /* 0x0000000a07077292 */ /* 0x000fc6000f8e3c3f */
[----:B------:R-:W-:-:S05]  /*1a60*/  IABS R4, R4 ;  /* 0x0000000400047213 */ /* 0x000fca0000000000 */
[----:B------:R-:W-:-:S04]  /*1a70*/  IMAD.MOV.U32 R3, RZ, RZ, R4 ;  /* 0x000000ffff037224 */ /* 0x000fc800078e0004 */
[----:B------:R-:W0:Y:S01]  /*1a80*/  I2F.RP R0, UR11 ;  /* 0x0000000b00007d06 */ /* 0x000e220008209400 */
[----:B------:R-:W-:-:S07]  /*1a90*/  R2UR UR9, R3 ;  /* 0x00000000030972ca */ /* 0x000fce00000e0000 */
[----:B0-----:R-:W0:Y:S02]  /*1aa0*/  MUFU.RCP R0, R0 ;  /* 0x0000000000007308 */ /* 0x001e240000001000 */
[----:B0-----:R-:W-:Y:S02]  /*1ab0*/  VIADD R2, R0, 0xffffffe ;  /* 0x0ffffffe00027836 */ /* 0x001fe40000000000 */
        /* <DEDUP_REMOVED lines=19> */
.L_x_1181:
[----:B------:R-:W-:Y:S01]  /*1bf0*/  UIMAD UR40, UR39, UR4, UR40 ;  /* 0x00000004272872a4 */ /* 0x000fe2000f8e0228 */
[----:B------:R-:W-:Y:S01]  /*1c00*/  IMAD.U32 R90, RZ, RZ, UR6 ;  /* 0x00000006ff5a7e24 */ /* 0x000fe2000f8e00ff */
[----:B------:R-:W-:Y:S01]  /*1c10*/  PLOP3.LUT P0, PT, PT, PT, PT, 0x80, 0x0 ;  /* 0x000000000000781c */ /* 0x000fe20003f0f070 */
[----:B------:R-:W-:Y:S01]  /*1c20*/  IMAD.U32 R3, RZ, RZ, UR4 ;  /* 0x00000004ff037e24 */ /* 0x000fe2000f8e00ff */
[----:B------:R-:W-:Y:S02]  /*1c30*/  CS2R R20, SRZ ;  /* 0x0000000000147805 */ /* 0x000fe4000001ff00 */
[----:B------:R-:W-:Y:S02]  /*1c40*/  CS2R R150, SRZ ;  /* 0x0000000000967805 */ /* 0x000fe4000001ff00 */
[----:B------:R-:W-:Y:S02]  /*1c50*/  CS2R R148, SRZ ;  /* 0x0000000000947805 */ /* 0x000fe4000001ff00 */
[----:B------:R-:W-:-:S02]  /*1c60*/  CS2R R146, SRZ ;  /* 0x0000000000927805 */ /* 0x000fc4000001ff00 */
[----:B------:R-:W-:Y:S02]  /*1c70*/  VIADDMNMX R90, R3, UR40, R90, PT ;  /* 0x00000028035a7c46 */ /* 0x000fe4000b80015a */
[----:B------:R-:W-:Y:S02]  /*1c80*/  CS2R R144, SRZ ;  /* 0x0000000000907805 */ /* 0x000fe4000001ff00 */
[----:B------:R-:W-:Y:S02]  /*1c90*/  CS2R R142, SRZ ;  /* 0x00000000008e7805 */ /* 0x000fe4000001ff00 */
[----:B------:R-:W-:Y:S02]  /*1ca0*/  CS2R R140, SRZ ;  /* 0x00000000008c7805 */ /* 0x000fe4000001ff00 */
[----:B------:R-:W-:Y:S02]  /*1cb0*/  ISETP.GT.AND P1, PT, R90, UR40, PT ;  /* 0x000000285a007c0c */ /* 0x000fe4000bf24270 */
        /* <DEDUP_REMOVED lines=27> */
[----:B------:R-:W0:Y:S01]  /*1e70*/  SHFL.IDX PT, R0, R216, RZ, 0x1f ;  /* 0x00001fffd8007589 */ /* 0x000e2200000e0000 */
[----:B------:R-:W1:Y:S01]  /*1e80*/  S2UR UR5, SR_CgaCtaId ;  /* 0x00000000000579c3 */ /* 0x000e620000008800 */
[----:B------:R-:W-:Y:S01]  /*1e90*/  UMOV UR41, 0x400 ;  /* 0x0000040000297882 */ /* 0x000fe20000000000 */
[----:B0-----:R-:W-:Y:S01]  /*1ea0*/  R2UR UR44, R0 ;  /* 0x00000000002c72ca */ /* 0x001fe200000e0000 */
[----:B-1----:R-:W-:-:S04]  /*1eb0*/  ULEA UR41, UR5, UR41, 0x18 ;  /* 0x0000002905297291 */ /* 0x002fc8000f8ec03f */
[----:B------:R-:W-:-:S04]  /*1ec0*/  UIADD3 UR5, UR41, 0x10400, URZ ;  /* 0x0001040029057890 */ /* 0x000fc8000fffe03f */
[----:B------:R-:W-:-:S04]  /*1ed0*/  ULOP3.LUT UP0, URZ, UR5, 0x3ff, URZ, 0xc0, !UPT ;  /* 0x000003ff053f7892 */ /* 0x000fc8000f80c03f */
[----:B------:R-:W-:Y:S02]  /*1ee0*/  ULEA.HI UR4, UR44, UR44, URZ, 0x1 ;  /* 0x0000002c2c047291 */ /* 0x000fe4000f8f083f */
[----:B------:R-:W-:Y:S02]  /*1ef0*/  PLOP3.LUT P0, PT, PT, PT, UP0, 0x80, 0x0 ;  /* 0x000000000000781c */ /* 0x000fe40003f0f008 */
        /* <DEDUP_REMOVED lines=22> */
.L_x_1183:
[----:B------:R-:W-:Y:S01]  /*2060*/  ULEA.HI UR4, UR48, UR48, URZ, 0x1 ;  /* 0x0000003030047291 */ /* 0x000fe2000f8f083f */
[----:B------:R-:W-:-:S03]  /*2070*/  IMAD.U32 R2, RZ, RZ, UR49 ;  /* 0x00000031ff027e24 */ /* 0x000fc6000f8e00ff */
[----:B------:R-:W-:Y:S02]  /*2080*/  ULOP3.LUT UR4, UR4, 0xfffffffe, URZ, 0xc0, !UPT ;  /* 0xfffffffe04047892 */ /* 0x000fe4000f8ec03f */
[----:B------:R-:W-:Y:S02]  /*2090*/  ISETP.NE.AND P0, PT, R2, 0x3, PT ;  /* 0x000000030200780c */ /* 0x000fe40003f05270 */
[----:B------:R-:W-:-:S06]  /*20a0*/  UIADD3 UR4, UR48, -UR4, URZ ;  /* 0x8000000430047290 */ /* 0x000fcc000fffe03f */
[----:B------:R-:W-:-:S05]  /*20b0*/  IMAD.U32 R0, RZ, RZ, UR4 ;  /* 0x00000004ff007e24 */ /* 0x000fca000f8e00ff */
[----:B------:R-:W-:-:S04]  /*20c0*/  SHF.L.U32 R0, R0, 0x1f, RZ ;  /* 0x0000001f00007819 */ /* 0x000fc800000006ff */
[----:B------:R-:W0:Y:S02]  /*20d0*/  SYNCS.PHASECHK.TRANS64.TRYWAIT P1, [UR41+0x28800], R0 ;  /* 0x02880000ff0075a7 */ /* 0x000e240008020169 */
[----:B0-----:R-:W-:Y:S05]  /*20e0*/  @!P1 BRA `(.L_x_1184) ;  /* 0x0000016000109947 */ /* 0x001fea0003800000 */
.L_x_1407:
[----:B------:R-:W-:Y:S05]  /*20f0*/  @!P0 BRA `(.L_x_1185) ;  /* 0x0000000000048947 */ /* 0x000fea0003800000 */
[----:B------:R-:W-:Y:S01]  /*2100*/  BPT.TRAP 0x1 ;  /* 0x000000040000795c */ /* 0x000fe20000300000 */
.L_x_1185:
[----:B------:R-:W-:Y:S02]  /*2110*/  IMAD.U32 R5, RZ, RZ, UR47 ;  /* 0x0000002fff057e24 */ /* 0x000fe4000f8e00ff */
[----:B0-----:R-:W-:-:S03]  /*2120*/  IMAD.U32 R0, RZ, RZ, UR50 ;  /* 0x00000032ff007e24 */ /* 0x001fc6000f8e00ff */
[----:B------:R-:W-:Y:S02]  /*2130*/  LEA R5, R5, UR41, 0x3 ;  /* 0x0000002905057c11 */ /* 0x000fe4000f8e18ff */
[----:B------:R-:W-:-:S04]  /*2140*/  SHF.L.U32 R0, R0, 0x1f, RZ ;  /* 0x0000001f00007819 */ /* 0x000fc800000006ff */
[----:B------:R0:W1:Y:S01]  /*2150*/  SYNCS.PHASECHK.TRANS64.TRYWAIT P2, [R5+URZ+0x28830], R0 ;  /* 0x02883000050075a7 */ /* 0x000062000804017f */
[----:B------:R-:W-:Y:S05]  /*2160*/  @!P0 BRA `(.L_x_1186) ;  /* 0x0000000000048947 */ /* 0x000fea0003800000 */
[----:B------:R-:W-:Y:S01]  /*2170*/  BPT.TRAP 0x1 ;  /* 0x000000040000795c */ /* 0x000fe20000300000 */
.L_x_1186:
[----:B------:R-:W2:Y:S02]  /*2180*/  S2R R2, SR_TID.X ;  /* 0x0000000000027919 */ /* 0x000ea40000002100 */
[----:B--2---:R-:W-:-:S04]  /*2190*/  LOP3.LUT R2, R2, 0x7f, RZ, 0xc0, !PT ;  /* 0x0000007f02027812 */ /* 0x004fc800078ec0ff */
[----:B------:R-:W-:Y:S01]  /*21a0*/  ISETP.NE.AND P1, PT, R2, RZ, PT ;  /* 0x000000ff0200720c */ /* 0x000fe20003f25270 */
[----:B-1----:R-:W-:-:S12]  /*21b0*/  @P2 BRA `(.L_x_1187) ;  /* 0x0000000000082947 */ /* 0x002fd80003800000 */
[----:B------:R-:W1:Y:S02]  /*21c0*/  SYNCS.PHASECHK.TRANS64.TRYWAIT P2, [R5+URZ+0x28830], R0 ;  /* 0x02883000050075a7 */ /* 0x000e64000804017f */
[----:B-1----:R-:W-:Y:S05]  /*21d0*/  @!P2 BRA `(.L_x_1188) ;  /* 0x0000015c00eca947 */ /* 0x002fea0003800000 */
.L_x_1187:
[----:B------:R-:W-:Y:S05]  /*21e0*/  WARPSYNC.ALL ;  /* 0x0000000000007948 */ /* 0x000fea0003800000 */
[----:B------:R-:W-:Y:S01]  /*21f0*/  UIADD3 UR4, UR41, 0x18400, URZ ;  /* 0x0001840029047890 */ /* 0x000fe2000fffe03f */
[----:B------:R-:W-:Y:S01]  /*2200*/  WARPGROUP.ARRIVE ;  /* 0x00000000000079c5 */ /* 0x000fe20000000000 */
[----:B------:R-:W-:Y:S01]  /*2210*/  ULOP3.LUT UR32, UR55, 0x10000, URZ, 0xfc, !UPT ;  /* 0x0001000037207892 */ /* 0x000fe2000f8efc3f */
[----:B01----:R-:W-:Y:S01]  /*2220*/  VIADD R0, R17, UR37 ;  /* 0x0000002511007c36 */ /* 0x003fe20008000000 */
[----:B------:R-:W-:Y:S01]  /*2230*/  USHF.R.U32.HI UR4, URZ, 0x4, UR4 ;  /* 0x000000043f047899 */ /* 0x000fe20008011604 */
[----:B------:R-:W-:Y:S01]  /*2240*/  LEA R7, R90, 0xffffff80, 0x7 ;  /* 0xffffff805a077811 */ /* 0x000fe200078e38ff */
[----:B------:R-:W-:Y:S01]  /*2250*/  UMOV UR33, 0x40000040 ;  /* 0x4000004000217882 */ /* 0x000fe20000000000 */
[----:B------:R-:W-:Y:S01]  /*2260*/  UMOV UR35, 0x40000040 ;  /* 0x4000004000237882 */ /* 0x000fe20000000000 */
[----:B------:R-:W-:Y:S01]  /*2270*/  ULOP3.LUT UR4, UR4, 0x3fff, URZ, 0xc0, !UPT ;  /* 0x00003fff04047892 */ /* 0x000fe2000f8ec03f */
[----:B------:R-:W-:Y:S01]  /*2280*/  IMAD.MOV.U32 R3, RZ, RZ, R0 ;  /* 0x000000ffff037224 */ /* 0x000fe200078e0000 */
[----:B------:R-:W-:Y:S01]  /*2290*/  UMOV UR5, 0x40000040 ;  /* 0x4000004000057882 */ /* 0x000fe20000000000 */
[----:B------:R-:W-:Y:S01]  /*22a0*/  UMOV UR7, 0x40000040 ;  /* 0x4000004000077882 */ /* 0x000fe20000000000 */
[----:B------:R-:W-:-:S02]  /*22b0*/  ULOP3.LUT UR51, UR4, 0x10000, URZ, 0xfc, !UPT ;  /* 0x0001000004337892 */ /* 0x000fc4000f8efc3f */
[----:B------:R-:W-:Y:S02]  /*22c0*/  UIADD3 UR4, UR32, 0x2, URZ ;  /* 0x0000000220047890 */ /* 0x000fe4000fffe03f */
[----:B------:R-:W-:Y:S02]  /*22d0*/  ULEA UR34, UR47, UR51, 0xb ;  /* 0x000000332f227291 */ /* 0x000fe4000f8e583f */
[----:B------:R-:W-:Y:S02]  /*22e0*/  UIADD3 UR8, UR32, 0x4, URZ ;  /* 0x0000000420087890 */ /* 0x000fe4000fffe03f */
[----:B------:R-:W-:Y:S02]  /*22f0*/  UIADD3 UR6, UR34, 0x2, URZ ;  /* 0x0000000222067890 */ /* 0x000fe4000fffe03f */
[----:B------:R-:W-:Y:S01]  /*2300*/  UIADD3 UR10, UR34, 0x4, URZ ;  /* 0x00000004220a7890 */ /* 0x000fe2000fffe03f */
[----:B------:R-:W-:Y:S02]  /*2310*/  UMOV UR9, 0x40000040 ;  /* 0x4000004000097882 */ /* 0x000fe40000000000 */
[----:B------:R-:W-:Y:S01]  /*2320*/  HGMMA.64x128x16.F32 R24, gdesc[UR32], RZ, !UPT, gsb0 ;  /* 0x01e00000201879f0 */ /* 0x000fe2000c0008ff */
[----:B------:R-:W-:Y:S01]  /*2330*/  UMOV UR11, 0x40000040 ;  /* 0x40000040000b7882 */ /* 0x000fe20000000000 */
[----:B------:R-:W-:-:S02]  /*2340*/  UIADD3 UR12, UR32, 0x6, URZ ;  /* 0x00000006200c7890 */ /* 0x000fc4000fffe03f */
[----:B------:R-:W-:Y:S01]  /*2350*/  UIADD3 UR14, UR34, 0x6, URZ ;  /* 0x00000006220e7890 */ /* 0x000fe2000fffe03f */
[----:B------:R-:W-:Y:S01]  /*2360*/  UMOV UR13, 0x40000040 ;  /* 0x40000040000d7882 */ /* 0x000fe20000000000 */
[----:B------:R-:W-:Y:S01]  /*2370*/  UMOV UR15, 0x40000040 ;  /* 0x40000040000f7882 */ /* 0x000fe20000000000 */
[----:B------:R-:W-:Y:S02]  /*2380*/  UIADD3 UR16, UR32, 0x400, URZ ;  /* 0x0000040020107890 */ /* 0x000fe4000fffe03f */
[----:B------:R-:W-:Y:S01]  /*2390*/  UIADD3 UR18, UR34, 0x400, URZ ;  /* 0x0000040022127890 */ /* 0x000fe2000fffe03f */
[----:B------:R-:W-:Y:S01]  /*23a0*/  UMOV UR17, 0x40000040 ;  /* 0x4000004000117882 */ /* 0x000fe20000000000 */
[----:B------:R-:W-:Y:S01]  /*23b0*/  UMOV UR19, 0x40000040 ;  /* 0x4000004000137882 */ /* 0x000fe20000000000 */
[----:B------:R-:W-:Y:S02]  /*23c0*/  UIADD3 UR20, UR32, 0x402, URZ ;  /* 0x0000040220147890 */ /* 0x000fe4000fffe03f */
[----:B------:R-:W-:Y:S01]  /*23d0*/  UIADD3 UR22, UR34, 0x402, URZ ;  /* 0x0000040222167890 */ /* 0x000fe2000fffe03f */
[----:B------:R-:W-:Y:S01]  /*23e0*/  UMOV UR21, 0x40000040 ;  /* 0x4000004000157882 */ /* 0x000fe20000000000 */
        /* <DEDUP_REMOVED lines=9> */
[----:B------:R-:W-:Y:S01]  /*2480*/  ULDC UR56, c[0x0][0x9dc] ;  /* 0x0002770000387ab9 */ /* 0x000fe20000000800 */
[----:B------:R-:W-:Y:S02]  /*2490*/  WARPGROUP.DEPBAR.LE gsb0, 0x0 ;  /* 0x00008000000079c5 */ /* 0x000fe40000010000 */
[----:B------:R-:W-:-:S06]  /*24a0*/  WARPGROUP.ARRIVE ;  /* 0x00000000000079c5 */ /* 0x000fcc0000000000 */
[----:B------:R-:W-:Y:S01]  /*24b0*/  HGMMA.64x128x16.F32 R24, gdesc[UR4], R24, gsb0 ;  /* 0x01e00000041879f0 */ /* 0x000fe20008000818 */
[----:B------:R-:W-:Y:S02]  /*24c0*/  ULDC UR6, c[0x0][0x448] ;  /* 0x0001120000067ab9 */ /* 0x000fe40000000800 */
[----:B------:R-:W-:-:S06]  /*24d0*/  UISETP.NE.AND UP0, UPT, UR6, 0x1, UPT ;  /* 0x000000010600788c */ /* 0x000fcc000bf05270 */
[----:B------:R-:W-:Y:S02]  /*24e0*/  PLOP3.LUT P2, PT, PT, PT, UP0, 0x80, 0x0 ;  /* 0x000000000000781c */ /* 0x000fe40003f4f008 */
[----:B------:R-:W-:-:S03]  /*24f0*/  PLOP3.LUT P3, PT, PT, PT, UP0, 0x80, 0x0 ;  /* 0x000000000000781c */ /* 0x000fc60003f6f008 */
[----:B------:R-:W-:-:S08]  /*2500*/  @UP0 ULDC UR6, c[0x0][0x44c] ;  /* 0x0001130000060ab9 */ /* 0x000fd00000000800 */
[----:B------:R-:W-:Y:S01]  /*2510*/  @P2 IMAD.HI.U32 R2, R0, UR6, RZ ;  /* 0x0000000600022c27 */ /* 0x000fe2000f8e00ff */
[----:B------:R-:W-:-:S03]  /*2520*/  @UP0 ULDC UR6, c[0x0][0x450] ;  /* 0x0001140000060ab9 */ /* 0x000fc60000000800 */
[----:B------:R-:W-:Y:S01]  /*2530*/  @!P1 VIADD R0, R5, 0x28840 ;  /* 0x0002884005009836 */ /* 0x000fe20000000000 */
[----:B------:R-:W-:Y:S01]  /*2540*/  @P3 SHF.R.U32.HI R3, RZ, UR6, R2 ;  /* 0x00000006ff033c19 */ /* 0x000fe20008011602 */
[----:B------:R-:W-:Y:S01]  /*2550*/  IMAD.MOV.U32 R5, RZ, RZ, -0x80 ;  /* 0xffffff80ff057424 */ /* 0x000fe200078e00ff */
[----:B------:R-:W-:Y:S02]  /*2560*/  ULDC.64 UR6, c[0x0][0x9e0] ;  /* 0x0002780000067ab9 */ /* 0x000fe40000000a00 */
[----:B------:R-:W-:Y:S01]  /*2570*/  UISETP.GE.AND UP1, UPT, UR7, 0x1, UPT ;  /* 0x000000010700788c */ /* 0x000fe2000bf26270 */
[----:B------:R-:W0:Y:S01]  /*2580*/  SHFL.IDX PT, R13, R3, RZ, 0x1c1f ;  /* 0x001c1fff030d7589 */ /* 0x000e2200000e0000 */
[----:B------:R-:W-:Y:S01]  /*2590*/  @!P1 PRMT R0, RZ, 0x654, R0 ;  /* 0x00000654ff009816 */ /* 0x000fe20000000000 */
[----:B------:R-:W-:Y:S02]  /*25a0*/  IMAD R9, R90, R5, 0x80 ;  /* 0x000000805a097424 */ /* 0x000fe400078e0205 */
[----:B------:R-:W-:Y:S01]  /*25b0*/  IMAD.U32 R5, RZ, RZ, UR46 ;  /* 0x0000002eff057e24 */ /* 0x000fe2000f8e00ff */
[----:B------:R-:W-:-:S02]  /*25c0*/  PLOP3.LUT P2, PT, PT, PT, UP1, 0x40, 0x0 ;  /* 0x000000000000781c */ /* 0x000fc40003f4e818 */
[----:B------:R-:W-:Y:S01]  /*25d0*/  IADD3 R6, -R16, UR38, R9 ;  /* 0x0000002610067c10 */ /* 0x000fe2000fffe109 */
[----:B------:R-:W-:Y:S02]  /*25e0*/  WARPGROUP.DEPBAR.LE gsb0, 0x0 ;  /* 0x00008000000079c5 */ /* 0x000fe40000010000 */
[----:B------:R-:W-:-:S06]  /*25f0*/  WARPGROUP.ARRIVE ;  /* 0x00000000000079c5 */ /* 0x000fcc0000000000 */
[----:B------:R-:W-:Y:S01]  /*2600*/  HGMMA.64x128x16.F32 R24, gdesc[UR8], R24, gsb0 ;  /* 0x01e00000081879f0 */ /* 0x000fe20008000818 */
[----:B------:R-:W-:Y:S02]  /*2610*/  ULOP3.LUT UR10, URZ, UR56, URZ, 0x33, !UPT ;  /* 0x000000383f0a7292 */ /* 0x000fe4000f8e333f */
        /* <DEDUP_REMOVED lines=17> */
[----:B-1----:R-:W-:-:S04]  /*2730*/  IADD3 R0, -R16, 0x1, R9 ;  /* 0x0000000110007810 */ /* 0x002fc80007ffe109 */
[----:B------:R-:W-:-:S05]  /*2740*/  IADD3 R0, -R5, UR38, R0 ;  /* 0x0000002605007c10 */ /* 0x000fca000fffe100 */
[C---:B------:R-:W-:Y:S02]  /*2750*/  VIADD R11, R0.reuse, UR6 ;  /* 0x00000006000b7c36 */ /* 0x040fe40008000000 */
[----:B------:R-:W-:-:S03]  /*2760*/  VIADD R8, R0, UR10 ;  /* 0x0000000a00087c36 */ /* 0x000fc60008000000 */
[----:B0-----:R-:W-:Y:S01]  /*2770*/  VIADDMNMX R0, R13, R11, R6, PT ;  /* 0x0000000b0d007246 */ /* 0x001fe20003800106 */
[----:B------:R-:W-:Y:S01]  /*2780*/  IMAD.IADD R2, R8, 0x1, R13 ;  /* 0x0000000108027824 */ /* 0x000fe200078e020d */
[----:B------:R-:W-:Y:S06]  /*2790*/  @P2 BRA `(.L_x_1189) ;  /* 0x00000000005c2947 */ /* 0x000fec0003800000 */
[----:B------:R-:W-:Y:S01]  /*27a0*/  IMAD.U32 R4, RZ, RZ, UR46 ;  /* 0x0000002eff047e24 */ /* 0x000fe2000f8e00ff */
[----:B------:R-:W-:Y:S04]  /*27b0*/  BSSY B0, `(.L_x_1190) ;  /* 0x0000011000007945 */ /* 0x000fe80003800000 */
[----:B------:R-:W-:-:S04]  /*27c0*/  IADD3 R4, -R4, UR38, R13 ;  /* 0x0000002604047c10 */ /* 0x000fc8000fffe10d */
[----:B------:R-:W-:-:S13]  /*27d0*/  ISETP.GT.AND P2, PT, R4, -0x1, PT ;  /* 0xffffffff0400780c */ /* 0x000fda0003f44270 */
[----:B------:R-:W-:Y:S05]  /*27e0*/  @P2 BRA `(.L_x_1191) ;  /* 0x0000000000202947 */ /* 0x000fea0003800000 */
[----:B------:R-:W-:Y:S01]  /*27f0*/  UISETP.NE.AND UP2, UPT, UR7, 0x1, UPT ;  /* 0x000000010700788c */ /* 0x000fe2000bf45270 */
[----:B------:R-:W-:-:S05]  /*2800*/  LOP3.LUT R4, RZ, R4, RZ, 0x33, !PT ;  /* 0x00000004ff047212 */ /* 0x000fca00078e33ff */
[----:B------:R-:W-:-:S05]  /*2810*/  PLOP3.LUT P2, PT, PT, PT, UP2, 0x80, 0x0 ;  /* 0x000000000000781c */ /* 0x000fca0003f4f028 */
[----:B------:R-:W-:-:S08]  /*2820*/  @UP2 ULDC.64 UR10, c[0x0][0x9e8] ;  /* 0x00027a00000a2ab9 */ /* 0x000fd00000000a00 */
[----:B------:R-:W-:-:S05]  /*2830*/  @P2 IMAD.HI.U32 R5, R4, UR10, RZ ;  /* 0x0000000a04052c27 */ /* 0x000fca000f8e00ff */
[----:B------:R-:W-:-:S04]  /*2840*/  @P2 SHF.R.U32.HI R4, RZ, UR11, R5 ;  /* 0x0000000bff042c19 */ /* 0x000fc80008011605 */
[----:B------:R-:W-:Y:S01]  /*2850*/  LOP3.LUT R4, RZ, R4, RZ, 0x33, !PT ;  /* 0x00000004ff047212 */ /* 0x000fe200078e33ff */
[----:B------:R-:W-:Y:S06]  /*2860*/  BRA `(.L_x_1192) ;  /* 0x0000000000147947 */ /* 0x000fec0003800000 */
.L_x_1191:
[----:B------:R-:W-:-:S06]  /*2870*/  UISETP.NE.AND UP2, UPT, UR7, 0x1, UPT ;  /* 0x000000010700788c */ /* 0x000fcc000bf45270 */
[----:B------:R-:W-:-:S05]  /*2880*/  PLOP3.LUT P2, PT, PT, PT, UP2, 0x80, 0x0 ;  /* 0x000000000000781c */ /* 0x000fca0003f4f028 */
[----:B------:R-:W-:-:S08]  /*2890*/  @UP2 ULDC.64 UR10, c[0x0][0x9e8] ;  /* 0x00027a00000a2ab9 */ /* 0x000fd00000000a00 */
[----:B------:R-:W-:-:S05]  /*28a0*/  @P2 IMAD.HI.U32 R5, R4, UR10, RZ ;  /* 0x0000000a04052c27 */ /* 0x000fca000f8e00ff */
[----:B------:R-:W-:-:S07]  /*28b0*/  @P2 SHF.R.U32.HI R4, RZ, UR11, R5 ;  /* 0x0000000bff042c19 */ /* 0x000fce0008011605 */
.L_x_1192:
[----:B------:R-:W-:Y:S05]  /*28c0*/  BSYNC B0 ;  /* 0x0000000000007941 */ /* 0x000fea0003800000 */
.L_x_1190:
[----:B------:R-:W-:-:S04]  /*28d0*/  IMAD R5, R4, UR7, -R7 ;  /* 0x0000000704057c24 */ /* 0x000fc8000f8e0a07 */
[----:B------:R-:W-:-:S05]  /*28e0*/  IMAD.IADD R5, R5, 0x1, -R16 ;  /* 0x0000000105057824 */ /* 0x000fca00078e0a10 */
[----:B------:R-:W-:Y:S02]  /*28f0*/  VIMNMX R2, R2, R5, !PT ;  /* 0x0000000502027248 */ /* 0x000fe40007fe0100 */
[----:B------:R-:W-:-:S07]  /*2900*/  VIADDMNMX R0, R5, UR7, R0, PT ;  /* 0x0000000705007c46 */ /* 0x000fce000b800100 */
.L_x_1189:
[C---:B------:R-:W-:Y:S01]  /*2910*/  ISETP.GE.AND P2, PT, R9.reuse, 0x2, PT ;  /* 0x000000020900780c */ /* 0x040fe20003f46270 */
[----:B------:R-:W0:Y:S01]  /*2920*/  SHFL.IDX PT, R3, R3, 0x1, 0x1c1f ;  /* 0x003c1f0003037f89 */ /* 0x000e2200000e0000 */
[C---:B------:R-:W-:Y:S02]  /*2930*/  ISETP.GE.AND P5, PT, R9.reuse, 0xa, PT ;  /* 0x0000000a0900780c */ /* 0x040fe40003fa6270 */
[----:B------:R-:W-:Y:S02]  /*2940*/  ISETP.GT.AND P3, PT, R2, 0x1, !P2 ;  /* 0x000000010200780c */ /* 0x000fe40005764270 */
[----:B------:R-:W-:Y:S02]  /*2950*/  ISETP.GE.AND P4, PT, R9, 0x9, PT ;  /* 0x000000090900780c */ /* 0x000fe40003f86270 */
[----:B------:R-:W-:Y:S02]  /*2960*/  ISETP.LT.OR P3, PT, R0, 0x2, P3 ;  /* 0x000000020000780c */ /* 0x000fe40001f61670 */
[----:B------:R-:W-:-:S02]  /*2970*/  P2R R10, PR, RZ, 0x10 ;  /* 0x00000010ff0a7803 */ /* 0x000fc40000000000 */
[----:B------:R-:W-:Y:S02]  /*2980*/  FSEL R25, R25, -INF , !P3 ;  /* 0xff80000019197808 */ /* 0x000fe40005800000 */
[----:B------:R-:W-:Y:S02]  /*2990*/  ISETP.GT.AND P3, PT, R2, 0x9, !P5 ;  /* 0x000000090200780c */ /* 0x000fe40006f64270 */
[----:B------:R-:W-:Y:S02]  /*29a0*/  P2R R12, PR, RZ, 0x20 ;  /* 0x00000020ff0c7803 */ /* 0x000fe40000000000 */
[----:B------:R-:W-:Y:S02]  /*29b0*/  ISETP.LT.OR P3, PT, R0, 0xa, P3 ;  /* 0x0000000a0000780c */ /* 0x000fe40001f61670 */
[----:B------:R-:W-:Y:S02]  /*29c0*/  ISETP.GT.AND P4, PT, R2, 0x8, !P4 ;  /* 0x000000080200780c */ /* 0x000fe40006784270 */
[----:B------:R-:W-:-:S02]  /*29d0*/  ISETP.GE.AND P5, PT, R9, 0x11, PT ;  /* 0x000000110900780c */ /* 0x000fc40003fa6270 */
[----:B------:R-:W-:Y:S01]  /*29e0*/  FSEL R29, R29, -INF , !P3 ;  /* 0xff8000001d1d7808 */ /* 0x000fe20005800000 */
[----:B0-----:R-:W-:Y:S01]  /*29f0*/  IMAD.IADD R4, R8, 0x1, R3 ;  /* 0x0000000108047824 */ /* 0x001fe200078e0203 */
[----:B------:R-:W-:Y:S02]  /*2a00*/  ISETP.LT.OR P4, PT, R0, 0x9, P4 ;  /* 0x000000090000780c */ /* 0x000fe40002781670 */
[----:B------:R-:W-:Y:S02]  /*2a10*/  ISETP.GT.AND P3, PT, R2, 0x10, !P5 ;  /* 0x000000100200780c */ /* 0x000fe40006f64270 */
[----:B------:R-:W-:Y:S02]  /*2a20*/  FSEL R28, R28, -INF , !P4 ;  /* 0xff8000001c1c7808 */ /* 0x000fe40006000000 */
        /* <DEDUP_REMOVED lines=116> */
[----:B------:R-:W-:Y:S02]  /*3170*/  P2R R14, PR, RZ, 0x20 ;  /* 0x00000020ff0e7803 */ /* 0x000fe40000000000 */
[----:B------:R-:W-:Y:S02]  /*3180*/  FSEL R77, R77, -INF , !P3 ;  /* 0xff8000004d4d7808 */ /* 0x000fe40005800000 */
[----:B------:R-:W-:-:S04]  /*3190*/  ISETP.GE.AND P3, PT, R9, 0x71, PT ;  /* 0x000000710900780c */ /* 0x000fc80003f66270 */
[----:B------:R-:W-:-:S04]  /*31a0*/  ISETP.GT.AND P4, PT, R2, 0x70, !P3 ;  /* 0x000000700200780c */ /* 0x000fc80005f84270 */
[----:B------:R-:W-:-:S04]  /*31b0*/  ISETP.LT.OR P4, PT, R0, 0x71, P4 ;  /* 0x000000710000780c */ /* 0x000fc80002781670 */
        /* <DEDUP_REMOVED lines=16> */
[----:B------:R-:W-:Y:S02]  /*32c0*/  ISETP.GT.AND P6, PT, R2, 0x79, !P6 ;  /* 0x000000790200780c */ /* 0x000fe400077c4270 */
[----:B------:R-:W-:Y:S02]  /*32d0*/  VIADDMNMX R2, R3, R11, R6, PT ;  /* 0x0000000b03027246 */ /* 0x000fe40003800106 */
[----:B------:R-:W-:-:S04]  /*32e0*/  ISETP.LT.OR P6, PT, R0, 0x7a, P6 ;  /* 0x0000007a0000780c */ /* 0x000fc800037c1670 */
[----:B------:R-:W-:Y:S02]  /*32f0*/  FSEL R85, R85, -INF , !P6 ;  /* 0xff80000055557808 */ /* 0x000fe40007000000 */
[----:B------:R-:W-:-:S13]  /*3300*/  PLOP3.LUT P6, PT, PT, PT, UP1, 0x40, 0x0 ;  /* 0x000000000000781c */ /* 0x000fda0003fce818 */
[----:B------:R-:W-:Y:S05]  /*3310*/  @P6 BRA `(.L_x_1193) ;  /* 0x0000000000646947 */ /* 0x000fea0003800000 */
        /* <DEDUP_REMOVED lines=9> */
[----:B------:R-:W-:Y:S01]  /*33b0*/  @P6 IMAD.HI.U32 R3, R0, UR10, RZ ;  /* 0x0000000a00036c27 */ /* 0x000fe2000f8e00ff */
[----:B------:R-:W-:-:S13]  /*33c0*/  PLOP3.LUT P6, PT, PT, PT, UP2, 0x80, 0x0 ;  /* 0x000000000000781c */ /* 0x000fda0003fcf028 */
[----:B------:R-:W-:-:S04]  /*33d0*/  @P6 SHF.R.U32.HI R0, RZ, UR11, R3 ;  /* 0x0000000bff006c19 */ /* 0x000fc80008011603 */
[----:B------:R-:W-:Y:S01]  /*33e0*/  LOP3.LUT R0, RZ, R0, RZ, 0x33, !PT ;  /* 0x00000000ff007212 */ /* 0x000fe200078e33ff */
[----:B------:R-:W-:Y:S06]  /*33f0*/  BRA `(.L_x_1196) ;  /* 0x0000000000187947 */ /* 0x000fec0003800000 */
.L_x_1195:
[----:B------:R-:W-:-:S06]  /*3400*/  UISETP.NE.AND UP2, UPT, UR7, 0x1, UPT ;  /* 0x000000010700788c */ /* 0x000fcc000bf45270 */
[----:B------:R-:W-:-:S05]  /*3410*/  PLOP3.LUT P6, PT, PT, PT, UP2, 0x80, 0x0 ;  /* 0x000000000000781c */ /* 0x000fca0003fcf028 */
[----:B------:R-:W-:-:S08]  /*3420*/  @UP2 ULDC.64 UR10, c[0x0][0x9e8] ;  /* 0x00027a00000a2ab9 */ /* 0x000fd00000000a00 */
[----:B------:R-:W-:Y:S01]  /*3430*/  @P6 IMAD.HI.U32 R3, R0, UR10, RZ ;  /* 0x0000000a00036c27 */ /* 0x000fe2000f8e00ff */
[----:B------:R-:W-:-:S13]  /*3440*/  PLOP3.LUT P6, PT, PT, PT, UP2, 0x80, 0x0 ;  /* 0x000000000000781c */ /* 0x000fda0003fcf028 */
[----:B------:R-:W-:-:S07]  /*3450*/  @P6 SHF.R.U32.HI R0, RZ, UR11, R3 ;  /* 0x0000000bff006c19 */ /* 0x000fce0008011603 */
.L_x_1196:
[----:B------:R-:W-:Y:S05]  /*3460*/  BSYNC B0 ;  /* 0x0000000000007941 */ /* 0x000fea0003800000 */
.L_x_1194:
[----:B------:R-:W-:-:S04]  /*3470*/  IMAD R3, R0, UR7, -R7 ;  /* 0x0000000700037c24 */ /* 0x000fc8000f8e0a07 */
[----:B------:R-:W-:-:S05]  /*3480*/  IMAD.IADD R3, R3, 0x1, -R16 ;  /* 0x0000000103037824 */ /* 0x000fca00078e0a10 */
[----:B------:R-:W-:Y:S02]  /*3490*/  VIMNMX R4, R4, R3, !PT ;  /* 0x0000000304047248 */ /* 0x000fe40007fe0100 */
[----:B------:R-:W-:-:S07]  /*34a0*/  VIADDMNMX R2, R3, UR7, R2, PT ;  /* 0x0000000703027c46 */ /* 0x000fce000b800102 */
.L_x_1193:
[----:B------:R-:W-:Y:S01]  /*34b0*/  ISETP.GT.AND P2, PT, R4, 0x1, !P2 ;  /* 0x000000010400780c */ /* 0x000fe20005744270 */
[----:B------:R-:W-:Y:S01]  /*34c0*/  ULDC UR10, c[0x0][0x988] ;  /* 0x00026200000a7ab9 */ /* 0x000fe20000000800 */
[----:B------:R-:W-:Y:S01]  /*34d0*/  ISETP.NE.AND P6, PT, R14, RZ, PT ;  /* 0x000000ff0e00720c */ /* 0x000fe20003fc5270 */
[----:B------:R-:W-:Y:S01]  /*34e0*/  @UP0 ULDC UR14, c[0x0][0x44c] ;  /* 0x00011300000e0ab9 */ /* 0x000fe20000000800 */
[----:B------:R-:W-:Y:S01]  /*34f0*/  ISETP.LT.OR P2, PT, R2, 0x2, P2 ;  /* 0x000000020200780c */ /* 0x000fe20001741670 */
[----:B------:R-:W-:Y:S01]  /*3500*/  UIMAD.WIDE.U32 UR14, UR37, UR14, URZ ;  /* 0x0000000e250e72a5 */ /* 0x000fe2000f8e003f */
[----:B------:R-:W-:Y:S01]  /*3510*/  FMNMX.FTZ R3, R13, R25, !PT ;  /* 0x000000190d037209 */ /* 0x000fe20007810000 */
[----:B------:R-:W-:Y:S01]  /*3520*/  @UP0 ULDC UR18, c[0x0][0x450] ;  /* 0x0001140000120ab9 */ /* 0x000fe20000000800 */
[----:B------:R-:W-:Y:S01]  /*3530*/  FSEL R27, R27, -INF , !P2 ;  /* 0xff8000001b1b7808 */ /* 0x000fe20005000000 */
[----:B------:R-:W-:Y:S01]  /*3540*/  UMOV UR11, UR37 ;  /* 0x00000025000b7c82 */ /* 0x000fe20008000000 */
[----:B------:R-:W-:Y:S01]  /*3550*/  ISETP.NE.AND P2, PT, R10, RZ, PT ;  /* 0x000000ff0a00720c */ /* 0x000fe20003f45270 */
[----:B------:R-:W-:Y:S01]  /*3560*/  @UP0 USHF.R.U32.HI UR11, URZ, UR18, UR15 ;  /* 0x000000123f0b0299 */ /* 0x000fe2000801160f */
[----:B------:R-:W-:-:S02]  /*3570*/  FMNMX.FTZ R0, R28, R3, !PT ;  /* 0x000000031c007209 */ /* 0x000fc40007810000 */
[----:B------:R-:W-:Y:S01]  /*3580*/  ISETP.GT.AND P2, PT, R4, 0x8, !P2 ;  /* 0x000000080400780c */ /* 0x000fe20005744270 */
[----:B------:R-:W-:Y:S01]  /*3590*/  UIADD3 UR54, UR54, UR11, URZ ;  /* 0x0000000b36367290 */ /* 0x000fe2000fffe03f */
[----:B------:R-:W-:Y:S02]  /*35a0*/  FMNMX.FTZ R3, R29, R0, !PT ;  /* 0x000000001d037209 */ /* 0x000fe40007810000 */
[----:B------:R-:W-:Y:S01]  /*35b0*/  ISETP.LT.OR P2, PT, R2, 0x9, P2 ;  /* 0x000000090200780c */ /* 0x000fe20001741670 */
[----:B------:R-:W-:Y:S01]  /*35c0*/  UIADD3 UR6, UR54, UR6, URZ ;  /* 0x0000000636067290 */ /* 0x000fe2000fffe03f */
        /* <DEDUP_REMOVED lines=9> */
[----:B------:R-:W-:Y:S02]  /*3660*/  ISETP.GT.AND P2, PT, R4, 0x10, !P6 ;  /* 0x000000100400780c */ /* 0x000fe40007744270 */
[----:B------:R-:W-:Y:S02]  /*3670*/  ISETP.NE.AND P6, PT, R96, RZ, PT ;  /* 0x000000ff6000720c */ /* 0x000fe40003fc5270 */
        /* <DEDUP_REMOVED lines=57> */
[----:B------:R-:W-:Y:S01]  /*3a10*/  ISETP.GT.AND P3, PT, R4, 0x70, !P3 ;  /* 0x000000700400780c */ /* 0x000fe20005f64270 */
[----:B------:R-:W0:Y:S01]  /*3a20*/  SHFL.BFLY PT, R0, R3, 0x2, 0x1f ;  /* 0x0c401f0003007f89 */ /* 0x000e2200000e0000 */
[----:B------:R-:W-:-:S02]  /*3a30*/  FSEL R50, R50, -INF , !P2 ;  /* 0xff80000032327808 */ /* 0x000fc40005000000 */
[----:B------:R-:W-:Y:S02]  /*3a40*/  ISETP.NE.AND P2, PT, R94, RZ, PT ;  /* 0x000000ff5e00720c */ /* 0x000fe40003f45270 */
[C---:B------:R-:W-:Y:S02]  /*3a50*/  ISETP.GT.AND P4, PT, R4.reuse, 0x71, !P4 ;  /* 0x000000710400780c */ /* 0x040fe40006784270 */
[C---:B------:R-:W-:Y:S02]  /*3a60*/  ISETP.GT.AND P2, PT, R4.reuse, 0x31, !P2 ;  /* 0x000000310400780c */ /* 0x040fe40005744270 */
[----:B------:R-:W-:Y:S02]  /*3a70*/  ISETP.GT.AND P5, PT, R4, 0x78, !P5 ;  /* 0x000000780400780c */ /* 0x000fe40006fa4270 */
[C---:B------:R-:W-:Y:S02]  /*3a80*/  ISETP.LT.OR P2, PT, R2.reuse, 0x32, P2 ;  /* 0x000000320200780c */ /* 0x040fe40001741670 */
[----:B------:R-:W-:-:S02]  /*3a90*/  ISETP.LT.OR P3, PT, R2, 0x71, P3 ;  /* 0x000000710200780c */ /* 0x000fc40001f61670 */
[----:B------:R-:W-:Y:S02]  /*3aa0*/  FSEL R51, R51, -INF , !P2 ;  /* 0xff80000033337808 */ /* 0x000fe40005000000 */
[----:B------:R-:W-:Y:S02]  /*3ab0*/  ISETP.NE.AND P2, PT, R95, RZ, PT ;  /* 0x000000ff5f00720c */ /* 0x000fe40003f45270 */
[----:B------:R-:W-:Y:S02]  /*3ac0*/  ISETP.LT.OR P4, PT, R2, 0x72, P4 ;  /* 0x000000720200780c */ /* 0x000fe40002781670 */
[----:B------:R-:W-:Y:S02]  /*3ad0*/  ISETP.GT.AND P2, PT, R4, 0x38, !P2 ;  /* 0x000000380400780c */ /* 0x000fe40005744270 */
[----:B------:R-:W-:Y:S02]  /*3ae0*/  FSEL R82, R82, -INF , !P3 ;  /* 0xff80000052527808 */ /* 0x000fe40005800000 */
[----:B------:R-:W-:-:S02]  /*3af0*/  ISETP.LT.OR P2, PT, R2, 0x39, P2 ;  /* 0x000000390200780c */ /* 0x000fc40001741670 */
[----:B------:R-:W-:Y:S02]  /*3b00*/  ISETP.LT.OR P5, PT, R2, 0x79, P5 ;  /* 0x000000790200780c */ /* 0x000fe40002fa1670 */
[----:B------:R-:W-:Y:S02]  /*3b10*/  FSEL R54, R54, -INF , !P2 ;  /* 0xff80000036367808 */ /* 0x000fe40005000000 */
[----:B------:R-:W-:Y:S02]  /*3b20*/  ISETP.GT.AND P2, PT, R4, 0x39, !P6 ;  /* 0x000000390400780c */ /* 0x000fe40007744270 */
[----:B------:R-:W-:Y:S02]  /*3b30*/  ISETP.NE.AND P6, PT, R107, RZ, PT ;  /* 0x000000ff6b00720c */ /* 0x000fe40003fc5270 */
[----:B------:R-:W-:Y:S02]  /*3b40*/  ISETP.LT.OR P2, PT, R2, 0x3a, P2 ;  /* 0x0000003a0200780c */ /* 0x000fe40001741670 */
[----:B------:R-:W-:-:S02]  /*3b50*/  FSEL R83, R83, -INF , !P4 ;  /* 0xff80000053537808 */ /* 0x000fc40006000000 */
[----:B------:R-:W-:Y:S02]  /*3b60*/  FSEL R55, R55, -INF , !P2 ;  /* 0xff80000037377808 */ /* 0x000fe40005000000 */
[----:B------:R-:W-:Y:S02]  /*3b70*/  ISETP.NE.AND P2, PT, R97, RZ, PT ;  /* 0x000000ff6100720c */ /* 0x000fe40003f45270 */
[----:B------:R-:W-:Y:S02]  /*3b80*/  FSEL R86, R86, -INF , !P5 ;  /* 0xff80000056567808 */ /* 0x000fe40006800000 */
        /* <DEDUP_REMOVED lines=47> */
[----:B------:R-:W-:-:S05]  /*3e80*/  FMUL.FTZ R6, R0, UR10 ;  /* 0x0000000a00067c20 */ /* 0x000fca0008410000 */
[----:B------:R-:W-:Y:S02]  /*3e90*/  FSEL R8, R6, RZ, P2 ;  /* 0x000000ff06087208 */ /* 0x000fe40001000000 */
[----:B------:R-:W-:Y:S02]  /*3ea0*/  ISETP.GT.AND P2, PT, R4, RZ, !P6 ;  /* 0x000000ff0400720c */ /* 0x000fe40007744270 */
[----:B------:R-:W-:Y:S01]  /*3eb0*/  ISETP.NE.AND P6, PT, R9, RZ, PT ;  /* 0x000000ff0900720c */ /* 0x000fe20003fc5270 */
[--C-:B------:R-:W-:Y:S01]  /*3ec0*/  FFMA.FTZ R180, R13, UR10, -R8.reuse ;  /* 0x0000000a0db47c23 */ /* 0x100fe20008010808 */
[----:B------:R-:W-:Y:S01]  /*3ed0*/  ISETP.LT.OR P2, PT, R2, 0x1, P2 ;  /* 0x000000010200780c */ /* 0x000fe20001741670 */
[--C-:B------:R-:W-:Y:S01]  /*3ee0*/  FFMA.FTZ R3, R25, UR10, -R8.reuse ;  /* 0x0000000a19037c23 */ /* 0x100fe20008010808 */
[----:B------:R-:W-:Y:S01]  /*3ef0*/  ISETP.GT.AND P6, PT, R4, 0x79, !P6 ;  /* 0x000000790400780c */ /* 0x000fe200077c4270 */
[--C-:B------:R-:W-:Y:S01]  /*3f00*/  FFMA.FTZ R182, R28, UR10, -R8.reuse ;  /* 0x0000000a1cb67c23 */ /* 0x100fe20008010808 */
[----:B------:R-:W-:Y:S01]  /*3f10*/  FSEL R26, R26, -INF , !P2 ;  /* 0xff8000001a1a7808 */ /* 0x000fe20005000000 */
[----:B------:R-:W-:Y:S01]  /*3f20*/  MUFU.EX2 R180, R180 ;  /* 0x000000b400b47308 */ /* 0x000fe20000000800 */
[----:B------:R-:W-:Y:S01]  /*3f30*/  ISETP.NE.AND P2, PT, R108, RZ, PT ;  /* 0x000000ff6c00720c */ /* 0x000fe20003f45270 */
[--C-:B------:R-:W-:Y:S01]  /*3f40*/  FFMA.FTZ R7, R29, UR10, -R8.reuse ;  /* 0x0000000a1d077c23 */ /* 0x100fe20008010808 */
[----:B------:R-:W-:Y:S01]  /*3f50*/  FMNMX.FTZ R5, R26, R27, !PT ;  /* 0x0000001b1a057209 */ /* 0x000fe20007810000 */
[--C-:B------:R-:W-:Y:S01]  /*3f60*/  FFMA.FTZ R176, R32, UR10, -R8.reuse ;  /* 0x0000000a20b07c23 */ /* 0x100fe20008010808 */
[----:B------:R-:W-:Y:S01]  /*3f70*/  ISETP.GT.AND P2, PT, R4, 0x69, !P2 ;  /* 0x000000690400780c */ /* 0x000fe20005744270 */
[--C-:B------:R-:W-:Y:S01]  /*3f80*/  FFMA.FTZ R9, R33, UR10, -R8.reuse ;  /* 0x0000000a21097c23 */ /* 0x100fe20008010808 */
[----:B------:R-:W-:Y:S01]  /*3f90*/  FMNMX.FTZ R6, R30, R5, !PT ;  /* 0x000000051e067209 */ /* 0x000fe20007810000 */
[----:B------:R-:W0:Y:S01]  /*3fa0*/  MUFU.EX2 R3, R3 ;  /* 0x0000000300037308 */ /* 0x000e220000000800 */
[----:B------:R-:W-:Y:S01]  /*3fb0*/  ISETP.LT.OR P2, PT, R2, 0x6a, P2 ;  /* 0x0000006a0200780c */ /* 0x000fe20001741670 */
[--C-:B------:R-:W-:Y:S01]  /*3fc0*/  FFMA.FTZ R178, R36, UR10, -R8.reuse ;  /* 0x0000000a24b27c23 */ /* 0x100fe20008010808 */
[----:B------:R-:W-:Y:S01]  /*3fd0*/  FMNMX.FTZ R5, R31, R6, !PT ;  /* 0x000000061f057209 */ /* 0x000fe20007810000 */
[--C-:B------:R-:W-:Y:S01]  /*3fe0*/  FFMA.FTZ R11, R37, UR10, -R8.reuse ;  /* 0x0000000a250b7c23 */ /* 0x100fe20008010808 */
[----:B------:R-:W-:Y:S01]  /*3ff0*/  FSEL R79, R79, -INF , !P2 ;  /* 0xff8000004f4f7808 */ /* 0x000fe20005000000 */
[--C-:B------:R-:W-:Y:S01]  /*4000*/  FFMA.FTZ R172, R40, UR10, -R8.reuse ;  /* 0x0000000a28ac7c23 */ /* 0x100fe20008010808 */
[----:B------:R-:W-:Y:S01]  /*4010*/  FMNMX.FTZ R6, R34, R5, !PT ;  /* 0x0000000522067209 */ /* 0x000fe20007810000 */
[----:B------:R-:W1:Y:S01]  /*4020*/  MUFU.EX2 R182, R182 ;  /* 0x000000b600b67308 */ /* 0x000e620000000800 */
[----:B------:R-:W-:Y:S01]  /*4030*/  ISETP.LT.OR P6, PT, R2, 0x7a, P6 ;  /* 0x0000007a0200780c */ /* 0x000fe200037c1670 */
[--C-:B------:R-:W-:Y:S01]  /*4040*/  FFMA.FTZ R13, R41, UR10, -R8.reuse ;  /* 0x0000000a290d7c23 */ /* 0x100fe20008010808 */
[----:B------:R-:W-:Y:S01]  /*4050*/  FMNMX.FTZ R5, R35, R6, !PT ;  /* 0x0000000623057209 */ /* 0x000fe20007810000 */
[--C-:B------:R-:W-:Y:S01]  /*4060*/  FFMA.FTZ R174, R44, UR10, -R8.reuse ;  /* 0x0000000a2cae7c23 */ /* 0x100fe20008010808 */
[----:B------:R-:W-:Y:S01]  /*4070*/  FSEL R87, R87, -INF , !P6 ;  /* 0xff80000057577808 */ /* 0x000fe20007000000 */
        /* <DEDUP_REMOVED lines=31> */
[--C-:B------:R-:W-:Y:S01]  /*4270*/  FFMA.FTZ R154, R84, UR10, -R8.reuse ;  /* 0x0000000a549a7c23 */ /* 0x100fe20008010808 */
[----:B------:R-:W-:Y:S01]  /*4280*/  FFMA.FTZ R57, R85, UR10, -R8 ;  /* 0x0000000a55397c23 */ /* 0x000fe20008010808 */
[----:B------:R-:W-:Y:S01]  /*4290*/  FMNMX.FTZ R6, R54, R5, !PT ;  /* 0x0000000536067209 */ /* 0x000fe20007810000 */
[----:B------:R-:W5:Y:S03]  /*42a0*/  MUFU.EX2 R11, R11 ;  /* 0x0000000b000b7308 */ /* 0x000f660000000800 */
[----:B------:R-:W-:-:S04]  /*42b0*/  FMNMX.FTZ R5, R55, R6, !PT ;  /* 0x0000000637057209 */ /* 0x000fc80007810000 */
[----:B------:R-:W-:Y:S01]  /*42c0*/  FMNMX.FTZ R6, R58, R5, !PT ;  /* 0x000000053a067209 */ /* 0x000fe20007810000 */
[----:B------:R-:W5:Y:S03]  /*42d0*/  MUFU.EX2 R172, R172 ;  /* 0x000000ac00ac7308 */ /* 0x000f660000000800 */
[----:B------:R-:W-:-:S04]  /*42e0*/  FMNMX.FTZ R5, R59, R6, !PT ;  /* 0x000000063b057209 */ /* 0x000fc80007810000 */
[----:B------:R-:W-:Y:S01]  /*42f0*/  FMNMX.FTZ R6, R62, R5, !PT ;  /* 0x000000053e067209 */ /* 0x000fe20007810000 */
[----:B------:R-:W5:Y:S03]  /*4300*/  MUFU.EX2 R13, R13 ;  /* 0x0000000d000d7308 */ /* 0x000f660000000800 */
[----:B------:R-:W-:-:S04]  /*4310*/  FMNMX.FTZ R5, R63, R6, !PT ;  /* 0x000000063f057209 */ /* 0x000fc80007810000 */
[----:B------:R-:W-:Y:S01]  /*4320*/  FMNMX.FTZ R6, R66, R5, !PT ;  /* 0x0000000542067209 */ /* 0x000fe20007810000 */
[----:B------:R-:W-:Y:S03]  /*4330*/  MUFU.EX2 R174, R174 ;  /* 0x000000ae00ae7308 */ /* 0x000fe60000000800 */
        /* <DEDUP_REMOVED lines=15> */
[----:B------:R-:W-:-:S05]  /*4430*/  FMNMX.FTZ R2, R87, R2, !PT ;  /* 0x0000000257027209 */ /* 0x000fca0007810000 */
[----:B------:R-:W0:Y:S01]  /*4440*/  SHFL.BFLY PT, R5, R2, 0x2, 0x1f ;  /* 0x0c401f0002057f89 */ /* 0x000e2200000e0000 */
        /* <DEDUP_REMOVED lines=16> */
[--C-:B------:R-:W-:Y:S01]  /*4550*/  FFMA.FTZ R2, R27, UR10, -R4.reuse ;  /* 0x0000000a1b027c23 */ /* 0x100fe20008010804 */
[----:B------:R-:W-:Y:S01]  /*4560*/  FADD.FTZ R27, R180, R3 ;  /* 0x00000003b41b7221 */ /* 0x000fe20000010000 */
[--C-:B------:R-:W-:Y:S01]  /*4570*/  FFMA.FTZ R181, R26, UR10, -R4.reuse ;  /* 0x0000000a1ab57c23 */ /* 0x100fe20008010804 */
[--C-:B------:R-:W-:Y:S01]  /*4580*/  FFMA.FTZ R183, R30, UR10, -R4.reuse ;  /* 0x0000000a1eb77c23 */ /* 0x100fe20008010804 */
[--C-:B------:R-:W-:Y:S01]  /*4590*/  FFMA.FTZ R31, R31, UR10, -R4.reuse ;  /* 0x0000000a1f1f7c23 */ /* 0x100fe20008010804 */
[----:B-1----:R-:W-:Y:S01]  /*45a0*/  FADD.FTZ R10, R182, R27 ;  /* 0x0000001bb60a7221 */ /* 0x002fe20000010000 */
[--C-:B------:R-:W-:Y:S01]  /*45b0*/  FFMA.FTZ R177, R34, UR10, -R4.reuse ;  /* 0x0000000a22b17c23 */ /* 0x100fe20008010804 */
[----:B------:R-:W-:Y:S01]  /*45c0*/  MUFU.EX2 R2, R2 ;  /* 0x0000000200027308 */ /* 0x000fe20000000800 */
[----:B------:R-:W-:Y:S01]  /*45d0*/  FFMA.FTZ R35, R35, UR10, -R4 ;  /* 0x0000000a23237c23 */ /* 0x000fe20008010804 */
[----:B--2---:R-:W-:Y:S01]  /*45e0*/  FADD.FTZ R27, R7, R10 ;  /* 0x0000000a071b7221 */ /* 0x004fe20000010000 */
[--C-:B------:R-:W-:Y:S01]  /*45f0*/  FFMA.FTZ R38, R38, UR10, -R4.reuse ;  /* 0x0000000a26267c23 */ /* 0x100fe20008010804 */
[--C-:B------:R-:W-:Y:S01]  /*4600*/  FFMA.FTZ R39, R39, UR10, -R4.reuse ;  /* 0x0000000a27277c23 */ /* 0x100fe20008010804 */
[--C-:B------:R-:W-:Y:S01]  /*4610*/  FFMA.FTZ R42, R42, UR10, -R4.reuse ;  /* 0x0000000a2a2a7c23 */ /* 0x100fe20008010804 */
[----:B---3--:R-:W-:Y:S01]  /*4620*/  FADD.FTZ R10, R176, R27 ;  /* 0x0000001bb00a7221 */ /* 0x008fe20000010000 */
[--C-:B------:R-:W-:Y:S01]  /*4630*/  FFMA.FTZ R43, R43, UR10, -R4.reuse ;  /* 0x0000000a2b2b7c23 */ /* 0x100fe20008010804 */
[----:B------:R-:W0:Y:S01]  /*4640*/  MUFU.EX2 R181, R181 ;  /* 0x000000b500b57308 */ /* 0x000e220000000800 */
[----:B------:R-:W-:Y:S01]  /*4650*/  FFMA.FTZ R46, R46, UR10, -R4 ;  /* 0x0000000a2e2e7c23 */ /* 0x000fe20008010804 */
[----:B----4-:R-:W-:Y:S01]  /*4660*/  FADD.FTZ R27, R9, R10 ;  /* 0x0000000a091b7221 */ /* 0x010fe20000010000 */
[--C-:B------:R-:W-:Y:S01]  /*4670*/  FFMA.FTZ R47, R47, UR10, -R4.reuse ;  /* 0x0000000a2f2f7c23 */ /* 0x100fe20008010804 */
[--C-:B------:R-:W-:Y:S01]  /*4680*/  FFMA.FTZ R50, R50, UR10, -R4.reuse ;  /* 0x0000000a32327c23 */ /* 0x100fe20008010804 */
[--C-:B------:R-:W-:Y:S01]  /*4690*/  FFMA.FTZ R51, R51, UR10, -R4.reuse ;  /* 0x0000000a33337c23 */ /* 0x100fe20008010804 */
[----:B-----5:R-:W-:Y:S01]  /*46a0*/  FADD.FTZ R10, R178, R27 ;  /* 0x0000001bb20a7221 */ /* 0x020fe20000010000 */
[--C-:B------:R-:W-:Y:S01]  /*46b0*/  FFMA.FTZ R54, R54, UR10, -R4.reuse ;  /* 0x0000000a36367c23 */ /* 0x100fe20008010804 */
[----:B------:R-:W1:Y:S01]  /*46c0*/  MUFU.EX2 R183, R183 ;  /* 0x000000b700b77308 */ /* 0x000e620000000800 */
[----:B------:R-:W-:Y:S01]  /*46d0*/  FFMA.FTZ R55, R55, UR10, -R4 ;  /* 0x0000000a37377c23 */ /* 0x000fe20008010804 */
[----:B------:R-:W-:Y:S01]  /*46e0*/  FADD.FTZ R27, R11, R10 ;  /* 0x0000000a0b1b7221 */ /* 0x000fe20000010000 */
[--C-:B------:R-:W-:Y:S01]  /*46f0*/  FFMA.FTZ R58, R58, UR10, -R4.reuse ;  /* 0x0000000a3a3a7c23 */ /* 0x100fe20008010804 */
[--C-:B------:R-:W-:Y:S01]  /*4700*/  FFMA.FTZ R59, R59, UR10, -R4.reuse ;  /* 0x0000000a3b3b7c23 */ /* 0x100fe20008010804 */
[--C-:B------:R-:W-:Y:S01]  /*4710*/  FFMA.FTZ R62, R62, UR10, -R4.reuse ;  /* 0x0000000a3e3e7c23 */ /* 0x100fe20008010804 */
[----:B------:R-:W-:Y:S01]  /*4720*/  FADD.FTZ R10, R172, R27 ;  /* 0x0000001bac0a7221 */ /* 0x000fe20000010000 */
[----:B------:R-:W-:Y:S01]  /*4730*/  F2FP.F16.F32.PACK_AB R180, R3, R180 ;  /* 0x000000b403b4723e */ /* 0x000fe200000000ff */
[----:B------:R2:W3:Y:S01]  /*4740*/  MUFU.EX2 R6, R31 ;  /* 0x0000001f00067308 */ /* 0x0004e20000000800 */
[----:B------:R-:W-:Y:S01]  /*4750*/  FFMA.FTZ R63, R63, UR10, -R4 ;  /* 0x0000000a3f3f7c23 */ /* 0x000fe20008010804 */
[----:B------:R-:W-:Y:S01]  /*4760*/  FADD.FTZ R27, R13, R10 ;  /* 0x0000000a0d1b7221 */ /* 0x000fe20000010000 */
[----:B0-----:R-:W-:Y:S01]  /*4770*/  FADD.FTZ R10, R181, R2 ;  /* 0x00000002b50a7221 */ /* 0x001fe20000010000 */
[----:B------:R-:W-:Y:S01]  /*4780*/  F2FP.F16.F32.PACK_AB R182, R7, R182 ;  /* 0x000000b607b6723e */ /* 0x000fe200000000ff */
[--C-:B------:R-:W-:Y:S01]  /*4790*/  FFMA.FTZ R66, R66, UR10, -R4.reuse ;  /* 0x0000000a42427c23 */ /* 0x100fe20008010804 */
[----:B------:R-:W-:Y:S01]  /*47a0*/  FADD.FTZ R12, R174, R27 ;  /* 0x0000001bae0c7221 */ /* 0x000fe20000010000 */
[----:B------:R-:W-:Y:S01]  /*47b0*/  FFMA.FTZ R67, R67, UR10, -R4 ;  /* 0x0000000a43437c23 */ /* 0x000fe20008010804 */
[----:B------:R-:W0:Y:S01]  /*47c0*/  MUFU.EX2 R177, R177 ;  /* 0x000000b100b17308 */ /* 0x000e220000000800 */
[----:B-1----:R-:W-:Y:S01]  /*47d0*/  FADD.FTZ R27, R183, R10 ;  /* 0x0000000ab71b7221 */ /* 0x002fe20000010000 */
[----:B--2---:R-:W-:Y:S01]  /*47e0*/  FADD.FTZ R31, R15, R12 ;  /* 0x0000000c0f1f7221 */ /* 0x004fe20000010000 */
[--C-:B------:R-:W-:Y:S01]  /*47f0*/  FFMA.FTZ R70, R70, UR10, -R4.reuse ;  /* 0x0000000a46467c23 */ /* 0x100fe20008010804 */
[--C-:B------:R-:W-:Y:S01]  /*4800*/  FFMA.FTZ R71, R71, UR10, -R4.reuse ;  /* 0x0000000a47477c23 */ /* 0x100fe20008010804 */
[--C-:B------:R-:W-:Y:S01]  /*4810*/  FFMA.FTZ R74, R74, UR10, -R4.reuse ;  /* 0x0000000a4a4a7c23 */ /* 0x100fe20008010804 */
[----:B------:R-:W-:Y:S01]  /*4820*/  FADD.FTZ R12, R168, R31 ;  /* 0x0000001fa80c7221 */ /* 0x000fe20000010000 */
[----:B------:R-:W-:Y:S01]  /*4830*/  FFMA.FTZ R75, R75, UR10, -R4 ;  /* 0x0000000a4b4b7c23 */ /* 0x000fe20008010804 */
[----:B------:R-:W1:Y:S01]  /*4840*/  MUFU.EX2 R8, R35 ;  /* 0x0000002300087308 */ /* 0x000e620000000800 */
[----:B---3--:R-:W-:Y:S01]  /*4850*/  FADD.FTZ R10, R6, R27 ;  /* 0x0000001b060a7221 */ /* 0x008fe20000010000 */
[----:B------:R-:W-:Y:S01]  /*4860*/  FADD.FTZ R31, R21, R12 ;  /* 0x0000000c151f7221 */ /* 0x000fe20000010000 */
[--C-:B------:R-:W-:Y:S01]  /*4870*/  FFMA.FTZ R78, R78, UR10, -R4.reuse ;  /* 0x0000000a4e4e7c23 */ /* 0x100fe20008010804 */
[--C-:B------:R-:W-:Y:S01]  /*4880*/  FFMA.FTZ R79, R79, UR10, -R4.reuse ;  /* 0x0000000a4f4f7c23 */ /* 0x100fe20008010804 */
[--C-:B------:R-:W-:Y:S01]  /*4890*/  FFMA.FTZ R82, R82, UR10, -R4.reuse ;  /* 0x0000000a52527c23 */ /* 0x100fe20008010804 */
[----:B------:R-:W-:Y:S01]  /*48a0*/  FFMA.FTZ R83, R83, UR10, -R4 ;  /* 0x0000000a53537c23 */ /* 0x000fe20008010804 */
[----:B------:R-:W-:Y:S01]  /*48b0*/  F2FP.F16.F32.PACK_AB R181, R2, R181 ;  /* 0x000000b502b5723e */ /* 0x000fe200000000ff */
[----:B------:R-:W2:Y:S01]  /*48c0*/  MUFU.EX2 R38, R38 ;  /* 0x0000002600267308 */ /* 0x000ea20000000800 */
[----:B0-----:R-:W-:Y:S01]  /*48d0*/  FADD.FTZ R27, R177, R10 ;  /* 0x0000000ab11b7221 */ /* 0x001fe20000010000 */
[----:B------:R-:W-:Y:S01]  /*48e0*/  FADD.FTZ R10, R170, R31 ;  /* 0x0000001faa0a7221 */ /* 0x000fe20000010000 */
[--C-:B------:R-:W-:Y:S01]  /*48f0*/  FFMA.FTZ R86, R86, UR10, -R4.reuse ;  /* 0x0000000a56567c23 */ /* 0x100fe20008010804 */
[----:B------:R-:W-:Y:S01]  /*4900*/  FFMA.FTZ R4, R87, UR10, -R4 ;  /* 0x0000000a57047c23 */ /* 0x000fe20008010804 */
[----:B------:R-:W-:Y:S01]  /*4910*/  F2FP.F16.F32.PACK_AB R176, R9, R176 ;  /* 0x000000b009b0723e */ /* 0x000fe200000000ff */
[----:B------:R-:W-:Y:S01]  /*4920*/  FADD.FTZ R31, R25, R10 ;  /* 0x0000000a191f7221 */ /* 0x000fe20000010000 */
[----:B------:R-:W-:Y:S01]  /*4930*/  F2FP.F16.F32.PACK_AB R178, R11, R178 ;  /* 0x000000b20bb2723e */ /* 0x000fe200000000ff */
[----:B------:R-:W0:Y:S01]  /*4940*/  MUFU.EX2 R39, R39 ;  /* 0x0000002700277308 */ /* 0x000e220000000800 */
[----:B-1----:R-:W-:Y:S01]  /*4950*/  FADD.FTZ R27, R8, R27 ;  /* 0x0000001b081b7221 */ /* 0x002fe20000010000 */
[----:B------:R-:W-:Y:S01]  /*4960*/  FADD.FTZ R12, R164, R31 ;  /* 0x0000001fa40c7221 */ /* 0x000fe20000010000 */
[----:B------:R-:W-:-:S02]  /*4970*/  F2FP.F16.F32.PACK_AB R172, R13, R172 ;  /* 0x000000ac0dac723e */ /* 0x000fc400000000ff */
[----:B------:R-:W-:Y:S01]  /*4980*/  F2FP.F16.F32.PACK_AB R174, R15, R174 ;  /* 0x000000ae0fae723e */ /* 0x000fe200000000ff */
[----:B------:R-:W-:Y:S01]  /*4990*/  FADD.FTZ R31, R29, R12 ;  /* 0x0000000c1d1f7221 */ /* 0x000fe20000010000 */
[----:B------:R-:W-:Y:S01]  /*49a0*/  F2FP.F16.F32.PACK_AB R168, R21, R168 ;  /* 0x000000a815a8723e */ /* 0x000fe200000000ff */
[----:B------:R-:W1:Y:S01]  /*49b0*/  MUFU.EX2 R42, R42 ;  /* 0x0000002a002a7308 */ /* 0x000e620000000800 */
[----:B--2---:R-:W-:Y:S01]  /*49c0*/  FADD.FTZ R10, R38, R27 ;  /* 0x0000001b260a7221 */ /* 0x004fe20000010000 */
[----:B------:R-:W-:Y:S01]  /*49d0*/  FADD.FTZ R12, R166, R31 ;  /* 0x0000001fa60c7221 */ /* 0x000fe20000010000 */
[----:B------:R-:W-:Y:S02]  /*49e0*/  F2FP.F16.F32.PACK_AB R170, R25, R170 ;  /* 0x000000aa19aa723e */ /* 0x000fe400000000ff */
[----:B------:R-:W-:Y:S01]  /*49f0*/  F2FP.F16.F32.PACK_AB R164, R29, R164 ;  /* 0x000000a41da4723e */ /* 0x000fe200000000ff */
[C---:B------:R-:W-:Y:S01]  /*4a00*/  FADD.FTZ R31, R33.reuse, R12 ;  /* 0x0000000c211f7221 */ /* 0x040fe20000010000 */
[----:B------:R-:W-:Y:S01]  /*4a10*/  F2FP.F16.F32.PACK_AB R166, R33, R166 ;  /* 0x000000a621a6723e */ /* 0x000fe200000000ff */
[----:B------:R-:W2:Y:S01]  /*4a20*/  MUFU.EX2 R43, R43 ;  /* 0x0000002b002b7308 */ /* 0x000ea20000000800 */
[----:B0-----:R-:W-:Y:S01]  /*4a30*/  FADD.FTZ R27, R39, R10 ;  /* 0x0000000a271b7221 */ /* 0x001fe20000010000 */
[----:B------:R-:W-:Y:S01]  /*4a40*/  FADD.FTZ R12, R160, R31 ;  /* 0x0000001fa00c7221 */ /* 0x000fe20000010000 */
[----:B------:R-:W-:-:S02]  /*4a50*/  F2FP.F16.F32.PACK_AB R160, R37, R160 ;  /* 0x000000a025a0723e */ /* 0x000fc400000000ff */
[----:B------:R-:W-:Y:S01]  /*4a60*/  F2FP.F16.F32.PACK_AB R183, R6, R183 ;  /* 0x000000b706b7723e */ /* 0x000fe200000000ff */
[----:B------:R-:W-:Y:S01]  /*4a70*/  FADD.FTZ R31, R37, R12 ;  /* 0x0000000c251f7221 */ /* 0x000fe20000010000 */
[----:B------:R-:W-:Y:S01]  /*4a80*/  F2FP.F16.F32.PACK_AB R177, R8, R177 ;  /* 0x000000b108b1723e */ /* 0x000fe200000000ff */
[----:B------:R-:W0:Y:S01]  /*4a90*/  MUFU.EX2 R46, R46 ;  /* 0x0000002e002e7308 */ /* 0x000e220000000800 */
[----:B-1----:R-:W-:Y:S01]  /*4aa0*/  FADD.FTZ R10, R42, R27 ;  /* 0x0000001b2a0a7221 */ /* 0x002fe20000010000 */
[----:B------:R-:W-:Y:S01]  /*4ab0*/  FADD.FTZ R12, R162, R31 ;  /* 0x0000001fa20c7221 */ /* 0x000fe20000010000 */
[----:B------:R-:W-:Y:S02]  /*4ac0*/  F2FP.F16.F32.PACK_AB R162, R41, R162 ;  /* 0x000000a229a2723e */ /* 0x000fe400000000ff */
[----:B------:R-:W-:Y:S01]  /*4ad0*/  F2FP.F16.F32.PACK_AB R179, R39, R38 ;  /* 0x0000002627b3723e */ /* 0x000fe200000000ff */
[----:B------:R-:W-:Y:S02]  /*4ae0*/  FADD.FTZ R7, R41, R12 ;  /* 0x0000000c29077221 */ /* 0x000fe40000010000 */
[----:B------:R-:W1:Y:S01]  /*4af0*/  MUFU.EX2 R47, R47 ;  /* 0x0000002f002f7308 */ /* 0x000e620000000800 */
[C---:B--2---:R-:W-:Y:S01]  /*4b00*/  FADD.FTZ R27, R43.reuse, R10 ;  /* 0x0000000a2b1b7221 */ /* 0x044fe20000010000 */
[----:B------:R-:W-:Y:S01]  /*4b10*/  FADD.FTZ R12, R156, R7 ;  /* 0x000000079c0c7221 */ /* 0x000fe20000010000 */
[----:B------:R-:W-:-:S05]  /*4b20*/  F2FP.F16.F32.PACK_AB R173, R43, R42 ;  /* 0x0000002a2bad723e */ /* 0x000fca00000000ff */
        /* <DEDUP_REMOVED lines=62> */
[----:B------:R0:W3:Y:S01]  /*4f10*/  MUFU.EX2 R155, R4 ;  /* 0x00000004009b7308 */ /* 0x0000e20000000800 */
[C---:B-1----:R-:W-:Y:S01]  /*4f20*/  FADD.FTZ R7, R83.reuse, R2 ;  /* 0x0000000253077221 */ /* 0x042fe20000010000 */
[----:B------:R-:W-:-:S06]  /*4f30*/  F2FP.F16.F32.PACK_AB R153, R83, R82 ;  /* 0x000000525399723e */ /* 0x000fcc00000000ff */
[----:B------:R-:W1:Y:S01]  /*4f40*/  MUFU.EX2 R57, R57 ;  /* 0x0000003900397308 */ /* 0x000e620000000800 */
[----:B--2---:R-:W-:Y:S01]  /*4f50*/  FADD.FTZ R2, R86, R7 ;  /* 0x0000000756027221 */ /* 0x004fe20000010000 */
[----:B0-----:R-:W-:-:S03]  /*4f60*/  VIADD R4, R90, 0xfffffffe ;  /* 0xfffffffe5a047836 */ /* 0x001fc60000000000 */
[C---:B---3--:R-:W-:Y:S01]  /*4f70*/  FADD.FTZ R2, R155.reuse, R2 ;  /* 0x000000029b027221 */ /* 0x048fe20000010000 */
[----:B------:R-:W-:Y:S01]  /*4f80*/  F2FP.F16.F32.PACK_AB R155, R155, R86 ;  /* 0x000000569b9b723e */ /* 0x000fe200000000ff */
[C---:B-1----:R-:W-:Y:S01]  /*4f90*/  FADD.FTZ R3, R57.reuse, R12 ;  /* 0x0000000c39037221 */ /* 0x042fe20000010000 */
[----:B------:R-:W-:Y:S01]  /*4fa0*/  F2FP.F16.F32.PACK_AB R154, R57, R154 ;  /* 0x0000009a399a723e */ /* 0x000fe200000000ff */
[----:B------:R-:W-:Y:S06]  /*4fb0*/  @P2 BRA `(.L_x_1197) ;  /* 0x0000000000442947 */ /* 0x000fec0003800000 */
        /* <DEDUP_REMOVED lines=10> */
.L_x_1198:
[----:B------:R-:W-:-:S11]  /*5060*/  UISETP.NE.AND UP2, UPT, UR7, 0x1, UPT ;  /* 0x000000010700788c */ /* 0x000fd6000bf45270 */
[----:B------:R-:W-:Y:S02]  /*5070*/  @UP2 ULDC.64 UR14, c[0x0][0x9e8] ;  /* 0x00027a00000e2ab9 */ /* 0x000fe40000000a00 */
[----:B------:R-:W-:-:S04]  /*5080*/  UIMAD.WIDE.U32 UR18, UR11, UR14, URZ ;  /* 0x0000000e0b1272a5 */ /* 0x000fc8000f8e003f */
[----:B------:R-:W-:-:S12]  /*5090*/  @UP2 USHF.R.U32.HI UR11, URZ, UR15, UR19 ;  /* 0x0000000f3f0b2299 */ /* 0x000fd80008011613 */
.L_x_1199:
[----:B------:R-:W-:-:S04]  /*50a0*/  UIMAD UR7, UR11, UR7, UR7 ;  /* 0x000000070b0772a4 */ /* 0x000fc8000f8e0207 */
[----:B------:R-:W-:-:S04]  /*50b0*/  UISETP.LT.AND UP2, UPT, UR6, UR7, UPT ;  /* 0x000000070600728c */ /* 0x000fc8000bf41270 */
[----:B------:R-:W-:-:S12]  /*50c0*/  USEL UR6, UR6, UR7, UP2 ;  /* 0x0000000706067287 */ /* 0x000fd80009000000 */
.L_x_1197:
[----:B------:R-:W-:Y:S01]  /*50d0*/  USHF.R.S32.HI UR7, URZ, 0x1f, UR6 ;  /* 0x0000001f3f077899 */ /* 0x000fe20008011406 */
[----:B------:R-:W-:Y:S02]  /*50e0*/  CS2R R150, SRZ ;  /* 0x0000000000967805 */ /* 0x000fe4000001ff00 */
[----:B------:R-:W-:Y:S02]  /*50f0*/  CS2R R148, SRZ ;  /* 0x0000000000947805 */ /* 0x000fe4000001ff00 */
[----:B------:R-:W-:Y:S01]  /*5100*/  CS2R R146, SRZ ;  /* 0x0000000000927805 */ /* 0x000fe2000001ff00 */
[----:B------:R-:W-:Y:S01]  /*5110*/  ULEA.HI UR7, UR7, UR6, URZ, 0x7 ;  /* 0x0000000607077291 */ /* 0x000fe2000f8f383f */
[----:B------:R-:W-:Y:S02]  /*5120*/  CS2R R144, SRZ ;  /* 0x0000000000907805 */ /* 0x000fe4000001ff00 */
[----:B------:R-:W-:Y:S02]  /*5130*/  CS2R R142, SRZ ;  /* 0x00000000008e7805 */ /* 0x000fe4000001ff00 */
[----:B------:R-:W-:Y:S01]  /*5140*/  CS2R R140, SRZ ;  /* 0x00000000008c7805 */ /* 0x000fe2000001ff00 */
[----:B------:R-:W-:Y:S01]  /*5150*/  USHF.R.S32.HI UR7, URZ, 0x7, UR7 ;  /* 0x000000073f077899 */ /* 0x000fe20008011407 */
[----:B------:R-:W-:-:S02]  /*5160*/  CS2R R138, SRZ ;  /* 0x00000000008a7805 */ /* 0x000fc4000001ff00 */
[----:B------:R-:W-:Y:S02]  /*5170*/  CS2R R136, SRZ ;  /* 0x0000000000887805 */ /* 0x000fe4000001ff00 */
[----:B------:R-:W-:Y:S01]  /*5180*/  CS2R R134, SRZ ;  /* 0x0000000000867805 */ /* 0x000fe2000001ff00 */
[----:B------:R-:W-:Y:S01]  /*5190*/  UISETP.LT.AND UP2, UPT, UR40, UR7, UPT ;  /* 0x000000072800728c */ /* 0x000fe2000bf41270 */
[----:B------:R-:W-:Y:S02]  /*51a0*/  CS2R R132, SRZ ;  /* 0x0000000000847805 */ /* 0x000fe4000001ff00 */
[----:B------:R-:W-:Y:S02]  /*51b0*/  CS2R R130, SRZ ;  /* 0x0000000000827805 */ /* 0x000fe4000001ff00 */
[----:B------:R-:W-:Y:S01]  /*51c0*/  CS2R R128, SRZ ;  /* 0x0000000000807805 */ /* 0x000fe2000001ff00 */
[----:B------:R-:W-:Y:S01]  /*51d0*/  USEL UR60, UR40, UR7, !UP2 ;  /* 0x00000007283c7287 */ /* 0x000fe2000d000000 */
[----:B------:R-:W-:-:S02]  /*51e0*/  CS2R R126, SRZ ;  /* 0x00000000007e7805 */ /* 0x000fc4000001ff00 */
[----:B------:R-:W-:Y:S02]  /*51f0*/  CS2R R124, SRZ ;  /* 0x00000000007c7805 */ /* 0x000fe4000001ff00 */
[----:B------:R-:W-:Y:S02]  /*5200*/  CS2R R122, SRZ ;  /* 0x00000000007a7805 */ /* 0x000fe4000001ff00 */
[----:B------:R-:W-:Y:S02]  /*5210*/  CS2R R120, SRZ ;  /* 0x0000000000787805 */ /* 0x000fe4000001ff00 */
[----:B------:R-:W-:Y:S02]  /*5220*/  CS2R R118, SRZ ;  /* 0x0000000000767805 */ /* 0x000fe4000001ff00 */
[----:B------:R-:W-:Y:S02]  /*5230*/  ISETP.GE.AND P2, PT, R4, UR60, PT ;  /* 0x0000003c04007c0c */ /* 0x000fe4000bf46270 */
        /* <DEDUP_REMOVED lines=14> */
[----:B------:R-:W-:Y:S01]  /*5320*/  CS2R R88, SRZ ;  /* 0x0000000000587805 */ /* 0x000fe2000001ff00 */
[----:B------:R-:W-:Y:S06]  /*5330*/  @!P2 BRA `(.L_x_1200) ;  /* 0x00000030004ca947 */ /* 0x000fec0003800000 */
[----:B------:R-:W-:Y:S01]  /*5340*/  IMAD.MOV.U32 R151, RZ, RZ, RZ ;  /* 0x000000ffff977224 */ /* 0x000fe200078e00ff */
[----:B------:R-:W-:Y:S01]  /*5350*/  ULDC UR55, c[0x0][0x9e4] ;  /* 0x0002790000377ab9 */ /* 0x000fe20000000800 */
[----:B------:R-:W-:Y:S01]  /*5360*/  ULDC UR56, c[0x0][0x9dc] ;  /* 0x0002770000387ab9 */ /* 0x000fe20000000800 */
[----:B------:R-:W-:Y:S01]  /*5370*/  ULDC UR54, c[0x0][0x988] ;  /* 0x0002620000367ab9 */ /* 0x000fe20000000800 */
[----:B------:R-:W-:-:S05]  /*5380*/  ULDC UR57, c[0x0][0x9e0] ;  /* 0x0002780000397ab9 */ /* 0x000fca0000000800 */
.L_x_1217:
[----:B------:R-:W-:Y:S01]  /*5390*/  UIADD3 UR59, UR47, 0x1, URZ ;  /* 0x000000012f3b7890 */ /* 0x000fe2000fffe03f */
[----:B------:R-:W-:-:S03]  /*53a0*/  ISETP.NE.AND P3, PT, RZ, UR44, PT ;  /* 0x0000002cff007c0c */ /* 0x000fc6000bf65270 */
[----:B------:R-:W-:-:S04]  /*53b0*/  UISETP.NE.AND UP2, UPT, UR59, 0x2, UPT ;  /* 0x000000023b00788c */ /* 0x000fc8000bf45270 */
[----:B------:R-:W-:Y:S02]  /*53c0*/  USEL UR58, URZ, 0x1, UP2 ;  /* 0x000000013f3a7887 */ /* 0x000fe40009000000 */
[----:B------:R-:W-:Y:S02]  /*53d0*/  USEL UR59, UR59, URZ, UP2 ;  /* 0x0000003f3b3b7287 */ /* 0x000fe40009000000 */
[----:B------:R-:W-:Y:S02]  /*53e0*/  ULOP3.LUT UR58, UR50, UR58, URZ, 0x3c, !UPT ;  /* 0x0000003a323a7292 */ /* 0x000fe4000f8e3c3f */
[----:B------:R-:W-:Y:S10]  /*53f0*/  @P3 BRA `(.L_x_1201) ;  /* 0x00000000002c3947 */ /* 0x000ff40003800000 */
[----:B------:R-:W-:Y:S05]  /*5400*/  @!P0 BRA `(.L_x_1202) ;  /* 0x0000000000048947 */ /* 0x000fea0003800000 */
[----:B------:R-:W-:Y:S01]  /*5410*/  BPT.TRAP 0x1 ;  /* 0x000000040000795c */ /* 0x000fe20000300000 */
.L_x_1202:
[----:B------:R-:W-:Y:S01]  /*5420*/  ULEA UR6, UR59, UR41, 0x3 ;  /* 0x000000293b067291 */ /* 0x000fe2000f8e183f */
[----:B------:R-:W-:-:S05]  /*5430*/  IMAD.U32 R6, RZ, RZ, UR58 ;  /* 0x0000003aff067e24 */ /* 0x000fca000f8e00ff */
[----:B------:R-:W-:-:S04]  /*5440*/  SHF.L.U32 R6, R6, 0x1f, RZ ;  /* 0x0000001f06067819 */ /* 0x000fc800000006ff */
[----:B------:R0:W1:Y:S01]  /*5450*/  SYNCS.PHASECHK.TRANS64.TRYWAIT P2, [UR6+0x28830], R6 ;  /* 0x02883006ff0075a7 */ /* 0x0000620008040146 */
[----:B------:R-:W-:Y:S05]  /*5460*/  @!P0 BRA `(.L_x_1203) ;  /* 0x0000000000048947 */ /* 0x000fea0003800000 */
[----:B------:R-:W-:Y:S01]  /*5470*/  BPT.TRAP 0x1 ;  /* 0x000000040000795c */ /* 0x000fe20000300000 */
.L_x_1203:
[----:B-1----:R-:W-:Y:S05]  /*5480*/  @P2 BRA `(.L_x_1201) ;  /* 0x0000000000082947 */ /* 0x002fea0003800000 */
[----:B------:R-:W1:Y:S02]  /*5490*/  SYNCS.PHASECHK.TRANS64.TRYWAIT P2, [UR6+0x28830], R6 ;  /* 0x02883006ff0075a7 */ /* 0x000e640008040146 */
[----:B-1----:R-:W-:Y:S05]  /*54a0*/  @!P2 BRA `(.L_x_1204) ;  /* 0x0000012c004ca947 */ /* 0x002fea0003800000 */
.L_x_1201:
[----:B-1----:R-:W1:Y:S01]  /*54b0*/  S2R R7, SR_TID.X ;  /* 0x0000000000077919 */ /* 0x002e620000002100 */
[----:B------:R-:W-:Y:S01]  /*54c0*/  ULEA UR34, UR59, UR51, 0xb ;  /* 0x000000333b227291 */ /* 0x000fe2000f8e583f */
[----:B------:R-:W-:Y:S01]  /*54d0*/  UMOV UR35, 0x40000040 ;  /* 0x4000004000237882 */ /* 0x000fe20000000000 */
[----:B------:R-:W-:Y:S02]  /*54e0*/  UMOV UR7, 0x40000040 ;  /* 0x4000004000077882 */ /* 0x000fe40000000000 */
[----:B------:R-:W-:Y:S02]  /*54f0*/  UIADD3 UR6, UR34, 0x2, URZ ;  /* 0x0000000222067890 */ /* 0x000fe4000fffe03f */
        /* <DEDUP_REMOVED lines=12> */
[----:B-1----:R-:W-:-:S05]  /*55c0*/  SHF.R.U32.HI R7, RZ, 0x7, R7 ;  /* 0x00000007ff077819 */ /* 0x002fca0000011607 */
[----:B0-----:R-:W-:-:S05]  /*55d0*/  VIADD R6, R7, 0x8 ;  /* 0x0000000807067836 */ /* 0x001fca0000000000 */
[----:B------:R0:W-:Y:S06]  /*55e0*/  BAR.SYNC.DEFER_BLOCKING R6, 0x100 ;  /* 0x000400060000751d */ /* 0x0001ec0000010000 */
        /* <DEDUP_REMOVED lines=27> */
.L_x_1206:
[----:B------:R-:W-:Y:S01]  /*57a0*/  ULEA UR6, UR47, UR41, 0x3 ;  /* 0x000000292f067291 */ /* 0x000fe2000f8e183f */
[----:B------:R-:W-:-:S05]  /*57b0*/  IMAD.U32 R6, RZ, RZ, UR50 ;  /* 0x00000032ff067e24 */ /* 0x000fca000f8e00ff */
[----:B------:R-:W-:-:S04]  /*57c0*/  SHF.L.U32 R6, R6, 0x1f, RZ ;  /* 0x0000001f06067819 */ /* 0x000fc800000006ff */
[----:B------:R0:W1:Y:S01]  /*57d0*/  SYNCS.PHASECHK.TRANS64.TRYWAIT P2, [UR6+0x28850], R6 ;  /* 0x02885006ff0075a7 */ /* 0x0000620008040146 */
[----:B------:R-:W-:Y:S05]  /*57e0*/  @!P0 BRA `(.L_x_1207) ;  /* 0x0000000000048947 */ /* 0x000fea0003800000 */
[----:B------:R-:W-:Y:S01]  /*57f0*/  BPT.TRAP 0x1 ;  /* 0x000000040000795c */ /* 0x000fe20000300000 */
.L_x_1207:
[----:B-1----:R-:W-:Y:S05]  /*5800*/  @P2 BRA `(.L_x_1205) ;  /* 0x0000000000082947 */ /* 0x002fea0003800000 */
[----:B------:R-:W1:Y:S02]  /*5810*/  SYNCS.PHASECHK.TRANS64.TRYWAIT P2, [UR6+0x28850], R6 ;  /* 0x02885006ff0075a7 */ /* 0x000e640008040146 */
[----:B-1----:R-:W-:Y:S05]  /*5820*/  @!P2 BRA `(.L_x_1208) ;  /* 0x000001280084a947 */ /* 0x002fea0003800000 */
.L_x_1205:
[----:B------:R-:W-:Y:S01]  /*5830*/  UIADD3 UR6, UR41, 0x400, URZ ;  /* 0x0000040029067890 */ /* 0x000fe2000fffe03f */
[----:B------:R-:W-:Y:S01]  /*5840*/  WARPGROUP.ARRIVE ;  /* 0x00000000000079c5 */ /* 0x000fe20000000000 */
[----:B------:R-:W-:-:S05]  /*5850*/  UMOV UR7, 0x40000040 ;  /* 0x4000004000077882 */ /* 0x000fca0000000000 */
[----:B------:R-:W2:Y:S01]  /*5860*/  S2R R9, SR_TID.X ;  /* 0x0000000000097919 */ /* 0x000ea20000002100 */
[----:B------:R-:W-:Y:S01]  /*5870*/  USHF.R.U32.HI UR6, URZ, 0x4, UR6 ;  /* 0x000000043f067899 */ /* 0x000fe20008011606 */
[----:B------:R-:W-:Y:S01]  /*5880*/  PLOP3.LUT P2, PT, PT, PT, UP0, 0x80, 0x0 ;  /* 0x000000000000781c */ /* 0x000fe20003f4f008 */
[----:B------:R-:W-:Y:S01]  /*5890*/  VIADD R8, R17, UR37 ;  /* 0x0000002511087c36 */ /* 0x000fe20008000000 */
[----:B------:R-:W-:Y:S01]  /*58a0*/  PLOP3.LUT P3, PT, PT, PT, UP0, 0x80, 0x0 ;  /* 0x000000000000781c */ /* 0x000fe20003f6f008 */
[----:B------:R-:W-:Y:S01]  /*58b0*/  ULOP3.LUT UR6, UR6, 0x3fff, URZ, 0xc0, !UPT ;  /* 0x00003fff06067892 */ /* 0x000fe2000f8ec03f */
[----:B-1----:R-:W-:Y:S02]  /*58c0*/  IMAD.U32 R7, RZ, RZ, UR59 ;  /* 0x0000003bff077e24 */ /* 0x002fe4000f8e00ff */
[----:B------:R-:W-:Y:S01]  /*58d0*/  IMAD.U32 R10, RZ, RZ, UR46 ;  /* 0x0000002eff0a7e24 */ /* 0x000fe2000f8e00ff */
[----:B------:R-:W-:Y:S02]  /*58e0*/  ULOP3.LUT UR6, UR6, 0x4000000, URZ, 0xfc, !UPT ;  /* 0x0400000006067892 */ /* 0x000fe4000f8efc3f */
[----:B------:R-:W-:-:S02]  /*58f0*/  @!P1 LEA R7, R7, UR41, 0x3 ;  /* 0x0000002907079c11 */ /* 0x000fc4000f8e18ff */
[----:B------:R-:W-:-:S03]  /*5900*/  ULEA UR10, UR47, UR6, 0xb ;  /* 0x000000062f0a7291 */ /* 0x000fc6000f8e583f */
[----:B------:R-:W-:-:S04]  /*5910*/  @!P1 VIADD R7, R7, 0x28840 ;  /* 0x0002884007079836 */ /* 0x000fc80000000000 */
[----:B------:R-:W-:Y:S01]  /*5920*/  UMOV UR6, UR10 ;  /* 0x0000000a00067c82 */ /* 0x000fe20008000000 */
[----:B------:R-:W-:Y:S01]  /*5930*/  @!P1 PRMT R7, RZ, 0x654, R7 ;  /* 0x00000654ff079816 */ /* 0x000fe20000000007 */
[----:B------:R-:W-:Y:S01]  /*5940*/  HGMMA.64x128x16.F32 R88, R180, gdesc[UR4].tnspB, R88, gsb0 ;  /* 0x41e00004b4587df0 */ /* 0x000fe20008000858 */
[----:B------:R-:W-:Y:S01]  /*5950*/  UIADD3 UR6, UR10, 0x80, URZ ;  /* 0x000000800a067890 */ /* 0x000fe2000fffe03f */
[----:B------:R-:W-:Y:S01]  /*5960*/  UMOV UR7, 0x40000040 ;  /* 0x4000004000077882 */ /* 0x000fe20000000000 */
[----:B--2---:R-:W-:Y:S01]  /*5970*/  SHF.R.U32.HI R9, RZ, 0x7, R9 ;  /* 0x00000007ff097819 */ /* 0x004fe20000011609 */
        /* <DEDUP_REMOVED lines=33> */
[----:B------:R-:W-:Y:S02]  /*5b90*/  @UP0 ULDC UR6, c[0x0][0x44c] ;  /* 0x0001130000060ab9 */ /* 0x000fe40000000800 */
[----:B0-----:R-:W-:Y:S01]  /*5ba0*/  @P2 IMAD.HI.U32 R6, R8, UR6, RZ ;  /* 0x0000000608062c27 */ /* 0x001fe2000f8e00ff */
[----:B------:R-:W-:Y:S01]  /*5bb0*/  @UP0 ULDC UR6, c[0x0][0x450] ;  /* 0x0001140000060ab9 */ /* 0x000fe20000000800 */
[----:B------:R-:W-:-:S03]  /*5bc0*/  PLOP3.LUT P2, PT, PT, PT, UP1, 0x40, 0x0 ;  /* 0x000000000000781c */ /* 0x000fc60003f4e818 */
[----:B------:R-:W-:Y:S01]  /*5bd0*/  @P3 SHF.R.U32.HI R8, RZ, UR6, R6 ;  /* 0x00000006ff083c19 */ /* 0x000fe20008011606 */
[----:B------:R-:W-:Y:S01]  /*5be0*/  ULOP3.LUT UR6, URZ, UR56, URZ, 0x33, !UPT ;  /* 0x000000383f067292 */ /* 0x000fe2000f8e333f */
[----:B------:R-:W-:Y:S01]  /*5bf0*/  IADD3 R6, -R9, 0xb, RZ ;  /* 0x0000000b09067810 */ /* 0x000fe20007ffe1ff */
[----:B------:R-:W-:Y:S02]  /*5c00*/  IMAD.SHL.U32 R9, R4, 0x80, RZ ;  /* 0x0000008004097824 */ /* 0x000fe400078e00ff */
[----:B------:R-:W0:Y:S01]  /*5c10*/  SHFL.IDX PT, R11, R8, RZ, 0x1c1f ;  /* 0x001c1fff080b7589 */ /* 0x000e2200000e0000 */
[----:B------:R-:W-:Y:S02]  /*5c20*/  WARPGROUP.DEPBAR.LE gsb0, 0x0 ;  /* 0x00008000000079c5 */ /* 0x000fe40000010000 */
[----:B------:R1:W-:Y:S06]  /*5c30*/  BAR.ARV R6, 0x100 ;  /* 0x000400060000751d */ /* 0x0003ec0000002000 */
[----:B------:R2:W-:Y:S02]  /*5c40*/  @!P1 SYNCS.ARRIVE.TRANS64.RED.A1T0 RZ, [R7+URZ], RZ ;  /* 0x000000ff07ff99a7 */ /* 0x0005e4000810043f */
[----:B--2---:R-:W-:-:S04]  /*5c50*/  IADD3 R7, -R16, 0x1, -R9 ;  /* 0x0000000110077810 */ /* 0x004fc80007ffe909 */
[----:B------:R-:W-:-:S05]  /*5c60*/  IADD3 R7, -R10, UR38, R7 ;  /* 0x000000260a077c10 */ /* 0x000fca000fffe107 */
[C---:B------:R-:W-:Y:S02]  /*5c70*/  VIADD R14, R7.reuse, UR57 ;  /* 0x00000039070e7c36 */ /* 0x040fe40008000000 */
[----:B------:R-:W-:Y:S02]  /*5c80*/  VIADD R20, R7, UR6 ;  /* 0x0000000607147c36 */ /* 0x000fe40008000000 */
[--C-:B0-----:R-:W-:Y:S02]  /*5c90*/  IMAD.IADD R10, R14, 0x1, R11.reuse ;  /* 0x000000010e0a7824 */ /* 0x101fe400078e020b */
[----:B------:R-:W-:Y:S01]  /*5ca0*/  IMAD.IADD R12, R20, 0x1, R11 ;  /* 0x00000001140c7824 */ /* 0x000fe200078e020b */
[----:B-1----:R-:W-:Y:S06]  /*5cb0*/  @P2 BRA `(.L_x_1209) ;  /* 0x00000000005c2947 */ /* 0x002fec0003800000 */
[----:B------:R-:W-:Y:S01]  /*5cc0*/  IMAD.U32 R6, RZ, RZ, UR46 ;  /* 0x0000002eff067e24 */ /* 0x000fe2000f8e00ff */
[----:B------:R-:W-:Y:S04]  /*5cd0*/  BSSY B0, `(.L_x_1210) ;  /* 0x0000011000007945 */ /* 0x000fe80003800000 */
[----:B------:R-:W-:-:S04]  /*5ce0*/  IADD3 R11, -R6, UR38, R11 ;  /* 0x00000026060b7c10 */ /* 0x000fc8000fffe10b */
        /* <DEDUP_REMOVED lines=10> */
.L_x_1211:
[----:B------:R-:W-:-:S05]  /*5d90*/  IMAD.U32 R152, RZ, RZ, UR55 ;  /* 0x00000037ff987e24 */ /* 0x000fca000f8e00ff */
[----:B------:R-:W-:-:S13]  /*5da0*/  ISETP.NE.AND P2, PT, R152, 0x1, PT ;  /* 0x000000019800780c */ /* 0x000fda0003f45270 */
[----:B------:R-:W0:Y:S02]  /*5db0*/  @P2 LDC.64 R6, c[0x0][0x9e8] ;  /* 0x00027a00ff062b82 */ /* 0x000e240000000a00 */
[----:B0-----:R-:W-:-:S05]  /*5dc0*/  @P2 IMAD.HI.U32 R6, R11, R6, RZ ;  /* 0x000000060b062227 */ /* 0x001fca00078e00ff */
[----:B------:R-:W-:-:S07]  /*5dd0*/  @P2 SHF.R.U32.HI R11, RZ, R7, R6 ;  /* 0x00000007ff0b2219 */ /* 0x000fce0000011606 */
.L_x_1212:
[----:B------:R-:W-:Y:S05]  /*5de0*/  BSYNC B0 ;  /* 0x0000000000007941 */ /* 0x000fea0003800000 */
.L_x_1210:
[----:B------:R-:W-:-:S04]  /*5df0*/  IMAD R11, R11, R152, -R9 ;  /* 0x000000980b0b7224 */ /* 0x000fc800078e0a09 */
[----:B------:R-:W-:-:S05]  /*5e00*/  IMAD.IADD R11, R11, 0x1, -R16 ;  /* 0x000000010b0b7824 */ /* 0x000fca00078e0a10 */
[----:B------:R-:W-:Y:S02]  /*5e10*/  VIADDMNMX R10, R11, R152, R10, PT ;  /* 0x000000980b0a7246 */ /* 0x000fe4000380010a */
[----:B------:R-:W-:-:S07]  /*5e20*/  VIMNMX R12, R12, R11, !PT ;  /* 0x0000000b0c0c7248 */ /* 0x000fce0007fe0100 */
.L_x_1209:
[----:B------:R-:W-:Y:S01]  /*5e30*/  ISETP.GT.AND P2, PT, R4, -0x1, PT ;  /* 0xffffffff0400780c */ /* 0x000fe20003f44270 */
[----:B------:R-:W0:Y:S03]  /*5e40*/  SHFL.IDX PT, R7, R8, 0x1, 0x1c1f ;  /* 0x003c1f0008077f89 */ /* 0x000e2600000e0000 */
[C---:B------:R-:W-:Y:S02]  /*5e50*/  ISETP.GT.AND P5, PT, R12.reuse, RZ, P2 ;  /* 0x000000ff0c00720c */ /* 0x040fe400017a4270 */
[----:B------:R-:W-:Y:S02]  /*5e60*/  ISETP.GT.AND P4, PT, R12, 0x1, P2 ;  /* 0x000000010c00780c */ /* 0x000fe40001784270 */
[----:B------:R-:W-:Y:S02]  /*5e70*/  ISETP.LT.OR P5, PT, R10, 0x1, P5 ;  /* 0x000000010a00780c */ /* 0x000fe40002fa1670 */
[----:B------:R-:W-:-:S02]  /*5e80*/  ISETP.GT.AND P6, PT, R12, 0x8, P2 ;  /* 0x000000080c00780c */ /* 0x000fc400017c4270 */
[----:B------:R-:W-:Y:S02]  /*5e90*/  FSEL R155, R24, -INF , !P5 ;  /* 0xff800000189b7808 */ /* 0x000fe40006800000 */
[C---:B------:R-:W-:Y:S02]  /*5ea0*/  ISETP.GT.AND P5, PT, R12.reuse, 0x10, P2 ;  /* 0x000000100c00780c */ /* 0x040fe400017a4270 */
[----:B------:R-:W-:Y:S02]  /*5eb0*/  ISETP.GT.AND P3, PT, R12, 0x9, P2 ;  /* 0x000000090c00780c */ /* 0x000fe40001764270 */
[C---:B------:R-:W-:Y:S02]  /*5ec0*/  ISETP.LT.OR P5, PT, R10.reuse, 0x11, P5 ;  /* 0x000000110a00780c */ /* 0x040fe40002fa1670 */
[----:B------:R-:W-:Y:S02]  /*5ed0*/  ISETP.LT.OR P4, PT, R10, 0x2, P4 ;  /* 0x000000020a00780c */ /* 0x000fe40002781670 */
[----:B------:R-:W-:-:S02]  /*5ee0*/  FSEL R11, R32, -INF , !P5 ;  /* 0xff800000200b7808 */ /* 0x000fc40006800000 */
[----:B------:R-:W-:Y:S01]  /*5ef0*/  ISETP.GT.AND P5, PT, R12, 0x20, P2 ;  /* 0x000000200c00780c */ /* 0x000fe200017a4270 */
[----:B0-----:R-:W-:Y:S01]  /*5f00*/  IMAD.IADD R8, R14, 0x1, R7 ;  /* 0x000000010e087824 */ /* 0x001fe200078e0207 */
[C---:B------:R-:W-:Y:S02]  /*5f10*/  ISETP.LT.OR P6, PT, R10.reuse, 0x9, P6 ;  /* 0x000000090a00780c */ /* 0x040fe400037c1670 */
[C---:B------:R-:W-:Y:S02]  /*5f20*/  ISETP.LT.OR P3, PT, R10.reuse, 0xa, P3 ;  /* 0x0000000a0a00780c */ /* 0x040fe40001f61670 */
[----:B------:R-:W-:Y:S02]  /*5f30*/  ISETP.LT.OR P5, PT, R10, 0x21, P5 ;  /* 0x000000210a00780c */ /* 0x000fe40002fa1670 */
[----:B------:R-:W-:Y:S02]  /*5f40*/  FSEL R153, R25, -INF , !P4 ;  /* 0xff80000019997808 */ /* 0x000fe40006000000 */
[----:B------:R-:W-:-:S02]  /*5f50*/  FSEL R25, R28, -INF , !P6 ;  /* 0xff8000001c197808 */ /* 0x000fc40007000000 */
[----:B------:R-:W-:Y:S02]  /*5f60*/  FSEL R29, R29, -INF , !P3 ;  /* 0xff8000001d1d7808 */ /* 0x000fe40005800000 */
[C---:B------:R-:W-:Y:S02]  /*5f70*/  ISETP.GT.AND P4, PT, R12.reuse, 0x11, P2 ;  /* 0x000000110c00780c */ /* 0x040fe40001784270 */
[C---:B------:R-:W-:Y:S02]  /*5f80*/  ISETP.GT.AND P6, PT, R12.reuse, 0x18, P2 ;  /* 0x000000180c00780c */ /* 0x040fe400017c4270 */
[----:B------:R-:W-:Y:S02]  /*5f90*/  ISETP.GT.AND P3, PT, R12, 0x19, P2 ;  /* 0x000000190c00780c */ /* 0x000fe40001764270 */
[----:B------:R-:W-:Y:S02]  /*5fa0*/  FSEL R15, R40, -INF , !P5 ;  /* 0xff800000280f7808 */ /* 0x000fe40006800000 */
[----:B------:R-:W-:-:S02]  /*5fb0*/  ISETP.GT.AND P5, PT, R12, 0x30, P2 ;  /* 0x000000300c00780c */ /* 0x000fc400017a4270 */
[C---:B------:R-:W-:Y:S02]  /*5fc0*/  ISETP.LT.OR P4, PT, R10.reuse, 0x12, P4 ;  /* 0x000000120a00780c */ /* 0x040fe40002781670 */
        /* <DEDUP_REMOVED lines=58> */
[----:B------:R-:W-:-:S02]  /*6370*/  PLOP3.LUT P5, PT, PT, PT, UP1, 0x40, 0x0 ;  /* 0x000000000000781c */ /* 0x000fc40003fae818 */
[C---:B------:R-:W-:Y:S02]  /*6380*/  ISETP.LT.OR P4, PT, R10.reuse, 0x62, P4 ;  /* 0x000000620a00780c */ /* 0x040fe40002781670 */
[C---:B------:R-:W-:Y:S02]  /*6390*/  ISETP.LT.OR P6, PT, R10.reuse, 0x69, P6 ;  /* 0x000000690a00780c */ /* 0x040fe400037c1670 */
[----:B------:R-:W-:Y:S02]  /*63a0*/  ISETP.LT.OR P3, PT, R10, 0x6a, P3 ;  /* 0x0000006a0a00780c */ /* 0x000fe40001f61670 */
[----:B------:R-:W-:Y:S02]  /*63b0*/  FSEL R73, R73, -INF , !P4 ;  /* 0xff80000049497808 */ /* 0x000fe40006000000 */
[----:B------:R-:W-:Y:S02]  /*63c0*/  FSEL R76, R76, -INF , !P6 ;  /* 0xff8000004c4c7808 */ /* 0x000fe40007000000 */
[----:B------:R-:W-:-:S02]  /*63d0*/  FSEL R77, R77, -INF , !P3 ;  /* 0xff8000004d4d7808 */ /* 0x000fc40005800000 */
[C---:B------:R-:W-:Y:S02]  /*63e0*/  ISETP.GT.AND P4, PT, R12.reuse, 0x71, P2 ;  /* 0x000000710c00780c */ /* 0x040fe40001784270 */
[C---:B------:R-:W-:Y:S02]  /*63f0*/  ISETP.GT.AND P6, PT, R12.reuse, 0x78, P2 ;  /* 0x000000780c00780c */ /* 0x040fe400017c4270 */
[----:B------:R-:W-:Y:S01]  /*6400*/  ISETP.GT.AND P3, PT, R12, 0x79, P2 ;  /* 0x000000790c00780c */ /* 0x000fe20001764270 */
[----:B------:R-:W-:Y:S01]  /*6410*/  IMAD.IADD R12, R20, 0x1, R7 ;  /* 0x00000001140c7824 */ /* 0x000fe200078e0207 */
[C---:B------:R-:W-:Y:S02]  /*6420*/  ISETP.LT.OR P4, PT, R10.reuse, 0x72, P4 ;  /* 0x000000720a00780c */ /* 0x040fe40002781670 */
[C---:B------:R-:W-:Y:S02]  /*6430*/  ISETP.LT.OR P6, PT, R10.reuse, 0x79, P6 ;  /* 0x000000790a00780c */ /* 0x040fe400037c1670 */
[----:B------:R-:W-:-:S02]  /*6440*/  ISETP.LT.OR P3, PT, R10, 0x7a, P3 ;  /* 0x0000007a0a00780c */ /* 0x000fc40001f61670 */
[----:B------:R-:W-:Y:S02]  /*6450*/  FSEL R81, R81, -INF , !P4 ;  /* 0xff80000051517808 */ /* 0x000fe40006000000 */
[----:B------:R-:W-:Y:S02]  /*6460*/  FSEL R84, R84, -INF , !P6 ;  /* 0xff80000054547808 */ /* 0x000fe40007000000 */
[----:B------:R-:W-:Y:S01]  /*6470*/  FSEL R85, R85, -INF , !P3 ;  /* 0xff80000055557808 */ /* 0x000fe20005800000 */
[----:B------:R-:W-:Y:S06]  /*6480*/  @P5 BRA `(.L_x_1213) ;  /* 0x00000000005c5947 */ /* 0x000fec0003800000 */
        /* <DEDUP_REMOVED lines=13> */
.L_x_1215:
[----:B------:R-:W-:-:S05]  /*6560*/  IMAD.U32 R14, RZ, RZ, UR55 ;  /* 0x00000037ff0e7e24 */ /* 0x000fca000f8e00ff */
[----:B------:R-:W-:-:S13]  /*6570*/  ISETP.NE.AND P3, PT, R14, 0x1, PT ;  /* 0x000000010e00780c */ /* 0x000fda0003f65270 */
[----:B------:R-:W0:Y:S02]  /*6580*/  @P3 LDC.64 R6, c[0x0][0x9e8] ;  /* 0x00027a00ff063b82 */ /* 0x000e240000000a00 */
[----:B0-----:R-:W-:-:S05]  /*6590*/  @P3 IMAD.HI.U32 R6, R10, R6, RZ ;  /* 0x000000060a063227 */ /* 0x001fca00078e00ff */
[----:B------:R-:W-:-:S07]  /*65a0*/  @P3 SHF.R.U32.HI R10, RZ, R7, R6 ;  /* 0x00000007ff0a3219 */ /* 0x000fce0000011606 */
.L_x_1216:
[----:B------:R-:W-:Y:S05]  /*65b0*/  BSYNC B0 ;  /* 0x0000000000007941 */ /* 0x000fea0003800000 */
.L_x_1214:
[----:B------:R-:W-:-:S04]  /*65c0*/  IMAD R9, R10, R14, -R9 ;  /* 0x0000000e0a097224 */ /* 0x000fc800078e0a09 */
[----:B------:R-:W-:-:S05]  /*65d0*/  IMAD.IADD R9, R9, 0x1, -R16 ;  /* 0x0000000109097824 */ /* 0x000fca00078e0a10 */
[----:B------:R-:W-:Y:S02]  /*65e0*/  VIADDMNMX R8, R9, R14, R8, PT ;  /* 0x0000000e09087246 */ /* 0x000fe40003800108 */
[----:B------:R-:W-:-:S07]  /*65f0*/  VIMNMX R12, R12, R9, !PT ;  /* 0x000000090c0c7248 */ /* 0x000fce0007fe0100 */
.L_x_1213:
[----:B------:R-:W-:Y:S01]  /*6600*/  FMNMX.FTZ R6, R155, R0, !PT ;  /* 0x000000009b067209 */ /* 0x000fe20007810000 */
[----:B------:R-:W-:Y:S01]  /*6610*/  UMOV UR10, UR54 ;  /* 0x00000036000a7c82 */ /* 0x000fe20008000000 */
[----:B------:R-:W-:Y:S01]  /*6620*/  ISETP.GT.AND P5, PT, R12, 0x8, P2 ;  /* 0x000000080c00780c */ /* 0x000fe200017a4270 */
[----:B------:R-:W-:Y:S01]  /*6630*/  UMOV UR50, UR58 ;  /* 0x0000003a00327c82 */ /* 0x000fe20008000000 */
        /* <DEDUP_REMOVED lines=17> */
[C---:B------:R-:W-:Y:S02]  /*6750*/  ISETP.GT.AND P5, PT, R12.reuse, RZ, P2 ;  /* 0x000000ff0c00720c */ /* 0x040fe400017a4270 */
        /* <DEDUP_REMOVED lines=13> */
[----:B------:R-:W-:Y:S02]  /*6830*/  FMNMX.FTZ R14, R26, R5, !PT ;  /* 0x000000051a0e7209 */ /* 0x000fe40007810000 */
[----:B------:R-:W-:Y:S02]  /*6840*/  FMNMX.FTZ R7, R57, R6, !PT ;  /* 0x0000000639077209 */ /* 0x000fe40007810000 */
[----:B------:R-:W-:-:S02]  /*6850*/  ISETP.GT.AND P4, PT, R12, 0x10, P2 ;  /* 0x000000100c00780c */ /* 0x000fc40001784270 */
[----:B------:R-:W-:Y:S02]  /*6860*/  FMNMX.FTZ R6, R60, R7, !PT ;  /* 0x000000073c067209 */ /* 0x000fe40007810000 */
[C---:B------:R-:W-:Y:S02]  /*6870*/  ISETP.LT.OR P3, PT, R8.reuse, 0xa, P3 ;  /* 0x0000000a0800780c */ /* 0x040fe40001f61670 */
[----:B------:R-:W-:Y:S02]  /*6880*/  FMNMX.FTZ R7, R61, R6, !PT ;  /* 0x000000063d077209 */ /* 0x000fe40007810000 */
[----:B------:R-:W-:Y:S02]  /*6890*/  ISETP.LT.OR P4, PT, R8, 0x11, P4 ;  /* 0x000000110800780c */ /* 0x000fe40002781670 */
[----:B------:R-:W-:Y:S02]  /*68a0*/  FMNMX.FTZ R6, R64, R7, !PT ;  /* 0x0000000740067209 */ /* 0x000fe40007810000 */
[----:B------:R-:W-:-:S02]  /*68b0*/  FSEL R31, R31, -INF , !P3 ;  /* 0xff8000001f1f7808 */ /* 0x000fc40005800000 */
[----:B------:R-:W-:Y:S02]  /*68c0*/  FMNMX.FTZ R7, R65, R6, !PT ;  /* 0x0000000641077209 */ /* 0x000fe40007810000 */
[----:B------:R-:W-:Y:S02]  /*68d0*/  ISETP.GT.AND P3, PT, R12, 0x18, P2 ;  /* 0x000000180c00780c */ /* 0x000fe40001764270 */
[----:B------:R-:W-:Y:S02]  /*68e0*/  FMNMX.FTZ R6, R68, R7, !PT ;  /* 0x0000000744067209 */ /* 0x000fe40007810000 */
[----:B------:R-:W-:Y:S02]  /*68f0*/  FSEL R34, R34, -INF , !P4 ;  /* 0xff80000022227808 */ /* 0x000fe40006000000 */
        /* <DEDUP_REMOVED lines=18> */
[----:B------:R-:W-:Y:S01]  /*6a20*/  FSEL R43, R43, -INF , !P3 ;  /* 0xff8000002b2b7808 */ /* 0x000fe20005800000 */
[----:B------:R-:W0:Y:S01]  /*6a30*/  SHFL.BFLY PT, R6, R7, 0x2, 0x1f ;  /* 0x0c401f0007067f89 */ /* 0x000e2200000e0000 */
[----:B------:R-:W-:-:S02]  /*6a40*/  ISETP.GT.AND P3, PT, R12, 0x29, P2 ;  /* 0x000000290c00780c */ /* 0x000fc40001764270 */
[----:B------:R-:W-:Y:S02]  /*6a50*/  FSEL R46, R46, -INF , !P4 ;  /* 0xff8000002e2e7808 */ /* 0x000fe40006000000 */
[----:B------:R-:W-:Y:S02]  /*6a60*/  ISETP.GT.AND P4, PT, R12, 0x30, P2 ;  /* 0x000000300c00780c */ /* 0x000fe40001784270 */
[----:B------:R-:W-:Y:S02]  /*6a70*/  ISETP.LT.OR P5, PT, R8, 0x2a, P3 ;  /* 0x0000002a0800780c */ /* 0x000fe40001fa1670 */
[----:B------:R-:W-:Y:S02]  /*6a80*/  ISETP.GT.AND P3, PT, R12, 0x31, P2 ;  /* 0x000000310c00780c */ /* 0x000fe40001764270 */
[----:B------:R-:W-:Y:S02]  /*6a90*/  FSEL R47, R47, -INF , !P5 ;  /* 0xff8000002f2f7808 */ /* 0x000fe40006800000 */
[----:B------:R-:W-:-:S02]  /*6aa0*/  ISETP.LT.OR P4, PT, R8, 0x31, P4 ;  /* 0x000000310800780c */ /* 0x000fc40002781670 */
[----:B------:R-:W-:Y:S02]  /*6ab0*/  ISETP.GT.AND P5, PT, R12, 0x38, P2 ;  /* 0x000000380c00780c */ /* 0x000fe400017a4270 */
[----:B------:R-:W-:Y:S02]  /*6ac0*/  ISETP.LT.OR P3, PT, R8, 0x32, P3 ;  /* 0x000000320800780c */ /* 0x000fe40001f61670 */
[----:B------:R-:W-:Y:S02]  /*6ad0*/  FSEL R50, R50, -INF , !P4 ;  /* 0xff80000032327808 */ /* 0x000fe40006000000 */
[----:B------:R-:W-:Y:S02]  /*6ae0*/  ISETP.GT.AND P4, PT, R12, 0x39, P2 ;  /* 0x000000390c00780c */ /* 0x000fe40001784270 */
[----:B------:R-:W-:Y:S02]  /*6af0*/  FSEL R51, R51, -INF , !P3 ;  /* 0xff80000033337808 */ /* 0x000fe40005800000 */
[----:B0-----:R-:W-:-:S02]  /*6b00*/  FMNMX.FTZ R9, R7, R6, !PT ;  /* 0x0000000607097209 */ /* 0x001fc40007810000 */
[----:B------:R-:W-:Y:S02]  /*6b10*/  ISETP.LT.OR P5, PT, R8, 0x39, P5 ;  /* 0x000000390800780c */ /* 0x000fe40002fa1670 */
[----:B------:R-:W-:Y:S01]  /*6b20*/  ISETP.GT.AND P3, PT, R12, 0x40, P2 ;  /* 0x000000400c00780c */ /* 0x000fe20001764270 */
[----:B------:R-:W0:Y:S01]  /*6b30*/  SHFL.BFLY PT, R6, R9, 0x1, 0x1f ;  /* 0x0c201f0009067f89 */ /* 0x000e2200000e0000 */
[----:B------:R-:W-:Y:S02]  /*6b40*/  ISETP.LT.OR P4, PT, R8, 0x3a, P4 ;  /* 0x0000003a0800780c */ /* 0x000fe40002781670 */
[----:B------:R-:W-:Y:S02]  /*6b50*/  FSEL R54, R54, -INF , !P5 ;  /* 0xff80000036367808 */ /* 0x000fe40006800000 */
[----:B------:R-:W-:Y:S02]  /*6b60*/  ISETP.GT.AND P5, PT, R12, 0x41, P2 ;  /* 0x000000410c00780c */ /* 0x000fe400017a4270 */
[----:B------:R-:W-:-:S02]  /*6b70*/  FSEL R55, R55, -INF , !P4 ;  /* 0xff80000037377808 */ /* 0x000fc40006000000 */
[----:B------:R-:W-:Y:S02]  /*6b80*/  ISETP.LT.OR P3, PT, R8, 0x41, P3 ;  /* 0x000000410800780c */ /* 0x000fe40001f61670 */
[----:B------:R-:W-:Y:S02]  /*6b90*/  ISETP.GT.AND P4, PT, R12, 0x48, P2 ;  /* 0x000000480c00780c */ /* 0x000fe40001784270 */
[----:B------:R-:W-:Y:S02]  /*6ba0*/  ISETP.LT.OR P5, PT, R8, 0x42, P5 ;  /* 0x000000420800780c */ /* 0x000fe40002fa1670 */
[----:B------:R-:W-:Y:S02]  /*6bb0*/  FSEL R58, R58, -INF , !P3 ;  /* 0xff8000003a3a7808 */ /* 0x000fe40005800000 */
[----:B------:R-:W-:Y:S02]  /*6bc0*/  ISETP.GT.AND P3, PT, R12, 0x49, P2 ;  /* 0x000000490c00780c */ /* 0x000fe40001764270 */
[----:B------:R-:W-:-:S02]  /*6bd0*/  FSEL R59, R59, -INF , !P5 ;  /* 0xff8000003b3b7808 */ /* 0x000fc40006800000 */
[----:B------:R-:W-:Y:S02]  /*6be0*/  ISETP.LT.OR P4, PT, R8, 0x49, P4 ;  /* 0x000000490800780c */ /* 0x000fe40002781670 */
[----:B------:R-:W-:Y:S02]  /*6bf0*/  ISETP.GT.AND P5, PT, R12, 0x50, P2 ;  /* 0x000000500c00780c */ /* 0x000fe400017a4270 */
[----:B0-----:R-:W-:Y:S02]  /*6c00*/  FMNMX.FTZ R6, R9, R6, !PT ;  /* 0x0000000609067209 */ /* 0x001fe40007810000 */
[----:B------:R-:W-:Y:S02]  /*6c10*/  ISETP.LT.OR P3, PT, R8, 0x4a, P3 ;  /* 0x0000004a0800780c */ /* 0x000fe40001f61670 */
[C---:B------:R-:W-:Y:S01]  /*6c20*/  FSETP.NEU.FTZ.AND P6, PT, R6.reuse, -INF , PT ;  /* 0xff8000000600780b */ /* 0x040fe20003fdd000 */
[----:B------:R-:W-:Y:S01]  /*6c30*/  FMUL.FTZ R10, R6, UR10 ;  /* 0x0000000a060a7c20 */ /* 0x000fe20008410000 */
[----:B------:R-:W-:-:S02]  /*6c40*/  FSEL R62, R62, -INF , !P4 ;  /* 0xff8000003e3e7808 */ /* 0x000fc40006000000 */
[----:B------:R-:W-:Y:S02]  /*6c50*/  ISETP.GT.AND P4, PT, R12, 0x51, P2 ;  /* 0x000000510c00780c */ /* 0x000fe40001784270 */
[----:B------:R-:W-:Y:S02]  /*6c60*/  FSEL R10, R10, RZ, P6 ;  /* 0x000000ff0a0a7208 */ /* 0x000fe40003000000 */
[----:B------:R-:W-:Y:S02]  /*6c70*/  FSEL R63, R63, -INF , !P3 ;  /* 0xff8000003f3f7808 */ /* 0x000fe40005800000 */
[----:B------:R-:W-:Y:S01]  /*6c80*/  ISETP.LT.OR P5, PT, R8, 0x51, P5 ;  /* 0x000000510800780c */ /* 0x000fe20002fa1670 */
[--C-:B------:R-:W-:Y:S01]  /*6c90*/  FFMA.FTZ R182, R25, UR10, -R10.reuse ;  /* 0x0000000a19b67c23 */ /* 0x100fe2000801080a */
[----:B------:R-:W-:Y:S01]  /*6ca0*/  FMNMX.FTZ R25, R27, R14, !PT ;  /* 0x0000000e1b197209 */ /* 0x000fe20007810000 */
[--C-:B------:R-:W-:Y:S01]  /*6cb0*/  FFMA.FTZ R178, R13, UR10, -R10.reuse ;  /* 0x0000000a0db27c23 */ /* 0x100fe2000801080a */
[--C-:B------:R-:W-:Y:S01]  /*6cc0*/  FFMA.FTZ R172, R15, UR10, -R10.reuse ;  /* 0x0000000a0fac7c23 */ /* 0x100fe2000801080a */
[--C-:B------:R-:W-:Y:S01]  /*6cd0*/  FFMA.FTZ R174, R21, UR10, -R10.reuse ;  /* 0x0000000a15ae7c23 */ /* 0x100fe2000801080a */
[----:B------:R-:W-:Y:S01]  /*6ce0*/  FMNMX.FTZ R14, R30, R25, !PT ;  /* 0x000000191e0e7209 */ /* 0x000fe20007810000 */
[--C-:B------:R-:W-:Y:S01]  /*6cf0*/  FFMA.FTZ R9, R29, UR10, -R10.reuse ;  /* 0x0000000a1d097c23 */ /* 0x100fe2000801080a */
[----:B------:R-:W-:Y:S01]  /*6d00*/  ISETP.GT.AND P3, PT, R12, 0x58, P2 ;  /* 0x000000580c00780c */ /* 0x000fe20001764270 */
[--C-:B------:R-:W-:Y:S01]  /*6d10*/  FFMA.FTZ R176, R11, UR10, -R10.reuse ;  /* 0x0000000a0bb07c23 */ /* 0x100fe2000801080a */
[----:B------:R-:W-:Y:S01]  /*6d20*/  FMNMX.FTZ R13, R31, R14, !PT ;  /* 0x0000000e1f0d7209 */ /* 0x000fe20007810000 */
[--C-:B------:R-:W-:Y:S01]  /*6d30*/  FFMA.FTZ R11, R33, UR10, -R10.reuse ;  /* 0x0000000a210b7c23 */ /* 0x100fe2000801080a */
[----:B------:R-:W-:Y:S01]  /*6d40*/  ISETP.LT.OR P4, PT, R8, 0x52, P4 ;  /* 0x000000520800780c */ /* 0x000fe20002781670 */
[--C-:B------:R-:W-:Y:S01]  /*6d50*/  FFMA.FTZ R180, R155, UR10, -R10.reuse ;  /* 0x0000000a9bb47c23 */ /* 0x100fe2000801080a */
[----:B------:R-:W-:Y:S01]  /*6d60*/  FMNMX.FTZ R14, R34, R13, !PT ;  /* 0x0000000d220e7209 */ /* 0x000fe20007810000 */
[--C-:B------:R-:W-:Y:S01]  /*6d70*/  FFMA.FTZ R13, R37, UR10, -R10.reuse ;  /* 0x0000000a250d7c23 */ /* 0x100fe2000801080a */
[----:B------:R-:W-:Y:S01]  /*6d80*/  FSEL R66, R66, -INF , !P5 ;  /* 0xff80000042427808 */ /* 0x000fe20006800000 */
[--C-:B------:R-:W-:Y:S01]  /*6d90*/  FFMA.FTZ R7, R153, UR10, -R10.reuse ;  /* 0x0000000a99077c23 */ /* 0x100fe2000801080a */
[----:B------:R-:W-:Y:S01]  /*6da0*/  FMNMX.FTZ R25, R35, R14, !PT ;  /* 0x0000000e23197209 */ /* 0x000fe20007810000 */
[----:B------:R-:W-:Y:S01]  /*6db0*/  MUFU.EX2 R180, R180 ;  /* 0x000000b400b47308 */ /* 0x000fe20000000800 */
[----:B------:R-:W-:Y:S01]  /*6dc0*/  ISETP.GT.AND P5, PT, R12, 0x59, P2 ;  /* 0x000000590c00780c */ /* 0x000fe200017a4270 */
[--C-:B------:R-:W-:Y:S01]  /*6dd0*/  FFMA.FTZ R168, R48, UR10, -R10.reuse ;  /* 0x0000000a30a87c23 */ /* 0x100fe2000801080a */
[----:B------:R-:W-:Y:S01]  /*6de0*/  FMNMX.FTZ R14, R38, R25, !PT ;  /* 0x00000019260e7209 */ /* 0x000fe20007810000 */
[--C-:B------:R-:W-:Y:S01]  /*6df0*/  FFMA.FTZ R170, R52, UR10, -R10.reuse ;  /* 0x0000000a34aa7c23 */ /* 0x100fe2000801080a */
[----:B------:R-:W-:Y:S01]  /*6e00*/  FSEL R67, R67, -INF , !P4 ;  /* 0xff80000043437808 */ /* 0x000fe20006000000 */
[--C-:B------:R-:W-:Y:S01]  /*6e10*/  FFMA.FTZ R164, R56, UR10, -R10.reuse ;  /* 0x0000000a38a47c23 */ /* 0x100fe2000801080a */
[----:B------:R-:W-:Y:S01]  /*6e20*/  FMNMX.FTZ R15, R39, R14, !PT ;  /* 0x0000000e270f7209 */ /* 0x000fe20007810000 */
[----:B------:R-:W-:Y:S01]  /*6e30*/  MUFU.EX2 R7, R7 ;  /* 0x0000000700077308 */ /* 0x000fe20000000800 */
[----:B------:R-:W-:Y:S01]  /*6e40*/  ISETP.LT.OR P3, PT, R8, 0x59, P3 ;  /* 0x000000590800780c */ /* 0x000fe20001f61670 */
[--C-:B------:R-:W-:Y:S01]  /*6e50*/  FFMA.FTZ R166, R60, UR10, -R10.reuse ;  /* 0x0000000a3ca67c23 */ /* 0x100fe2000801080a */
[----:B------:R-:W-:Y:S01]  /*6e60*/  FMNMX.FTZ R14, R42, R15, !PT ;  /* 0x0000000f2a0e7209 */ /* 0x000fe20007810000 */
[--C-:B------:R-:W-:Y:S01]  /*6e70*/  FFMA.FTZ R15, R41, UR10, -R10.reuse ;  /* 0x0000000a290f7c23 */ /* 0x100fe2000801080a */
[----:B------:R-:W-:Y:S01]  /*6e80*/  ISETP.GT.AND P4, PT, R12, 0x60, P2 ;  /* 0x000000600c00780c */ /* 0x000fe20001784270 */
[--C-:B------:R-:W-:Y:S01]  /*6e90*/  FFMA.FTZ R160, R64, UR10, -R10.reuse ;  /* 0x0000000a40a07c23 */ /* 0x100fe2000801080a */
[----:B------:R-:W-:Y:S01]  /*6ea0*/  FMNMX.FTZ R25, R43, R14, !PT ;  /* 0x0000000e2b197209 */ /* 0x000fe20007810000 */
[----:B------:R-:W-:Y:S01]  /*6eb0*/  MUFU.EX2 R182, R182 ;  /* 0x000000b600b67308 */ /* 0x000fe20000000800 */
        /* <DEDUP_REMOVED lines=17> */
[----:B------:R-:W-:Y:S01]  /*6fd0*/  FFMA.FTZ R154, R84, UR10, -R10 ;  /* 0x0000000a549a7c23 */ /* 0x000fe2000801080a */
[----:B------:R-:W-:-:S02]  /*6fe0*/  FMNMX.FTZ R14, R54, R25, !PT ;  /* 0x00000019360e7209 */ /* 0x000fc40007810000 */
[----:B------:R-:W-:Y:S02]  /*6ff0*/  ISETP.GT.AND P5, PT, R12, 0x68, P2 ;  /* 0x000000680c00780c */ /* 0x000fe400017a4270 */
[----:B------:R-:W-:Y:S01]  /*7000*/  FMNMX.FTZ R25, R55, R14, !PT ;  /* 0x0000000e37197209 */ /* 0x000fe20007810000 */
[----:B------:R-:W-:Y:S01]  /*7010*/  MUFU.EX2 R11, R11 ;  /* 0x0000000b000b7308 */ /* 0x000fe20000000800 */
[----:B------:R-:W-:Y:S02]  /*7020*/  ISETP.LT.OR P3, PT, R8, 0x62, P3 ;  /* 0x000000620800780c */ /* 0x000fe40001f61670 */
[----:B------:R-:W-:Y:S01]  /*7030*/  FMNMX.FTZ R14, R58, R25, !PT ;  /* 0x000000193a0e7209 */ /* 0x000fe20007810000 */
[--C-:B------:R-:W-:Y:S01]  /*7040*/  FFMA.FTZ R25, R49, UR10, -R10.reuse ;  /* 0x0000000a31197c23 */ /* 0x100fe2000801080a */
[----:B------:R-:W-:Y:S01]  /*7050*/  FSEL R74, R74, -INF , !P4 ;  /* 0xff8000004a4a7808 */ /* 0x000fe20006000000 */
[----:B------:R-:W-:Y:S01]  /*7060*/  FFMA.FTZ R49, R73, UR10, -R10 ;  /* 0x0000000a49317c23 */ /* 0x000fe2000801080a */
[----:B------:R-:W-:Y:S01]  /*7070*/  FMNMX.FTZ R29, R59, R14, !PT ;  /* 0x0000000e3b1d7209 */ /* 0x000fe20007810000 */
[----:B------:R-:W-:Y:S01]  /*7080*/  MUFU.EX2 R178, R178 ;  /* 0x000000b200b27308 */ /* 0x000fe20000000800 */
[----:B------:R-:W-:-:S02]  /*7090*/  ISETP.GT.AND P4, PT, R12, 0x69, P2 ;  /* 0x000000690c00780c */ /* 0x000fc40001784270 */
[----:B------:R-:W-:Y:S02]  /*70a0*/  FMNMX.FTZ R14, R62, R29, !PT ;  /* 0x0000001d3e0e7209 */ /* 0x000fe40007810000 */
[----:B------:R-:W-:Y:S02]  /*70b0*/  FSEL R75, R75, -INF , !P3 ;  /* 0xff8000004b4b7808 */ /* 0x000fe40005800000 */
[----:B------:R-:W-:Y:S01]  /*70c0*/  FMNMX.FTZ R29, R63, R14, !PT ;  /* 0x0000000e3f1d7209 */ /* 0x000fe20007810000 */
[----:B------:R-:W-:Y:S01]  /*70d0*/  MUFU.EX2 R13, R13 ;  /* 0x0000000d000d7308 */ /* 0x000fe20000000800 */
[----:B------:R-:W-:Y:S02]  /*70e0*/  ISETP.LT.OR P5, PT, R8, 0x69, P5 ;  /* 0x000000690800780c */ /* 0x000fe40002fa1670 */
[----:B------:R-:W-:Y:S01]  /*70f0*/  FMNMX.FTZ R14, R66, R29, !PT ;  /* 0x0000001d420e7209 */ /* 0x000fe20007810000 */
[----:B------:R-:W-:Y:S01]  /*7100*/  FFMA.FTZ R29, R53, UR10, -R10 ;  /* 0x0000000a351d7c23 */ /* 0x000fe2000801080a */
[----:B------:R-:W-:-:S02]  /*7110*/  ISETP.LT.OR P4, PT, R8, 0x6a, P4 ;  /* 0x0000006a0800780c */ /* 0x000fc40002781670 */
[----:B------:R-:W-:Y:S01]  /*7120*/  FMNMX.FTZ R33, R67, R14, !PT ;  /* 0x0000000e43217209 */ /* 0x000fe20007810000 */
[----:B------:R-:W-:Y:S01]  /*7130*/  MUFU.EX2 R172, R172 ;  /* 0x000000ac00ac7308 */ /* 0x000fe20000000800 */
[----:B------:R-:W-:Y:S02]  /*7140*/  ISETP.GT.AND P3, PT, R12, 0x70, P2 ;  /* 0x000000700c00780c */ /* 0x000fe40001764270 */
[----:B------:R-:W-:Y:S02]  /*7150*/  FMNMX.FTZ R14, R70, R33, !PT ;  /* 0x00000021460e7209 */ /* 0x000fe40007810000 */
[----:B------:R-:W-:Y:S02]  /*7160*/  FSEL R78, R78, -INF , !P5 ;  /* 0xff8000004e4e7808 */ /* 0x000fe40006800000 */
[----:B------:R-:W-:Y:S01]  /*7170*/  FMNMX.FTZ R33, R71, R14, !PT ;  /* 0x0000000e47217209 */ /* 0x000fe20007810000 */
[----:B------:R-:W-:Y:S01]  /*7180*/  MUFU.EX2 R15, R15 ;  /* 0x0000000f000f7308 */ /* 0x000fe20000000800 */
[----:B------:R-:W-:-:S02]  /*7190*/  FSEL R79, R79, -INF , !P4 ;  /* 0xff8000004f4f7808 */ /* 0x000fc40006000000 */
[----:B------:R-:W-:Y:S01]  /*71a0*/  FMNMX.FTZ R14, R74, R33, !PT ;  /* 0x000000214a0e7209 */ /* 0x000fe20007810000 */
[--C-:B------:R-:W-:Y:S01]  /*71b0*/  FFMA.FTZ R33, R57, UR10, -R10.reuse ;  /* 0x0000000a39217c23 */ /* 0x100fe2000801080a */
[C---:B------:R-:W-:Y:S01]  /*71c0*/  ISETP.GT.AND P5, PT, R12.reuse, 0x71, P2 ;  /* 0x000000710c00780c */ /* 0x040fe200017a4270 */
[----:B------:R-:W-:Y:S01]  /*71d0*/  FFMA.FTZ R57, R81, UR10, -R10 ;  /* 0x0000000a51397c23 */ /* 0x000fe2000801080a */
[----:B------:R-:W-:Y:S01]  /*71e0*/  FMNMX.FTZ R37, R75, R14, !PT ;  /* 0x0000000e4b257209 */ /* 0x000fe20007810000 */
[----:B------:R-:W-:Y:S01]  /*71f0*/  MUFU.EX2 R174, R174 ;  /* 0x000000ae00ae7308 */ /* 0x000fe20000000800 */
[C---:B------:R-:W-:Y:S02]  /*7200*/  ISETP.GT.AND P4, PT, R12.reuse, 0x78, P2 ;  /* 0x000000780c00780c */ /* 0x040fe40001784270 */
[----:B------:R-:W-:Y:S02]  /*7210*/  ISETP.GT.AND P2, PT, R12, 0x79, P2 ;  /* 0x000000790c00780c */ /* 0x000fe40001744270 */
[----:B------:R-:W-:-:S02]  /*7220*/  ISETP.LT.OR P3, PT, R8, 0x71, P3 ;  /* 0x000000710800780c */ /* 0x000fc40001f61670 */
[----:B------:R-:W-:Y:S01]  /*7230*/  FMNMX.FTZ R12, R78, R37, !PT ;  /* 0x000000254e0c7209 */ /* 0x000fe20007810000 */
[----:B------:R-:W-:Y:S01]  /*7240*/  MUFU.EX2 R21, R21 ;  /* 0x0000001500157308 */ /* 0x000fe20000000800 */
[----:B------:R-:W-:Y:S02]  /*7250*/  ISETP.LT.OR P5, PT, R8, 0x72, P5 ;  /* 0x000000720800780c */ /* 0x000fe40002fa1670 */
[----:B------:R-:W-:Y:S02]  /*7260*/  FSEL R82, R82, -INF , !P3 ;  /* 0xff80000052527808 */ /* 0x000fe40005800000 */
[----:B------:R-:W-:Y:S02]  /*7270*/  FMNMX.FTZ R37, R79, R12, !PT ;  /* 0x0000000c4f257209 */ /* 0x000fe40007810000 */
[----:B------:R-:W-:Y:S01]  /*7280*/  ISETP.LT.OR P4, PT, R8, 0x79, P4 ;  /* 0x000000790800780c */ /* 0x000fe20002781670 */
[----:B------:R-:W-:Y:S01]  /*7290*/  MUFU.EX2 R168, R168 ;  /* 0x000000a800a87308 */ /* 0x000fe20000000800 */
[----:B------:R-:W-:-:S02]  /*72a0*/  FSEL R83, R83, -INF , !P5 ;  /* 0xff80000053537808 */ /* 0x000fc40006800000 */
[----:B------:R-:W-:Y:S01]  /*72b0*/  FMNMX.FTZ R12, R82, R37, !PT ;  /* 0x00000025520c7209 */ /* 0x000fe20007810000 */
[--C-:B------:R-:W-:Y:S01]  /*72c0*/  FFMA.FTZ R37, R61, UR10, -R10.reuse ;  /* 0x0000000a3d257c23 */ /* 0x100fe2000801080a */
[----:B------:R-:W-:Y:S02]  /*72d0*/  ISETP.LT.OR P2, PT, R8, 0x7a, P2 ;  /* 0x0000007a0800780c */ /* 0x000fe40001741670 */
[----:B------:R-:W-:Y:S01]  /*72e0*/  FSEL R86, R86, -INF , !P4 ;  /* 0xff80000056567808 */ /* 0x000fe20006000000 */
[----:B------:R-:W-:Y:S01]  /*72f0*/  MUFU.EX2 R25, R25 ;  /* 0x0000001900197308 */ /* 0x000fe20000000800 */
[----:B------:R-:W-:Y:S02]  /*7300*/  FMNMX.FTZ R41, R83, R12, !PT ;  /* 0x0000000c53297209 */ /* 0x000fe40007810000 */
[----:B------:R-:W-:Y:S02]  /*7310*/  FSEL R87, R87, -INF , !P2 ;  /* 0xff80000057577808 */ /* 0x000fe40005000000 */
[----:B------:R-:W-:Y:S01]  /*7320*/  FMNMX.FTZ R8, R86, R41, !PT ;  /* 0x0000002956087209 */ /* 0x000fe20007810000 */
[----:B------:R-:W-:Y:S01]  /*7330*/  FFMA.FTZ R41, R65, UR10, -R10 ;  /* 0x0000000a41297c23 */ /* 0x000fe2000801080a */
[----:B------:R-:W-:Y:S01]  /*7340*/  FSEL R65, R6, RZ, P6 ;  /* 0x000000ff06417208 */ /* 0x000fe20003000000 */
[----:B------:R-:W-:Y:S01]  /*7350*/  MUFU.EX2 R170, R170 ;  /* 0x000000aa00aa7308 */ /* 0x000fe20000000800 */
[----:B------:R-:W-:-:S03]  /*7360*/  FMNMX.FTZ R8, R87, R8, !PT ;  /* 0x0000000857087209 */ /* 0x000fc60007810000 */
[----:B------:R-:W-:Y:S02]  /*7370*/  FADD.FTZ R65, -R65, R0 ;  /* 0x0000000041417221 */ /* 0x000fe40000010100 */
[----:B------:R-:W0:Y:S02]  /*7380*/  SHFL.BFLY PT, R53, R8, 0x2, 0x1f ;  /* 0x0c401f0008357f89 */ /* 0x000e2400000e0000 */
[----:B------:R-:W-:Y:S01]  /*7390*/  FMUL.FTZ R65, R65, UR10 ;  /* 0x0000000a41417c20 */ /* 0x000fe20008410000 */
[----:B------:R-:W-:Y:S08]  /*73a0*/  MUFU.EX2 R29, R29 ;  /* 0x0000001d001d7308 */ /* 0x000ff00000000800 */
[----:B------:R-:W1:Y:S08]  /*73b0*/  MUFU.EX2 R65, R65 ;  /* 0x0000004100417308 */ /* 0x000e700000000800 */
[----:B------:R-:W2:Y:S01]  /*73c0*/  MUFU.EX2 R164, R164 ;  /* 0x000000a400a47308 */ /* 0x000ea20000000800 */
[----:B0-----:R-:W-:Y:S01]  /*73d0*/  FMNMX.FTZ R12, R8, R53, !PT ;  /* 0x00000035080c7209 */ /* 0x001fe20007810000 */
[--C-:B------:R-:W-:Y:S01]  /*73e0*/  FFMA.FTZ R53, R77, UR10, -R10.reuse ;  /* 0x0000000a4d357c23 */ /* 0x100fe2000801080a */
[----:B------:R-:W-:-:S05]  /*73f0*/  FFMA.FTZ R10, R85, UR10, -R10 ;  /* 0x0000000a550a7c23 */ /* 0x000fca000801080a */
[----:B------:R-:W0:Y:S01]  /*7400*/  MUFU.EX2 R33, R33 ;  /* 0x0000002100217308 */ /* 0x000e220000000800 */
[-C--:B-1----:R-:W-:Y:S01]  /*7410*/  FMUL.FTZ R88, R88, R65.reuse ;  /* 0x0000004158587220 */ /* 0x082fe20000410000 */
[----:B------:R-:W1:Y:S01]  /*7420*/  SHFL.BFLY PT, R61, R12, 0x1, 0x1f ;  /* 0x0c201f000c3d7f89 */ /* 0x000e6200000e0000 */
[-C--:B------:R-:W-:Y:S01]  /*7430*/  FMUL.FTZ R89, R89, R65.reuse ;  /* 0x0000004159597220 */ /* 0x080fe20000410000 */
[-C--:B------:R-:W-:Y:S01]  /*7440*/  FMUL.FTZ R92, R92, R65.reuse ;  /* 0x000000415c5c7220 */ /* 0x080fe20000410000 */
[-C--:B------:R-:W-:Y:S01]  /*7450*/  FMUL.FTZ R93, R93, R65.reuse ;  /* 0x000000415d5d7220 */ /* 0x080fe20000410000 */
[-C--:B------:R-:W-:Y:S01]  /*7460*/  FMUL.FTZ R96, R96, R65.reuse ;  /* 0x0000004160607220 */ /* 0x080fe20000410000 */
[-C--:B------:R-:W-:Y:S01]  /*7470*/  FMUL.FTZ R97, R97, R65.reuse ;  /* 0x0000004161617220 */ /* 0x080fe20000410000 */
[----:B------:R-:W3:Y:S01]  /*7480*/  MUFU.EX2 R166, R166 ;  /* 0x000000a600a67308 */ /* 0x000ee20000000800 */
        /* <DEDUP_REMOVED lines=16> */
[----:B------:R-:W-:Y:S01]  /*7590*/  FMUL.FTZ R128, R128, R65 ;  /* 0x0000004180807220 */ /* 0x000fe20000410000 */
[----:B-1----:R-:W-:Y:S01]  /*75a0*/  FMNMX.FTZ R8, R12, R61, !PT ;  /* 0x0000003d0c087209 */ /* 0x002fe20007810000 */
[-C--:B------:R-:W-:Y:S01]  /*75b0*/  FMUL.FTZ R129, R129, R65.reuse ;  /* 0x0000004181817220 */ /* 0x080fe20000410000 */
[-C--:B------:R-:W-:Y:S01]  /*75c0*/  FMUL.FTZ R132, R132, R65.reuse ;  /* 0x0000004184847220 */ /* 0x080fe20000410000 */
[-C--:B------:R-:W-:Y:S01]  /*75d0*/  FMUL.FTZ R133, R133, R65.reuse ;  /* 0x0000004185857220 */ /* 0x080fe20000410000 */
[C---:B------:R-:W-:Y:S01]  /*75e0*/  FSETP.NEU.FTZ.AND P2, PT, R8.reuse, -INF , PT ;  /* 0xff8000000800780b */ /* 0x040fe20003f5d000 */
[----:B------:R-:W-:Y:S01]  /*75f0*/  FMUL.FTZ R24, R8, UR10 ;  /* 0x0000000a08187c20 */ /* 0x000fe20008410000 */
[----:B------:R1:W-:Y:S01]  /*7600*/  MUFU.EX2 R61, R10 ;  /* 0x0000000a003d7308 */ /* 0x0003e20000000800 */
[-C--:B------:R-:W-:Y:S01]  /*7610*/  FMUL.FTZ R136, R136, R65.reuse ;  /* 0x0000004188887220 */ /* 0x080fe20000410000 */
[-C--:B------:R-:W-:Y:S01]  /*7620*/  FMUL.FTZ R137, R137, R65.reuse ;  /* 0x0000004189897220 */ /* 0x080fe20000410000 */
[-C--:B------:R-:W-:Y:S01]  /*7630*/  FMUL.FTZ R140, R140, R65.reuse ;  /* 0x000000418c8c7220 */ /* 0x080fe20000410000 */
[----:B------:R-:W-:Y:S01]  /*7640*/  FSEL R24, R24, RZ, P2 ;  /* 0x000000ff18187208 */ /* 0x000fe20001000000 */
[-C--:B------:R-:W-:Y:S01]  /*7650*/  FMUL.FTZ R141, R141, R65.reuse ;  /* 0x000000418d8d7220 */ /* 0x080fe20000410000 */
[-C--:B------:R-:W-:Y:S01]  /*7660*/  FMUL.FTZ R144, R144, R65.reuse ;  /* 0x0000004190907220 */ /* 0x080fe20000410000 */
[----:B------:R-:W-:Y:S01]  /*7670*/  FMUL.FTZ R145, R145, R65 ;  /* 0x0000004191917220 */ /* 0x000fe20000410000 */
[----:B------:R-:W-:Y:S01]  /*7680*/  MUFU.EX2 R41, R41 ;  /* 0x0000002900297308 */ /* 0x000fe20000000800 */
[----:B------:R-:W-:Y:S01]  /*7690*/  FFMA.FTZ R181, R26, UR10, -R24 ;  /* 0x0000000a1ab57c23 */ /* 0x000fe20008010818 */
[----:B------:R-:W-:Y:S01]  /*76a0*/  FFMA.FTZ R26, R65, R3, R180 ;  /* 0x00000003411a7223 */ /* 0x000fe200000100b4 */
[--C-:B------:R-:W-:Y:S01]  /*76b0*/  FFMA.FTZ R177, R34, UR10, -R24.reuse ;  /* 0x0000000a22b17c23 */ /* 0x100fe20008010818 */
[--C-:B------:R-:W-:Y:S01]  /*76c0*/  FFMA.FTZ R0, R27, UR10, -R24.reuse ;  /* 0x0000000a1b007c23 */ /* 0x100fe20008010818 */
[----:B------:R-:W-:Y:S01]  /*76d0*/  FFMA.FTZ R183, R30, UR10, -R24 ;  /* 0x0000000a1eb77c23 */ /* 0x000fe20008010818 */
[----:B------:R-:W-:Y:S01]  /*76e0*/  FADD.FTZ R3, R7, R26 ;  /* 0x0000001a07037221 */ /* 0x000fe20000010000 */
[--C-:B-1----:R-:W-:Y:S01]  /*76f0*/  FFMA.FTZ R10, R31, UR10, -R24.reuse ;  /* 0x0000000a1f0a7c23 */ /* 0x102fe20008010818 */
[----:B------:R-:W-:Y:S01]  /*7700*/  MUFU.EX2 R181, R181 ;  /* 0x000000b500b57308 */ /* 0x000fe20000000800 */
[--C-:B------:R-:W-:Y:S01]  /*7710*/  FFMA.FTZ R12, R35, UR10, -R24.reuse ;  /* 0x0000000a230c7c23 */ /* 0x100fe20008010818 */
[----:B------:R-:W-:Y:S01]  /*7720*/  FADD.FTZ R28, R182, R3 ;  /* 0x00000003b61c7221 */ /* 0x000fe20000010000 */
[--C-:B------:R-:W-:Y:S01]  /*7730*/  FFMA.FTZ R179, R38, UR10, -R24.reuse ;  /* 0x0000000a26b37c23 */ /* 0x100fe20008010818 */
[--C-:B------:R-:W-:Y:S01]  /*7740*/  FFMA.FTZ R14, R39, UR10, -R24.reuse ;  /* 0x0000000a270e7c23 */ /* 0x100fe20008010818 */
[----:B------:R-:W-:Y:S01]  /*7750*/  FFMA.FTZ R173, R42, UR10, -R24 ;  /* 0x0000000a2aad7c23 */ /* 0x000fe20008010818 */
[----:B------:R-:W-:Y:S01]  /*7760*/  FADD.FTZ R3, R9, R28 ;  /* 0x0000001c09037221 */ /* 0x000fe20000010000 */
[--C-:B------:R-:W-:Y:S01]  /*7770*/  FFMA.FTZ R20, R43, UR10, -R24.reuse ;  /* 0x0000000a2b147c23 */ /* 0x100fe20008010818 */
        /* <DEDUP_REMOVED lines=23> */
[----:B------:R-:W-:Y:S01]  /*78f0*/  FSEL R28, R8, RZ, P2 ;  /* 0x000000ff081c7208 */ /* 0x000fe20001000000 */
[----:B------:R-:W-:Y:S01]  /*7900*/  MUFU.EX2 R162, R162 ;  /* 0x000000a200a27308 */ /* 0x000fe20000000800 */
[--C-:B------:R-:W-:Y:S01]  /*7910*/  FFMA.FTZ R75, R75, UR10, -R24.reuse ;  /* 0x0000000a4b4b7c23 */ /* 0x100fe20008010818 */
[----:B------:R-:W-:Y:S01]  /*7920*/  FADD.FTZ R34, R174, R3 ;  /* 0x00000003ae227221 */ /* 0x000fe20000010000 */
[--C-:B------:R-:W-:Y:S01]  /*7930*/  FFMA.FTZ R78, R78, UR10, -R24.reuse ;  /* 0x0000000a4e4e7c23 */ /* 0x100fe20008010818 */
[----:B------:R-:W-:Y:S01]  /*7940*/  FADD.FTZ R28, -R28, R5 ;  /* 0x000000051c1c7221 */ /* 0x000fe20000010100 */
[----:B------:R-:W-:Y:S01]  /*7950*/  FFMA.FTZ R79, R79, UR10, -R24 ;  /* 0x0000000a4f4f7c23 */ /* 0x000fe20008010818 */
[----:B------:R-:W-:Y:S01]  /*7960*/  FADD.FTZ R3, R21, R34 ;  /* 0x0000002215037221 */ /* 0x000fe20000010000 */
[--C-:B------:R-:W-:Y:S01]  /*7970*/  FFMA.FTZ R82, R82, UR10, -R24.reuse ;  /* 0x0000000a52527c23 */ /* 0x100fe20008010818 */
[----:B------:R-:W-:Y:S01]  /*7980*/  FMUL.FTZ R28, R28, UR10 ;  /* 0x0000000a1c1c7c20 */ /* 0x000fe20008410000 */
[----:B------:R-:W-:Y:S01]  /*7990*/  MUFU.EX2 R177, R177 ;  /* 0x000000b100b17308 */ /* 0x000fe20000000800 */
[----:B------:R-:W-:Y:S01]  /*79a0*/  FADD.FTZ R34, R168, R3 ;  /* 0x00000003a8227221 */ /* 0x000fe20000010000 */
[--C-:B------:R-:W-:Y:S01]  /*79b0*/  FFMA.FTZ R83, R83, UR10, -R24.reuse ;  /* 0x0000000a53537c23 */ /* 0x100fe20008010818 */
[----:B------:R-:W-:Y:S01]  /*79c0*/  FFMA.FTZ R86, R86, UR10, -R24 ;  /* 0x0000000a56567c23 */ /* 0x000fe20008010818 */
[----:B------:R-:W-:-:S02]  /*79d0*/  IMAD.U32 R27, RZ, RZ, UR47 ;  /* 0x0000002fff1b7e24 */ /* 0x000fc4000f8e00ff */
[----:B------:R-:W-:Y:S01]  /*79e0*/  FADD.FTZ R3, R25, R34 ;  /* 0x0000002219037221 */ /* 0x000fe20000010000 */
[--C-:B------:R-:W-:Y:S01]  /*79f0*/  FFMA.FTZ R34, R59, UR10, -R24.reuse ;  /* 0x0000000a3b227c23 */ /* 0x100fe20008010818 */
[----:B------:R-:W-:Y:S01]  /*7a00*/  FFMA.FTZ R24, R87, UR10, -R24 ;  /* 0x0000000a57187c23 */ /* 0x000fe20008010818 */
[----:B------:R-:W1:Y:S01]  /*7a10*/  MUFU.EX2 R28, R28 ;  /* 0x0000001c001c7308 */ /* 0x000e620000000800 */
[----:B------:R-:W-:Y:S01]  /*7a20*/  FADD.FTZ R36, R170, R3 ;  /* 0x00000003aa247221 */ /* 0x000fe20000010000 */
[----:B------:R-:W-:Y:S01]  /*7a30*/  @!P1 LEA R27, R27, UR41, 0x3 ;  /* 0x000000291b1b9c11 */ /* 0x000fe2000f8e18ff */
[----:B------:R-:W-:Y:S01]  /*7a40*/  UMOV UR47, UR59 ;  /* 0x0000003b002f7c82 */ /* 0x000fe20008000000 */
[----:B------:R-:W-:Y:S01]  /*7a50*/  ISETP.GT.AND P2, PT, R4, UR60, PT ;  /* 0x0000003c04007c0c */ /* 0x000fe2000bf44270 */
[----:B------:R-:W-:Y:S01]  /*7a60*/  FADD.FTZ R3, R29, R36 ;  /* 0x000000241d037221 */ /* 0x000fe20000010000 */
[----:B------:R-:W-:Y:S01]  /*7a70*/  F2FP.F16.F32.PACK_AB R180, R7, R180 ;  /* 0x000000b407b4723e */ /* 0x000fe200000000ff */
[----:B------:R-:W-:Y:S01]  /*7a80*/  @!P1 VIADD R27, R27, 0x28860 ;  /* 0x000288601b1b9836 */ /* 0x000fe20000000000 */
[----:B------:R-:W4:Y:S01]  /*7a90*/  MUFU.EX2 R45, R45 ;  /* 0x0000002d002d7308 */ /* 0x000f220000000800 */
[----:B--2---:R-:W-:Y:S01]  /*7aa0*/  FADD.FTZ R36, R164, R3 ;  /* 0x00000003a4247221 */ /* 0x004fe20000010000 */
[----:B------:R-:W-:Y:S01]  /*7ab0*/  F2FP.F16.F32.PACK_AB R182, R9, R182 ;  /* 0x000000b609b6723e */ /* 0x000fe200000000ff */
[-C--:B------:R-:W-:Y:S01]  /*7ac0*/  FMUL.FTZ R148, R148, R65.reuse ;  /* 0x0000004194947220 */ /* 0x080fe20000410000 */
[----:B------:R-:W-:Y:S01]  /*7ad0*/  @!P1 PRMT R27, RZ, 0x654, R27 ;  /* 0x00000654ff1b9816 */ /* 0x000fe2000000001b */
[----:B0-----:R-:W-:Y:S01]  /*7ae0*/  FADD.FTZ R3, R33, R36 ;  /* 0x0000002421037221 */ /* 0x001fe20000010000 */
[----:B------:R-:W-:Y:S01]  /*7af0*/  F2FP.F16.F32.PACK_AB R176, R11, R176 ;  /* 0x000000b00bb0723e */ /* 0x000fe200000000ff */
[----:B------:R-:W-:Y:S01]  /*7b00*/  FMUL.FTZ R149, R149, R65 ;  /* 0x0000004195957220 */ /* 0x000fe20000410000 */
[----:B------:R-:W0:Y:S01]  /*7b10*/  MUFU.EX2 R12, R12 ;  /* 0x0000000c000c7308 */ /* 0x000e220000000800 */
[----:B---3--:R-:W-:Y:S01]  /*7b20*/  FADD.FTZ R36, R166, R3 ;  /* 0x00000003a6247221 */ /* 0x008fe20000010000 */
[----:B-1----:R-:W-:Y:S01]  /*7b30*/  FFMA.FTZ R3, R28, R2, R181 ;  /* 0x000000021c037223 */ /* 0x002fe200000100b5 */
[----:B------:R1:W-:Y:S01]  /*7b40*/  @!P1 SYNCS.ARRIVE.TRANS64.RED.A1T0 RZ, [R27+URZ], RZ ;  /* 0x000000ff1bff99a7 */ /* 0x0003e2000810043f */
[C---:B------:R-:W-:Y:S01]  /*7b50*/  F2FP.F16.F32.PACK_AB R181, R0.reuse, R181 ;  /* 0x000000b500b5723e */ /* 0x040fe200000000ff */
[----:B------:R-:W-:Y:S01]  /*7b60*/  FADD.FTZ R5, R37, R36 ;  /* 0x0000002425057221 */ /* 0x000fe20000010000 */
[----:B------:R-:W-:Y:S01]  /*7b70*/  FADD.FTZ R2, R0, R3 ;  /* 0x0000000300027221 */ /* 0x000fe20000010000 */
[----:B------:R-:W-:Y:S01]  /*7b80*/  F2FP.F16.F32.PACK_AB R178, R13, R178 ;  /* 0x000000b20db2723e */ /* 0x000fe200000000ff */
[----:B------:R-:W2:Y:S01]  /*7b90*/  MUFU.EX2 R156, R156 ;  /* 0x0000009c009c7308 */ /* 0x000ea20000000800 */
[----:B------:R-:W-:Y:S01]  /*7ba0*/  FADD.FTZ R36, R160, R5 ;  /* 0x00000005a0247221 */ /* 0x000fe20000010000 */
[----:B------:R-:W-:Y:S01]  /*7bb0*/  FADD.FTZ R3, R183, R2 ;  /* 0x00000002b7037221 */ /* 0x000fe20000010000 */
[----:B------:R-:W-:Y:S01]  /*7bc0*/  F2FP.F16.F32.PACK_AB R172, R15, R172 ;  /* 0x000000ac0fac723e */ /* 0x000fe200000000ff */
[----:B------:R-:W-:-:S02]  /*7bd0*/  VIADD R4, R4, 0xffffffff ;  /* 0xffffffff04047836 */ /* 0x000fc40000000000 */
        /* <DEDUP_REMOVED lines=8> */
[----:B----4-:R-:W-:Y:S01]  /*7c60*/  FADD.FTZ R5, R45, R38 ;  /* 0x000000262d057221 */ /* 0x010fe20000010000 */
[----:B0-----:R-:W-:Y:S01]  /*7c70*/  FADD.FTZ R36, R12, R3 ;  /* 0x000000030c247221 */ /* 0x001fe20000010000 */
[----:B------:R-:W-:Y:S01]  /*7c80*/  F2FP.F16.F32.PACK_AB R170, R29, R170 ;  /* 0x000000aa1daa723e */ /* 0x000fe200000000ff */
[----:B------:R-:W0:Y:S01]  /*7c90*/  MUFU.EX2 R49, R49 ;  /* 0x0000003100317308 */ /* 0x000e220000000800 */
[----:B--2---:R-:W-:Y:S01]  /*7ca0*/  FADD.FTZ R38, R156, R5 ;  /* 0x000000059c267221 */ /* 0x004fe20000010000 */
[----:B------:R-:W-:Y:S01]  /*7cb0*/  F2FP.F16.F32.PACK_AB R164, R33, R164 ;  /* 0x000000a421a4723e */ /* 0x000fe200000000ff */
[----:B------:R-:W-:Y:S01]  /*7cc0*/  FMUL.FTZ R91, R91, R28 ;  /* 0x0000001c5b5b7220 */ /* 0x000fe20000410000 */
[----:B------:R-:W-:Y:S01]  /*7cd0*/  F2FP.F16.F32.PACK_AB R166, R37, R166 ;  /* 0x000000a625a6723e */ /* 0x000fe200000000ff */
[----:B------:R-:W-:Y:S01]  /*7ce0*/  FMUL.FTZ R94, R94, R28 ;  /* 0x0000001c5e5e7220 */ /* 0x000fe20000410000 */
[----:B------:R-:W-:Y:S01]  /*7cf0*/  F2FP.F16.F32.PACK_AB R160, R41, R160 ;  /* 0x000000a029a0723e */ /* 0x000fe200000000ff */
[----:B------:R-:W-:Y:S01]  /*7d00*/  FMUL.FTZ R95, R95, R28 ;  /* 0x0000001c5f5f7220 */ /* 0x000fe20000410000 */
[----:B------:R-:W2:Y:S01]  /*7d10*/  MUFU.EX2 R14, R14 ;  /* 0x0000000e000e7308 */ /* 0x000ea20000000800 */
[----:B---3--:R-:W-:Y:S01]  /*7d20*/  FADD.FTZ R3, R179, R36 ;  /* 0x00000024b3037221 */ /* 0x008fe20000010000 */
[----:B------:R-:W-:Y:S01]  /*7d30*/  F2FP.F16.F32.PACK_AB R162, R45, R162 ;  /* 0x000000a22da2723e */ /* 0x000fe200000000ff */
[-C--:B------:R-:W-:Y:S01]  /*7d40*/  FMUL.FTZ R98, R98, R28.reuse ;  /* 0x0000001c62627220 */ /* 0x080fe20000410000 */
[----:B------:R-:W-:Y:S01]  /*7d50*/  F2FP.F16.F32.PACK_AB R183, R10, R183 ;  /* 0x000000b70ab7723e */ /* 0x000fe200000000ff */
[-C--:B------:R-:W-:Y:S01]  /*7d60*/  FMUL.FTZ R99, R99, R28.reuse ;  /* 0x0000001c63637220 */ /* 0x080fe20000410000 */
[----:B------:R-:W-:Y:S01]  /*7d70*/  F2FP.F16.F32.PACK_AB R177, R12, R177 ;  /* 0x000000b10cb1723e */ /* 0x000fe200000000ff */
[----:B------:R-:W-:Y:S01]  /*7d80*/  FMUL.FTZ R102, R102, R28 ;  /* 0x0000001c66667220 */ /* 0x000fe20000410000 */
[----:B------:R-:W3:Y:S01]  /*7d90*/  MUFU.EX2 R158, R158 ;  /* 0x0000009e009e7308 */ /* 0x000ee20000000800 */
        /* <DEDUP_REMOVED lines=8> */
[C---:B--2---:R-:W-:Y:S01]  /*7e20*/  FADD.FTZ R36, R14.reuse, R3 ;  /* 0x000000030e247221 */ /* 0x044fe20000010000 */
[----:B------:R-:W-:Y:S01]  /*7e30*/  F2FP.F16.F32.PACK_AB R179, R14, R179 ;  /* 0x000000b30eb3723e */ /* 0x000fe200000000ff */
[-C--:B------:R-:W-:Y:S01]  /*7e40*/  FMUL.FTZ R114, R114, R28.reuse ;  /* 0x0000001c72727220 */ /* 0x080fe20000410000 */
[-C--:B------:R-:W-:Y:S01]  /*7e50*/  FMUL.FTZ R115, R115, R28.reuse ;  /* 0x0000001c73737220 */ /* 0x080fe20000410000 */
[-C--:B------:R-:W-:Y:S01]  /*7e60*/  FMUL.FTZ R118, R118, R28.reuse ;  /* 0x0000001c76767220 */ /* 0x080fe20000410000 */
[-C--:B------:R-:W-:Y:S01]  /*7e70*/  FMUL.FTZ R119, R119, R28.reuse ;  /* 0x0000001c77777220 */ /* 0x080fe20000410000 */
[-C--:B------:R-:W-:Y:S01]  /*7e80*/  FMUL.FTZ R122, R122, R28.reuse ;  /* 0x0000001c7a7a7220 */ /* 0x080fe20000410000 */
[----:B------:R-:W2:Y:S01]  /*7e90*/  MUFU.EX2 R53, R53 ;  /* 0x0000003500357308 */ /* 0x000ea20000000800 */
[----:B---3--:R-:W-:Y:S01]  /*7ea0*/  FADD.FTZ R38, R158, R5 ;  /* 0x000000059e267221 */ /* 0x008fe20000010000 */
[-C--:B------:R-:W-:Y:S01]  /*7eb0*/  FMUL.FTZ R123, R123, R28.reuse ;  /* 0x0000001c7b7b7220 */ /* 0x080fe20000410000 */
[-C--:B------:R-:W-:Y:S01]  /*7ec0*/  FMUL.FTZ R126, R126, R28.reuse ;  /* 0x0000001c7e7e7220 */ /* 0x080fe20000410000 */
[-C--:B------:R-:W-:Y:S01]  /*7ed0*/  FMUL.FTZ R127, R127, R28.reuse ;  /* 0x0000001c7f7f7220 */ /* 0x080fe20000410000 */
[-C--:B------:R-:W-:Y:S01]  /*7ee0*/  FMUL.FTZ R130, R130, R28.reuse ;  /* 0x0000001c82827220 */ /* 0x080fe20000410000 */
[-C--:B------:R-:W-:Y:S01]  /*7ef0*/  FMUL.FTZ R131, R131, R28.reuse ;  /* 0x0000001c83837220 */ /* 0x080fe20000410000 */
[-C--:B------:R-:W-:Y:S01]  /*7f00*/  FMUL.FTZ R134, R134, R28.reuse ;  /* 0x0000001c86867220 */ /* 0x080fe20000410000 */
[----:B------:R-:W3:Y:S01]  /*7f10*/  MUFU.EX2 R20, R20 ;  /* 0x0000001400147308 */ /* 0x000ee20000000800 */
[----:B0-----:R-:W-:Y:S01]  /*7f20*/  FADD.FTZ R3, R173, R36 ;  /* 0x00000024ad037221 */ /* 0x001fe20000010000 */
[-C--:B------:R-:W-:Y:S01]  /*7f30*/  FMUL.FTZ R135, R135, R28.reuse ;  /* 0x0000001c87877220 */ /* 0x080fe20000410000 */
[-C--:B------:R-:W-:Y:S01]  /*7f40*/  FMUL.FTZ R138, R138, R28.reuse ;  /* 0x0000001c8a8a7220 */ /* 0x080fe20000410000 */
[-C--:B------:R-:W-:Y:S01]  /*7f50*/  FMUL.FTZ R139, R139, R28.reuse ;  /* 0x0000001c8b8b7220 */ /* 0x080fe20000410000 */
[-C--:B------:R-:W-:Y:S01]  /*7f60*/  FMUL.FTZ R142, R142, R28.reuse ;  /* 0x0000001c8e8e7220 */ /* 0x080fe20000410000 */
[-C--:B------:R-:W-:Y:S01]  /*7f70*/  FMUL.FTZ R143, R143, R28.reuse ;  /* 0x0000001c8f8f7220 */ /* 0x080fe20000410000 */
[----:B------:R-:W-:Y:S01]  /*7f80*/  FMUL.FTZ R146, R146, R28 ;  /* 0x0000001c92927220 */ /* 0x000fe20000410000 */
[----:B------:R-:W0:Y:S01]  /*7f90*/  MUFU.EX2 R152, R152 ;  /* 0x0000009800987308 */ /* 0x000e220000000800 */
[C---:B--2---:R-:W-:Y:S01]  /*7fa0*/  FADD.FTZ R5, R53.reuse, R38 ;  /* 0x0000002635057221 */ /* 0x044fe20000010000 */
[----:B------:R-:W-:Y:S01]  /*7fb0*/  F2FP.F16.F32.PACK_AB R158, R53, R158 ;  /* 0x0000009e359e723e */ /* 0x000fe200000000ff */
[-C--:B------:R-:W-:Y:S01]  /*7fc0*/  FMUL.FTZ R147, R147, R28.reuse ;  /* 0x0000001c93937220 */ /* 0x080fe20000410000 */
[-C--:B------:R-:W-:Y:S01]  /*7fd0*/  FMUL.FTZ R150, R150, R28.reuse ;  /* 0x0000001c96967220 */ /* 0x080fe20000410000 */
[----:B------:R-:W-:Y:S01]  /*7fe0*/  FMUL.FTZ R151, R151, R28 ;  /* 0x0000001c97977220 */ /* 0x000fe20000410000 */
[----:B------:R-:W-:-:S02]  /*7ff0*/  IMAD.MOV.U32 R0, RZ, RZ, R6 ;  /* 0x000000ffff007224 */ /* 0x000fc400078e0006 */
[----:B------:R-:W2:Y:S01]  /*8000*/  MUFU.EX2 R175, R175 ;  /* 0x000000af00af7308 */ /* 0x000ea20000000800 */
[C---:B---3--:R-:W-:Y:S01]  /*8010*/  FADD.FTZ R36, R20.reuse, R3 ;  /* 0x0000000314247221 */ /* 0x048fe20000010000 */
[----:B------:R-:W-:-:S06]  /*8020*/  F2FP.F16.F32.PACK_AB R173, R20, R173 ;  /* 0x000000ad14ad723e */ /* 0x000fcc00000000ff */
[----:B------:R-:W3:Y:S01]  /*8030*/  MUFU.EX2 R57, R57 ;  /* 0x0000003900397308 */ /* 0x000ee20000000800 */
[----:B0-----:R-:W-:-:S07]  /*8040*/  FADD.FTZ R38, R152, R5 ;  /* 0x0000000598267221 */ /* 0x001fce0000010000 */
[----:B------:R-:W0:Y:S01]  /*8050*/  MUFU.EX2 R26, R26 ;  /* 0x0000001a001a7308 */ /* 0x000e220000000800 */
[----:B--2---:R-:W-:-:S07]  /*8060*/  FADD.FTZ R3, R175, R36 ;  /* 0x00000024af037221 */ /* 0x004fce0000010000 */
[----:B------:R-:W2:Y:S01]  /*8070*/  MUFU.EX2 R154, R154 ;  /* 0x0000009a009a7308 */ /* 0x000ea20000000800 */
[C---:B---3--:R-:W-:Y:S01]  /*8080*/  FADD.FTZ R5, R57.reuse, R38 ;  /* 0x0000002639057221 */ /* 0x048fe20000010000 */
[----:B------:R-:W-:-:S06]  /*8090*/  F2FP.F16.F32.PACK_AB R152, R57, R152 ;  /* 0x000000983998723e */ /* 0x000fcc00000000ff */
[----:B------:R-:W3:Y:S01]  /*80a0*/  MUFU.EX2 R169, R169 ;  /* 0x000000a900a97308 */ /* 0x000ee20000000800 */
[C---:B0-----:R-:W-:Y:S01]  /*80b0*/  FADD.FTZ R36, R26.reuse, R3 ;  /* 0x000000031a247221 */ /* 0x041fe20000010000 */
[----:B------:R-:W-:-:S06]  /*80c0*/  F2FP.F16.F32.PACK_AB R175, R26, R175 ;  /* 0x000000af1aaf723e */ /* 0x000fcc00000000ff */
[----:B------:R-:W0:Y:S01]  /*80d0*/  MUFU.EX2 R30, R30 ;  /* 0x0000001e001e7308 */ /* 0x000e220000000800 */
[----:B--2---:R-:W-:Y:S01]  /*80e0*/  FADD.FTZ R38, R154, R5 ;  /* 0x000000059a267221 */ /* 0x004fe20000010000 */
[----:B------:R-:W-:-:S03]  /*80f0*/  F2FP.F16.F32.PACK_AB R154, R61, R154 ;  /* 0x0000009a3d9a723e */ /* 0x000fc600000000ff */
[----:B------:R-:W-:-:S03]  /*8100*/  FADD.FTZ R3, R61, R38 ;  /* 0x000000263d037221 */ /* 0x000fc60000010000 */
[----:B------:R-:W2:Y:S01]  /*8110*/  MUFU.EX2 R171, R171 ;  /* 0x000000ab00ab7308 */ /* 0x000ea20000000800 */
[----:B---3--:R-:W-:-:S07]  /*8120*/  FADD.FTZ R5, R169, R36 ;  /* 0x00000024a9057221 */ /* 0x008fce0000010000 */
[----:B------:R-:W3:Y:S01]  /*8130*/  MUFU.EX2 R32, R32 ;  /* 0x0000002000207308 */ /* 0x000ee20000000800 */
[C---:B0-----:R-:W-:Y:S01]  /*8140*/  FADD.FTZ R36, R30.reuse, R5 ;  /* 0x000000051e247221 */ /* 0x041fe20000010000 */
[----:B------:R-:W-:-:S06]  /*8150*/  F2FP.F16.F32.PACK_AB R169, R30, R169 ;  /* 0x000000a91ea9723e */ /* 0x000fcc00000000ff */
[----:B------:R-:W0:Y:S01]  /*8160*/  MUFU.EX2 R165, R165 ;  /* 0x000000a500a57308 */ /* 0x000e220000000800 */
[----:B--2---:R-:W-:-:S07]  /*8170*/  FADD.FTZ R5, R171, R36 ;  /* 0x00000024ab057221 */ /* 0x004fce0000010000 */
[----:B------:R-:W2:Y:S01]  /*8180*/  MUFU.EX2 R34, R34 ;  /* 0x0000002200227308 */ /* 0x000ea20000000800 */
[C---:B---3--:R-:W-:Y:S01]  /*8190*/  FADD.FTZ R36, R32.reuse, R5 ;  /* 0x0000000520247221 */ /* 0x048fe20000010000 */
[----:B------:R-:W-:-:S06]  /*81a0*/  F2FP.F16.F32.PACK_AB R171, R32, R171 ;  /* 0x000000ab20ab723e */ /* 0x000fcc00000000ff */
[----:B------:R-:W3:Y:S01]  /*81b0*/  MUFU.EX2 R167, R167 ;  /* 0x000000a700a77308 */ /* 0x000ee20000000800 */
[----:B0-----:R-:W-:-:S07]  /*81c0*/  FADD.FTZ R5, R165, R36 ;  /* 0x00000024a5057221 */ /* 0x001fce0000010000 */
[----:B------:R-:W0:Y:S01]  /*81d0*/  MUFU.EX2 R2, R63 ;  /* 0x0000003f00027308 */ /* 0x000e220000000800 */
[C---:B--2---:R-:W-:Y:S01]  /*81e0*/  FADD.FTZ R36, R34.reuse, R5 ;  /* 0x0000000522247221 */ /* 0x044fe20000010000 */
[----:B------:R-:W-:-:S06]  /*81f0*/  F2FP.F16.F32.PACK_AB R165, R34, R165 ;  /* 0x000000a522a5723e */ /* 0x000fcc00000000ff */
[----:B------:R-:W2:Y:S01]  /*8200*/  MUFU.EX2 R161, R161 ;  /* 0x000000a100a17308 */ /* 0x000ea20000000800 */
[----:B---3--:R-:W-:-:S07]  /*8210*/  FADD.FTZ R5, R167, R36 ;  /* 0x00000024a7057221 */ /* 0x008fce0000010000 */
[----:B------:R-:W3:Y:S01]  /*8220*/  MUFU.EX2 R67, R67 ;  /* 0x0000004300437308 */ /* 0x000ee20000000800 */
[C---:B0-----:R-:W-:Y:S01]  /*8230*/  FADD.FTZ R36, R2.reuse, R5 ;  /* 0x0000000502247221 */ /* 0x041fe20000010000 */
[----:B------:R-:W-:Y:S01]  /*8240*/  F2FP.F16.F32.PACK_AB R167, R2, R167 ;  /* 0x000000a702a7723e */ /* 0x000fe200000000ff */
[----:B------:R-:W-:-:S05]  /*8250*/  IMAD.MOV.U32 R5, RZ, RZ, R8 ;  /* 0x000000ffff057224 */ /* 0x000fca00078e0008 */
        /* <DEDUP_REMOVED lines=24> */
[----:B------:R-:W-:-:S03]  /*83e0*/  F2FP.F16.F32.PACK_AB R153, R83, R153 ;  /* 0x000000995399723e */ /* 0x000fc600000000ff */
[----:B---3--:R-:W-:-:S04]  /*83f0*/  FADD.FTZ R36, R155, R36 ;  /* 0x000000249b247221 */ /* 0x008fc80000010000 */
[C---:B0-----:R-:W-:Y:S01]  /*8400*/  FADD.FTZ R2, R24.reuse, R36 ;  /* 0x0000002418027221 */ /* 0x041fe20000010000 */
[----:B------:R-:W-:Y:S01]  /*8410*/  F2FP.F16.F32.PACK_AB R155, R24, R155 ;  /* 0x0000009b189b723e */ /* 0x000fe200000000ff */
[----:B-1----:R-:W-:Y:S06]  /*8420*/  @P2 BRA `(.L_x_1217) ;  /* 0xffffffcc00d82947 */ /* 0x002fec000383ffff */
[----:B------:R-:W-:Y:S01]  /*8430*/  IMAD.MOV.U32 R5, RZ, RZ, R8 ;  /* 0x000000ffff057224 */ /* 0x000fe200078e0008 */
[----:B------:R-:W-:Y:S01]  /*8440*/  UMOV UR47, UR59 ;  /* 0x0000003b002f7c82 */ /* 0x000fe20008000000 */
[----:B------:R-:W-:Y:S01]  /*8450*/  IMAD.MOV.U32 R0, RZ, RZ, R6 ;  /* 0x000000ffff007224 */ /* 0x000fe200078e0006 */
[----:B------:R-:W-:-:S06]  /*8460*/  UMOV UR50, UR58 ;  /* 0x0000003a00327c82 */ /* 0x000fcc0008000000 */
.L_x_1200:
[----:B------:R-:W-:Y:S01]  /*8470*/  ULDC UR6, c[0x0][0x448] ;  /* 0x0001120000067ab9 */ /* 0x000fe20000000800 */
[----:B------:R-:W-:Y:S01]  /*8480*/  ULDC UR18, c[0x0][0x9e4] ;  /* 0x0002790000127ab9 */ /* 0x000fe20000000800 */
[----:B------:R-:W-:Y:S02]  /*8490*/  UISETP.NE.AND UP0, UPT, UR6, 0x1, UPT ;  /* 0x000000010600788c */ /* 0x000fe4000bf05270 */
[----:B------:R-:W-:Y:S02]  /*84a0*/  UISETP.GE.AND UP1, UPT, UR18, 0x1, UPT ;  /* 0x000000011200788c */ /* 0x000fe4000bf26270 */
[----:B------:R-:W-:Y:S02]  /*84b0*/  UIADD3 UR11, UR37, 0x7f, URZ ;  /* 0x0000007f250b7890 */ /* 0x000fe4000fffe03f */
[----:B------:R-:W-:Y:S02]  /*84c0*/  UIADD3 UR14, UR38, 0x1, -UR46 ;  /* 0x00000001260e7890 */ /* 0x000fe4000fffe82e */
[----:B------:R-:W-:-:S03]  /*84d0*/  PLOP3.LUT P5, PT, PT, PT, UP1, 0x80, 0x0 ;  /* 0x000000000000781c */ /* 0x000fc60003faf018 */
[----:B------:R-:W-:Y:S01]  /*84e0*/  @UP0 ULDC UR6, c[0x0][0x44c] ;  /* 0x0001130000060ab9 */ /* 0x000fe20000000800 */
[----:B------:R-:W-:Y:S01]  /*84f0*/  @UP0 ULDC UR15, c[0x0][0x450] ;  /* 0x00011400000f0ab9 */ /* 0x000fe20000000800 */
[----:B------:R-:W-:-:S04]  /*8500*/  UIMAD.WIDE.U32 UR6, UR11, UR6, URZ ;  /* 0x000000060b0672a5 */ /* 0x000fc8000f8e003f */
[----:B------:R-:W-:-:S04]  /*8510*/  @UP0 USHF.R.U32.HI UR11, URZ, UR15, UR7 ;  /* 0x0000000f3f0b0299 */ /* 0x000fc80008011607 */
[----:B------:R-:W-:-:S04]  /*8520*/  UIADD3 UR11, UR14, UR11, URZ ;  /* 0x0000000b0e0b7290 */ /* 0x000fc8000fffe03f */
        /* <DEDUP_REMOVED lines=12> */
.L_x_1219:
[----:B------:R-:W-:-:S11]  /*85f0*/  UISETP.NE.AND UP1, UPT, UR18, 0x1, UPT ;  /* 0x000000011200788c */ /* 0x000fd6000bf25270 */
[----:B------:R-:W-:Y:S02]  /*8600*/  @UP1 ULDC.64 UR6, c[0x0][0x9e8] ;  /* 0x00027a0000061ab9 */ /* 0x000fe40000000a00 */
[----:B------:R-:W-:-:S04]  /*8610*/  UIMAD.WIDE.U32 UR14, UR11, UR6, URZ ;  /* 0x000000060b0e72a5 */ /* 0x000fc8000f8e003f */
[----:B------:R-:W-:-:S12]  /*8620*/  @UP1 USHF.R.U32.HI UR11, URZ, UR7, UR15 ;  /* 0x000000073f0b1299 */ /* 0x000fd8000801160f */
.L_x_1220:
[----:B------:R-:W-:-:S04]  /*8630*/  UIMAD UR11, UR11, UR18, URZ ;  /* 0x000000120b0b72a4 */ /* 0x000fc8000f8e023f */
[----:B------:R-:W-:-:S04]  /*8640*/  UISETP.LT.AND UP1, UPT, UR56, UR11, UPT ;  /* 0x0000000b3800728c */ /* 0x000fc8000bf21270 */
[----:B------:R-:W-:-:S12]  /*8650*/  USEL UR56, UR56, UR11, !UP1 ;  /* 0x0000000b38387287 */ /* 0x000fd8000c800000 */
.L_x_1218:
[----:B------:R-:W-:-:S04]  /*8660*/  UIADD3 UR56, UR56, 0x7f, URZ ;  /* 0x0000007f38387890 */ /* 0x000fc8000fffe03f */
[----:B------:R-:W-:-:S04]  /*8670*/  USHF.R.S32.HI UR6, URZ, 0x1f, UR56 ;  /* 0x0000001f3f067899 */ /* 0x000fc80008011438 */
[----:B------:R-:W-:-:S04]  /*8680*/  ULEA.HI UR6, UR6, UR56, URZ, 0x7 ;  /* 0x0000003806067291 */ /* 0x000fc8000f8f383f */
[----:B------:R-:W-:-:S04]  /*8690*/  USHF.R.S32.HI UR6, URZ, 0x7, UR6 ;  /* 0x000000073f067899 */ /* 0x000fc80008011406 */
[----:B------:R-:W-:-:S04]  /*86a0*/  UISETP.LT.AND UP1, UPT, UR40, UR6, UPT ;  /* 0x000000062800728c */ /* 0x000fc8000bf21270 */
[----:B------:R-:W-:-:S06]  /*86b0*/  USEL UR55, UR40, UR6, !UP1 ;  /* 0x0000000628377287 */ /* 0x000fcc000c800000 */
[----:B------:R-:W-:-:S13]  /*86c0*/  ISETP.GE.AND P2, PT, R4, UR55, PT ;  /* 0x0000003704007c0c */ /* 0x000fda000bf46270 */
[----:B------:R-:W-:Y:S05]  /*86d0*/  @!P2 BRA `(.L_x_1221) ;  /* 0x000000200008a947 */ /* 0x000fea0003800000 */
[----:B------:R-:W-:Y:S01]  /*86e0*/  IMAD.MOV.U32 R6, RZ, RZ, R5 ;  /* 0x000000ffff067224 */ /* 0x000fe200078e0005 */
[----:B------:R-:W-:Y:S01]  /*86f0*/  UMOV UR57, UR50 ;  /* 0x0000003200397c82 */ /* 0x000fe20008000000 */
[----:B------:R-:W-:Y:S01]  /*8700*/  IMAD.MOV.U32 R7, RZ, RZ, R0 ;  /* 0x000000ffff077224 */ /* 0x000fe200078e0000 */
[----:B------:R-:W-:Y:S01]  /*8710*/  UMOV UR56, UR47 ;  /* 0x0000002f00387c82 */ /* 0x000fe20008000000 */
[----:B------:R-:W-:-:S05]  /*8720*/  ULDC UR54, c[0x0][0x988] ;  /* 0x0002620000367ab9 */ /* 0x000fca0000000800 */
.L_x_1230:
        /* <DEDUP_REMOVED lines=9> */
.L_x_1223:
[----:B------:R-:W-:Y:S01]  /*87c0*/  ULEA UR6, UR47, UR41, 0x3 ;  /* 0x000000292f067291 */ /* 0x000fe2000f8e183f */
[----:B------:R-:W-:-:S05]  /*87d0*/  IMAD.U32 R0, RZ, RZ, UR50 ;  /* 0x00000032ff007e24 */ /* 0x000fca000f8e00ff */
[----:B------:R-:W-:-:S04]  /*87e0*/  SHF.L.U32 R0, R0, 0x1f, RZ ;  /* 0x0000001f00007819 */ /* 0x000fc800000006ff */
[----:B------:R0:W1:Y:S01]  /*87f0*/  SYNCS.PHASECHK.TRANS64.TRYWAIT P2, [UR6+0x28830], R0 ;  /* 0x02883000ff0075a7 */ /* 0x0000620008040146 */
[----:B------:R-:W-:Y:S05]  /*8800*/  @!P0 BRA `(.L_x_1224) ;  /* 0x0000000000048947 */ /* 0x000fea0003800000 */
[----:B------:R-:W-:Y:S01]  /*8810*/  BPT.TRAP 0x1 ;  /* 0x000000040000795c */ /* 0x000fe20000300000 */
.L_x_1224:
[----:B-1----:R-:W-:Y:S05]  /*8820*/  @P2 BRA `(.L_x_1222) ;  /* 0x0000000000082947 */ /* 0x002fea0003800000 */
[----:B------:R-:W1:Y:S02]  /*8830*/  SYNCS.PHASECHK.TRANS64.TRYWAIT P2, [UR6+0x28830], R0 ;  /* 0x02883000ff0075a7 */ /* 0x000e640008040146 */
[----:B-1----:R-:W-:Y:S05]  /*8840*/  @!P2 BRA `(.L_x_1225) ;  /* 0x000000f80094a947 */ /* 0x002fea0003800000 */
.L_x_1222:
        /* <DEDUP_REMOVED lines=47> */
.L_x_1227:
[----:B------:R-:W-:Y:S01]  /*8b40*/  ULEA UR6, UR56, UR41, 0x3 ;  /* 0x0000002938067291 */ /* 0x000fe2000f8e183f */
[----:B------:R-:W-:-:S05]  /*8b50*/  IMAD.U32 R0, RZ, RZ, UR57 ;  /* 0x00000039ff007e24 */ /* 0x000fca000f8e00ff */
[----:B------:R-:W-:-:S04]  /*8b60*/  SHF.L.U32 R0, R0, 0x1f, RZ ;  /* 0x0000001f00007819 */ /* 0x000fc800000006ff */
[----:B------:R0:W1:Y:S01]  /*8b70*/  SYNCS.PHASECHK.TRANS64.TRYWAIT P2, [UR6+0x28850], R0 ;  /* 0x02885000ff0075a7 */ /* 0x0000620008040146 */
[----:B------:R-:W-:Y:S05]  /*8b80*/  @!P0 BRA `(.L_x_1228) ;  /* 0x0000000000048947 */ /* 0x000fea0003800000 */
[----:B------:R-:W-:Y:S01]  /*8b90*/  BPT.TRAP 0x1 ;  /* 0x000000040000795c */ /* 0x000fe20000300000 */
.L_x_1228:
[----:B-1----:R-:W-:Y:S05]  /*8ba0*/  @P2 BRA `(.L_x_1226) ;  /* 0x0000000000082947 */ /* 0x002fea0003800000 */
[----:B------:R-:W1:Y:S02]  /*8bb0*/  SYNCS.PHASECHK.TRANS64.TRYWAIT P2, [UR6+0x28850], R0 ;  /* 0x02885000ff0075a7 */ /* 0x000e640008040146 */
[----:B-1----:R-:W-:Y:S05]  /*8bc0*/  @!P2 BRA `(.L_x_1229) ;  /* 0x000000f400cca947 */ /* 0x002fea0003800000 */
.L_x_1226:
[----:B------:R-:W-:Y:S01]  /*8bd0*/  UIADD3 UR6, UR41, 0x400, URZ ;  /* 0x0000040029067890 */ /* 0x000fe2000fffe03f */
[----:B------:R-:W-:Y:S01]  /*8be0*/  WARPGROUP.ARRIVE ;  /* 0x00000000000079c5 */ /* 0x000fe20000000000 */
[----:B------:R-:W-:Y:S01]  /*8bf0*/  UMOV UR7, 0x40000040 ;  /* 0x4000004000077882 */ /* 0x000fe20000000000 */
[----:B01----:R-:W-:Y:S01]  /*8c00*/  FMNMX.FTZ R0, R24, R7, !PT ;  /* 0x0000000718007209 */ /* 0x003fe20007810000 */
[----:B------:R-:W-:Y:S01]  /*8c10*/  USHF.R.U32.HI UR6, URZ, 0x4, UR6 ;  /* 0x000000043f067899 */ /* 0x000fe20008011606 */
[----:B------:R-:W-:Y:S02]  /*8c20*/  FMNMX.FTZ R10, R26, R6, !PT ;  /* 0x000000061a0a7209 */ /* 0x000fe40007810000 */
[----:B------:R-:W0:Y:S01]  /*8c30*/  S2R R222, SR_TID.X ;  /* 0x0000000000de7919 */ /* 0x000e220000002100 */
[----:B------:R-:W-:Y:S01]  /*8c40*/  FMNMX.FTZ R5, R25, R0, !PT ;  /* 0x0000000019057209 */ /* 0x000fe20007810000 */
[----:B------:R-:W-:Y:S01]  /*8c50*/  ULOP3.LUT UR6, UR6, 0x3fff, URZ, 0xc0, !UPT ;  /* 0x00003fff06067892 */ /* 0x000fe2000f8ec03f */
[----:B------:R-:W-:Y:S01]  /*8c60*/  ISETP.GT.AND P2, PT, R4, UR55, PT ;  /* 0x0000003704007c0c */ /* 0x000fe2000bf44270 */
[----:B------:R-:W-:Y:S01]  /*8c70*/  UMOV UR10, UR54 ;  /* 0x00000036000a7c82 */ /* 0x000fe20008000000 */
[----:B------:R-:W-:Y:S01]  /*8c80*/  FMNMX.FTZ R0, R28, R5, !PT ;  /* 0x000000051c007209 */ /* 0x000fe20007810000 */
[----:B------:R-:W-:Y:S01]  /*8c90*/  ULOP3.LUT UR6, UR6, 0x4000000, URZ, 0xfc, !UPT ;  /* 0x0400000006067892 */ /* 0x000fe2000f8efc3f */
[----:B------:R-:W-:Y:S01]  /*8ca0*/  VIADD R4, R4, 0xffffffff ;  /* 0xffffffff04047836 */ /* 0x000fe20000000000 */
[----:B------:R-:W-:Y:S01]  /*8cb0*/  UMOV UR57, UR50 ;  /* 0x0000003200397c82 */ /* 0x000fe20008000000 */
[----:B------:R-:W-:Y:S01]  /*8cc0*/  FMNMX.FTZ R5, R29, R0, !PT ;  /* 0x000000001d057209 */ /* 0x000fe20007810000 */
[----:B------:R-:W-:-:S03]  /*8cd0*/  ULEA UR11, UR56, UR6, 0xb ;  /* 0x00000006380b7291 */ /* 0x000fc6000f8e583f */
[----:B------:R-:W-:-:S04]  /*8ce0*/  FMNMX.FTZ R0, R32, R5, !PT ;  /* 0x0000000520007209 */ /* 0x000fc80007810000 */
[----:B------:R-:W-:Y:S01]  /*8cf0*/  UMOV UR6, UR11 ;  /* 0x0000000b00067c82 */ /* 0x000fe20008000000 */
[----:B------:R-:W-:Y:S01]  /*8d00*/  FMNMX.FTZ R5, R33, R0, !PT ;  /* 0x0000000021057209 */ /* 0x000fe20007810000 */
[----:B------:R-:W-:Y:S01]  /*8d10*/  HGMMA.64x128x16.F32 R88, R180, gdesc[UR4].tnspB, R88, gsb0 ;  /* 0x41e00004b4587df0 */ /* 0x000fe20008000858 */
[----:B------:R-:W-:Y:S01]  /*8d20*/  UIADD3 UR6, UR11, 0x80, URZ ;  /* 0x000000800b067890 */ /* 0x000fe2000fffe03f */
[----:B------:R-:W-:Y:S01]  /*8d30*/  UMOV UR7, 0x40000040 ;  /* 0x4000004000077882 */ /* 0x000fe20000000000 */
[----:B------:R-:W-:-:S04]  /*8d40*/  FMNMX.FTZ R0, R36, R5, !PT ;  /* 0x0000000524007209 */ /* 0x000fc80007810000 */
        /* <DEDUP_REMOVED lines=28> */
[----:B------:R-:W-:-:S03]  /*8f10*/  FMNMX.FTZ R5, R27, R10, !PT ;  /* 0x0000000a1b057209 */ /* 0x000fc60007810000 */
[----:B------:R-:W0:Y:S01]  /*8f20*/  SHFL.BFLY PT, R0, R9, 0x1, 0x1f ;  /* 0x0c201f0009007f89 */ /* 0x000e2200000e0000 */
[----:B------:R-:W-:Y:S01]  /*8f30*/  FMNMX.FTZ R10, R30, R5, !PT ;  /* 0x000000051e0a7209 */ /* 0x000fe20007810000 */
[----:B------:R-:W-:Y:S02]  /*8f40*/  WARPGROUP.DEPBAR.LE gsb0, 0x0 ;  /* 0x00008000000079c5 */ /* 0x000fe40000010000 */
[----:B------:R-:W-:Y:S01]  /*8f50*/  WARPGROUP.ARRIVE ;  /* 0x00000000000079c5 */ /* 0x000fe20000000000 */
[----:B------:R-:W-:-:S04]  /*8f60*/  FMNMX.FTZ R5, R31, R10, !PT ;  /* 0x0000000a1f057209 */ /* 0x000fc80007810000 */
[----:B------:R-:W-:Y:S01]  /*8f70*/  FMNMX.FTZ R10, R34, R5, !PT ;  /* 0x00000005220a7209 */ /* 0x000fe20007810000 */
[----:B------:R-:W-:Y:S01]  /*8f80*/  HGMMA.64x128x16.F32 R88, R176, gdesc[UR4].tnspB, R88, gsb0 ;  /* 0x41e00004b0587df0 */ /* 0x000fe20008000858 */
[----:B------:R-:W-:Y:S01]  /*8f90*/  UIADD3 UR6, UR11, 0x100, URZ ;  /* 0x000001000b067890 */ /* 0x000fe2000fffe03f */
[----:B------:R-:W-:Y:S01]  /*8fa0*/  UMOV UR7, 0x40000040 ;  /* 0x4000004000077882 */ /* 0x000fe20000000000 */
[----:B------:R-:W-:-:S04]  /*8fb0*/  FMNMX.FTZ R5, R35, R10, !PT ;  /* 0x0000000a23057209 */ /* 0x000fc80007810000 */
[----:B------:R-:W-:-:S04]  /*8fc0*/  FMNMX.FTZ R10, R38, R5, !PT ;  /* 0x00000005260a7209 */ /* 0x000fc80007810000 */
[----:B------:R-:W-:Y:S02]  /*8fd0*/  FMNMX.FTZ R5, R39, R10, !PT ;  /* 0x0000000a27057209 */ /* 0x000fe40007810000 */
[----:B0-----:R-:W-:Y:S02]  /*8fe0*/  FMNMX.FTZ R0, R9, R0, !PT ;  /* 0x0000000009007209 */ /* 0x001fe40007810000 */
[----:B------:R-:W-:-:S03]  /*8ff0*/  FMNMX.FTZ R10, R42, R5, !PT ;  /* 0x000000052a0a7209 */ /* 0x000fc60007810000 */
[----:B------:R-:W-:Y:S01]  /*9000*/  FADD.FTZ R7, -R0, R7 ;  /* 0x0000000700077221 */ /* 0x000fe20000010100 */
[----:B------:R-:W-:-:S03]  /*9010*/  FMNMX.FTZ R5, R43, R10, !PT ;  /* 0x0000000a2b057209 */ /* 0x000fc60007810000 */
[----:B------:R-:W-:Y:S01]  /*9020*/  FMUL.FTZ R8, R7, UR10 ;  /* 0x0000000a07087c20 */ /* 0x000fe20008410000 */
[----:B------:R-:W-:-:S04]  /*9030*/  FMNMX.FTZ R10, R46, R5, !PT ;  /* 0x000000052e0a7209 */ /* 0x000fc80007810000 */
[----:B------:R-:W-:Y:S01]  /*9040*/  FMNMX.FTZ R5, R47, R10, !PT ;  /* 0x0000000a2f057209 */ /* 0x000fe20007810000 */
[----:B------:R-:W-:Y:S03]  /*9050*/  MUFU.EX2 R8, R8 ;  /* 0x0000000800087308 */ /* 0x000fe60000000800 */
        /* <DEDUP_REMOVED lines=21> */
[----:B0-----:R-:W-:Y:S01]  /*91b0*/  FMNMX.FTZ R20, R5, R12, !PT ;  /* 0x0000000c05147209 */ /* 0x001fe20007810000 */
[----:B------:R-:W-:Y:S02]  /*91c0*/  WARPGROUP.DEPBAR.LE gsb0, 0x0 ;  /* 0x00008000000079c5 */ /* 0x000fe40000010000 */
[----:B------:R-:W-:Y:S02]  /*91d0*/  WARPGROUP.ARRIVE ;  /* 0x00000000000079c5 */ /* 0x000fe40000000000 */
[----:B------:R-:W0:Y:S04]  /*91e0*/  SHFL.BFLY PT, R5, R20, 0x1, 0x1f ;  /* 0x0c201f0014057f89 */ /* 0x000e2800000e0000 */
[----:B------:R-:W-:Y:S01]  /*91f0*/  HGMMA.64x128x16.F32 R88, R172, gdesc[UR4].tnspB, R88, gsb0 ;  /* 0x41e00004ac587df0 */ /* 0x000fe20008000858 */
[----:B------:R-:W-:Y:S01]  /*9200*/  UIADD3 UR6, UR11, 0x180, URZ ;  /* 0x000001800b067890 */ /* 0x000fe2000fffe03f */
[----:B------:R-:W-:Y:S01]  /*9210*/  UMOV UR7, 0x40000040 ;  /* 0x4000004000077882 */ /* 0x000fe20000000000 */
[----:B0-----:R-:W-:-:S05]  /*9220*/  FMNMX.FTZ R5, R20, R5, !PT ;  /* 0x0000000514057209 */ /* 0x001fca0007810000 */
[----:B------:R-:W-:Y:S01]  /*9230*/  FADD.FTZ R6, -R5, R6 ;  /* 0x0000000605067221 */ /* 0x000fe20000010100 */
[----:B------:R-:W-:Y:S02]  /*9240*/  WARPGROUP.DEPBAR.LE gsb0, 0x0 ;  /* 0x00008000000079c5 */ /* 0x000fe40000010000 */
[----:B------:R-:W-:-:S06]  /*9250*/  WARPGROUP.ARRIVE ;  /* 0x00000000000079c5 */ /* 0x000fcc0000000000 */
[----:B------:R-:W-:Y:S01]  /*9260*/  HGMMA.64x128x16.F32 R88, R168, gdesc[UR4].tnspB, R88, gsb0 ;  /* 0x41e00004a8587df0 */ /* 0x000fe20008000858 */
[----:B------:R-:W-:Y:S01]  /*9270*/  UIADD3 UR6, UR11, 0x200, URZ ;  /* 0x000002000b067890 */ /* 0x000fe2000fffe03f */
[----:B------:R-:W-:Y:S01]  /*9280*/  UMOV UR7, 0x40000040 ;  /* 0x4000004000077882 */ /* 0x000fe20000000000 */
[----:B------:R-:W-:Y:S02]  /*9290*/  WARPGROUP.DEPBAR.LE gsb0, 0x0 ;  /* 0x00008000000079c5 */ /* 0x000fe40000010000 */
[----:B------:R-:W-:Y:S01]  /*92a0*/  WARPGROUP.ARRIVE ;  /* 0x00000000000079c5 */ /* 0x000fe20000000000 */
[----:B------:R-:W-:-:S04]  /*92b0*/  FMUL.FTZ R169, R0, UR10 ;  /* 0x0000000a00a97c20 */ /* 0x000fc80008410000 */
[--C-:B------:R-:W-:Y:S02]  /*92c0*/  FFMA.FTZ R7, R24, UR10, -R169.reuse ;  /* 0x0000000a18077c23 */ /* 0x100fe400080108a9 */
[----:B------:R-:W-:Y:S01]  /*92d0*/  HGMMA.64x128x16.F32 R88, R164, gdesc[UR4].tnspB, R88, gsb0 ;  /* 0x41e00004a4587df0 */ /* 0x000fe20008000858 */
[----:B------:R-:W-:Y:S01]  /*92e0*/  UIADD3 UR6, UR11, 0x280, URZ ;  /* 0x000002800b067890 */ /* 0x000fe2000fffe03f */
[----:B------:R-:W-:Y:S01]  /*92f0*/  FMUL.FTZ R24, R5, UR10 ;  /* 0x0000000a05187c20 */ /* 0x000fe20008410000 */
[----:B------:R-:W-:Y:S01]  /*9300*/  UMOV UR7, 0x40000040 ;  /* 0x4000004000077882 */ /* 0x000fe20000000000 */
[--C-:B------:R-:W-:Y:S01]  /*9310*/  FFMA.FTZ R15, R41, UR10, -R169.reuse ;  /* 0x0000000a290f7c23 */ /* 0x100fe200080108a9 */
[--C-:B------:R-:W-:Y:S01]  /*9320*/  FFMA.FTZ R41, R65, UR10, -R169.reuse ;  /* 0x0000000a41297c23 */ /* 0x100fe200080108a9 */
[--C-:B------:R-:W-:Y:S01]  /*9330*/  FFMA.FTZ R181, R27, UR10, -R24.reuse ;  /* 0x0000000a1bb57c23 */ /* 0x100fe20008010818 */
[----:B------:R-:W-:Y:S02]  /*9340*/  IMAD.U32 R27, RZ, RZ, UR47 ;  /* 0x0000002fff1b7e24 */ /* 0x000fe4000f8e00ff */
[----:B------:R-:W-:Y:S01]  /*9350*/  FMUL.FTZ R65, R6, UR10 ;  /* 0x0000000a06417c20 */ /* 0x000fe20008410000 */
[--C-:B------:R-:W-:Y:S01]  /*9360*/  FFMA.FTZ R6, R26, UR10, -R24.reuse ;  /* 0x0000000a1a067c23 */ /* 0x100fe20008010818 */
[--C-:B------:R-:W-:Y:S01]  /*9370*/  FFMA.FTZ R180, R25, UR10, -R169.reuse ;  /* 0x0000000a19b47c23 */ /* 0x100fe200080108a9 */
[----:B------:R-:W0:Y:S01]  /*9380*/  MUFU.EX2 R7, R7 ;  /* 0x0000000700077308 */ /* 0x000e220000000800 */
[----:B------:R-:W-:Y:S01]  /*9390*/  @!P1 LEA R27, R27, UR41, 0x3 ;  /* 0x000000291b1b9c11 */ /* 0x000fe2000f8e18ff */
[--C-:B------:R-:W-:Y:S01]  /*93a0*/  FFMA.FTZ R182, R28, UR10, -R169.reuse ;  /* 0x0000000a1cb67c23 */ /* 0x100fe200080108a9 */
[--C-:B------:R-:W-:Y:S01]  /*93b0*/  FFMA.FTZ R183, R30, UR10, -R24.reuse ;  /* 0x0000000a1eb77c23 */ /* 0x100fe20008010818 */
[--C-:B------:R-:W-:Y:S01]  /*93c0*/  FFMA.FTZ R26, R31, UR10, -R24.reuse ;  /* 0x0000000a1f1a7c23 */ /* 0x100fe20008010818 */
[--C-:B------:R-:W-:Y:S01]  /*93d0*/  FFMA.FTZ R25, R29, UR10, -R169.reuse ;  /* 0x0000000a1d197c23 */ /* 0x100fe200080108a9 */
[----:B------:R-:W-:Y:S01]  /*93e0*/  @!P1 VIADD R27, R27, 0x28840 ;  /* 0x000288401b1b9836 */ /* 0x000fe20000000000 */
[----:B------:R-:W-:Y:S01]  /*93f0*/  IADD3 R31, -R222, 0xb, RZ ;  /* 0x0000000bde1f7810 */ /* 0x000fe20007ffe1ff */
[----:B------:R-:W-:Y:S01]  /*9400*/  MUFU.EX2 R65, R65 ;  /* 0x0000004100417308 */ /* 0x000fe20000000800 */
[----:B------:R-:W-:Y:S01]  /*9410*/  FFMA.FTZ R176, R32, UR10, -R169 ;  /* 0x0000000a20b07c23 */ /* 0x000fe200080108a9 */
[--C-:B------:R-:W-:Y:S01]  /*9420*/  FFMA.FTZ R177, R34, UR10, -R24.reuse ;  /* 0x0000000a22b17c23 */ /* 0x100fe20008010818 */
[----:B------:R-:W-:Y:S01]  /*9430*/  @!P1 PRMT R27, RZ, 0x654, R27 ;  /* 0x00000654ff1b9816 */ /* 0x000fe2000000001b */
[--C-:B------:R-:W-:Y:S01]  /*9440*/  FFMA.FTZ R9, R33, UR10, -R169.reuse ;  /* 0x0000000a21097c23 */ /* 0x100fe200080108a9 */
[--C-:B------:R-:W-:Y:S01]  /*9450*/  FFMA.FTZ R28, R35, UR10, -R24.reuse ;  /* 0x0000000a231c7c23 */ /* 0x100fe20008010818 */
[----:B------:R-:W-:Y:S01]  /*9460*/  FFMA.FTZ R178, R36, UR10, -R169 ;  /* 0x0000000a24b27c23 */ /* 0x000fe200080108a9 */
[--C-:B------:R-:W-:Y:S01]  /*9470*/  FFMA.FTZ R179, R38, UR10, -R24.reuse ;  /* 0x0000000a26b37c23 */ /* 0x100fe20008010818 */
[----:B------:R-:W1:Y:S01]  /*9480*/  MUFU.EX2 R6, R6 ;  /* 0x0000000600067308 */ /* 0x000e620000000800 */
        /* <DEDUP_REMOVED lines=8> */
[--C-:B------:R-:W-:Y:S01]  /*9510*/  FFMA.FTZ R175, R46, UR10, -R24.reuse ;  /* 0x0000000a2eaf7c23 */ /* 0x100fe20008010818 */
[--C-:B------:R-:W-:Y:S01]  /*9520*/  FFMA.FTZ R11, R45, UR10, -R169.reuse ;  /* 0x0000000a2d0b7c23 */ /* 0x100fe200080108a9 */
[----:B------:R-:W-:Y:S01]  /*9530*/  FFMA.FTZ R34, R47, UR10, -R24 ;  /* 0x0000000a2f227c23 */ /* 0x000fe20008010818 */
[--C-:B------:R-:W-:Y:S01]  /*9540*/  FFMA.FTZ R168, R48, UR10, -R169.reuse ;  /* 0x0000000a30a87c23 */ /* 0x100fe200080108a9 */
[--C-:B------:R-:W-:Y:S01]  /*9550*/  FFMA.FTZ R21, R49, UR10, -R169.reuse ;  /* 0x0000000a31157c23 */ /* 0x100fe200080108a9 */
[--C-:B------:R-:W-:Y:S01]  /*9560*/  FFMA.FTZ R33, R53, UR10, -R169.reuse ;  /* 0x0000000a35217c23 */ /* 0x100fe200080108a9 */
[--C-:B------:R-:W-:Y:S01]  /*9570*/  FFMA.FTZ R29, R57, UR10, -R169.reuse ;  /* 0x0000000a391d7c23 */ /* 0x100fe200080108a9 */
[----:B------:R-:W2:Y:S01]  /*9580*/  MUFU.EX2 R181, R181 ;  /* 0x000000b500b57308 */ /* 0x000ea20000000800 */
[----:B-1----:R-:W-:Y:S01]  /*9590*/  FFMA.FTZ R2, R65, R2, R6 ;  /* 0x0000000241027223 */ /* 0x002fe20000010006 */
[--C-:B------:R-:W-:Y:S01]  /*95a0*/  FFMA.FTZ R37, R61, UR10, -R169.reuse ;  /* 0x0000000a3d257c23 */ /* 0x100fe200080108a9 */
[--C-:B------:R-:W-:Y:S01]  /*95b0*/  FFMA.FTZ R170, R52, UR10, -R169.reuse ;  /* 0x0000000a34aa7c23 */ /* 0x100fe200080108a9 */
[--C-:B------:R-:W-:Y:S01]  /*95c0*/  FFMA.FTZ R49, R69, UR10, -R169.reuse ;  /* 0x0000000a45317c23 */ /* 0x100fe200080108a9 */
[--C-:B------:R-:W-:Y:S01]  /*95d0*/  FFMA.FTZ R10, R72, UR10, -R169.reuse ;  /* 0x0000000a480a7c23 */ /* 0x100fe200080108a9 */
[--C-:B------:R-:W-:Y:S01]  /*95e0*/  FFMA.FTZ R45, R73, UR10, -R169.reuse ;  /* 0x0000000a492d7c23 */ /* 0x100fe200080108a9 */
[----:B------:R-:W-:Y:S01]  /*95f0*/  FFMA.FTZ R12, R76, UR10, -R169 ;  /* 0x0000000a4c0c7c23 */ /* 0x000fe200080108a9 */
[----:B------:R-:W1:Y:S01]  /*9600*/  MUFU.EX2 R182, R182 ;  /* 0x000000b600b67308 */ /* 0x000e620000000800 */
[----:B0-----:R-:W-:Y:S01]  /*9610*/  FADD.FTZ R3, R180, R3 ;  /* 0x00000003b4037221 */ /* 0x001fe20000010000 */
[--C-:B------:R-:W-:Y:S01]  /*9620*/  FFMA.FTZ R53, R77, UR10, -R169.reuse ;  /* 0x0000000a4d357c23 */ /* 0x100fe200080108a9 */
[--C-:B------:R-:W-:Y:S01]  /*9630*/  FFMA.FTZ R14, R80, UR10, -R169.reuse ;  /* 0x0000000a500e7c23 */ /* 0x100fe200080108a9 */
[--C-:B------:R-:W-:Y:S01]  /*9640*/  FFMA.FTZ R57, R81, UR10, -R169.reuse ;  /* 0x0000000a51397c23 */ /* 0x100fe200080108a9 */
[--C-:B------:R-:W-:Y:S01]  /*9650*/  FFMA.FTZ R84, R84, UR10, -R169.reuse ;  /* 0x0000000a54547c23 */ /* 0x100fe200080108a9 */
[----:B------:R-:W-:Y:S01]  /*9660*/  FFMA.FTZ R61, R85, UR10, -R169 ;  /* 0x0000000a553d7c23 */ /* 0x000fe200080108a9 */
[----:B------:R-:W-:Y:S01]  /*9670*/  FFMA.FTZ R36, R51, UR10, -R24 ;  /* 0x0000000a33247c23 */ /* 0x000fe20008010818 */
[----:B------:R-:W0:Y:S01]  /*9680*/  MUFU.EX2 R183, R183 ;  /* 0x000000b700b77308 */ /* 0x000e220000000800 */
[----:B--2---:R-:W-:Y:S01]  /*9690*/  FADD.FTZ R42, R181, R2 ;  /* 0x00000002b52a7221 */ /* 0x004fe20000010000 */
[--C-:B------:R-:W-:Y:S01]  /*96a0*/  FFMA.FTZ R171, R54, UR10, -R24.reuse ;  /* 0x0000000a36ab7c23 */ /* 0x100fe20008010818 */
[--C-:B------:R-:W-:Y:S01]  /*96b0*/  FFMA.FTZ R38, R55, UR10, -R24.reuse ;  /* 0x0000000a37267c23 */ /* 0x100fe20008010818 */
[--C-:B------:R-:W-:Y:S01]  /*96c0*/  FFMA.FTZ R40, R59, UR10, -R24.reuse ;  /* 0x0000000a3b287c23 */ /* 0x100fe20008010818 */
[----:B------:R-:W-:Y:S01]  /*96d0*/  F2FP.F16.F32.PACK_AB R180, R180, R7 ;  /* 0x00000007b4b4723e */ /* 0x000fe200000000ff */
[--C-:B------:R-:W-:Y:S01]  /*96e0*/  FFMA.FTZ R2, R63, UR10, -R24.reuse ;  /* 0x0000000a3f027c23 */ /* 0x100fe20008010818 */
[----:B------:R-:W-:Y:S01]  /*96f0*/  F2FP.F16.F32.PACK_AB R181, R181, R6 ;  /* 0x00000006b5b5723e */ /* 0x000fe200000000ff */
[----:B------:R-:W2:Y:S01]  /*9700*/  MUFU.EX2 R25, R25 ;  /* 0x0000001900197308 */ /* 0x000ea20000000800 */
[----:B-1----:R-:W-:Y:S01]  /*9710*/  FADD.FTZ R44, R182, R3 ;  /* 0x00000003b62c7221 */ /* 0x002fe20000010000 */
[--C-:B------:R-:W-:Y:S01]  /*9720*/  FFMA.FTZ R75, R75, UR10, -R24.reuse ;  /* 0x0000000a4b4b7c23 */ /* 0x100fe20008010818 */
[--C-:B------:R-:W-:Y:S01]  /*9730*/  FFMA.FTZ R78, R78, UR10, -R24.reuse ;  /* 0x0000000a4e4e7c23 */ /* 0x100fe20008010818 */
[--C-:B------:R-:W-:Y:S01]  /*9740*/  FFMA.FTZ R79, R79, UR10, -R24.reuse ;  /* 0x0000000a4f4f7c23 */ /* 0x100fe20008010818 */
[--C-:B------:R-:W-:Y:S01]  /*9750*/  FFMA.FTZ R82, R82, UR10, -R24.reuse ;  /* 0x0000000a52527c23 */ /* 0x100fe20008010818 */
[--C-:B------:R-:W-:Y:S01]  /*9760*/  FFMA.FTZ R83, R83, UR10, -R24.reuse ;  /* 0x0000000a53537c23 */ /* 0x100fe20008010818 */
[----:B------:R-:W-:Y:S01]  /*9770*/  FFMA.FTZ R86, R86, UR10, -R24 ;  /* 0x0000000a56567c23 */ /* 0x000fe20008010818 */
[----:B------:R-:W1:Y:S01]  /*9780*/  MUFU.EX2 R26, R26 ;  /* 0x0000001a001a7308 */ /* 0x000e620000000800 */
[----:B0-----:R-:W-:-:S07]  /*9790*/  FADD.FTZ R3, R183, R42 ;  /* 0x0000002ab7037221 */ /* 0x001fce0000010000 */
[----:B------:R-:W-:Y:S01]  /*97a0*/  MUFU.EX2 R176, R176 ;  /* 0x000000b000b07308 */ /* 0x000fe20000000800 */
[----:B--2---:R-:W-:-:S07]  /*97b0*/  F2FP.F16.F32.PACK_AB R182, R25, R182 ;  /* 0x000000b619b6723e */ /* 0x004fce00000000ff */
[----:B------:R-:W0:Y:S01]  /*97c0*/  MUFU.EX2 R177, R177 ;  /* 0x000000b100b17308 */ /* 0x000e220000000800 */
[C---:B-1----:R-:W-:Y:S01]  /*97d0*/  FADD.FTZ R42, R26.reuse, R3 ;  /* 0x000000031a2a7221 */ /* 0x042fe20000010000 */
[----:B------:R-:W-:-:S06]  /*97e0*/  F2FP.F16.F32.PACK_AB R183, R26, R183 ;  /* 0x000000b71ab7723e */ /* 0x000fcc00000000ff */
[----:B------:R-:W-:Y:S08]  /*97f0*/  MUFU.EX2 R9, R9 ;  /* 0x0000000900097308 */ /* 0x000ff00000000800 */
[----:B------:R-:W1:Y:S01]  /*9800*/  MUFU.EX2 R28, R28 ;  /* 0x0000001c001c7308 */ /* 0x000e620000000800 */
[----:B0-----:R-:W-:Y:S01]  /*9810*/  FADD.FTZ R3, R177, R42 ;  /* 0x0000002ab1037221 */ /* 0x001fe20000010000 */
[----:B------:R-:W-:-:S06]  /*9820*/  FFMA.FTZ R42, R67, UR10, -R24 ;  /* 0x0000000a432a7c23 */ /* 0x000fcc0008010818 */
[----:B------:R-:W-:Y:S08]  /*9830*/  MUFU.EX2 R178, R178 ;  /* 0x000000b200b27308 */ /* 0x000ff00000000800 */
[----:B------:R-:W0:Y:S01]  /*9840*/  MUFU.EX2 R179, R179 ;  /* 0x000000b300b37308 */ /* 0x000e220000000800 */
[C---:B-1----:R-:W-:Y:S01]  /*9850*/  FADD.FTZ R46, R28.reuse, R3 ;  /* 0x000000031c2e7221 */ /* 0x042fe20000010000 */
[----:B------:R-:W-:-:S06]  /*9860*/  F2FP.F16.F32.PACK_AB R177, R28, R177 ;  /* 0x000000b11cb1723e */ /* 0x000fcc00000000ff */
[----:B------:R-:W-:Y:S08]  /*9870*/  MUFU.EX2 R13, R13 ;  /* 0x0000000d000d7308 */ /* 0x000ff00000000800 */
[----:B------:R-:W1:Y:S01]  /*9880*/  MUFU.EX2 R30, R30 ;  /* 0x0000001e001e7308 */ /* 0x000e620000000800 */
[----:B0-----:R-:W-:Y:S01]  /*9890*/  FADD.FTZ R3, R179, R46 ;  /* 0x0000002eb3037221 */ /* 0x001fe20000010000 */
[----:B------:R-:W-:-:S02]  /*98a0*/  WARPGROUP.DEPBAR.LE gsb0, 0x0 ;  /* 0x00008000000079c5 */ /* 0x000fc40000010000 */
[----:B------:R-:W-:Y:S01]  /*98b0*/  WARPGROUP.ARRIVE ;  /* 0x00000000000079c5 */ /* 0x000fe20000000000 */
[--C-:B------:R-:W-:Y:S01]  /*98c0*/  FFMA.FTZ R164, R56, UR10, -R169.reuse ;  /* 0x0000000a38a47c23 */ /* 0x100fe200080108a9 */
[----:B------:R-:W-:Y:S02]  /*98d0*/  FFMA.FTZ R166, R60, UR10, -R169 ;  /* 0x0000000a3ca67c23 */ /* 0x000fe400080108a9 */
[----:B------:R-:W-:Y:S01]  /*98e0*/  MUFU.EX2 R172, R172 ;  /* 0x000000ac00ac7308 */ /* 0x000fe20000000800 */
[--C-:B------:R-:W-:Y:S01]  /*98f0*/  FFMA.FTZ R165, R58, UR10, -R24.reuse ;  /* 0x0000000a3aa57c23 */ /* 0x100fe20008010818 */
[----:B------:R-:W-:Y:S01]  /*9900*/  FFMA.FTZ R167, R62, UR10, -R24 ;  /* 0x0000000a3ea77c23 */ /* 0x000fe20008010818 */
[----:B------:R-:W-:Y:S01]  /*9910*/  HGMMA.64x128x16.F32 R88, R160, gdesc[UR4].tnspB, R88, gsb0 ;  /* 0x41e00004a0587df0 */ /* 0x000fe20008000858 */
[----:B------:R-:W-:Y:S01]  /*9920*/  UIADD3 UR6, UR11, 0x300, URZ ;  /* 0x000003000b067890 */ /* 0x000fe2000fffe03f */
[----:B------:R-:W-:-:S03]  /*9930*/  UMOV UR7, 0x40000040 ;  /* 0x4000004000077882 */ /* 0x000fc60000000000 */
[----:B------:R-:W0:Y:S01]  /*9940*/  MUFU.EX2 R173, R173 ;  /* 0x000000ad00ad7308 */ /* 0x000e220000000800 */
[C---:B-1----:R-:W-:Y:S01]  /*9950*/  FADD.FTZ R46, R30.reuse, R3 ;  /* 0x000000031e2e7221 */ /* 0x042fe20000010000 */
[----:B------:R-:W-:-:S06]  /*9960*/  F2FP.F16.F32.PACK_AB R179, R30, R179 ;  /* 0x000000b31eb3723e */ /* 0x000fcc00000000ff */
[----:B------:R-:W-:Y:S08]  /*9970*/  MUFU.EX2 R15, R15 ;  /* 0x0000000f000f7308 */ /* 0x000ff00000000800 */
[----:B------:R-:W1:Y:S01]  /*9980*/  MUFU.EX2 R32, R32 ;  /* 0x0000002000207308 */ /* 0x000e620000000800 */
[----:B0-----:R-:W-:-:S07]  /*9990*/  FADD.FTZ R3, R173, R46 ;  /* 0x0000002ead037221 */ /* 0x001fce0000010000 */
[----:B------:R-:W-:Y:S08]  /*99a0*/  MUFU.EX2 R174, R174 ;  /* 0x000000ae00ae7308 */ /* 0x000ff00000000800 */
[----:B------:R-:W0:Y:S01]  /*99b0*/  MUFU.EX2 R175, R175 ;  /* 0x000000af00af7308 */ /* 0x000e220000000800 */
[C---:B-1----:R-:W-:Y:S01]  /*99c0*/  FADD.FTZ R46, R32.reuse, R3 ;  /* 0x00000003202e7221 */ /* 0x042fe20000010000 */
[----:B------:R-:W-:-:S06]  /*99d0*/  F2FP.F16.F32.PACK_AB R173, R32, R173 ;  /* 0x000000ad20ad723e */ /* 0x000fcc00000000ff */
[----:B------:R-:W-:Y:S08]  /*99e0*/  MUFU.EX2 R11, R11 ;  /* 0x0000000b000b7308 */ /* 0x000ff00000000800 */
[----:B------:R-:W1:Y:S01]  /*99f0*/  MUFU.EX2 R34, R34 ;  /* 0x0000002200227308 */ /* 0x000e620000000800 */
[----:B0-----:R-:W-:-:S07]  /*9a00*/  FADD.FTZ R3, R175, R46 ;  /* 0x0000002eaf037221 */ /* 0x001fce0000010000 */
[----:B------:R-:W-:Y:S08]  /*9a10*/  MUFU.EX2 R168, R168 ;  /* 0x000000a800a87308 */ /* 0x000ff00000000800 */
[----:B------:R-:W-:Y:S01]  /*9a20*/  MUFU.EX2 R21, R21 ;  /* 0x0000001500157308 */ /* 0x000fe20000000800 */
[C---:B-1----:R-:W-:Y:S01]  /*9a30*/  FADD.FTZ R46, R34.reuse, R3 ;  /* 0x00000003222e7221 */ /* 0x042fe20000010000 */
[----:B------:R-:W-:-:S06]  /*9a40*/  F2FP.F16.F32.PACK_AB R175, R34, R175 ;  /* 0x000000af22af723e */ /* 0x000fcc00000000ff */
        /* <DEDUP_REMOVED lines=12> */
[----:B------:R-:W-:Y:S01]  /*9b10*/  FFMA.FTZ R162, R68, UR10, -R169 ;  /* 0x0000000a44a27c23 */ /* 0x000fe200080108a9 */
[--C-:B------:R-:W-:Y:S01]  /*9b20*/  FFMA.FTZ R169, R50, UR10, -R24.reuse ;  /* 0x0000000a32a97c23 */ /* 0x100fe20008010818 */
[--C-:B------:R-:W-:Y:S01]  /*9b30*/  FFMA.FTZ R161, R66, UR10, -R24.reuse ;  /* 0x0000000a42a17c23 */ /* 0x100fe20008010818 */
[----:B------:R-:W-:Y:S01]  /*9b40*/  MUFU.EX2 R166, R166 ;  /* 0x000000a600a67308 */ /* 0x000fe20000000800 */
[----:B------:R-:W-:Y:S01]  /*9b50*/  HGMMA.64x128x16.F32 R88, R156, gdesc[UR4].tnspB, R88, gsb0 ;  /* 0x41e000049c587df0 */ /* 0x000fe20008000858 */
[----:B------:R-:W-:Y:S01]  /*9b60*/  UIADD3 UR6, UR11, 0x380, URZ ;  /* 0x000003800b067890 */ /* 0x000fe2000fffe03f */
[----:B------:R-:W-:Y:S01]  /*9b70*/  FFMA.FTZ R163, R70, UR10, -R24 ;  /* 0x0000000a46a37c23 */ /* 0x000fe20008010818 */
[----:B------:R-:W-:-:S04]  /*9b80*/  UMOV UR7, 0x40000040 ;  /* 0x4000004000077882 */ /* 0x000fc80000000000 */
[----:B------:R-:W0:Y:S08]  /*9b90*/  MUFU.EX2 R169, R169 ;  /* 0x000000a900a97308 */ /* 0x000e300000000800 */
[----:B------:R-:W-:Y:S08]  /*9ba0*/  MUFU.EX2 R167, R167 ;  /* 0x000000a700a77308 */ /* 0x000ff00000000800 */
[----:B------:R-:W-:Y:S01]  /*9bb0*/  MUFU.EX2 R37, R37 ;  /* 0x0000002500257308 */ /* 0x000fe20000000800 */
[----:B0-----:R-:W-:Y:S01]  /*9bc0*/  FADD.FTZ R3, R169, R46 ;  /* 0x0000002ea9037221 */ /* 0x001fe20000010000 */
[----:B------:R-:W-:-:S03]  /*9bd0*/  F2FP.F16.F32.PACK_AB R169, R36, R169 ;  /* 0x000000a924a9723e */ /* 0x000fc600000000ff */
[----:B------:R-:W-:-:S03]  /*9be0*/  FADD.FTZ R46, R36, R3 ;  /* 0x00000003242e7221 */ /* 0x000fc60000010000 */
[----:B------:R-:W-:Y:S01]  /*9bf0*/  MUFU.EX2 R2, R2 ;  /* 0x0000000200027308 */ /* 0x000fe20000000800 */
[----:B------:R-:W-:Y:S01]  /*9c00*/  FADD.FTZ R3, R171, R46 ;  /* 0x0000002eab037221 */ /* 0x000fe20000010000 */
        /* <DEDUP_REMOVED lines=9> */
[----:B------:R-:W0:Y:S08]  /*9ca0*/  MUFU.EX2 R45, R45 ;  /* 0x0000002d002d7308 */ /* 0x000e300000000800 */
[----:B------:R-:W-:Y:S08]  /*9cb0*/  MUFU.EX2 R75, R75 ;  /* 0x0000004b004b7308 */ /* 0x000ff00000000800 */
[----:B------:R-:W-:Y:S08]  /*9cc0*/  MUFU.EX2 R12, R12 ;  /* 0x0000000c000c7308 */ /* 0x000ff00000000800 */
[----:B------:R-:W1:Y:S08]  /*9cd0*/  MUFU.EX2 R53, R53 ;  /* 0x0000003500357308 */ /* 0x000e700000000800 */
[----:B------:R-:W-:Y:S01]  /*9ce0*/  MUFU.EX2 R79, R79 ;  /* 0x0000004f004f7308 */ /* 0x000fe20000000800 */
[----:B------:R-:W-:-:S02]  /*9cf0*/  WARPGROUP.DEPBAR.LE gsb0, 0x0 ;  /* 0x00008000000079c5 */ /* 0x000fc40000010000 */
[----:B------:R-:W-:Y:S01]  /*9d00*/  WARPGROUP.ARRIVE ;  /* 0x00000000000079c5 */ /* 0x000fe20000000000 */
[----:B------:R-:W-:-:S04]  /*9d10*/  FFMA.FTZ R157, R74, UR10, -R24 ;  /* 0x0000000a4a9d7c23 */ /* 0x000fc80008010818 */
[----:B------:R-:W-:Y:S01]  /*9d20*/  MUFU.EX2 R159, R78 ;  /* 0x0000004e009f7308 */ /* 0x000fe20000000800 */
[----:B0-----:R-:W-:Y:S02]  /*9d30*/  F2FP.F16.F32.PACK_AB R156, R45, R10 ;  /* 0x0000000a2d9c723e */ /* 0x001fe400000000ff */
[----:B-1----:R-:W-:Y:S01]  /*9d40*/  F2FP.F16.F32.PACK_AB R158, R53, R12 ;  /* 0x0000000c359e723e */ /* 0x002fe200000000ff */
[----:B------:R-:W-:Y:S04]  /*9d50*/  HGMMA.64x128x16.F32 R88, R152, gdesc[UR4].tnspB, R88, gsb0 ;  /* 0x41e0000498587df0 */ /* 0x000fe80008000858 */
[----:B------:R-:W-:Y:S08]  /*9d60*/  MUFU.EX2 R157, R157 ;  /* 0x0000009d009d7308 */ /* 0x000ff00000000800 */
[----:B------:R-:W-:Y:S08]  /*9d70*/  MUFU.EX2 R14, R14 ;  /* 0x0000000e000e7308 */ /* 0x000ff00000000800 */
[----:B------:R-:W0:Y:S08]  /*9d80*/  MUFU.EX2 R57, R57 ;  /* 0x0000003900397308 */ /* 0x000e300000000800 */
[----:B------:R-:W-:Y:S08]  /*9d90*/  MUFU.EX2 R83, R83 ;  /* 0x0000005300537308 */ /* 0x000ff00000000800 */
[----:B------:R-:W-:Y:S08]  /*9da0*/  MUFU.EX2 R20, R84 ;  /* 0x0000005400147308 */ /* 0x000ff00000000800 */
[----:B------:R-:W1:Y:S01]  /*9db0*/  MUFU.EX2 R61, R61 ;  /* 0x0000003d003d7308 */ /* 0x000e620000000800 */
[----:B------:R-:W-:-:S02]  /*9dc0*/  WARPGROUP.DEPBAR.LE gsb0, 0x0 ;  /* 0x00008000000079c5 */ /* 0x000fc40000010000 */
[----:B------:R2:W-:Y:S06]  /*9dd0*/  BAR.ARV R31, 0x100 ;  /* 0x0004001f0000751d */ /* 0x0005ec0000002000 */
[----:B------:R3:W-:Y:S01]  /*9de0*/  @!P1 SYNCS.ARRIVE.TRANS64.RED.A1T0 RZ, [R27+URZ], RZ ;  /* 0x000000ff1bff99a7 */ /* 0x0007e2000810043f */
[----:B------:R-:W-:Y:S01]  /*9df0*/  MUFU.EX2 R153, R82 ;  /* 0x0000005200997308 */ /* 0x000fe20000000800 */
[----:B0-----:R-:W-:Y:S01]  /*9e00*/  F2FP.F16.F32.PACK_AB R152, R57, R14 ;  /* 0x0000000e3998723e */ /* 0x001fe200000000ff */
[----:B------:R-:W-:Y:S01]  /*9e10*/  FMUL.FTZ R88, R88, R8 ;  /* 0x0000000858587220 */ /* 0x000fe20000410000 */
[----:B-1----:R-:W-:Y:S01]  /*9e20*/  F2FP.F16.F32.PACK_AB R154, R61, R20 ;  /* 0x000000143d9a723e */ /* 0x002fe200000000ff */
[-C--:B------:R-:W-:Y:S01]  /*9e30*/  FMUL.FTZ R89, R89, R8.reuse ;  /* 0x0000000859597220 */ /* 0x080fe20000410000 */
[-C--:B------:R-:W-:Y:S01]  /*9e40*/  FMUL.FTZ R92, R92, R8.reuse ;  /* 0x000000085c5c7220 */ /* 0x080fe20000410000 */
[-C--:B------:R-:W-:Y:S01]  /*9e50*/  FMUL.FTZ R93, R93, R8.reuse ;  /* 0x000000085d5d7220 */ /* 0x080fe20000410000 */
[----:B---3--:R-:W-:Y:S01]  /*9e60*/  IMAD.U32 R27, RZ, RZ, UR56 ;  /* 0x00000038ff1b7e24 */ /* 0x008fe2000f8e00ff */
[----:B------:R-:W-:Y:S01]  /*9e70*/  MUFU.EX2 R155, R86 ;  /* 0x00000056009b7308 */ /* 0x000fe20000000800 */
[----:B------:R-:W-:Y:S01]  /*9e80*/  UMOV UR56, UR47 ;  /* 0x0000002f00387c82 */ /* 0x000fe20008000000 */
[-C--:B------:R-:W-:Y:S01]  /*9e90*/  FMUL.FTZ R96, R96, R8.reuse ;  /* 0x0000000860607220 */ /* 0x080fe20000410000 */
[-C--:B------:R-:W-:Y:S01]  /*9ea0*/  FMUL.FTZ R97, R97, R8.reuse ;  /* 0x0000000861617220 */ /* 0x080fe20000410000 */
[----:B------:R-:W-:Y:S01]  /*9eb0*/  @!P1 LEA R27, R27, UR41, 0x3 ;  /* 0x000000291b1b9c11 */ /* 0x000fe2000f8e18ff */
[-C--:B------:R-:W-:Y:S01]  /*9ec0*/  FMUL.FTZ R100, R100, R8.reuse ;  /* 0x0000000864647220 */ /* 0x080fe20000410000 */
[-C--:B------:R-:W-:Y:S01]  /*9ed0*/  FMUL.FTZ R101, R101, R8.reuse ;  /* 0x0000000865657220 */ /* 0x080fe20000410000 */
[-C--:B------:R-:W-:Y:S01]  /*9ee0*/  FMUL.FTZ R104, R104, R8.reuse ;  /* 0x0000000868687220 */ /* 0x080fe20000410000 */
[----:B------:R-:W-:Y:S01]  /*9ef0*/  FMUL.FTZ R105, R105, R8 ;  /* 0x0000000869697220 */ /* 0x000fe20000410000 */
[----:B------:R-:W-:-:S02]  /*9f00*/  @!P1 VIADD R27, R27, 0x28860 ;  /* 0x000288601b1b9836 */ /* 0x000fc40000000000 */
[-C--:B------:R-:W-:Y:S01]  /*9f10*/  FMUL.FTZ R108, R108, R8.reuse ;  /* 0x000000086c6c7220 */ /* 0x080fe20000410000 */
[-C--:B------:R-:W-:Y:S01]  /*9f20*/  FMUL.FTZ R109, R109, R8.reuse ;  /* 0x000000086d6d7220 */ /* 0x080fe20000410000 */
[-C--:B------:R-:W-:Y:S01]  /*9f30*/  FMUL.FTZ R112, R112, R8.reuse ;  /* 0x0000000870707220 */ /* 0x080fe20000410000 */
[-C--:B------:R-:W-:Y:S01]  /*9f40*/  FMUL.FTZ R113, R113, R8.reuse ;  /* 0x0000000871717220 */ /* 0x080fe20000410000 */
[----:B--2---:R-:W-:Y:S01]  /*9f50*/  @!P1 PRMT R31, RZ, 0x654, R27 ;  /* 0x00000654ff1f9816 */ /* 0x004fe2000000001b */
[----:B------:R-:W-:Y:S01]  /*9f60*/  FADD.FTZ R27, R25, R44 ;  /* 0x0000002c191b7221 */ /* 0x000fe20000010000 */
[-C--:B------:R-:W-:Y:S01]  /*9f70*/  FMUL.FTZ R116, R116, R8.reuse ;  /* 0x0000000874747220 */ /* 0x080fe20000410000 */
[----:B------:R-:W-:Y:S01]  /*9f80*/  FMUL.FTZ R117, R117, R8 ;  /* 0x0000000875757220 */ /* 0x000fe20000410000 */
[----:B------:R0:W-:Y:S01]  /*9f90*/  @!P1 SYNCS.ARRIVE.TRANS64.RED.A1T0 RZ, [R31+URZ], RZ ;  /* 0x000000ff1fff99a7 */ /* 0x0001e2000810043f */
[----:B------:R-:W-:Y:S01]  /*9fa0*/  FADD.FTZ R44, R176, R27 ;  /* 0x0000001bb02c7221 */ /* 0x000fe20000010000 */
[----:B------:R-:W-:Y:S01]  /*9fb0*/  F2FP.F16.F32.PACK_AB R176, R9, R176 ;  /* 0x000000b009b0723e */ /* 0x000fe200000000ff */
[-C--:B------:R-:W-:Y:S01]  /*9fc0*/  FMUL.FTZ R120, R120, R8.reuse ;  /* 0x0000000878787220 */ /* 0x080fe20000410000 */
[-C--:B------:R-:W-:Y:S01]  /*9fd0*/  FMUL.FTZ R121, R121, R8.reuse ;  /* 0x0000000879797220 */ /* 0x080fe20000410000 */
[----:B------:R-:W-:Y:S01]  /*9fe0*/  FADD.FTZ R27, R9, R44 ;  /* 0x0000002c091b7221 */ /* 0x000fe20000010000 */
[--C-:B------:R-:W-:Y:S01]  /*9ff0*/  FFMA.FTZ R44, R71, UR10, -R24.reuse ;  /* 0x0000000a472c7c23 */ /* 0x100fe20008010818 */
[----:B------:R-:W-:Y:S01]  /*a000*/  FFMA.FTZ R24, R87, UR10, -R24 ;  /* 0x0000000a57187c23 */ /* 0x000fe20008010818 */
[----:B------:R-:W-:Y:S01]  /*a010*/  FMUL.FTZ R124, R124, R8 ;  /* 0x000000087c7c7220 */ /* 0x000fe20000410000 */
[----:B------:R-:W-:Y:S01]  /*a020*/  FADD.FTZ R48, R178, R27 ;  /* 0x0000001bb2307221 */ /* 0x000fe20000010000 */
[----:B------:R-:W-:Y:S01]  /*a030*/  F2FP.F16.F32.PACK_AB R178, R13, R178 ;  /* 0x000000b20db2723e */ /* 0x000fe200000000ff */
[-C--:B------:R-:W-:Y:S01]  /*a040*/  FMUL.FTZ R125, R125, R8.reuse ;  /* 0x000000087d7d7220 */ /* 0x080fe20000410000 */
[----:B------:R-:W1:Y:S01]  /*a050*/  MUFU.EX2 R44, R44 ;  /* 0x0000002c002c7308 */ /* 0x000e620000000800 */
[----:B------:R-:W-:Y:S01]  /*a060*/  FADD.FTZ R27, R13, R48 ;  /* 0x000000300d1b7221 */ /* 0x000fe20000010000 */
[-C--:B------:R-:W-:Y:S01]  /*a070*/  FMUL.FTZ R128, R128, R8.reuse ;  /* 0x0000000880807220 */ /* 0x080fe20000410000 */
[-C--:B------:R-:W-:Y:S01]  /*a080*/  FMUL.FTZ R129, R129, R8.reuse ;  /* 0x0000000881817220 */ /* 0x080fe20000410000 */
[----:B------:R-:W-:Y:S01]  /*a090*/  FMUL.FTZ R132, R132, R8 ;  /* 0x0000000884847220 */ /* 0x000fe20000410000 */
[----:B------:R-:W-:Y:S01]  /*a0a0*/  FADD.FTZ R48, R172, R27 ;  /* 0x0000001bac307221 */ /* 0x000fe20000010000 */
[----:B------:R-:W-:Y:S01]  /*a0b0*/  F2FP.F16.F32.PACK_AB R172, R15, R172 ;  /* 0x000000ac0fac723e */ /* 0x000fe200000000ff */
[-C--:B------:R-:W-:Y:S01]  /*a0c0*/  FMUL.FTZ R133, R133, R8.reuse ;  /* 0x0000000885857220 */ /* 0x080fe20000410000 */
[----:B------:R-:W2:Y:S01]  /*a0d0*/  MUFU.EX2 R24, R24 ;  /* 0x0000001800187308 */ /* 0x000ea20000000800 */
[----:B------:R-:W-:Y:S01]  /*a0e0*/  FADD.FTZ R27, R15, R48 ;  /* 0x000000300f1b7221 */ /* 0x000fe20000010000 */
[-C--:B------:R-:W-:Y:S01]  /*a0f0*/  FMUL.FTZ R136, R136, R8.reuse ;  /* 0x0000000888887220 */ /* 0x080fe20000410000 */
[-C--:B------:R-:W-:Y:S01]  /*a100*/  FMUL.FTZ R137, R137, R8.reuse ;  /* 0x0000000889897220 */ /* 0x080fe20000410000 */
[----:B------:R-:W-:Y:S01]  /*a110*/  FMUL.FTZ R140, R140, R8 ;  /* 0x000000088c8c7220 */ /* 0x000fe20000410000 */
[----:B------:R-:W-:Y:S01]  /*a120*/  FADD.FTZ R48, R174, R27 ;  /* 0x0000001bae307221 */ /* 0x000fe20000010000 */
[----:B------:R-:W-:Y:S01]  /*a130*/  F2FP.F16.F32.PACK_AB R174, R11, R174 ;  /* 0x000000ae0bae723e */ /* 0x000fe200000000ff */
[-C--:B------:R-:W-:Y:S01]  /*a140*/  FMUL.FTZ R141, R141, R8.reuse ;  /* 0x000000088d8d7220 */ /* 0x080fe20000410000 */
[-C--:B------:R-:W-:Y:S01]  /*a150*/  FMUL.FTZ R144, R144, R8.reuse ;  /* 0x0000000890907220 */ /* 0x080fe20000410000 */
        /* <DEDUP_REMOVED lines=11> */
[-C--:B------:R-:W-:Y:S01]  /*a210*/  FMUL.FTZ R98, R98, R65.reuse ;  /* 0x0000004162627220 */ /* 0x080fe20000410000 */
[----:B------:R-:W-:Y:S01]  /*a220*/  FADD.FTZ R6, R170, R7 ;  /* 0x00000007aa067221 */ /* 0x000fe20000010000 */
[----:B------:R-:W-:Y:S01]  /*a230*/  F2FP.F16.F32.PACK_AB R170, R33, R170 ;  /* 0x000000aa21aa723e */ /* 0x000fe200000000ff */
        /* <DEDUP_REMOVED lines=8> */
[----:B------:R-:W-:Y:S01]  /*a2c0*/  F2FP.F16.F32.PACK_AB R164, R29, R164 ;  /* 0x000000a41da4723e */ /* 0x000fe200000000ff */
[----:B------:R-:W-:Y:S01]  /*a2d0*/  FMUL.FTZ R107, R107, R65 ;  /* 0x000000416b6b7220 */ /* 0x000fe20000410000 */
[----:B------:R-:W-:Y:S01]  /*a2e0*/  FADD.FTZ R7, R29, R26 ;  /* 0x0000001a1d077221 */ /* 0x000fe20000010000 */
[C---:B------:R-:W-:Y:S01]  /*a2f0*/  FADD.FTZ R6, R40.reuse, R3 ;  /* 0x0000000328067221 */ /* 0x040fe20000010000 */
[----:B------:R-:W-:Y:S01]  /*a300*/  F2FP.F16.F32.PACK_AB R165, R40, R165 ;  /* 0x000000a528a5723e */ /* 0x000fe200000000ff */
[----:B------:R-:W-:Y:S01]  /*a310*/  FMUL.FTZ R110, R110, R65 ;  /* 0x000000416e6e7220 */ /* 0x000fe20000410000 */
[----:B------:R-:W-:Y:S01]  /*a320*/  FADD.FTZ R26, R166, R7 ;  /* 0x00000007a61a7221 */ /* 0x000fe20000010000 */
[----:B------:R-:W-:Y:S01]  /*a330*/  FADD.FTZ R3, R167, R6 ;  /* 0x00000006a7037221 */ /* 0x000fe20000010000 */
[C---:B------:R-:W-:Y:S01]  /*a340*/  F2FP.F16.F32.PACK_AB R167, R2.reuse, R167 ;  /* 0x000000a702a7723e */ /* 0x040fe200000000ff */
[-C--:B------:R-:W-:Y:S01]  /*a350*/  FMUL.FTZ R111, R111, R65.reuse ;  /* 0x000000416f6f7220 */ /* 0x080fe20000410000 */
[C---:B------:R-:W-:Y:S01]  /*a360*/  FADD.FTZ R7, R37.reuse, R26 ;  /* 0x0000001a25077221 */ /* 0x040fe20000010000 */
        /* <DEDUP_REMOVED lines=10> */
[-C--:B------:R-:W-:Y:S01]  /*a410*/  FMUL.FTZ R118, R118, R65.reuse ;  /* 0x0000004176767220 */ /* 0x080fe20000410000 */
[----:B------:R-:W-:Y:S01]  /*a420*/  FADD.FTZ R26, R162, R7 ;  /* 0x00000007a21a7221 */ /* 0x000fe20000010000 */
[----:B------:R-:W-:Y:S01]  /*a430*/  FADD.FTZ R3, R163, R6 ;  /* 0x00000006a3037221 */ /* 0x000fe20000010000 */
[----:B------:R-:W-:Y:S01]  /*a440*/  F2FP.F16.F32.PACK_AB R162, R49, R162 ;  /* 0x000000a231a2723e */ /* 0x000fe200000000ff */
[----:B------:R-:W-:Y:S01]  /*a450*/  FMUL.FTZ R119, R119, R65 ;  /* 0x0000004177777220 */ /* 0x000fe20000410000 */
[----:B------:R-:W-:Y:S01]  /*a460*/  FADD.FTZ R7, R49, R26 ;  /* 0x0000001a31077221 */ /* 0x000fe20000010000 */
[C---:B-1----:R-:W-:Y:S01]  /*a470*/  FADD.FTZ R6, R44.reuse, R3 ;  /* 0x000000032c067221 */ /* 0x042fe20000010000 */
        /* <DEDUP_REMOVED lines=28> */
[----:B--2---:R-:W-:Y:S01]  /*a640*/  F2FP.F16.F32.PACK_AB R155, R24, R155 ;  /* 0x0000009b189b723e */ /* 0x004fe200000000ff */
[-C--:B------:R-:W-:Y:S01]  /*a650*/  FMUL.FTZ R142, R142, R65.reuse ;  /* 0x000000418e8e7220 */ /* 0x080fe20000410000 */
[----:B------:R-:W-:Y:S01]  /*a660*/  FADD.FTZ R3, R61, R2 ;  /* 0x000000023d037221 */ /* 0x000fe20000010000 */
[----:B------:R-:W-:Y:S01]  /*a670*/  FADD.FTZ R2, R24, R6 ;  /* 0x0000000618027221 */ /* 0x000fe20000010000 */
        /* <DEDUP_REMOVED lines=8> */
.L_x_1221:
[----:B------:R-:W-:-:S13]  /*a700*/  ISETP.GE.AND P2, PT, R4, UR40, PT ;  /* 0x0000002804007c0c */ /* 0x000fda000bf46270 */
[----:B------:R-:W-:Y:S05]  /*a710*/  @!P2 BRA `(.L_x_1231) ;  /* 0x00000030003ca947 */ /* 0x000fea0003800000 */
[----:B------:R-:W-:Y:S01]  /*a720*/  IMAD.MOV.U32 R9, RZ, RZ, R5 ;  /* 0x000000ffff097224 */ /* 0x000fe200078e0005 */
[----:B------:R-:W-:Y:S01]  /*a730*/  UMOV UR59, UR50 ;  /* 0x00000032003b7c82 */ /* 0x000fe20008000000 */
[----:B------:R-:W-:Y:S01]  /*a740*/  IMAD.MOV.U32 R8, RZ, RZ, R0 ;  /* 0x000000ffff087224 */ /* 0x000fe200078e0000 */
[----:B------:R-:W-:Y:S01]  /*a750*/  UMOV UR58, UR47 ;  /* 0x0000002f003a7c82 */ /* 0x000fe20008000000 */
[----:B------:R-:W-:Y:S01]  /*a760*/  ULDC UR55, c[0x0][0x9e4] ;  /* 0x0002790000377ab9 */ /* 0x000fe20000000800 */
[----:B------:R-:W-:Y:S01]  /*a770*/  ULDC UR57, c[0x0][0x9dc] ;  /* 0x0002770000397ab9 */ /* 0x000fe20000000800 */
[----:B------:R-:W-:Y:S01]  /*a780*/  ULDC UR54, c[0x0][0x988] ;  /* 0x0002620000367ab9 */ /* 0x000fe20000000800 */
[----:B------:R-:W-:-:S05]  /*a790*/  ULDC UR56, c[0x0][0x9e0] ;  /* 0x0002780000387ab9 */ /* 0x000fca0000000800 */
.L_x_1248:
        /* <DEDUP_REMOVED lines=9> */
.L_x_1233:
[----:B------:R-:W-:Y:S01]  /*a830*/  ULEA UR6, UR47, UR41, 0x3 ;  /* 0x000000292f067291 */ /* 0x000fe2000f8e183f */
[----:B------:R-:W-:-:S05]  /*a840*/  IMAD.U32 R0, RZ, RZ, UR50 ;  /* 0x00000032ff007e24 */ /* 0x000fca000f8e00ff */
[----:B------:R-:W-:-:S04]  /*a850*/  SHF.L.U32 R0, R0, 0x1f, RZ ;  /* 0x0000001f00007819 */ /* 0x000fc800000006ff */
[----:B------:R0:W1:Y:S01]  /*a860*/  SYNCS.PHASECHK.TRANS64.TRYWAIT P2, [UR6+0x28830], R0 ;  /* 0x02883000ff0075a7 */ /* 0x0000620008040146 */
[----:B------:R-:W-:Y:S05]  /*a870*/  @!P0 BRA `(.L_x_1234) ;  /* 0x0000000000048947 */ /* 0x000fea0003800000 */
[----:B------:R-:W-:Y:S01]  /*a880*/  BPT.TRAP 0x1 ;  /* 0x000000040000795c */ /* 0x000fe20000300000 */
.L_x_1234:
[----:B-1----:R-:W-:Y:S05]  /*a890*/  @P2 BRA `(.L_x_1232) ;  /* 0x0000000000082947 */ /* 0x002fea0003800000 */
[----:B------:R-:W1:Y:S02]  /*a8a0*/  SYNCS.PHASECHK.TRANS64.TRYWAIT P2, [UR6+0x28830], R0 ;  /* 0x02883000ff0075a7 */ /* 0x000e640008040146 */
[----:B-1----:R-:W-:Y:S05]  /*a8b0*/  @!P2 BRA `(.L_x_1235) ;  /* 0x000000d800a8a947 */ /* 0x002fea0003800000 */
.L_x_1232:
        /* <DEDUP_REMOVED lines=47> */
.L_x_1237:
[----:B------:R-:W-:Y:S01]  /*abb0*/  ULEA UR6, UR58, UR41, 0x3 ;  /* 0x000000293a067291 */ /* 0x000fe2000f8e183f */
[----:B------:R-:W-:-:S05]  /*abc0*/  IMAD.U32 R0, RZ, RZ, UR59 ;  /* 0x0000003bff007e24 */ /* 0x000fca000f8e00ff */
[----:B------:R-:W-:-:S04]  /*abd0*/  SHF.L.U32 R0, R0, 0x1f, RZ ;  /* 0x0000001f00007819 */ /* 0x000fc800000006ff */
[----:B------:R0:W1:Y:S01]  /*abe0*/  SYNCS.PHASECHK.TRANS64.TRYWAIT P2, [UR6+0x28850], R0 ;  /* 0x02885000ff0075a7 */ /* 0x0000620008040146 */
[----:B------:R-:W-:Y:S05]  /*abf0*/  @!P0 BRA `(.L_x_1238) ;  /* 0x0000000000048947 */ /* 0x000fea0003800000 */
[----:B------:R-:W-:Y:S01]  /*ac00*/  BPT.TRAP 0x1 ;  /* 0x000000040000795c */ /* 0x000fe20000300000 */
.L_x_1238:
[----:B-1----:R-:W-:Y:S05]  /*ac10*/  @P2 BRA `(.L_x_1236) ;  /* 0x0000000000082947 */ /* 0x002fea0003800000 */
[----:B------:R-:W1:Y:S02]  /*ac20*/  SYNCS.PHASECHK.TRANS64.TRYWAIT P2, [UR6+0x28850], R0 ;  /* 0x02885000ff0075a7 */ /* 0x000e640008040146 */
[----:B-1----:R-:W-:Y:S05]  /*ac30*/  @!P2 BRA `(.L_x_1239) ;  /* 0x000000d400e0a947 */ /* 0x002fea0003800000 */
.L_x_1236:
[----:B------:R-:W-:Y:S01]  /*ac40*/  UIADD3 UR6, UR41, 0x400, URZ ;  /* 0x0000040029067890 */ /* 0x000fe2000fffe03f */
[----:B------:R-:W-:Y:S01]  /*ac50*/  WARPGROUP.ARRIVE ;  /* 0x00000000000079c5 */ /* 0x000fe20000000000 */
[----:B------:R-:W-:-:S05]  /*ac60*/  UMOV UR7, 0x40000040 ;  /* 0x4000004000077882 */ /* 0x000fca0000000000 */
[----:B------:R-:W2:Y:S01]  /*ac70*/  S2R R7, SR_TID.X ;  /* 0x0000000000077919 */ /* 0x000ea20000002100 */
[----:B------:R-:W-:Y:S01]  /*ac80*/  USHF.R.U32.HI UR6, URZ, 0x4, UR6 ;  /* 0x000000043f067899 */ /* 0x000fe20008011606 */
[----:B------:R-:W-:Y:S01]  /*ac90*/  PLOP3.LUT P2, PT, PT, PT, UP0, 0x80, 0x0 ;  /* 0x000000000000781c */ /* 0x000fe20003f4f008 */
[----:B01----:R-:W-:Y:S02]  /*aca0*/  VIADD R0, R17, UR37 ;  /* 0x0000002511007c36 */ /* 0x003fe40008000000 */
[----:B------:R-:W-:Y:S01]  /*acb0*/  ULOP3.LUT UR6, UR6, 0x3fff, URZ, 0xc0, !UPT ;  /* 0x00003fff06067892 */ /* 0x000fe2000f8ec03f */
[----:B------:R-:W-:Y:S02]  /*acc0*/  IMAD.U32 R5, RZ, RZ, UR47 ;  /* 0x0000002fff057e24 */ /* 0x000fe4000f8e00ff */
        /* <DEDUP_REMOVED lines=45> */
[----:B------:R-:W-:Y:S02]  /*afa0*/  @UP0 ULDC UR6, c[0x0][0x44c] ;  /* 0x0001130000060ab9 */ /* 0x000fe40000000800 */
[----:B------:R-:W-:Y:S01]  /*afb0*/  @P2 IMAD.HI.U32 R6, R0, UR6, RZ ;  /* 0x0000000600062c27 */ /* 0x000fe2000f8e00ff */
[----:B------:R-:W-:-:S04]  /*afc0*/  @UP0 ULDC UR6, c[0x0][0x450] ;  /* 0x0001140000060ab9 */ /* 0x000fc80000000800 */
[----:B------:R-:W-:Y:S01]  /*afd0*/  @P2 SHF.R.U32.HI R0, RZ, UR6, R6 ;  /* 0x00000006ff002c19 */ /* 0x000fe20008011606 */
[----:B------:R-:W-:Y:S01]  /*afe0*/  ULOP3.LUT UR6, URZ, UR57, URZ, 0x33, !UPT ;  /* 0x000000393f067292 */ /* 0x000fe2000f8e333f */
[----:B------:R-:W-:-:S03]  /*aff0*/  IADD3 R6, -R7, 0xb, RZ ;  /* 0x0000000b07067810 */ /* 0x000fc60007ffe1ff */
        /* <DEDUP_REMOVED lines=10> */
[----:B-1----:R-:W-:Y:S06]  /*b0a0*/  @!P5 BRA `(.L_x_1240) ;  /* 0x00000000005cd947 */ /* 0x002fec0003800000 */
        /* <DEDUP_REMOVED lines=13> */
.L_x_1242:
[----:B------:R-:W-:-:S05]  /*b180*/  IMAD.U32 R20, RZ, RZ, UR55 ;  /* 0x00000037ff147e24 */ /* 0x000fca000f8e00ff */
[----:B------:R-:W-:-:S13]  /*b190*/  ISETP.NE.AND P2, PT, R20, 0x1, PT ;  /* 0x000000011400780c */ /* 0x000fda0003f45270 */
[----:B------:R-:W0:Y:S02]  /*b1a0*/  @P2 LDC.64 R6, c[0x0][0x9e8] ;  /* 0x00027a00ff062b82 */ /* 0x000e240000000a00 */
[----:B0-----:R-:W-:-:S05]  /*b1b0*/  @P2 IMAD.HI.U32 R6, R11, R6, RZ ;  /* 0x000000060b062227 */ /* 0x001fca00078e00ff */
[----:B------:R-:W-:-:S07]  /*b1c0*/  @P2 SHF.R.U32.HI R11, RZ, R7, R6 ;  /* 0x00000007ff0b2219 */ /* 0x000fce0000011606 */
.L_x_1243:
[----:B------:R-:W-:Y:S05]  /*b1d0*/  BSYNC B0 ;  /* 0x0000000000007941 */ /* 0x000fea0003800000 */
.L_x_1241:
[----:B------:R-:W-:-:S04]  /*b1e0*/  IMAD R11, R11, R20, -R157 ;  /* 0x000000140b0b7224 */ /* 0x000fc800078e0a9d */
[----:B------:R-:W-:-:S05]  /*b1f0*/  IMAD.IADD R11, R11, 0x1, -R16 ;  /* 0x000000010b0b7824 */ /* 0x000fca00078e0a10 */
[----:B------:R-:W-:Y:S02]  /*b200*/  VIADDMNMX R5, R11, R20, R5, PT ;  /* 0x000000140b057246 */ /* 0x000fe40003800105 */
[----:B------:R-:W-:-:S07]  /*b210*/  VIMNMX R10, R10, R11, !PT ;  /* 0x0000000b0a0a7248 */ /* 0x000fce0007fe0100 */
.L_x_1240:
        /* <DEDUP_REMOVED lines=9> */
[C---:B------:R-:W-:Y:S02]  /*b2b0*/  ISETP.GT.AND P4, PT, R10.reuse, 0x9, P2 ;  /* 0x000000090a00780c */ /* 0x040fe40001784270 */
[----:B------:R-:W-:Y:S02]  /*b2c0*/  ISETP.GT.AND P6, PT, R10, 0x10, P2 ;  /* 0x000000100a00780c */ /* 0x000fe400017c4270 */
[----:B------:R-:W-:-:S02]  /*b2d0*/  ISETP.LT.OR P3, PT, R5, 0x9, P3 ;  /* 0x000000090500780c */ /* 0x000fc40001f61670 */
[C---:B------:R-:W-:Y:S02]  /*b2e0*/  ISETP.LT.OR P4, PT, R5.reuse, 0xa, P4 ;  /* 0x0000000a0500780c */ /* 0x040fe40002781670 */
[----:B------:R-:W-:Y:S02]  /*b2f0*/  ISETP.LT.OR P6, PT, R5, 0x11, P6 ;  /* 0x000000110500780c */ /* 0x000fe400037c1670 */
[----:B------:R-:W-:Y:S02]  /*b300*/  FSEL R11, R28, -INF , !P3 ;  /* 0xff8000001c0b7808 */ /* 0x000fe40005800000 */
[----:B------:R-:W-:Y:S02]  /*b310*/  FSEL R29, R29, -INF , !P4 ;  /* 0xff8000001d1d7808 */ /* 0x000fe40006000000 */
[----:B------:R-:W-:Y:S02]  /*b320*/  FSEL R13, R32, -INF , !P6 ;  /* 0xff800000200d7808 */ /* 0x000fe40007000000 */
[----:B------:R-:W-:-:S02]  /*b330*/  ISETP.GT.AND P3, PT, R10, 0x11, P2 ;  /* 0x000000110a00780c */ /* 0x000fc40001764270 */
[C---:B------:R-:W-:Y:S02]  /*b340*/  ISETP.GT.AND P4, PT, R10.reuse, 0x18, P2 ;  /* 0x000000180a00780c */ /* 0x040fe40001784270 */
[----:B------:R-:W-:Y:S02]  /*b350*/  ISETP.GT.AND P6, PT, R10, 0x19, P2 ;  /* 0x000000190a00780c */ /* 0x000fe400017c4270 */
[C---:B------:R-:W-:Y:S02]  /*b360*/  ISETP.LT.OR P3, PT, R5.reuse, 0x12, P3 ;  /* 0x000000120500780c */ /* 0x040fe40001f61670 */
[C---:B------:R-:W-:Y:S02]  /*b370*/  ISETP.LT.OR P4, PT, R5.reuse, 0x19, P4 ;  /* 0x000000190500780c */ /* 0x040fe40002781670 */
[----:B------:R-:W-:Y:S02]  /*b380*/  ISETP.LT.OR P6, PT, R5, 0x1a, P6 ;  /* 0x0000001a0500780c */ /* 0x000fe400037c1670 */
[----:B------:R-:W-:-:S02]  /*b390*/  FSEL R33, R33, -INF , !P3 ;  /* 0xff80000021217808 */ /* 0x000fc40005800000 */
        /* <DEDUP_REMOVED lines=67> */
[----:B------:R-:W-:Y:S01]  /*b7d0*/  ISETP.GT.AND P6, PT, R10, 0x79, P2 ;  /* 0x000000790a00780c */ /* 0x000fe200017c4270 */
[--C-:B0-----:R-:W-:Y:S01]  /*b7e0*/  IMAD.IADD R10, R14, 0x1, R7.reuse ;  /* 0x000000010e0a7824 */ /* 0x101fe200078e0207 */
[C---:B------:R-:W-:Y:S02]  /*b7f0*/  ISETP.LT.OR P3, PT, R5.reuse, 0x72, P3 ;  /* 0x000000720500780c */ /* 0x040fe40001f61670 */
[C---:B------:R-:W-:Y:S02]  /*b800*/  ISETP.LT.OR P4, PT, R5.reuse, 0x79, P4 ;  /* 0x000000790500780c */ /* 0x040fe40002781670 */
[----:B------:R-:W-:Y:S01]  /*b810*/  ISETP.LT.OR P6, PT, R5, 0x7a, P6 ;  /* 0x0000007a0500780c */ /* 0x000fe200037c1670 */
[----:B------:R-:W-:Y:S01]  /*b820*/  IMAD.IADD R5, R12, 0x1, R7 ;  /* 0x000000010c057824 */ /* 0x000fe200078e0207 */
[----:B------:R-:W-:-:S02]  /*b830*/  FSEL R81, R81, -INF , !P3 ;  /* 0xff80000051517808 */ /* 0x000fc40005800000 */
[----:B------:R-:W-:Y:S02]  /*b840*/  FSEL R84, R84, -INF , !P4 ;  /* 0xff80000054547808 */ /* 0x000fe40006000000 */
[----:B------:R-:W-:Y:S01]  /*b850*/  FSEL R85, R85, -INF , !P6 ;  /* 0xff80000055557808 */ /* 0x000fe20007000000 */
[----:B------:R-:W-:Y:S06]  /*b860*/  @!P5 BRA `(.L_x_1244) ;  /* 0x00000000005cd947 */ /* 0x000fec0003800000 */
        /* <DEDUP_REMOVED lines=13> */
.L_x_1246:
[----:B------:R-:W-:-:S05]  /*b940*/  IMAD.U32 R12, RZ, RZ, UR55 ;  /* 0x00000037ff0c7e24 */ /* 0x000fca000f8e00ff */
[----:B------:R-:W-:-:S13]  /*b950*/  ISETP.NE.AND P3, PT, R12, 0x1, PT ;  /* 0x000000010c00780c */ /* 0x000fda0003f65270 */
[----:B------:R-:W0:Y:S02]  /*b960*/  @P3 LDC.64 R6, c[0x0][0x9e8] ;  /* 0x00027a00ff063b82 */ /* 0x000e240000000a00 */
[----:B0-----:R-:W-:-:S05]  /*b970*/  @P3 IMAD.HI.U32 R6, R0, R6, RZ ;  /* 0x0000000600063227 */ /* 0x001fca00078e00ff */
[----:B------:R-:W-:-:S07]  /*b980*/  @P3 SHF.R.U32.HI R0, RZ, R7, R6 ;  /* 0x00000007ff003219 */ /* 0x000fce0000011606 */
.L_x_1247:
[----:B------:R-:W-:Y:S05]  /*b990*/  BSYNC B0 ;  /* 0x0000000000007941 */ /* 0x000fea0003800000 */
.L_x_1245:
[----:B------:R-:W-:-:S04]  /*b9a0*/  IMAD R157, R0, R12, -R157 ;  /* 0x0000000c009d7224 */ /* 0x000fc800078e0a9d */
[----:B------:R-:W-:-:S05]  /*b9b0*/  IMAD.IADD R157, R157, 0x1, -R16 ;  /* 0x000000019d9d7824 */ /* 0x000fca00078e0a10 */
[----:B------:R-:W-:Y:S02]  /*b9c0*/  VIADDMNMX R5, R157, R12, R5, PT ;  /* 0x0000000c9d057246 */ /* 0x000fe40003800105 */
[----:B------:R-:W-:-:S07]  /*b9d0*/  VIMNMX R10, R10, R157, !PT ;  /* 0x0000009d0a0a7248 */ /* 0x000fce0007fe0100 */
.L_x_1244:
        /* <DEDUP_REMOVED lines=29> */
[----:B------:R-:W-:Y:S02]  /*bbb0*/  ISETP.GT.AND P6, PT, R10, 0x8, P2 ;  /* 0x000000080a00780c */ /* 0x000fe400017c4270 */
[----:B------:R-:W-:Y:S02]  /*bbc0*/  FMNMX.FTZ R0, R52, R7, !PT ;  /* 0x0000000734007209 */ /* 0x000fe40007810000 */
[----:B------:R-:W-:-:S02]  /*bbd0*/  FSEL R27, R27, -INF , !P4 ;  /* 0xff8000001b1b7808 */ /* 0x000fc40006000000 */
[----:B------:R-:W-:Y:S02]  /*bbe0*/  FMNMX.FTZ R7, R53, R0, !PT ;  /* 0x0000000035077209 */ /* 0x000fe40007810000 */
[----:B------:R-:W-:Y:S02]  /*bbf0*/  ISETP.GT.AND P4, PT, R10, 0x10, P2 ;  /* 0x000000100a00780c */ /* 0x000fe40001784270 */
[----:B------:R-:W-:Y:S02]  /*bc00*/  FMNMX.FTZ R0, R56, R7, !PT ;  /* 0x0000000738007209 */ /* 0x000fe40007810000 */
[----:B------:R-:W-:Y:S02]  /*bc10*/  FSEL R43, R43, -INF , !P3 ;  /* 0xff8000002b2b7808 */ /* 0x000fe40005800000 */
[----:B------:R-:W-:Y:S02]  /*bc20*/  FMNMX.FTZ R7, R57, R0, !PT ;  /* 0x0000000039077209 */ /* 0x000fe40007810000 */
[----:B------:R-:W-:-:S02]  /*bc30*/  ISETP.LT.OR P6, PT, R5, 0x9, P6 ;  /* 0x000000090500780c */ /* 0x000fc400037c1670 */
[----:B------:R-:W-:Y:S02]  /*bc40*/  FMNMX.FTZ R0, R60, R7, !PT ;  /* 0x000000073c007209 */ /* 0x000fe40007810000 */
[----:B------:R-:W-:Y:S02]  /*bc50*/  ISETP.GT.AND P3, PT, R10, RZ, P2 ;  /* 0x000000ff0a00720c */ /* 0x000fe40001764270 */
[----:B------:R-:W-:Y:S02]  /*bc60*/  FMNMX.FTZ R7, R61, R0, !PT ;  /* 0x000000003d077209 */ /* 0x000fe40007810000 */
[----:B------:R-:W-:Y:S02]  /*bc70*/  ISETP.LT.OR P4, PT, R5, 0x11, P4 ;  /* 0x000000110500780c */ /* 0x000fe40002781670 */
[----:B------:R-:W-:Y:S02]  /*bc80*/  FMNMX.FTZ R0, R64, R7, !PT ;  /* 0x0000000740007209 */ /* 0x000fe40007810000 */
[----:B------:R-:W-:-:S02]  /*bc90*/  FSEL R30, R30, -INF , !P6 ;  /* 0xff8000001e1e7808 */ /* 0x000fc40007000000 */
        /* <DEDUP_REMOVED lines=9> */
[----:B------:R-:W-:Y:S02]  /*bd30*/  ISETP.LT.OR P4, PT, R5, 0x19, P4 ;  /* 0x000000190500780c */ /* 0x000fe40002781670 */
[----:B------:R-:W-:Y:S02]  /*bd40*/  FMNMX.FTZ R0, R76, R7, !PT ;  /* 0x000000074c007209 */ /* 0x000fe40007810000 */
[----:B------:R-:W-:-:S02]  /*bd50*/  FMNMX.FTZ R12, R26, R9, !PT ;  /* 0x000000091a0c7209 */ /* 0x000fc40007810000 */
[----:B------:R-:W-:Y:S02]  /*bd60*/  FMNMX.FTZ R7, R77, R0, !PT ;  /* 0x000000004d077209 */ /* 0x000fe40007810000 */
[----:B------:R-:W-:Y:S02]  /*bd70*/  FSEL R38, R38, -INF , !P4 ;  /* 0xff80000026267808 */ /* 0x000fe40006000000 */
[----:B------:R-:W-:Y:S02]  /*bd80*/  FMNMX.FTZ R0, R80, R7, !PT ;  /* 0x0000000750007209 */ /* 0x000fe40007810000 */
[----:B------:R-:W-:Y:S02]  /*bd90*/  ISETP.GT.AND P4, PT, R10, 0x20, P2 ;  /* 0x000000200a00780c */ /* 0x000fe40001784270 */
[----:B------:R-:W-:Y:S02]  /*bda0*/  FMNMX.FTZ R7, R81, R0, !PT ;  /* 0x0000000051077209 */ /* 0x000fe40007810000 */
[----:B------:R-:W-:-:S02]  /*bdb0*/  ISETP.LT.OR P4, PT, R5, 0x21, P4 ;  /* 0x000000210500780c */ /* 0x000fc40002781670 */
[----:B------:R-:W-:Y:S02]  /*bdc0*/  FMNMX.FTZ R0, R84, R7, !PT ;  /* 0x0000000754007209 */ /* 0x000fe40007810000 */
[----:B------:R-:W-:Y:S02]  /*bdd0*/  FSEL R42, R42, -INF , !P4 ;  /* 0xff8000002a2a7808 */ /* 0x000fe40006000000 */
[----:B------:R-:W-:Y:S02]  /*bde0*/  FMNMX.FTZ R6, R85, R0, !PT ;  /* 0x0000000055067209 */ /* 0x000fe40007810000 */
[C---:B------:R-:W-:Y:S02]  /*bdf0*/  ISETP.GT.AND P4, PT, R10.reuse, 0x28, P2 ;  /* 0x000000280a00780c */ /* 0x040fe40001784270 */
[----:B------:R-:W-:Y:S01]  /*be00*/  ISETP.GT.AND P3, PT, R10, 0x30, P2 ;  /* 0x000000300a00780c */ /* 0x000fe20001764270 */
[----:B------:R-:W0:Y:S01]  /*be10*/  SHFL.BFLY PT, R7, R6, 0x2, 0x1f ;  /* 0x0c401f0006077f89 */ /* 0x000e2200000e0000 */
[----:B------:R-:W-:-:S02]  /*be20*/  ISETP.LT.OR P4, PT, R5, 0x29, P4 ;  /* 0x000000290500780c */ /* 0x000fc40002781670 */
[C---:B------:R-:W-:Y:S02]  /*be30*/  ISETP.LT.OR P3, PT, R5.reuse, 0x31, P3 ;  /* 0x000000310500780c */ /* 0x040fe40001f61670 */
[----:B------:R-:W-:Y:S02]  /*be40*/  FSEL R46, R46, -INF , !P4 ;  /* 0xff8000002e2e7808 */ /* 0x000fe40006000000 */
[----:B------:R-:W-:Y:S02]  /*be50*/  ISETP.GT.AND P4, PT, R10, 0x29, P2 ;  /* 0x000000290a00780c */ /* 0x000fe40001784270 */
[----:B------:R-:W-:Y:S02]  /*be60*/  FSEL R50, R50, -INF , !P3 ;  /* 0xff80000032327808 */ /* 0x000fe40005800000 */
[----:B------:R-:W-:Y:S02]  /*be70*/  ISETP.LT.OR P4, PT, R5, 0x2a, P4 ;  /* 0x0000002a0500780c */ /* 0x000fe40002781670 */
[----:B------:R-:W-:-:S02]  /*be80*/  ISETP.GT.AND P3, PT, R10, 0x38, P2 ;  /* 0x000000380a00780c */ /* 0x000fc40001764270 */
[----:B------:R-:W-:Y:S02]  /*be90*/  FSEL R47, R47, -INF , !P4 ;  /* 0xff8000002f2f7808 */ /* 0x000fe40006000000 */
[----:B------:R-:W-:Y:S02]  /*bea0*/  ISETP.GT.AND P4, PT, R10, 0x31, P2 ;  /* 0x000000310a00780c */ /* 0x000fe40001784270 */
[C---:B------:R-:W-:Y:S02]  /*beb0*/  ISETP.LT.OR P3, PT, R5.reuse, 0x39, P3 ;  /* 0x000000390500780c */ /* 0x040fe40001f61670 */
[----:B------:R-:W-:Y:S02]  /*bec0*/  ISETP.LT.OR P4, PT, R5, 0x32, P4 ;  /* 0x000000320500780c */ /* 0x000fe40002781670 */
[----:B------:R-:W-:Y:S02]  /*bed0*/  FSEL R54, R54, -INF , !P3 ;  /* 0xff80000036367808 */ /* 0x000fe40005800000 */
[----:B0-----:R-:W-:-:S02]  /*bee0*/  FMNMX.FTZ R7, R6, R7, !PT ;  /* 0x0000000706077209 */ /* 0x001fc40007810000 */
[----:B------:R-:W-:Y:S02]  /*bef0*/  FSEL R51, R51, -INF , !P4 ;  /* 0xff80000033337808 */ /* 0x000fe40006000000 */
[C---:B------:R-:W-:Y:S01]  /*bf00*/  ISETP.GT.AND P4, PT, R10.reuse, 0x39, P2 ;  /* 0x000000390a00780c */ /* 0x040fe20001784270 */
[----:B------:R-:W0:Y:S01]  /*bf10*/  SHFL.BFLY PT, R0, R7, 0x1, 0x1f ;  /* 0x0c201f0007007f89 */ /* 0x000e2200000e0000 */
[----:B------:R-:W-:Y:S02]  /*bf20*/  ISETP.GT.AND P3, PT, R10, 0x40, P2 ;  /* 0x000000400a00780c */ /* 0x000fe40001764270 */
[C---:B------:R-:W-:Y:S02]  /*bf30*/  ISETP.LT.OR P4, PT, R5.reuse, 0x3a, P4 ;  /* 0x0000003a0500780c */ /* 0x040fe40002781670 */
[----:B------:R-:W-:Y:S02]  /*bf40*/  ISETP.LT.OR P3, PT, R5, 0x41, P3 ;  /* 0x000000410500780c */ /* 0x000fe40001f61670 */
[----:B------:R-:W-:-:S02]  /*bf50*/  FSEL R55, R55, -INF , !P4 ;  /* 0xff80000037377808 */ /* 0x000fc40006000000 */
[----:B------:R-:W-:Y:S02]  /*bf60*/  ISETP.GT.AND P4, PT, R10, 0x41, P2 ;  /* 0x000000410a00780c */ /* 0x000fe40001784270 */
[----:B------:R-:W-:Y:S02]  /*bf70*/  FSEL R58, R58, -INF , !P3 ;  /* 0xff8000003a3a7808 */ /* 0x000fe40005800000 */
[----:B------:R-:W-:Y:S02]  /*bf80*/  ISETP.GT.AND P3, PT, R10, 0x48, P2 ;  /* 0x000000480a00780c */ /* 0x000fe40001764270 */
[C---:B------:R-:W-:Y:S02]  /*bf90*/  ISETP.LT.OR P4, PT, R5.reuse, 0x42, P4 ;  /* 0x000000420500780c */ /* 0x040fe40002781670 */
[----:B------:R-:W-:Y:S02]  /*bfa0*/  ISETP.LT.OR P3, PT, R5, 0x49, P3 ;  /* 0x000000490500780c */ /* 0x000fe40001f61670 */
[----:B------:R-:W-:-:S02]  /*bfb0*/  FSEL R59, R59, -INF , !P4 ;  /* 0xff8000003b3b7808 */ /* 0x000fc40006000000 */
[----:B------:R-:W-:Y:S02]  /*bfc0*/  ISETP.GT.AND P4, PT, R10, 0x49, P2 ;  /* 0x000000490a00780c */ /* 0x000fe40001784270 */
[----:B------:R-:W-:Y:S02]  /*bfd0*/  FSEL R62, R62, -INF , !P3 ;  /* 0xff8000003e3e7808 */ /* 0x000fe40005800000 */
[----:B0-----:R-:W-:Y:S02]  /*bfe0*/  FMNMX.FTZ R0, R7, R0, !PT ;  /* 0x0000000007007209 */ /* 0x001fe40007810000 */
[----:B------:R-:W-:Y:S02]  /*bff0*/  ISETP.GT.AND P3, PT, R10, 0x50, P2 ;  /* 0x000000500a00780c */ /* 0x000fe40001764270 */
[C---:B------:R-:W-:Y:S01]  /*c000*/  FSETP.NEU.FTZ.AND P6, PT, R0.reuse, -INF , PT ;  /* 0xff8000000000780b */ /* 0x040fe20003fdd000 */
[----:B------:R-:W-:Y:S01]  /*c010*/  FMUL.FTZ R6, R0, UR10 ;  /* 0x0000000a00067c20 */ /* 0x000fe20008410000 */
[----:B------:R-:W-:-:S02]  /*c020*/  ISETP.LT.OR P4, PT, R5, 0x4a, P4 ;  /* 0x0000004a0500780c */ /* 0x000fc40002781670 */
[----:B------:R-:W-:Y:S02]  /*c030*/  ISETP.LT.OR P3, PT, R5, 0x51, P3 ;  /* 0x000000510500780c */ /* 0x000fe40001f61670 */
[----:B------:R-:W-:Y:S02]  /*c040*/  FSEL R6, R6, RZ, P6 ;  /* 0x000000ff06067208 */ /* 0x000fe40003000000 */
[----:B------:R-:W-:Y:S02]  /*c050*/  FSEL R63, R63, -INF , !P4 ;  /* 0xff8000003f3f7808 */ /* 0x000fe40006000000 */
[----:B------:R-:W-:Y:S01]  /*c060*/  ISETP.GT.AND P4, PT, R10, 0x51, P2 ;  /* 0x000000510a00780c */ /* 0x000fe20001784270 */
[--C-:B------:R-:W-:Y:S01]  /*c070*/  FFMA.FTZ R182, R11, UR10, -R6.reuse ;  /* 0x0000000a0bb67c23 */ /* 0x100fe20008010806 */
[--C-:B------:R-:W-:Y:S01]  /*c080*/  FFMA.FTZ R11, R29, UR10, -R6.reuse ;  /* 0x0000000a1d0b7c23 */ /* 0x100fe20008010806 */
[----:B------:R-:W-:Y:S01]  /*c090*/  FMNMX.FTZ R29, R27, R12, !PT ;  /* 0x0000000c1b1d7209 */ /* 0x000fe20007810000 */
[--C-:B------:R-:W-:Y:S01]  /*c0a0*/  FFMA.FTZ R178, R15, UR10, -R6.reuse ;  /* 0x0000000a0fb27c23 */ /* 0x100fe20008010806 */
[--C-:B------:R-:W-:Y:S01]  /*c0b0*/  FFMA.FTZ R172, R21, UR10, -R6.reuse ;  /* 0x0000000a15ac7c23 */ /* 0x100fe20008010806 */
[--C-:B------:R-:W-:Y:S01]  /*c0c0*/  FFMA.FTZ R174, R25, UR10, -R6.reuse ;  /* 0x0000000a19ae7c23 */ /* 0x100fe20008010806 */
[----:B------:R-:W-:Y:S01]  /*c0d0*/  FMNMX.FTZ R12, R30, R29, !PT ;  /* 0x0000001d1e0c7209 */ /* 0x000fe20007810000 */
[--C-:B------:R-:W-:Y:S01]  /*c0e0*/  FFMA.FTZ R176, R13, UR10, -R6.reuse ;  /* 0x0000000a0db07c23 */ /* 0x100fe20008010806 */
[--C-:B------:R-:W-:Y:S01]  /*c0f0*/  FFMA.FTZ R13, R33, UR10, -R6.reuse ;  /* 0x0000000a210d7c23 */ /* 0x100fe20008010806 */
[----:B------:R-:W-:Y:S01]  /*c100*/  FSEL R66, R66, -INF , !P3 ;  /* 0xff80000042427808 */ /* 0x000fe20005800000 */
        /* <DEDUP_REMOVED lines=28> */
[----:B------:R-:W-:Y:S01]  /*c2d0*/  FFMA.FTZ R85, R85, UR10, -R6 ;  /* 0x0000000a55557c23 */ /* 0x000fe20008010806 */
[----:B------:R-:W-:Y:S01]  /*c2e0*/  FMNMX.FTZ R12, R46, R29, !PT ;  /* 0x0000001d2e0c7209 */ /* 0x000fe20007810000 */
[----:B------:R-:W-:Y:S01]  /*c2f0*/  MUFU.EX2 R180, R180 ;  /* 0x000000b400b47308 */ /* 0x000fe20000000800 */
[----:B------:R-:W-:-:S02]  /*c300*/  ISETP.LT.OR P4, PT, R5, 0x5a, P4 ;  /* 0x0000005a0500780c */ /* 0x000fc40002781670 */
[----:B------:R-:W-:Y:S02]  /*c310*/  FMNMX.FTZ R25, R47, R12, !PT ;  /* 0x0000000c2f197209 */ /* 0x000fe40007810000 */
        /* <DEDUP_REMOVED lines=12> */
[----:B------:R-:W-:Y:S02]  /*c3e0*/  ISETP.GT.AND P3, PT, R10, 0x68, P2 ;  /* 0x000000680a00780c */ /* 0x000fe40001764270 */
[----:B------:R-:W-:Y:S01]  /*c3f0*/  FMNMX.FTZ R12, R58, R29, !PT ;  /* 0x0000001d3a0c7209 */ /* 0x000fe20007810000 */
[--C-:B------:R-:W-:Y:S01]  /*c400*/  FFMA.FTZ R29, R49, UR10, -R6.reuse ;  /* 0x0000000a311d7c23 */ /* 0x100fe20008010806 */
[----:B------:R-:W-:Y:S01]  /*c410*/  ISETP.LT.OR P4, PT, R5, 0x62, P4 ;  /* 0x000000620500780c */ /* 0x000fe20002781670 */
[----:B------:R-:W-:Y:S01]  /*c420*/  FFMA.FTZ R49, R69, UR10, -R6 ;  /* 0x0000000a45317c23 */ /* 0x000fe20008010806 */
[----:B------:R-:W-:Y:S01]  /*c430*/  FMNMX.FTZ R33, R59, R12, !PT ;  /* 0x0000000c3b217209 */ /* 0x000fe20007810000 */
[----:B------:R-:W-:Y:S01]  /*c440*/  MUFU.EX2 R11, R11 ;  /* 0x0000000b000b7308 */ /* 0x000fe20000000800 */
[----:B------:R-:W-:-:S02]  /*c450*/  ISETP.LT.OR P3, PT, R5, 0x69, P3 ;  /* 0x000000690500780c */ /* 0x000fc40001f61670 */
[----:B------:R-:W-:Y:S02]  /*c460*/  FMNMX.FTZ R12, R62, R33, !PT ;  /* 0x000000213e0c7209 */ /* 0x000fe40007810000 */
[----:B------:R-:W-:Y:S02]  /*c470*/  FSEL R75, R75, -INF , !P4 ;  /* 0xff8000004b4b7808 */ /* 0x000fe40006000000 */
[----:B------:R-:W-:Y:S01]  /*c480*/  FMNMX.FTZ R33, R63, R12, !PT ;  /* 0x0000000c3f217209 */ /* 0x000fe20007810000 */
[----:B------:R-:W-:Y:S01]  /*c490*/  MUFU.EX2 R176, R176 ;  /* 0x000000b000b07308 */ /* 0x000fe20000000800 */
[----:B------:R-:W-:Y:S02]  /*c4a0*/  ISETP.GT.AND P4, PT, R10, 0x69, P2 ;  /* 0x000000690a00780c */ /* 0x000fe40001784270 */
        /* <DEDUP_REMOVED lines=8> */
[----:B------:R-:W-:Y:S02]  /*c530*/  ISETP.LT.OR P4, PT, R5, 0x6a, P4 ;  /* 0x0000006a0500780c */ /* 0x000fe40002781670 */
        /* <DEDUP_REMOVED lines=12> */
[C---:B------:R-:W-:Y:S01]  /*c600*/  ISETP.GT.AND P3, PT, R10.reuse, 0x78, P2 ;  /* 0x000000780a00780c */ /* 0x040fe20001764270 */
[----:B------:R-:W-:Y:S01]  /*c610*/  MUFU.EX2 R172, R172 ;  /* 0x000000ac00ac7308 */ /* 0x000fe20000000800 */
[----:B------:R-:W-:Y:S02]  /*c620*/  ISETP.LT.OR P4, PT, R5, 0x72, P4 ;  /* 0x000000720500780c */ /* 0x000fe40002781670 */
[----:B------:R-:W-:Y:S02]  /*c630*/  FMNMX.FTZ R41, R79, R12, !PT ;  /* 0x0000000c4f297209 */ /* 0x000fe40007810000 */
[----:B------:R-:W-:-:S02]  /*c640*/  ISETP.GT.AND P2, PT, R10, 0x79, P2 ;  /* 0x000000790a00780c */ /* 0x000fc40001744270 */
[----:B------:R-:W-:Y:S01]  /*c650*/  ISETP.LT.OR P3, PT, R5, 0x79, P3 ;  /* 0x000000790500780c */ /* 0x000fe20001f61670 */
[----:B------:R-:W-:Y:S01]  /*c660*/  MUFU.EX2 R21, R21 ;  /* 0x0000001500157308 */ /* 0x000fe20000000800 */
[----:B------:R-:W-:Y:S02]  /*c670*/  FSEL R83, R83, -INF , !P4 ;  /* 0xff80000053537808 */ /* 0x000fe40006000000 */
[----:B------:R-:W-:Y:S01]  /*c680*/  FMNMX.FTZ R10, R82, R41, !PT ;  /* 0x00000029520a7209 */ /* 0x000fe20007810000 */
[--C-:B------:R-:W-:Y:S01]  /*c690*/  FFMA.FTZ R41, R61, UR10, -R6.reuse ;  /* 0x0000000a3d297c23 */ /* 0x100fe20008010806 */
[----:B------:R-:W-:Y:S01]  /*c6a0*/  ISETP.LT.OR P2, PT, R5, 0x7a, P2 ;  /* 0x0000007a0500780c */ /* 0x000fe20001741670 */
[----:B------:R-:W-:Y:S01]  /*c6b0*/  FFMA.FTZ R61, R81, UR10, -R6 ;  /* 0x0000000a513d7c23 */ /* 0x000fe20008010806 */
[----:B------:R-:W-:Y:S01]  /*c6c0*/  FSEL R86, R86, -INF , !P3 ;  /* 0xff80000056567808 */ /* 0x000fe20005800000 */
[----:B------:R-:W-:Y:S01]  /*c6d0*/  MUFU.EX2 R174, R174 ;  /* 0x000000ae00ae7308 */ /* 0x000fe20000000800 */
[----:B------:R-:W-:-:S02]  /*c6e0*/  FMNMX.FTZ R5, R83, R10, !PT ;  /* 0x0000000a53057209 */ /* 0x000fc40007810000 */
[----:B------:R-:W-:Y:S02]  /*c6f0*/  FSEL R87, R87, -INF , !P2 ;  /* 0xff80000057577808 */ /* 0x000fe40005000000 */
[----:B------:R-:W-:Y:S02]  /*c700*/  FMNMX.FTZ R10, R86, R5, !PT ;  /* 0x00000005560a7209 */ /* 0x000fe40007810000 */
        /* <DEDUP_REMOVED lines=9> */
[----:B0-----:R-:W-:-:S07]  /*c7a0*/  FMNMX.FTZ R5, R10, R5, !PT ;  /* 0x000000050a057209 */ /* 0x001fce0007810000 */
[----:B------:R-:W0:Y:S01]  /*c7b0*/  MUFU.EX2 R170, R170 ;  /* 0x000000aa00aa7308 */ /* 0x000e220000000800 */
[----:B-1----:R-:W-:Y:S01]  /*c7c0*/  FFMA.FTZ R24, R69, R3, R180 ;  /* 0x0000000345187223 */ /* 0x002fe200000100b4 */
[----:B------:R-:W1:Y:S01]  /*c7d0*/  SHFL.BFLY PT, R10, R5, 0x1, 0x1f ;  /* 0x0c201f00050a7f89 */ /* 0x000e6200000e0000 */
[C---:B------:R-:W-:Y:S01]  /*c7e0*/  F2FP.F16.F32.PACK_AB R180, R7.reuse, R180 ;  /* 0x000000b407b4723e */ /* 0x040fe200000000ff */
[-C--:B------:R-:W-:Y:S01]  /*c7f0*/  FMUL.FTZ R88, R88, R69.reuse ;  /* 0x0000004558587220 */ /* 0x080fe20000410000 */
[----:B------:R-:W-:Y:S01]  /*c800*/  FADD.FTZ R3, R7, R24 ;  /* 0x0000001807037221 */ /* 0x000fe20000010000 */
        /* <DEDUP_REMOVED lines=10> */
[----:B------:R-:W4:Y:S01]  /*c8b0*/  MUFU.EX2 R164, R164 ;  /* 0x000000a400a47308 */ /* 0x000f220000000800 */
        /* <DEDUP_REMOVED lines=9> */
[----:B-1----:R-:W-:Y:S01]  /*c950*/  FMNMX.FTZ R5, R5, R10, !PT ;  /* 0x0000000a05057209 */ /* 0x002fe20007810000 */
[-C--:B------:R-:W-:Y:S01]  /*c960*/  FMUL.FTZ R124, R124, R69.reuse ;  /* 0x000000457c7c7220 */ /* 0x080fe20000410000 */
[-C--:B------:R-:W-:Y:S01]  /*c970*/  FMUL.FTZ R125, R125, R69.reuse ;  /* 0x000000457d7d7220 */ /* 0x080fe20000410000 */
[-C--:B------:R-:W-:Y:S01]  /*c980*/  FMUL.FTZ R128, R128, R69.reuse ;  /* 0x0000004580807220 */ /* 0x080fe20000410000 */
[C---:B------:R-:W-:Y:S01]  /*c990*/  FSETP.NEU.FTZ.AND P2, PT, R5.reuse, -INF , PT ;  /* 0xff8000000500780b */ /* 0x040fe20003f5d000 */
[----:B------:R-:W-:Y:S01]  /*c9a0*/  FMUL.FTZ R20, R5, UR10 ;  /* 0x0000000a05147c20 */ /* 0x000fe20008410000 */
[----:B------:R-:W1:Y:S01]  /*c9b0*/  MUFU.EX2 R166, R166 ;  /* 0x000000a600a67308 */ /* 0x000e620000000800 */
[-C--:B------:R-:W-:Y:S01]  /*c9c0*/  FMUL.FTZ R129, R129, R69.reuse ;  /* 0x0000004581817220 */ /* 0x080fe20000410000 */
[-C--:B------:R-:W-:Y:S01]  /*c9d0*/  FMUL.FTZ R132, R132, R69.reuse ;  /* 0x0000004584847220 */ /* 0x080fe20000410000 */
[-C--:B------:R-:W-:Y:S01]  /*c9e0*/  FMUL.FTZ R133, R133, R69.reuse ;  /* 0x0000004585857220 */ /* 0x080fe20000410000 */
[----:B------:R-:W-:Y:S01]  /*c9f0*/  FSEL R20, R20, RZ, P2 ;  /* 0x000000ff14147208 */ /* 0x000fe20001000000 */
[-C--:B------:R-:W-:Y:S01]  /*ca00*/  FMUL.FTZ R136, R136, R69.reuse ;  /* 0x0000004588887220 */ /* 0x080fe20000410000 */
[-C--:B------:R-:W-:Y:S01]  /*ca10*/  FMUL.FTZ R137, R137, R69.reuse ;  /* 0x0000004589897220 */ /* 0x080fe20000410000 */
[-C--:B------:R-:W-:Y:S01]  /*ca20*/  FMUL.FTZ R140, R140, R69.reuse ;  /* 0x000000458c8c7220 */ /* 0x080fe20000410000 */
        /* <DEDUP_REMOVED lines=44> */
[--C-:B------:R-:W-:Y:S01]  /*ccf0*/  FFMA.FTZ R75, R75, UR10, -R20.reuse ;  /* 0x0000000a4b4b7c23 */ /* 0x100fe20008010814 */
[----:B------:R-:W-:Y:S01]  /*cd00*/  FFMA.FTZ R78, R78, UR10, -R20 ;  /* 0x0000000a4e4e7c23 */ /* 0x000fe20008010814 */
[----:B--2---:R-:W-:Y:S01]  /*cd10*/  FADD.FTZ R3, R29, R32 ;  /* 0x000000201d037221 */ /* 0x004fe20000010000 */
[--C-:B------:R-:W-:Y:S01]  /*cd20*/  FFMA.FTZ R32, R59, UR10, -R20.reuse ;  /* 0x0000000a3b207c23 */ /* 0x100fe20008010814 */
[--C-:B------:R-:W-:Y:S01]  /*cd30*/  FFMA.FTZ R79, R79, UR10, -R20.reuse ;  /* 0x0000000a4f4f7c23 */ /* 0x100fe20008010814 */
[----:B------:R-:W2:Y:S01]  /*cd40*/  MUFU.EX2 R26, R26 ;  /* 0x0000001a001a7308 */ /* 0x000ea20000000800 */
[----:B0-----:R-:W-:Y:S01]  /*cd50*/  FADD.FTZ R34, R170, R3 ;  /* 0x00000003aa227221 */ /* 0x001fe20000010000 */
[--C-:B------:R-:W-:Y:S01]  /*cd60*/  FFMA.FTZ R82, R82, UR10, -R20.reuse ;  /* 0x0000000a52527c23 */ /* 0x100fe20008010814 */
[--C-:B------:R-:W-:Y:S01]  /*cd70*/  FFMA.FTZ R83, R83, UR10, -R20.reuse ;  /* 0x0000000a53537c23 */ /* 0x100fe20008010814 */
[----:B------:R-:W-:Y:S01]  /*cd80*/  FFMA.FTZ R86, R86, UR10, -R20 ;  /* 0x0000000a56567c23 */ /* 0x000fe20008010814 */
[----:B---3--:R-:W-:Y:S01]  /*cd90*/  FADD.FTZ R3, R33, R34 ;  /* 0x0000002221037221 */ /* 0x008fe20000010000 */
[----:B------:R-:W-:Y:S01]  /*cda0*/  FFMA.FTZ R20, R87, UR10, -R20 ;  /* 0x0000000a57147c23 */ /* 0x000fe20008010814 */
[----:B------:R-:W-:Y:S01]  /*cdb0*/  IMAD.U32 R27, RZ, RZ, UR58 ;  /* 0x0000003aff1b7e24 */ /* 0x000fe2000f8e00ff */
[----:B------:R-:W0:Y:S01]  /*cdc0*/  MUFU.EX2 R8, R8 ;  /* 0x0000000800087308 */ /* 0x000e220000000800 */
[----:B----4-:R-:W-:Y:S01]  /*cdd0*/  FADD.FTZ R34, R164, R3 ;  /* 0x00000003a4227221 */ /* 0x010fe20000010000 */
[----:B------:R-:W-:Y:S01]  /*cde0*/  ISETP.GT.AND P2, PT, R4, UR40, PT ;  /* 0x0000002804007c0c */ /* 0x000fe2000bf44270 */
[----:B------:R-:W-:Y:S01]  /*cdf0*/  UMOV UR58, UR47 ;  /* 0x0000002f003a7c82 */ /* 0x000fe20008000000 */
[----:B------:R-:W-:Y:S01]  /*ce00*/  @!P1 LEA R27, R27, UR41, 0x3 ;  /* 0x000000291b1b9c11 */ /* 0x000fe2000f8e18ff */
[----:B-----5:R-:W-:Y:S01]  /*ce10*/  FADD.FTZ R3, R37, R34 ;  /* 0x0000002225037221 */ /* 0x020fe20000010000 */
[----:B------:R-:W-:Y:S01]  /*ce20*/  F2FP.F16.F32.PACK_AB R182, R11, R182 ;  /* 0x000000b60bb6723e */ /* 0x000fe200000000ff */
[-C--:B------:R-:W-:Y:S01]  /*ce30*/  FMUL.FTZ R141, R141, R69.reuse ;  /* 0x000000458d8d7220 */ /* 0x080fe20000410000 */
[----:B------:R-:W3:Y:S01]  /*ce40*/  MUFU.EX2 R162, R162 ;  /* 0x000000a200a27308 */ /* 0x000ee20000000800 */
[----:B-1----:R-:W-:Y:S01]  /*ce50*/  FADD.FTZ R34, R166, R3 ;  /* 0x00000003a6227221 */ /* 0x002fe20000010000 */
[----:B--2---:R-:W-:Y:S01]  /*ce60*/  FFMA.FTZ R3, R26, R2, R181 ;  /* 0x000000021a037223 */ /* 0x004fe200000100b5 */
[----:B------:R-:W-:Y:S01]  /*ce70*/  @!P1 VIADD R27, R27, 0x28860 ;  /* 0x000288601b1b9836 */ /* 0x000fe20000000000 */
[----:B------:R-:W-:Y:S01]  /*ce80*/  F2FP.F16.F32.PACK_AB R176, R13, R176 ;  /* 0x000000b00db0723e */ /* 0x000fe200000000ff */
[----:B------:R-:W-:Y:S01]  /*ce90*/  FADD.FTZ R9, R41, R34 ;  /* 0x0000002229097221 */ /* 0x000fe20000010000 */
[----:B------:R-:W-:Y:S01]  /*cea0*/  FADD.FTZ R2, R6, R3 ;  /* 0x0000000306027221 */ /* 0x000fe20000010000 */
[----:B------:R-:W-:Y:S01]  /*ceb0*/  F2FP.F16.F32.PACK_AB R178, R15, R178 ;  /* 0x000000b20fb2723e */ /* 0x000fe200000000ff */
[----:B------:R-:W1:Y:S01]  /*cec0*/  MUFU.EX2 R177, R177 ;  /* 0x000000b100b17308 */ /* 0x000e620000000800 */
[----:B------:R-:W-:Y:S01]  /*ced0*/  FADD.FTZ R34, R160, R9 ;  /* 0x00000009a0227221 */ /* 0x000fe20000010000 */
[----:B------:R-:W-:Y:S01]  /*cee0*/  FADD.FTZ R3, R183, R2 ;  /* 0x00000002b7037221 */ /* 0x000fe20000010000 */
[----:B------:R-:W-:Y:S01]  /*cef0*/  @!P1 PRMT R27, RZ, 0x654, R27 ;  /* 0x00000654ff1b9816 */ /* 0x000fe2000000001b */
[----:B------:R-:W-:Y:S01]  /*cf00*/  FMUL.FTZ R144, R144, R69 ;  /* 0x0000004590907220 */ /* 0x000fe20000410000 */
[----:B------:R-:W-:Y:S01]  /*cf10*/  FADD.FTZ R9, R45, R34 ;  /* 0x000000222d097221 */ /* 0x000fe20000010000 */
[----:B0-----:R-:W-:Y:S01]  /*cf20*/  FADD.FTZ R34, R8, R3 ;  /* 0x0000000308227221 */ /* 0x001fe20000010000 */
[----:B------:R0:W-:Y:S01]  /*cf30*/  @!P1 SYNCS.ARRIVE.TRANS64.RED.A1T0 RZ, [R27+URZ], RZ ;  /* 0x000000ff1bff99a7 */ /* 0x0001e2000810043f */
        /* <DEDUP_REMOVED lines=9> */
[----:B-1----:R-:W-:Y:S01]  /*cfd0*/  FADD.FTZ R3, R177, R34 ;  /* 0x00000022b1037221 */ /* 0x002fe20000010000 */
[----:B------:R-:W-:Y:S01]  /*cfe0*/  F2FP.F16.F32.PACK_AB R168, R29, R168 ;  /* 0x000000a81da8723e */ /* 0x000fe200000000ff */
[----:B------:R-:W-:Y:S01]  /*cff0*/  VIADD R4, R4, 0xffffffff ;  /* 0xffffffff04047836 */ /* 0x000fe20000000000 */
[----:B------:R-:W-:Y:S01]  /*d000*/  F2FP.F16.F32.PACK_AB R170, R33, R170 ;  /* 0x000000aa21aa723e */ /* 0x000fe200000000ff */
[----:B------:R-:W-:Y:S01]  /*d010*/  FMUL.FTZ R90, R90, R26 ;  /* 0x0000001a5a5a7220 */ /* 0x000fe20000410000 */
[----:B------:R-:W-:Y:S01]  /*d020*/  F2FP.F16.F32.PACK_AB R164, R37, R164 ;  /* 0x000000a425a4723e */ /* 0x000fe200000000ff */
[----:B------:R-:W-:Y:S01]  /*d030*/  FMUL.FTZ R91, R91, R26 ;  /* 0x0000001a5b5b7220 */ /* 0x000fe20000410000 */
[----:B------:R-:W1:Y:S01]  /*d040*/  MUFU.EX2 R156, R156 ;  /* 0x0000009c009c7308 */ /* 0x000e620000000800 */
[----:B--2---:R-:W-:Y:S01]  /*d050*/  FADD.FTZ R7, R49, R36 ;  /* 0x0000002431077221 */ /* 0x004fe20000010000 */
[----:B------:R-:W-:Y:S01]  /*d060*/  F2FP.F16.F32.PACK_AB R166, R41, R166 ;  /* 0x000000a629a6723e */ /* 0x000fe200000000ff */
[----:B------:R-:W-:Y:S01]  /*d070*/  FMUL.FTZ R94, R94, R26 ;  /* 0x0000001a5e5e7220 */ /* 0x000fe20000410000 */
[----:B------:R-:W-:Y:S01]  /*d080*/  F2FP.F16.F32.PACK_AB R160, R45, R160 ;  /* 0x000000a02da0723e */ /* 0x000fe200000000ff */
[----:B------:R-:W-:Y:S01]  /*d090*/  FMUL.FTZ R95, R95, R26 ;  /* 0x0000001a5f5f7220 */ /* 0x000fe20000410000 */
[----:B------:R-:W-:Y:S01]  /*d0a0*/  F2FP.F16.F32.PACK_AB R162, R49, R162 ;  /* 0x000000a231a2723e */ /* 0x000fe200000000ff */
[-C--:B------:R-:W-:Y:S01]  /*d0b0*/  FMUL.FTZ R98, R98, R26.reuse ;  /* 0x0000001a62627220 */ /* 0x080fe20000410000 */
[----:B------:R-:W2:Y:S01]  /*d0c0*/  MUFU.EX2 R179, R179 ;  /* 0x000000b300b37308 */ /* 0x000ea20000000800 */
[----:B---3--:R-:W-:Y:S01]  /*d0d0*/  FADD.FTZ R34, R10, R3 ;  /* 0x000000030a227221 */ /* 0x008fe20000010000 */
[----:B------:R-:W-:Y:S01]  /*d0e0*/  F2FP.F16.F32.PACK_AB R181, R6, R181 ;  /* 0x000000b506b5723e */ /* 0x000fe200000000ff */
[-C--:B------:R-:W-:Y:S01]  /*d0f0*/  FMUL.FTZ R99, R99, R26.reuse ;  /* 0x0000001a63637220 */ /* 0x080fe20000410000 */
[----:B------:R-:W-:Y:S01]  /*d100*/  F2FP.F16.F32.PACK_AB R177, R10, R177 ;  /* 0x000000b10ab1723e */ /* 0x000fe200000000ff */
[-C--:B------:R-:W-:Y:S01]  /*d110*/  FMUL.FTZ R102, R102, R26.reuse ;  /* 0x0000001a66667220 */ /* 0x080fe20000410000 */
[-C--:B------:R-:W-:Y:S01]  /*d120*/  FMUL.FTZ R103, R103, R26.reuse ;  /* 0x0000001a67677220 */ /* 0x080fe20000410000 */
[-C--:B------:R-:W-:Y:S01]  /*d130*/  FMUL.FTZ R106, R106, R26.reuse ;  /* 0x0000001a6a6a7220 */ /* 0x080fe20000410000 */
[----:B------:R-:W3:Y:S01]  /*d140*/  MUFU.EX2 R53, R53 ;  /* 0x0000003500357308 */ /* 0x000ee20000000800 */
        /* <DEDUP_REMOVED lines=15> */
[----:B------:R-:W2:Y:S01]  /*d240*/  MUFU.EX2 R158, R158 ;  /* 0x0000009e009e7308 */ /* 0x000ea20000000800 */
[C---:B---3--:R-:W-:Y:S01]  /*d250*/  FADD.FTZ R7, R53.reuse, R36 ;  /* 0x0000002435077221 */ /* 0x048fe20000010000 */
[----:B------:R-:W-:Y:S01]  /*d260*/  F2FP.F16.F32.PACK_AB R156, R53, R156 ;  /* 0x0000009c359c723e */ /* 0x000fe200000000ff */
[-C--:B------:R-:W-:Y:S01]  /*d270*/  FMUL.FTZ R131, R131, R26.reuse ;  /* 0x0000001a83837220 */ /* 0x080fe20000410000 */
[-C--:B------:R-:W-:Y:S01]  /*d280*/  FMUL.FTZ R134, R134, R26.reuse ;  /* 0x0000001a86867220 */ /* 0x080fe20000410000 */
[-C--:B------:R-:W-:Y:S01]  /*d290*/  FMUL.FTZ R135, R135, R26.reuse ;  /* 0x0000001a87877220 */ /* 0x080fe20000410000 */
[-C--:B------:R-:W-:Y:S01]  /*d2a0*/  FMUL.FTZ R138, R138, R26.reuse ;  /* 0x0000001a8a8a7220 */ /* 0x080fe20000410000 */
[-C--:B------:R-:W-:Y:S01]  /*d2b0*/  FMUL.FTZ R139, R139, R26.reuse ;  /* 0x0000001a8b8b7220 */ /* 0x080fe20000410000 */
[----:B------:R-:W3:Y:S01]  /*d2c0*/  MUFU.EX2 R173, R173 ;  /* 0x000000ad00ad7308 */ /* 0x000ee20000000800 */
[C---:B-1----:R-:W-:Y:S01]  /*d2d0*/  FADD.FTZ R34, R12.reuse, R3 ;  /* 0x000000030c227221 */ /* 0x042fe20000010000 */
[----:B------:R-:W-:Y:S01]  /*d2e0*/  F2FP.F16.F32.PACK_AB R179, R12, R179 ;  /* 0x000000b30cb3723e */ /* 0x000fe200000000ff */
[-C--:B------:R-:W-:Y:S01]  /*d2f0*/  FMUL.FTZ R142, R142, R26.reuse ;  /* 0x0000001a8e8e7220 */ /* 0x080fe20000410000 */
[-C--:B------:R-:W-:Y:S01]  /*d300*/  FMUL.FTZ R143, R143, R26.reuse ;  /* 0x0000001a8f8f7220 */ /* 0x080fe20000410000 */
[-C--:B------:R-:W-:Y:S01]  /*d310*/  FMUL.FTZ R146, R146, R26.reuse ;  /* 0x0000001a92927220 */ /* 0x080fe20000410000 */
[-C--:B------:R-:W-:Y:S01]  /*d320*/  FMUL.FTZ R147, R147, R26.reuse ;  /* 0x0000001a93937220 */ /* 0x080fe20000410000 */
[-C--:B------:R-:W-:Y:S01]  /*d330*/  FMUL.FTZ R150, R150, R26.reuse ;  /* 0x0000001a96967220 */ /* 0x080fe20000410000 */
[----:B------:R-:W1:Y:S01]  /*d340*/  MUFU.EX2 R57, R57 ;  /* 0x0000003900397308 */ /* 0x000e620000000800 */
[----:B--2---:R-:W-:Y:S01]  /*d350*/  FADD.FTZ R36, R158, R7 ;  /* 0x000000079e247221 */ /* 0x004fe20000010000 */
[----:B------:R-:W-:Y:S01]  /*d360*/  FMUL.FTZ R151, R151, R26 ;  /* 0x0000001a97977220 */ /* 0x000fe20000410000 */
[----:B------:R-:W-:-:S02]  /*d370*/  IMAD.MOV.U32 R8, RZ, RZ, R0 ;  /* 0x000000ffff087224 */ /* 0x000fc400078e0000 */
[----:B------:R-:W-:-:S03]  /*d380*/  IMAD.MOV.U32 R9, RZ, RZ, R5 ;  /* 0x000000ffff097224 */ /* 0x000fc600078e0005 */
[----:B------:R-:W2:Y:S01]  /*d390*/  MUFU.EX2 R14, R14 ;  /* 0x0000000e000e7308 */ /* 0x000ea20000000800 */
[----:B---3--:R-:W-:-:S07]  /*d3a0*/  FADD.FTZ R3, R173, R34 ;  /* 0x00000022ad037221 */ /* 0x008fce0000010000 */
[----:B------:R-:W3:Y:S01]  /*d3b0*/  MUFU.EX2 R152, R152 ;  /* 0x0000009800987308 */ /* 0x000ee20000000800 */
[C---:B-1----:R-:W-:Y:S01]  /*d3c0*/  FADD.FTZ R7, R57.reuse, R36 ;  /* 0x0000002439077221 */ /* 0x042fe20000010000 */
[----:B------:R-:W-:-:S06]  /*d3d0*/  F2FP.F16.F32.PACK_AB R158, R57, R158 ;  /* 0x0000009e399e723e */ /* 0x000fcc00000000ff */
[----:B------:R-:W1:Y:S01]  /*d3e0*/  MUFU.EX2 R175, R175 ;  /* 0x000000af00af7308 */ /* 0x000e620000000800 */
[C---:B--2---:R-:W-:Y:S01]  /*d3f0*/  FADD.FTZ R34, R14.reuse, R3 ;  /* 0x000000030e227221 */ /* 0x044fe20000010000 */
[----:B------:R-:W-:-:S06]  /*d400*/  F2FP.F16.F32.PACK_AB R173, R14, R173 ;  /* 0x000000ad0ead723e */ /* 0x000fcc00000000ff */
[----:B------:R-:W2:Y:S01]  /*d410*/  MUFU.EX2 R61, R61 ;  /* 0x0000003d003d7308 */ /* 0x000ea20000000800 */
[----:B---3--:R-:W-:-:S07]  /*d420*/  FADD.FTZ R36, R152, R7 ;  /* 0x0000000798247221 */ /* 0x008fce0000010000 */
[----:B------:R-:W3:Y:S01]  /*d430*/  MUFU.EX2 R24, R24 ;  /* 0x0000001800187308 */ /* 0x000ee20000000800 */
[----:B-1----:R-:W-:-:S07]  /*d440*/  FADD.FTZ R3, R175, R34 ;  /* 0x00000022af037221 */ /* 0x002fce0000010000 */
[----:B------:R-:W1:Y:S01]  /*d450*/  MUFU.EX2 R154, R154 ;  /* 0x0000009a009a7308 */ /* 0x000e620000000800 */
[C---:B--2---:R-:W-:Y:S01]  /*d460*/  FADD.FTZ R7, R61.reuse, R36 ;  /* 0x000000243d077221 */ /* 0x044fe20000010000 */
[----:B------:R-:W-:-:S06]  /*d470*/  F2FP.F16.F32.PACK_AB R152, R61, R152 ;  /* 0x000000983d98723e */ /* 0x000fcc00000000ff */
[----:B------:R-:W2:Y:S01]  /*d480*/  MUFU.EX2 R169, R169 ;  /* 0x000000a900a97308 */ /* 0x000ea20000000800 */
[C---:B---3--:R-:W-:Y:S01]  /*d490*/  FADD.FTZ R34, R24.reuse, R3 ;  /* 0x0000000318227221 */ /* 0x048fe20000010000 */
[----:B------:R-:W-:-:S06]  /*d4a0*/  F2FP.F16.F32.PACK_AB R175, R24, R175 ;  /* 0x000000af18af723e */ /* 0x000fcc00000000ff */
[----:B------:R-:W3:Y:S01]  /*d4b0*/  MUFU.EX2 R28, R28 ;  /* 0x0000001c001c7308 */ /* 0x000ee20000000800 */
[----:B-1----:R-:W-:-:S07]  /*d4c0*/  FADD.FTZ R36, R154, R7 ;  /* 0x000000079a247221 */ /* 0x002fce0000010000 */
[----:B------:R-:W1:Y:S01]  /*d4d0*/  MUFU.EX2 R171, R171 ;  /* 0x000000ab00ab7308 */ /* 0x000e620000000800 */
[----:B--2---:R-:W-:-:S07]  /*d4e0*/  FADD.FTZ R7, R169, R34 ;  /* 0x00000022a9077221 */ /* 0x004fce0000010000 */
[----:B------:R-:W2:Y:S01]  /*d4f0*/  MUFU.EX2 R30, R30 ;  /* 0x0000001e001e7308 */ /* 0x000ea20000000800 */
[C---:B---3--:R-:W-:Y:S01]  /*d500*/  FADD.FTZ R34, R28.reuse, R7 ;  /* 0x000000071c227221 */ /* 0x048fe20000010000 */
[----:B------:R-:W-:-:S06]  /*d510*/  F2FP.F16.F32.PACK_AB R169, R28, R169 ;  /* 0x000000a91ca9723e */ /* 0x000fcc00000000ff */
[----:B------:R-:W3:Y:S01]  /*d520*/  MUFU.EX2 R165, R165 ;  /* 0x000000a500a57308 */ /* 0x000ee20000000800 */
[----:B-1----:R-:W-:-:S07]  /*d530*/  FADD.FTZ R7, R171, R34 ;  /* 0x00000022ab077221 */ /* 0x002fce0000010000 */
[----:B------:R-:W1:Y:S01]  /*d540*/  MUFU.EX2 R32, R32 ;  /* 0x0000002000207308 */ /* 0x000e620000000800 */
[C---:B--2---:R-:W-:Y:S01]  /*d550*/  FADD.FTZ R34, R30.reuse, R7 ;  /* 0x000000071e227221 */ /* 0x044fe20000010000 */
[----:B------:R-:W-:-:S06]  /*d560*/  F2FP.F16.F32.PACK_AB R171, R30, R171 ;  /* 0x000000ab1eab723e */ /* 0x000fcc00000000ff */
[----:B------:R-:W2:Y:S01]  /*d570*/  MUFU.EX2 R167, R167 ;  /* 0x000000a700a77308 */ /* 0x000ea20000000800 */
[----:B---3--:R-:W-:-:S07]  /*d580*/  FADD.FTZ R7, R165, R34 ;  /* 0x00000022a5077221 */ /* 0x008fce0000010000 */
[----:B------:R-:W3:Y:S01]  /*d590*/  MUFU.EX2 R2, R63 ;  /* 0x0000003f00027308 */ /* 0x000ee20000000800 */
[C---:B-1----:R-:W-:Y:S01]  /*d5a0*/  FADD.FTZ R34, R32.reuse, R7 ;  /* 0x0000000720227221 */ /* 0x042fe20000010000 */
[----:B------:R-:W-:-:S06]  /*d5b0*/  F2FP.F16.F32.PACK_AB R165, R32, R165 ;  /* 0x000000a520a5723e */ /* 0x000fcc00000000ff */
        /* <DEDUP_REMOVED lines=31> */
[----:B--2---:R-:W-:Y:S01]  /*d7b0*/  FADD.FTZ R34, R155, R34 ;  /* 0x000000229b227221 */ /* 0x004fe20000010000 */
[C---:B---3--:R-:W-:Y:S01]  /*d7c0*/  FADD.FTZ R3, R65.reuse, R36 ;  /* 0x0000002441037221 */ /* 0x048fe20000010000 */
[----:B------:R-:W-:Y:S02]  /*d7d0*/  F2FP.F16.F32.PACK_AB R154, R65, R154 ;  /* 0x0000009a419a723e */ /* 0x000fe400000000ff */
[C---:B-1----:R-:W-:Y:S01]  /*d7e0*/  FADD.FTZ R2, R20.reuse, R34 ;  /* 0x0000002214027221 */ /* 0x042fe20000010000 */
[----:B------:R-:W-:Y:S01]  /*d7f0*/  F2FP.F16.F32.PACK_AB R155, R20, R155 ;  /* 0x0000009b149b723e */ /* 0x000fe200000000ff */
[----:B0-----:R-:W-:Y:S06]  /*d800*/  @P2 BRA `(.L_x_1248) ;  /* 0xffffffcc00e42947 */ /* 0x001fec000383ffff */
.L_x_1231:
[----:B------:R-:W-:Y:S06]  /*d810*/  BAR.ARV 0x8, 0x180 ;  /* 0x0206000000007b1d */ /* 0x000fec0000002000 */
[----:B------:R-:W-:Y:S05]  /*d820*/  @!P0 BRA `(.L_x_1249) ;  /* 0x0000000000048947 */ /* 0x000fea0003800000 */
[----:B------:R-:W-:Y:S01]  /*d830*/  BPT.TRAP 0x1 ;  /* 0x000000040000795c */ /* 0x000fe20000300000 */
.L_x_1249:
[----:B------:R-:W-:Y:S01]  /*d840*/  ULEA UR5, UR47, UR41, 0x3 ;  /* 0x000000292f057291 */ /* 0x000fe2000f8e183f */
[----:B------:R-:W-:-:S05]  /*d850*/  IMAD.U32 R4, RZ, RZ, UR50 ;  /* 0x00000032ff047e24 */ /* 0x000fca000f8e00ff */
[----:B------:R-:W-:-:S04]  /*d860*/  SHF.L.U32 R4, R4, 0x1f, RZ ;  /* 0x0000001f04047819 */ /* 0x000fc800000006ff */
[----:B------:R0:W1:Y:S01]  /*d870*/  SYNCS.PHASECHK.TRANS64.TRYWAIT P2, [UR5+0x28850], R4 ;  /* 0x02885004ff0075a7 */ /* 0x0000620008040145 */
[----:B------:R-:W-:Y:S05]  /*d880*/  @!P0 BRA `(.L_x_1250) ;  /* 0x0000000000048947 */ /* 0x000fea0003800000 */
[----:B------:R-:W-:Y:S01]  /*d890*/  BPT.TRAP 0x1 ;  /* 0x000000040000795c */ /* 0x000fe20000300000 */
.L_x_1250:
[----:B-1----:R-:W-:Y:S05]  /*d8a0*/  @P2 BRA `(.L_x_1251) ;  /* 0x0000000000082947 */ /* 0x002fea0003800000 */
[----:B------:R-:W1:Y:S02]  /*d8b0*/  SYNCS.PHASECHK.TRANS64.TRYWAIT P0, [UR5+0x28850], R4 ;  /* 0x02885004ff0075a7 */ /* 0x000e640008000145 */
[----:B-1----:R-:W-:Y:S05]  /*d8c0*/  @!P0 BRA `(.L_x_1252) ;  /* 0x000000a800d48947 */ /* 0x002fea0003800000 */
.L_x_1251:
[----:B------:R-:W-:Y:S01]  /*d8d0*/  UIADD3 UR41, UR41, 0x400, URZ ;  /* 0x0000040029297890 */ /* 0x000fe2000fffe03f */
[----:B------:R-:W-:Y:S01]  /*d8e0*/  WARPGROUP.ARRIVE ;  /* 0x00000000000079c5 */ /* 0x000fe20000000000 */
[----:B------:R-:W-:Y:S01]  /*d8f0*/  UMOV UR7, 0x40000040 ;  /* 0x4000004000077882 */ /* 0x000fe20000000000 */
[----:B01----:R-:W0:Y:S01]  /*d900*/  SHFL.BFLY PT, R4, R3, 0x2, 0x1f ;  /* 0x0c401f0003047f89 */ /* 0x003e2200000e0000 */
[----:B------:R-:W-:Y:S01]  /*d910*/  USHF.R.U32.HI UR41, URZ, 0x4, UR41 ;  /* 0x000000043f297899 */ /* 0x000fe20008011629 */
[----:B------:R-:W-:Y:S01]  /*d920*/  IMAD.MOV.U32 R8, RZ, RZ, RZ ;  /* 0x000000ffff087224 */ /* 0x000fe200078e00ff */
[----:B------:R-:W-:Y:S01]  /*d930*/  UIADD3 UR48, UR48, 0x1, URZ ;  /* 0x0000000130307890 */ /* 0x000fe2000fffe03f */
[----:B------:R-:W1:Y:S01]  /*d940*/  SHFL.BFLY PT, R7, R2, 0x2, 0x1f ;  /* 0x0c401f0002077f89 */ /* 0x000e6200000e0000 */
[----:B------:R-:W-:Y:S01]  /*d950*/  ULOP3.LUT UR41, UR41, 0x3fff, URZ, 0xc0, !UPT ;  /* 0x00003fff29297892 */ /* 0x000fe2000f8ec03f */
[----:B------:R-:W-:Y:S02]  /*d960*/  IMAD.U32 R13, RZ, RZ, UR10 ;  /* 0x0000000aff0d7e24 */ /* 0x000fe4000f8e00ff */
[----:B------:R-:W-:Y:S01]  /*d970*/  IMAD.MOV.U32 R21, RZ, RZ, -0x800000 ;  /* 0xff800000ff157424 */ /* 0x000fe200078e00ff */
[----:B------:R-:W-:Y:S01]  /*d980*/  ULOP3.LUT UR4, UR41, 0x4000000, URZ, 0xfc, !UPT ;  /* 0x0400000029047892 */ /* 0x000fe2000f8efc3f */
[----:B------:R-:W-:-:S03]  /*d990*/  IMAD.MOV.U32 R20, RZ, RZ, -0x800000 ;  /* 0xff800000ff147424 */ /* 0x000fc600078e00ff */
[----:B------:R-:W-:Y:S02]  /*d9a0*/  ULEA UR4, UR47, UR4, 0xb ;  /* 0x000000042f047291 */ /* 0x000fe4000f8e583f */
[----:B------:R-:W-:-:S04]  /*d9b0*/  UIADD3 UR47, UR47, 0x1, URZ ;  /* 0x000000012f2f7890 */ /* 0x000fc8000fffe03f */
[----:B------:R-:W-:Y:S01]  /*d9c0*/  UISETP.NE.AND UP0, UPT, UR47, 0x2, UPT ;  /* 0x000000022f00788c */ /* 0x000fe2000bf05270 */
[----:B------:R-:W-:Y:S02]  /*d9d0*/  UMOV UR6, UR4 ;  /* 0x0000000400067c82 */ /* 0x000fe40008000000 */
[----:B------:R-:W-:Y:S01]  /*d9e0*/  HGMMA.64x128x16.F32 R88, R180, gdesc[UR4].tnspB, R88, gsb0 ;  /* 0x41e00004b4587df0 */ /* 0x000fe20008000858 */
[----:B------:R-:W-:Y:S01]  /*d9f0*/  UIADD3 UR6, UR4, 0x80, URZ ;  /* 0x0000008004067890 */ /* 0x000fe2000fffe03f */
[----:B0-----:R-:W-:Y:S01]  /*da00*/  FADD.FTZ R4, R4, R3 ;  /* 0x0000000304047221 */ /* 0x001fe20000010000 */
[----:B------:R-:W-:Y:S01]  /*da10*/  UMOV UR7, 0x40000040 ;  /* 0x4000004000077882 */ /* 0x000fe20000000000 */
[----:B------:R-:W-:Y:S02]  /*da20*/  IMAD.MOV.U32 R3, RZ, RZ, RZ ;  /* 0x000000ffff037224 */ /* 0x000fe400078e00ff */
[----:B-1----:R-:W-:Y:S01]  /*da30*/  FADD.FTZ R6, R7, R2 ;  /* 0x0000000207067221 */ /* 0x002fe20000010000 */
[----:B------:R-:W-:Y:S01]  /*da40*/  USEL UR47, UR47, URZ, UP0 ;  /* 0x0000003f2f2f7287 */ /* 0x000fe20008000000 */
[----:B------:R-:W0:Y:S04]  /*da50*/  SHFL.BFLY PT, R7, R4, 0x1, 0x1f ;  /* 0x0c201f0004077f89 */ /* 0x000e2800000e0000 */
[----:B------:R-:W1:Y:S01]  /*da60*/  SHFL.BFLY PT, R9, R6, 0x1, 0x1f ;  /* 0x0c201f0006097f89 */ /* 0x000e6200000e0000 */
[----:B0-----:R-:W-:Y:S01]  /*da70*/  FADD.FTZ R10, R4, R7 ;  /* 0x00000007040a7221 */ /* 0x001fe20000010000 */
[----:B------:R-:W-:-:S02]  /*da80*/  IMAD.U32 R7, RZ, RZ, UR10 ;  /* 0x0000000aff077e24 */ /* 0x000fc4000f8e00ff */
[----:B-1----:R-:W-:Y:S02]  /*da90*/  FADD.FTZ R11, R6, R9 ;  /* 0x00000009060b7221 */ /* 0x002fe40000010000 */
[----:B------:R-:W-:Y:S01]  /*daa0*/  FSETP.NE.FTZ.AND P0, PT, R10, RZ, PT ;  /* 0x000000ff0a00720b */ /* 0x000fe20003f15000 */
[----:B------:R-:W-:Y:S02]  /*dab0*/  IMAD.U32 R6, RZ, RZ, UR5 ;  /* 0x00000005ff067e24 */ /* 0x000fe4000f8e00ff */
[----:B------:R-:W-:Y:S02]  /*dac0*/  FSETP.NE.FTZ.AND P2, PT, R11, RZ, PT ;  /* 0x000000ff0b00720b */ /* 0x000fe40003f55000 */
[----:B------:R-:W-:-:S05]  /*dad0*/  @!P1 VIADD R6, R6, 0x28860 ;  /* 0x0002886006069836 */ /* 0x000fca0000000000 */
[----:B------:R-:W-:-:S03]  /*dae0*/  @!P1 PRMT R6, RZ, 0x654, R6 ;  /* 0x00000654ff069816 */ /* 0x000fc60000000006 */
[----:B------:R-:W0:Y:S01]  /*daf0*/  @P0 MUFU.LG2 R2, R10 ;  /* 0x0000000a00020308 */ /* 0x000e220000000c00 */
[----:B------:R-:W-:Y:S02]  /*db00*/  @P0 FMUL.FTZ R7, R7, 0.69314718246459960938 ;  /* 0x3f31721807070820 */ /* 0x000fe40000410000 */
[----:B------:R-:W-:-:S05]  /*db10*/  @P2 FMUL.FTZ R13, R13, 0.69314718246459960938 ;  /* 0x3f3172180d0d2820 */ /* 0x000fca0000410000 */
        /* <DEDUP_REMOVED lines=39> */
[----:B------:R-:W-:-:S04]  /*dd90*/  USEL UR4, URZ, 0x1, UP0 ;  /* 0x000000013f047887 */ /* 0x000fc80008000000 */
[----:B------:R-:W-:Y:S01]  /*dda0*/  ULOP3.LUT UR50, UR50, UR4, URZ, 0x3c, !UPT ;  /* 0x0000000432327292 */ /* 0x000fe2000f8e3c3f */
        /* <DEDUP_REMOVED lines=69> */
.L_x_1182:
[----:B------:R-:W0:Y:S01]  /*e200*/  S2R R5, SR_CgaCtaId ;  /* 0x0000000000057919 */ /* 0x000e220000008800 */
[----:B------:R-:W-:Y:S01]  /*e210*/  MOV R0, 0x400 ;  /* 0x0000040000007802 */ /* 0x000fe20000000f00 */
[----:B------:R-:W-:Y:S01]  /*e220*/  BSSY B0, `(.L_x_1253) ;  /* 0x00002e8000007945 */ /* 0x000fe20003800000 */
[----:B------:R-:W-:Y:S02]  /*e230*/  BAR.SYNC.DEFER_BLOCKING 0x5, 0x180 ;  /* 0x0146000000007b1d */ /* 0x000fe40000010000 */
[----:B0-----:R-:W-:-:S05]  /*e240*/  LEA R0, R5, R0, 0x18 ;  /* 0x0000000005007211 */ /* 0x001fca00078ec0ff */
[----:B------:R-:W0:Y:S02]  /*e250*/  LDS.128 R4, [R0+0x288d0] ;  /* 0x0288d00000047984 */ /* 0x000e240000000c00 */
[----:B0-----:R-:W-:Y:S02]  /*e260*/  R2UR UR5, R5 ;  /* 0x00000000050572ca */ /* 0x001fe400000e0000 */
[----:B------:R-:W-:Y:S02]  /*e270*/  R2UR UR7, R6 ;  /* 0x00000000060772ca */ /* 0x000fe400000e0000 */
[----:B------:R-:W-:Y:S01]  /*e280*/  R2UR UR6, R7 ;  /* 0x00000000070672ca */ /* 0x000fe200000e0000 */
[----:B------:R-:W-:Y:S06]  /*e290*/  BAR.ARV 0x4, 0x180 ;  /* 0x0106000000007b1d */ /* 0x000fec0000002000 */
[----:B------:R-:W-:Y:S08]  /*e2a0*/  @P0 BRA `(.L_x_1254) ;  /* 0x0000002000640947 */ /* 0x000ff00003800000 */
[----:B------:R-:W0:Y:S01]  /*e2b0*/  S2R R5, SR_SWINHI ;  /* 0x0000000000057919 */ /* 0x000e220000002f00 */
[----:B------:R-:W-:Y:S01]  /*e2c0*/  ULDC.64 UR10, c[0x0][0xc00] ;  /* 0x00030000000a7ab9 */ /* 0x000fe20000000a00 */
[----:B------:R-:W-:Y:S01]  /*e2d0*/  ULDC.64 UR8, c[0x0][0xc00] ;  /* 0x0003000000087ab9 */ /* 0x000fe20000000a00 */
[----:B------:R-:W1:Y:S01]  /*e2e0*/  LDC R45, c[0x0][0xbe8] ;  /* 0x0002fa00ff2d7b82 */ /* 0x000e620000000800 */
[----:B------:R-:W-:Y:S01]  /*e2f0*/  UIMAD.WIDE UR8, UR43, 0x4, UR8 ;  /* 0x000000042b0878a5 */ /* 0x000fe2000f8e0208 */
[----:B------:R-:W-:Y:S02]  /*e300*/  MOV R32, R0 ;  /* 0x0000000000207202 */ /* 0x000fe40000000f00 */
[----:B0-----:R-:W-:-:S03]  /*e310*/  MOV R33, R5 ;  /* 0x0000000500217202 */ /* 0x001fc60000000f00 */
[----:B------:R-:W-:-:S03]  /*e320*/  IMAD.WIDE R4, R218, 0x2, R32 ;  /* 0x00000002da047825 */ /* 0x000fc600078e0220 */
[C---:B------:R-:W-:Y:S02]  /*e330*/  LOP3.LUT R7, R4.reuse, 0x380, RZ, 0xc0, !PT ;  /* 0x0000038004077812 */ /* 0x040fe400078ec0ff */
[C---:B------:R-:W-:Y:S02]  /*e340*/  IADD3 R8, P5, R4.reuse, 0x40, RZ ;  /* 0x0000004004087810 */ /* 0x040fe40007fbe0ff */
[----:B------:R-:W-:Y:S02]  /*e350*/  SHF.R.U64 R7, R7, 0x3, RZ ;  /* 0x0000000307077819 */ /* 0x000fe400000012ff */
[C---:B------:R-:W-:Y:S01]  /*e360*/  IADD3 R31, P6, R4.reuse, 0x20, RZ ;  /* 0x00000020041f7810 */ /* 0x040fe20007fde0ff */
[--C-:B------:R-:W-:Y:S01]  /*e370*/  IMAD.X R27, RZ, RZ, R5.reuse, P5 ;  /* 0x000000ffff1b7224 */ /* 0x100fe200028e0605 */
[C---:B------:R-:W-:Y:S02]  /*e380*/  IADD3 R35, P4, R4.reuse, 0x60, RZ ;  /* 0x0000006004237810 */ /* 0x040fe40007f9e0ff */
[C---:B------:R-:W-:Y:S01]  /*e390*/  IADD3 R37, P3, R4.reuse, 0x4000, RZ ;  /* 0x0000400004257810 */ /* 0x040fe20007f7e0ff */
[--C-:B------:R-:W-:Y:S01]  /*e3a0*/  IMAD.X R29, RZ, RZ, R5.reuse, P6 ;  /* 0x000000ffff1d7224 */ /* 0x100fe200030e0605 */
[C---:B------:R-:W-:Y:S01]  /*e3b0*/  IADD3 R39, P2, R4.reuse, 0x4020, RZ ;  /* 0x0000402004277810 */ /* 0x040fe20007f5e0ff */
[--C-:B------:R-:W-:Y:S01]  /*e3c0*/  IMAD.X R25, RZ, RZ, R5.reuse, P4 ;  /* 0x000000ffff197224 */ /* 0x100fe200020e0605 */
[C---:B------:R-:W-:Y:S01]  /*e3d0*/  IADD3 R41, P1, R4.reuse, 0x4040, RZ ;  /* 0x0000404004297810 */ /* 0x040fe20007f3e0ff */
[--C-:B------:R-:W-:Y:S01]  /*e3e0*/  IMAD.X R15, RZ, RZ, R5.reuse, P3 ;  /* 0x000000ffff0f7224 */ /* 0x100fe200018e0605 */
[----:B------:R-:W-:Y:S01]  /*e3f0*/  IADD3 R34, P0, R4, 0x4060, RZ ;  /* 0x0000406004227810 */ /* 0x000fe20007f1e0ff */
[--C-:B------:R-:W-:Y:S01]  /*e400*/  IMAD.X R13, RZ, RZ, R5.reuse, P2 ;  /* 0x000000ffff0d7224 */ /* 0x100fe200010e0605 */
[----:B------:R-:W-:Y:S01]  /*e410*/  LOP3.LUT R4, R7, R4, RZ, 0x3c, !PT ;  /* 0x0000000407047212 */ /* 0x000fe200078e3cff */
[--C-:B------:R-:W-:Y:S01]  /*e420*/  IMAD.X R11, RZ, RZ, R5.reuse, P1 ;  /* 0x000000ffff0b7224 */ /* 0x100fe200008e0605 */
[----:B------:R-:W-:Y:S01]  /*e430*/  LOP3.LUT R7, R8, 0x380, RZ, 0xc0, !PT ;  /* 0x0000038008077812 */ /* 0x000fe200078ec0ff */
[----:B------:R-:W-:Y:S01]  /*e440*/  IMAD.X R9, RZ, RZ, R5, P0 ;  /* 0x000000ffff097224 */ /* 0x000fe200000e0605 */
[----:B------:R-:W-:-:S02]  /*e450*/  LOP3.LUT R6, R31, 0x380, RZ, 0xc0, !PT ;  /* 0x000003801f067812 */ /* 0x000fc400078ec0ff */
[----:B------:R-:W-:Y:S02]  /*e460*/  SHF.R.U64 R7, R7, 0x3, RZ ;  /* 0x0000000307077819 */ /* 0x000fe400000012ff */
[----:B------:R-:W-:Y:S02]  /*e470*/  LOP3.LUT R10, R35, 0x380, RZ, 0xc0, !PT ;  /* 0x00000380230a7812 */ /* 0x000fe400078ec0ff */
[----:B------:R-:W-:Y:S02]  /*e480*/  LOP3.LUT R12, R37, 0x380, RZ, 0xc0, !PT ;  /* 0x00000380250c7812 */ /* 0x000fe400078ec0ff */
[----:B------:R-:W-:Y:S02]  /*e490*/  LOP3.LUT R26, R7, R8, RZ, 0x3c, !PT ;  /* 0x00000008071a7212 */ /* 0x000fe400078e3cff */
[----:B------:R-:W-:Y:S02]  /*e4a0*/  SHF.R.U64 R6, R6, 0x3, RZ ;  /* 0x0000000306067819 */ /* 0x000fe400000012ff */
[----:B------:R-:W-:-:S02]  /*e4b0*/  SHF.R.U64 R10, R10, 0x3, RZ ;  /* 0x000000030a0a7819 */ /* 0x000fc400000012ff */
[----:B------:R-:W-:Y:S02]  /*e4c0*/  LOP3.LUT R8, R39, 0x380, RZ, 0xc0, !PT ;  /* 0x0000038027087812 */ /* 0x000fe400078ec0ff */
[----:B------:R-:W-:Y:S02]  /*e4d0*/  SHF.R.U64 R12, R12, 0x3, RZ ;  /* 0x000000030c0c7819 */ /* 0x000fe400000012ff */
[----:B------:R-:W-:Y:S02]  /*e4e0*/  LOP3.LUT R28, R6, R31, RZ, 0x3c, !PT ;  /* 0x0000001f061c7212 */ /* 0x000fe400078e3cff */
[----:B------:R-:W-:Y:S02]  /*e4f0*/  LOP3.LUT R24, R10, R35, RZ, 0x3c, !PT ;  /* 0x000000230a187212 */ /* 0x000fe400078e3cff */
[----:B------:R-:W-:Y:S02]  /*e500*/  SHF.R.U64 R8, R8, 0x3, RZ ;  /* 0x0000000308087819 */ /* 0x000fe400000012ff */
[----:B------:R-:W-:-:S02]  /*e510*/  LOP3.LUT R10, R41, 0x380, RZ, 0xc0, !PT ;  /* 0x00000380290a7812 */ /* 0x000fc400078ec0ff */
[----:B------:R-:W-:Y:S02]  /*e520*/  LOP3.LUT R31, R34, 0x380, RZ, 0xc0, !PT ;  /* 0x00000380221f7812 */ /* 0x000fe400078ec0ff */
[----:B------:R-:W-:Y:S02]  /*e530*/  LOP3.LUT R14, R12, R37, RZ, 0x3c, !PT ;  /* 0x000000250c0e7212 */ /* 0x000fe400078e3cff */
[----:B------:R-:W-:Y:S02]  /*e540*/  LOP3.LUT R12, R8, R39, RZ, 0x3c, !PT ;  /* 0x00000027080c7212 */ /* 0x000fe400078e3cff */
[----:B------:R-:W-:Y:S02]  /*e550*/  MOV R30, R4 ;  /* 0x00000004001e7202 */ /* 0x000fe40000000f00 */
[----:B------:R-:W-:Y:S02]  /*e560*/  SHF.R.U64 R10, R10, 0x3, RZ ;  /* 0x000000030a0a7819 */ /* 0x000fe400000012ff */
[----:B------:R-:W-:-:S02]  /*e570*/  SHF.R.U64 R31, R31, 0x3, RZ ;  /* 0x000000031f1f7819 */ /* 0x000fc400000012ff */
[----:B------:R-:W-:Y:S02]  /*e580*/  F2FP.F16.F32.PACK_AB R4, R89, R88 ;  /* 0x000000585904723e */ /* 0x000fe400000000ff */
[----:B------:R-:W-:Y:S02]  /*e590*/  F2FP.F16.F32.PACK_AB R5, R3, R2 ;  /* 0x000000020305723e */ /* 0x000fe400000000ff */
[----:B------:R-:W-:Y:S02]  /*e5a0*/  F2FP.F16.F32.PACK_AB R6, R93, R92 ;  /* 0x0000005c5d06723e */ /* 0x000fe400000000ff */
[----:B------:R-:W-:Y:S01]  /*e5b0*/  F2FP.F16.F32.PACK_AB R7, R95, R94 ;  /* 0x0000005e5f07723e */ /* 0x000fe200000000ff */
[----:B------:R-:W-:Y:S01]  /*e5c0*/  BAR.SYNC.DEFER_BLOCKING 0x1, 0x100 ;  /* 0x0044000000007b1d */ /* 0x000fe20000010000 */
[----:B------:R-:W-:Y:S02]  /*e5d0*/  MOV R37, R14 ;  /* 0x0000000e00257202 */ /* 0x000fe40000000f00 */
[----:B------:R-:W-:-:S02]  /*e5e0*/  MOV R36, R12 ;  /* 0x0000000c00247202 */ /* 0x000fc40000000f00 */
[----:B------:R-:W-:Y:S02]  /*e5f0*/  LOP3.LUT R10, R10, R41, RZ, 0x3c, !PT ;  /* 0x000000290a0a7212 */ /* 0x000fe400078e3cff */
[----:B------:R-:W-:Y:S02]  /*e600*/  LOP3.LUT R8, R31, R34, RZ, 0x3c, !PT ;  /* 0x000000221f087212 */ /* 0x000fe400078e3cff */
[----:B------:R-:W-:Y:S02]  /*e610*/  MOV R40, R28 ;  /* 0x0000001c00287202 */ /* 0x000fe40000000f00 */
[----:B------:R-:W-:Y:S02]  /*e620*/  MOV R39, R26 ;  /* 0x0000001a00277202 */ /* 0x000fe40000000f00 */
[----:B------:R-:W-:Y:S02]  /*e630*/  MOV R38, R24 ;  /* 0x0000001800267202 */ /* 0x000fe40000000f00 */
[----:B------:R-:W-:-:S02]  /*e640*/  F2FP.F16.F32.PACK_AB R12, R97, R96 ;  /* 0x00000060610c723e */ /* 0x000fc400000000ff */
[----:B------:R-:W-:Y:S02]  /*e650*/  F2FP.F16.F32.PACK_AB R13, R99, R98 ;  /* 0x00000062630d723e */ /* 0x000fe400000000ff */
[----:B------:R-:W-:Y:S02]  /*e660*/  F2FP.F16.F32.PACK_AB R14, R101, R100 ;  /* 0x00000064650e723e */ /* 0x000fe400000000ff */
[----:B------:R-:W-:Y:S02]  /*e670*/  F2FP.F16.F32.PACK_AB R15, R103, R102 ;  /* 0x00000066670f723e */ /* 0x000fe400000000ff */
[----:B------:R-:W-:Y:S01]  /*e680*/  F2FP.F16.F32.PACK_AB R24, R105, R104 ;  /* 0x000000686918723e */ /* 0x000fe200000000ff */
[----:B------:R0:W-:Y:S01]  /*e690*/  STSM.16.M88.4 [R30], R4 ;  /* 0x000000041e007844 */ /* 0x0001e20000000200 */
[----:B------:R-:W-:Y:S02]  /*e6a0*/  F2FP.F16.F32.PACK_AB R25, R107, R106 ;  /* 0x0000006a6b19723e */ /* 0x000fe400000000ff */
[----:B------:R-:W-:Y:S01]  /*e6b0*/  F2FP.F16.F32.PACK_AB R26, R109, R108 ;  /* 0x0000006c6d1a723e */ /* 0x000fe200000000ff */
[----:B------:R2:W-:Y:S01]  /*e6c0*/  STSM.16.M88.4 [R40], R12 ;  /* 0x0000000c28007844 */ /* 0x0005e20000000200 */
[----:B------:R-:W-:-:S02]  /*e6d0*/  F2FP.F16.F32.PACK_AB R27, R111, R110 ;  /* 0x0000006e6f1b723e */ /* 0x000fc400000000ff */
[----:B------:R-:W-:Y:S02]  /*e6e0*/  F2FP.F16.F32.PACK_AB R28, R113, R112 ;  /* 0x00000070711c723e */ /* 0x000fe400000000ff */
[----:B------:R-:W-:Y:S01]  /*e6f0*/  F2FP.F16.F32.PACK_AB R29, R115, R114 ;  /* 0x00000072731d723e */ /* 0x000fe200000000ff */
[----:B------:R-:W-:Y:S01]  /*e700*/  STSM.16.M88.4 [R39], R24 ;  /* 0x0000001827007844 */ /* 0x000fe20000000200 */
[----:B------:R-:W-:Y:S02]  /*e710*/  F2FP.F16.F32.PACK_AB R31, R119, R118 ;  /* 0x00000076771f723e */ /* 0x000fe400000000ff */
[----:B------:R-:W-:Y:S02]  /*e720*/  MOV R35, R10 ;  /* 0x0000000a00237202 */ /* 0x000fe40000000f00 */
[----:B------:R-:W-:Y:S02]  /*e730*/  MOV R34, R8 ;  /* 0x0000000800227202 */ /* 0x000fe40000000f00 */
[----:B0-----:R-:W-:-:S02]  /*e740*/  F2FP.F16.F32.PACK_AB R30, R117, R116 ;  /* 0x00000074751e723e */ /* 0x001fc400000000ff */
[----:B------:R-:W-:Y:S02]  /*e750*/  F2FP.F16.F32.PACK_AB R4, R121, R120 ;  /* 0x000000787904723e */ /* 0x000fe400000000ff */
[----:B------:R-:W-:Y:S01]  /*e760*/  F2FP.F16.F32.PACK_AB R5, R123, R122 ;  /* 0x0000007a7b05723e */ /* 0x000fe200000000ff */
[----:B------:R0:W-:Y:S01]  /*e770*/  STSM.16.M88.4 [R38], R28 ;  /* 0x0000001c26007844 */ /* 0x0001e20000000200 */
[----:B------:R-:W-:Y:S02]  /*e780*/  F2FP.F16.F32.PACK_AB R6, R125, R124 ;  /* 0x0000007c7d06723e */ /* 0x000fe400000000ff */
[----:B------:R-:W-:Y:S02]  /*e790*/  F2FP.F16.F32.PACK_AB R7, R127, R126 ;  /* 0x0000007e7f07723e */ /* 0x000fe400000000ff */
[----:B------:R-:W-:Y:S02]  /*e7a0*/  F2FP.F16.F32.PACK_AB R8, R129, R128 ;  /* 0x000000808108723e */ /* 0x000fe400000000ff */
[----:B------:R-:W-:Y:S01]  /*e7b0*/  F2FP.F16.F32.PACK_AB R9, R131, R130 ;  /* 0x000000828309723e */ /* 0x000fe200000000ff */
[----:B------:R3:W-:Y:S01]  /*e7c0*/  STSM.16.M88.4 [R37], R4 ;  /* 0x0000000425007844 */ /* 0x0007e20000000200 */
[----:B------:R-:W-:-:S02]  /*e7d0*/  F2FP.F16.F32.PACK_AB R10, R133, R132 ;  /* 0x00000084850a723e */ /* 0x000fc400000000ff */
[----:B------:R-:W-:Y:S02]  /*e7e0*/  F2FP.F16.F32.PACK_AB R11, R135, R134 ;  /* 0x00000086870b723e */ /* 0x000fe400000000ff */
[----:B--2---:R-:W-:Y:S02]  /*e7f0*/  F2FP.F16.F32.PACK_AB R12, R137, R136 ;  /* 0x00000088890c723e */ /* 0x004fe400000000ff */
[----:B------:R-:W-:Y:S01]  /*e800*/  F2FP.F16.F32.PACK_AB R13, R139, R138 ;  /* 0x0000008a8b0d723e */ /* 0x000fe200000000ff */
[----:B------:R2:W-:Y:S01]  /*e810*/  STSM.16.M88.4 [R36], R8 ;  /* 0x0000000824007844 */ /* 0x0005e20000000200 */
[----:B------:R-:W-:Y:S01]  /*e820*/  F2FP.F16.F32.PACK_AB R14, R141, R140 ;  /* 0x0000008c8d0e723e */ /* 0x000fe200000000ff */
[----:B0-----:R-:W-:Y:S01]  /*e830*/  IMAD.U32 R28, RZ, RZ, UR8 ;  /* 0x00000008ff1c7e24 */ /* 0x001fe2000f8e00ff */
[----:B------:R-:W-:Y:S01]  /*e840*/  F2FP.F16.F32.PACK_AB R15, R143, R142 ;  /* 0x0000008e8f0f723e */ /* 0x000fe200000000ff */
[----:B------:R-:W-:Y:S01]  /*e850*/  IMAD.U32 R29, RZ, RZ, UR9 ;  /* 0x00000009ff1d7e24 */ /* 0x000fe2000f8e00ff */
[----:B------:R-:W-:Y:S01]  /*e860*/  F2FP.F16.F32.PACK_AB R24, R145, R144 ;  /* 0x000000909118723e */ /* 0x000fe200000000ff */
[----:B------:R-:W-:Y:S01]  /*e870*/  ULDC.64 UR8, c[0x0][0xc08] ;  /* 0x0003020000087ab9 */ /* 0x000fe20000000a00 */
[----:B------:R-:W-:Y:S01]  /*e880*/  F2FP.F16.F32.PACK_AB R25, R147, R146 ;  /* 0x000000929319723e */ /* 0x000fe200000000ff */
[----:B------:R0:W-:Y:S01]  /*e890*/  STSM.16.M88.4 [R35], R12 ;  /* 0x0000000c23007844 */ /* 0x0001e20000000200 */
[----:B------:R-:W-:-:S02]  /*e8a0*/  F2FP.F16.F32.PACK_AB R26, R149, R148 ;  /* 0x00000094951a723e */ /* 0x000fc400000000ff */
[----:B------:R-:W-:Y:S02]  /*e8b0*/  F2FP.F16.F32.PACK_AB R27, R151, R150 ;  /* 0x00000096971b723e */ /* 0x000fe400000000ff */
[----:B------:R-:W-:-:S03]  /*e8c0*/  ISETP.NE.U32.AND P0, PT, RZ, UR10, PT ;  /* 0x0000000aff007c0c */ /* 0x000fc6000bf05070 */
[----:B------:R4:W-:Y:S01]  /*e8d0*/  STSM.16.M88.4 [R34], R24 ;  /* 0x0000001822007844 */ /* 0x0009e20000000200 */
[----:B------:R-:W-:Y:S01]  /*e8e0*/  BAR.SYNC.DEFER_BLOCKING 0x1, 0x100 ;  /* 0x0044000000007b1d */ /* 0x000fe20000010000 */
[----:B------:R-:W-:-:S13]  /*e8f0*/  ISETP.NE.AND.EX P0, PT, RZ, UR11, PT, P0 ;  /* 0x0000000bff007c0c */ /* 0x000fda000bf05300 */
[----:B------:R-:W4:Y:S01]  /*e900*/  @P0 LDG.E R30, desc[UR52][R28.64] ;  /* 0x000000341c1e0981 */ /* 0x000f22000c1e1900 */
[----:B------:R-:W-:Y:S01]  /*e910*/  UISETP.NE.U32.AND UP0, UPT, UR8, URZ, UPT ;  /* 0x0000003f0800728c */ /* 0x000fe2000bf05070 */
[----:B-1----:R-:W-:Y:S01]  /*e920*/  ISETP.NE.AND P1, PT, R45, 0x1, PT ;  /* 0x000000012d00780c */ /* 0x002fe20003f25270 */
[----:B------:R-:W-:Y:S02]  /*e930*/  ULDC UR4, c[0x0][0xa88] ;  /* 0x0002a20000047ab9 */ /* 0x000fe40000000800 */
[----:B------:R-:W-:Y:S01]  /*e940*/  UISETP.NE.AND.EX UP0, UPT, UR9, URZ, UPT, UP0 ;  /* 0x0000003f0900728c */ /* 0x000fe2000bf05300 */
[----:B------:R-:W-:Y:S01]  /*e950*/  IMAD.U32 R44, RZ, RZ, UR4 ;  /* 0x00000004ff2c7e24 */ /* 0x000fe2000f8e00ff */
[----:B------:R-:W-:-:S04]  /*e960*/  ULDC UR4, c[0x0][0xad4] ;  /* 0x0002b50000047ab9 */ /* 0x000fc80000000800 */
[----:B------:R-:W-:-:S04]  /*e970*/  PLOP3.LUT P4, PT, PT, PT, UP0, 0x80, 0x0 ;  /* 0x000000000000781c */ /* 0x000fc80003f8f008 */
[----:B---3--:R-:W1:Y:S01]  /*e980*/  @P1 LDC R6, c[0x0][0xbec] ;  /* 0x0002fb00ff061b82 */ /* 0x008e620000000800 */
[----:B------:R-:W-:Y:S02]  /*e990*/  @UP0 ULDC.64 UR8, c[0x0][0xc08] ;  /* 0x0003020000080ab9 */ /* 0x000fe40000000a00 */
[----:B------:R-:W-:Y:S02]  /*e9a0*/  @UP0 UIMAD.WIDE UR8, UR43, 0x4, UR8 ;  /* 0x000000042b0808a5 */ /* 0x000fe4000f8e0208 */
[----:B------:R-:W-:-:S03]  /*e9b0*/  UISETP.NE.AND UP0, UPT, UR45, URZ, UPT ;  /* 0x0000003f2d00728c */ /* 0x000fc6000bf05270 */
[----:B--2---:R-:W2:Y:S01]  /*e9c0*/  @P1 LDC R9, c[0x0][0xbf0] ;  /* 0x0002fc00ff091b82 */ /* 0x004ea20000000800 */
[----:B------:R-:W-:Y:S01]  /*e9d0*/  USEL UR4, UR45, UR4, UP0 ;  /* 0x000000042d047287 */ /* 0x000fe20008000000 */
[----:B------:R-:W-:Y:S01]  /*e9e0*/  IMAD.U32 R4, RZ, RZ, UR8 ;  /* 0x00000008ff047e24 */ /* 0x000fe2000f8e00ff */
[----:B------:R-:W-:Y:S01]  /*e9f0*/  UMOV UR19, 0x9b8 ;  /* 0x000009b800137882 */ /* 0x000fe20000000000 */
[----:B------:R-:W-:Y:S01]  /*ea00*/  IMAD.U32 R5, RZ, RZ, UR9 ;  /* 0x00000009ff057e24 */ /* 0x000fe2000f8e00ff */
[----:B------:R-:W-:Y:S02]  /*ea10*/  UISETP.GT.AND UP1, UPT, UR4, 0x1, UPT ;  /* 0x000000010400788c */ /* 0x000fe4000bf24270 */
[----:B------:R-:W-:Y:S02]  /*ea20*/  UISETP.NE.U32.AND UP0, UPT, UR10, URZ, UPT ;  /* 0x0000003f0a00728c */ /* 0x000fe4000bf05070 */
[----:B------:R-:W-:Y:S01]  /*ea30*/  USEL UR19, UR19, 0x978, UP1 ;  /* 0x0000097813137887 */ /* 0x000fe20008800000 */
[----:B0-----:R-:W-:Y:S01]  /*ea40*/  VIADD R13, R17, UR37 ;  /* 0x00000025110d7c36 */ /* 0x001fe20008000000 */
[----:B------:R-:W-:Y:S01]  /*ea50*/  UISETP.NE.AND.EX UP0, UPT, UR11, URZ, UPT, UP0 ;  /* 0x0000003f0b00728c */ /* 0x000fe2000bf05300 */
[----:B------:R1:W5:Y:S01]  /*ea60*/  @P4 LDG.E R44, desc[UR52][R4.64] ;  /* 0x00000034042c4981 */ /* 0x000362000c1e1900 */
[----:B------:R-:W-:Y:S01]  /*ea70*/  UMOV UR4, URZ ;  /* 0x0000003f00047c82 */ /* 0x000fe20008000000 */
[----:B------:R-:W-:Y:S01]  /*ea80*/  USHF.R.S32.HI UR10, URZ, 0x1f, UR43 ;  /* 0x0000001f3f0a7899 */ /* 0x000fe2000801142b */
[----:B------:R-:W-:Y:S01]  /*ea90*/  IMAD.MOV.U32 R7, RZ, RZ, R13 ;  /* 0x000000ffff077224 */ /* 0x000fe200078e000d */
[----:B------:R-:W-:-:S02]  /*eaa0*/  USEL UR8, UR43, URZ, !UP0 ;  /* 0x0000003f2b087287 */ /* 0x000fc4000c000000 */
[----:B------:R-:W-:Y:S02]  /*eab0*/  USEL UR9, UR39, URZ, UP1 ;  /* 0x0000003f27097287 */ /* 0x000fe40008800000 */
[----:B------:R-:W-:Y:S01]  /*eac0*/  USEL UR18, UR10, URZ, !UP0 ;  /* 0x0000003f0a127287 */ /* 0x000fe2000c000000 */
[----:B------:R-:W-:Y:S02]  /*ead0*/  ULDC.64 UR12, c[0x0][UR19+0x220] ;  /* 0x00008800130c7abb */ /* 0x000fe40008000a00 */
[----:B------:R-:W-:Y:S01]  /*eae0*/  ULDC.64 UR10, c[0x0][UR19+0x218] ;  /* 0x00008600130a7abb */ /* 0x000fe20008000a00 */
[----:B-1----:R-:W-:Y:S01]  /*eaf0*/  @P1 IMAD.HI.U32 R4, R13, R6, RZ ;  /* 0x000000060d041227 */ /* 0x002fe200078e00ff */
[----:B------:R-:W-:Y:S01]  /*eb00*/  ULDC.64 UR14, c[0x0][UR19+0x228] ;  /* 0x00008a00130e7abb */ /* 0x000fe20008000a00 */
[----:B------:R-:W-:Y:S02]  /*eb10*/  UIMAD UR13, UR13, UR8, URZ ;  /* 0x000000080d0d72a4 */ /* 0x000fe4000f8e023f */
[----:B------:R-:W-:Y:S01]  /*eb20*/  UIMAD.WIDE.U32 UR16, UR10, UR42, URZ ;  /* 0x0000002a0a1072a5 */ /* 0x000fe2000f8e003f */
[----:B--2---:R-:W-:Y:S01]  /*eb30*/  @P1 SHF.R.U32.HI R7, RZ, R9, R4 ;  /* 0x00000009ff071219 */ /* 0x004fe20000011604 */
[----:B------:R-:W-:-:S02]  /*eb40*/  UIMAD UR20, UR11, UR42, URZ ;  /* 0x0000002a0b1472a4 */ /* 0x000fc4000f8e023f */
[----:B------:R-:W-:Y:S02]  /*eb50*/  UIMAD.WIDE.U32 UR10, UR12, UR8, URZ ;  /* 0x000000080c0a72a5 */ /* 0x000fe4000f8e003f */
[----:B------:R-:W-:Y:S01]  /*eb60*/  UIMAD.WIDE.U32 UR22, UR14, UR9, URZ ;  /* 0x000000090e1672a5 */ /* 0x000fe2000f8e003f */
[----:B------:R-:W-:Y:S01]  /*eb70*/  IMAD.MOV R6, RZ, RZ, -R7 ;  /* 0x000000ffff067224 */ /* 0x000fe200078e0a07 */
[----:B------:R-:W-:Y:S02]  /*eb80*/  UIMAD UR9, UR15, UR9, URZ ;  /* 0x000000090f0972a4 */ /* 0x000fe4000f8e023f */
[----:B------:R-:W-:Y:S01]  /*eb90*/  UIMAD UR13, UR12, UR18, UR13 ;  /* 0x000000120c0d72a4 */ /* 0x000fe2000f8e020d */
[----:B------:R-:W-:Y:S01]  /*eba0*/  IMAD R9, R45, R6, R13 ;  /* 0x000000062d097224 */ /* 0x000fe200078e020d */
[----:B------:R-:W-:Y:S01]  /*ebb0*/  UIADD3 UR20, UR17, UR20, URZ ;  /* 0x0000001411147290 */ /* 0x000fe2000fffe03f */
[----:B------:R-:W-:Y:S02]  /*ebc0*/  IMAD.U32 R4, RZ, RZ, UR22 ;  /* 0x00000016ff047e24 */ /* 0x000fe4000f8e00ff */
[----:B------:R-:W-:Y:S01]  /*ebd0*/  IMAD.U32 R5, RZ, RZ, UR23 ;  /* 0x00000017ff057e24 */ /* 0x000fe2000f8e00ff */
[----:B------:R-:W-:-:S02]  /*ebe0*/  SHF.R.S32.HI R5, RZ, 0x1f, R7 ;  /* 0x0000001fff057819 */ /* 0x000fc40000011407 */
[----:B------:R-:W-:Y:S02]  /*ebf0*/  SHF.R.S32.HI R6, RZ, 0x1f, R9 ;  /* 0x0000001fff067819 */ /* 0x000fe40000011409 */
[----:B----4-:R-:W-:-:S13]  /*ec00*/  @P0 R2UR UR4, R30 ;  /* 0x000000001e0402ca */ /* 0x010fda00000e0000 */
[----:B------:R-:W-:Y:S02]  /*ec10*/  UIADD3 UR16, UP0, UP2, UR10, UR16, UR4 ;  /* 0x000000100a107290 */ /* 0x000fe4000fa1e004 */
[----:B------:R-:W-:Y:S02]  /*ec20*/  UIADD3 UR10, UR23, UR9, URZ ;  /* 0x00000009170a7290 */ /* 0x000fe4000fffe03f */
[----:B------:R-:W-:Y:S02]  /*ec30*/  UIADD3 UR9, UR11, UR13, URZ ;  /* 0x0000000d0b097290 */ /* 0x000fe4000fffe03f */
[----:B------:R-:W-:Y:S01]  /*ec40*/  USHF.R.S32.HI UR14, URZ, 0x1f, UR4 ;  /* 0x0000001f3f0e7899 */ /* 0x000fe20008011404 */
[----:B------:R-:W-:Y:S01]  /*ec50*/  IADD3 R4, P2, P3, R7, UR16, R4 ;  /* 0x0000001007047c10 */ /* 0x000fe2000fb5e004 */
[----:B------:R-:W-:Y:S01]  /*ec60*/  IMAD.U32 R8, RZ, RZ, UR10 ;  /* 0x0000000aff087e24 */ /* 0x000fe2000f8e00ff */
[----:B------:R-:W-:Y:S01]  /*ec70*/  ULDC.64 UR10, c[0x0][UR19+0x210] ;  /* 0x00008400130a7abb */ /* 0x000fe20008000a00 */
[----:B------:R-:W-:Y:S01]  /*ec80*/  UIADD3.X UR9, UR9, UR20, UR14, UP0, UP2 ;  /* 0x0000001409097290 */ /* 0x000fe200087e440e */
[----:B------:R-:W-:Y:S01]  /*ec90*/  IMAD R7, R9, UR11, RZ ;  /* 0x0000000b09077c24 */ /* 0x000fe2000f8e02ff */
[----:B------:R-:W-:Y:S01]  /*eca0*/  ULDC.64 UR12, c[0x0][0xba8] ;  /* 0x0002ea00000c7ab9 */ /* 0x000fe20000000a00 */
[----:B------:R-:W-:Y:S01]  /*ecb0*/  @!UP1 ULDC UR12, c[0x0][0xb50] ;  /* 0x0002d400000c9ab9 */ /* 0x000fe20000000800 */
[----:B------:R-:W-:Y:S01]  /*ecc0*/  @!UP1 ULDC UR13, c[0x0][0xb54] ;  /* 0x0002d500000d9ab9 */ /* 0x000fe20000000800 */
[----:B------:R-:W-:Y:S01]  /*ecd0*/  IMAD R7, R6, UR10, R7 ;  /* 0x0000000a06077c24 */ /* 0x000fe2000f8e0207 */
[----:B------:R-:W-:-:S03]  /*ece0*/  IADD3.X R5, R5, UR9, R8, P2, P3 ;  /* 0x0000000905057c10 */ /* 0x000fc600097e6408 */
[----:B------:R-:W-:-:S04]  /*ecf0*/  IMAD.WIDE.U32 R4, R9, UR10, R4 ;  /* 0x0000000a09047c25 */ /* 0x000fc8000f8e0004 */
[----:B------:R-:W-:Y:S01]  /*ed00*/  IMAD.IADD R5, R5, 0x1, R7 ;  /* 0x0000000105057824 */ /* 0x000fe200078e0207 */
[----:B------:R-:W-:-:S04]  /*ed10*/  LEA R8, P2, R4, UR12, 0x2 ;  /* 0x0000000c04087c11 */ /* 0x000fc8000f8410ff */
[----:B------:R-:W-:Y:S01]  /*ed20*/  LEA.HI.X R9, R4, UR13, R5, 0x2, P2 ;  /* 0x0000000d04097c11 */ /* 0x000fe200090f1405 */
[----:B------:R-:W-:Y:S08]  /*ed30*/  @P4 BRA `(.L_x_1255) ;  /* 0x0000000000104947 */ /* 0x000ff00003800000 */
[----:B------:R-:W-:Y:S05]  /*ed40*/  @!P0 BRA `(.L_x_1255) ;  /* 0x00000000000c8947 */ /* 0x000fea0003800000 */
[----:B------:R-:W2:Y:S04]  /*ed50*/  LDG.E R5, desc[UR52][R28.64] ;  /* 0x000000341c057981 */ /* 0x000ea8000c1e1900 */
[----:B-----5:R-:W2:Y:S02]  /*ed60*/  LDG.E R44, desc[UR52][R28.64+0x4] ;  /* 0x000004341c2c7981 */ /* 0x020ea4000c1e1900 */
[----:B--2---:R-:W-:-:S07]  /*ed70*/  IMAD.IADD R44, R44, 0x1, -R5 ;  /* 0x000000012c2c7824 */ /* 0x004fce00078e0a05 */
.L_x_1255:
[----:B------:R-:W-:Y:S01]  /*ed80*/  SHFL.IDX PT, R4, R8, RZ, 0x1c1f ;  /* 0x001c1fff08047589 */ /* 0x000fe200000e0000 */
[----:B------:R-:W-:Y:S01]  /*ed90*/  VIADD R11, R217, UR37 ;  /* 0x00000025d90b7c36 */ /* 0x000fe20008000000 */
[----:B------:R-:W-:Y:S01]  /*eda0*/  LOP3.LUT P0, RZ, R199, 0x3, RZ, 0xc0, !PT ;  /* 0x00000003c7ff7812 */ /* 0x000fe2000780c0ff */
[----:B-----5:R-:W-:Y:S01]  /*edb0*/  IMAD R44, R44, R45, RZ ;  /* 0x0000002d2c2c7224 */ /* 0x020fe200078e02ff */
[----:B------:R-:W0:Y:S01]  /*edc0*/  SHFL.IDX PT, R5, R9, RZ, 0x1c1f ;  /* 0x001c1fff09057589 */ /* 0x000e2200000e0000 */
[----:B------:R-:W-:-:S03]  /*edd0*/  VIADD R25, R11, 0x8 ;  /* 0x000000080b197836 */ /* 0x000fc60000000000 */
[----:B------:R-:W-:Y:S01]  /*ede0*/  SHFL.IDX PT, R6, R8, 0x1, 0x1c1f ;  /* 0x003c1f0008067f89 */ /* 0x000fe200000e0000 */
[-C--:B------:R-:W-:Y:S02]  /*edf0*/  ISETP.GE.OR P2, PT, R11, R44.reuse, P0 ;  /* 0x0000002c0b00720c */ /* 0x080fe40000746670 */
[----:B------:R-:W-:Y:S01]  /*ee00*/  ISETP.GE.OR P0, PT, R25, R44, P0 ;  /* 0x0000002c1900720c */ /* 0x000fe20000706670 */
[----:B------:R-:W1:Y:S10]  /*ee10*/  SHFL.IDX PT, R7, R9, 0x1, 0x1c1f ;  /* 0x003c1f0009077f89 */ /* 0x000e7400000e0000 */
[----:B0-----:R0:W-:Y:S04]  /*ee20*/  @!P2 ST.E desc[UR52][R4.64], R21 ;  /* 0x000000150400a985 */ /* 0x0011e8000c101934 */
[----:B-1----:R0:W-:Y:S01]  /*ee30*/  @!P0 ST.E desc[UR52][R6.64], R20 ;  /* 0x0000001406008985 */ /* 0x0021e2000c101934 */
[----:B------:R-:W-:-:S13]  /*ee40*/  PLOP3.LUT P0, PT, PT, PT, UP1, 0x80, 0x0 ;  /* 0x000000000000781c */ /* 0x000fda0003f0f018 */
[----:B0-----:R-:W-:Y:S05]  /*ee50*/  @P0 BRA `(.L_x_1256) ;  /* 0x00000008008c0947 */ /* 0x001fea0003800000 */
[----:B------:R-:W-:Y:S01]  /*ee60*/  IMAD R3, R198, 0x40, R18 ;  /* 0x00000040c6037824 */ /* 0x000fe200078e0212 */
[----:B------:R-:W0:Y:S01]  /*ee70*/  @P1 LDC R20, c[0x0][0xbec] ;  /* 0x0002fb00ff141b82 */ /* 0x000e220000000800 */
[----:B------:R-:W-:Y:S02]  /*ee80*/  ULDC.64 UR12, c[0x0][0xaa0] ;  /* 0x0002a800000c7ab9 */ /* 0x000fe40000000a00 */
[----:B------:R-:W-:-:S03]  /*ee90*/  IMAD.WIDE R32, R3, 0x2, R32 ;  /* 0x0000000203207825 */ /* 0x000fc600078e0220 */
[C---:B------:R-:W-:Y:S01]  /*eea0*/  IADD3 R9, P6, R32.reuse, 0x1000, RZ ;  /* 0x0000100020097810 */ /* 0x040fe20007fde0ff */
[----:B------:R-:W-:Y:S01]  /*eeb0*/  UIMAD UR9, UR14, UR12, URZ ;  /* 0x0000000c0e0972a4 */ /* 0x000fe2000f8e023f */
[C---:B------:R-:W-:Y:S02]  /*eec0*/  IADD3 R13, P5, R32.reuse, 0x2000, RZ ;  /* 0x00002000200d7810 */ /* 0x040fe40007fbe0ff */
[----:B------:R-:W-:Y:S01]  /*eed0*/  LOP3.LUT R8, R9, 0x380, RZ, 0xc0, !PT ;  /* 0x0000038009087812 */ /* 0x000fe200078ec0ff */
[----:B------:R-:W-:Y:S01]  /*eee0*/  UIMAD.WIDE.U32 UR10, UR4, UR12, URZ ;  /* 0x0000000c040a72a5 */ /* 0x000fe2000f8e003f */
[----:B------:R-:W-:Y:S02]  /*eef0*/  IADD3 R25, P4, R32, 0x3000, RZ ;  /* 0x0000300020197810 */ /* 0x000fe40007f9e0ff */
[----:B------:R-:W-:Y:S01]  /*ef00*/  SHF.R.U64 R8, R8, 0x3, RZ ;  /* 0x0000000308087819 */ /* 0x000fe200000012ff */
[----:B------:R-:W-:Y:S01]  /*ef10*/  UIMAD UR9, UR4, UR13, UR9 ;  /* 0x0000000d040972a4 */ /* 0x000fe2000f8e0209 */
[----:B------:R-:W-:-:S02]  /*ef20*/  IADD3 R29, P3, R32, 0x4000, RZ ;  /* 0x00004000201d7810 */ /* 0x000fc40007f7e0ff */
[----:B------:R-:W-:Y:S01]  /*ef30*/  LOP3.LUT R8, R8, R9, RZ, 0x3c, !PT ;  /* 0x0000000908087212 */ /* 0x000fe200078e3cff */
[--C-:B------:R-:W-:Y:S01]  /*ef40*/  IMAD.X R9, RZ, RZ, R33.reuse, P6 ;  /* 0x000000ffff097224 */ /* 0x100fe200030e0621 */
[C---:B------:R-:W-:Y:S01]  /*ef50*/  IADD3 R3, P6, R32.reuse, 0x7000, RZ ;  /* 0x0000700020037810 */ /* 0x040fe20007fde0ff */
[----:B------:R-:W-:Y:S01]  /*ef60*/  UIADD3 UR11, UR11, UR9, URZ ;  /* 0x000000090b0b7290 */ /* 0x000fe2000fffe03f */
[C---:B------:R-:W-:Y:S01]  /*ef70*/  IADD3 R35, P2, R32.reuse, 0x5000, RZ ;  /* 0x0000500020237810 */ /* 0x040fe20007f5e0ff */
[----:B------:R-:W-:Y:S01]  /*ef80*/  ULDC.64 UR12, c[0x0][0xae8] ;  /* 0x0002ba00000c7ab9 */ /* 0x000fe20000000a00 */
[----:B------:R-:W-:Y:S01]  /*ef90*/  LOP3.LUT R2, R3, 0x380, RZ, 0xc0, !PT ;  /* 0x0000038003027812 */ /* 0x000fe200078ec0ff */
[----:B------:R-:W-:Y:S01]  /*efa0*/  USHF.R.S32.HI UR4, URZ, 0x1f, UR8 ;  /* 0x0000001f3f047899 */ /* 0x000fe20008011408 */
[----:B------:R-:W-:Y:S01]  /*efb0*/  IADD3 R37, P0, R32, 0x6000, RZ ;  /* 0x0000600020257810 */ /* 0x000fe20007f1e0ff */
[----:B------:R-:W-:Y:S01]  /*efc0*/  IMAD.X R41, RZ, RZ, R33, P6 ;  /* 0x000000ffff297224 */ /* 0x000fe200030e0621 */
[----:B------:R-:W-:Y:S01]  /*efd0*/  SHF.R.U64 R2, R2, 0x3, RZ ;  /* 0x0000000302027819 */ /* 0x000fe200000012ff */
[----:B------:R-:W-:Y:S01]  /*efe0*/  UIMAD.WIDE.U32 UR10, UR42, UR12, UR10 ;  /* 0x0000000c2a0a72a5 */ /* 0x000fe2000f8e000a */
[----:B------:R-:W-:Y:S01]  /*eff0*/  LOP3.LUT R12, R13, 0x380, RZ, 0xc0, !PT ;  /* 0x000003800d0c7812 */ /* 0x000fe200078ec0ff */
[----:B------:R-:W5:Y:S01]  /*f000*/  LD.E.128 R8, desc[UR52][R8.64] ;  /* 0x0000003408087980 */ /* 0x000f62000c101d00 */
[----:B------:R-:W-:-:S02]  /*f010*/  LOP3.LUT R40, R2, R3, RZ, 0x3c, !PT ;  /* 0x0000000302287212 */ /* 0x000fc400078e3cff */
[----:B------:R-:W1:Y:S01]  /*f020*/  @P1 LDC R3, c[0x0][0xbf0] ;  /* 0x0002fc00ff031b82 */ /* 0x000e620000000800 */
[----:B------:R-:W-:Y:S01]  /*f030*/  IMAD R2, R22, 0x20, R198 ;  /* 0x0000002016027824 */ /* 0x000fe200078e02c6 */
[----:B------:R-:W-:Y:S01]  /*f040*/  UIMAD UR11, UR42, UR13, UR11 ;  /* 0x0000000d2a0b72a4 */ /* 0x000fe2000f8e020b */
[----:B------:R-:W-:Y:S01]  /*f050*/  LOP3.LUT R24, R25, 0x380, RZ, 0xc0, !PT ;  /* 0x0000038019187812 */ /* 0x000fe200078ec0ff */
[----:B------:R-:W5:Y:S01]  /*f060*/  LD.E.128 R40, desc[UR52][R40.64] ;  /* 0x0000003428287980 */ /* 0x000f62000c101d00 */
[----:B------:R-:W-:Y:S01]  /*f070*/  VIADD R47, R2, UR37 ;  /* 0x00000025022f7c36 */ /* 0x000fe20008000000 */
[----:B------:R-:W-:Y:S01]  /*f080*/  ULDC.64 UR12, c[0x0][0xaf0] ;  /* 0x0002bc00000c7ab9 */ /* 0x000fe20000000a00 */
[----:B------:R-:W-:Y:S01]  /*f090*/  LOP3.LUT R28, R29, 0x380, RZ, 0xc0, !PT ;  /* 0x000003801d1c7812 */ /* 0x000fe200078ec0ff */
[----:B------:R-:W-:Y:S01]  /*f0a0*/  UIMAD UR4, UR4, UR12, URZ ;  /* 0x0000000c040472a4 */ /* 0x000fe2000f8e023f */
[----:B0-----:R-:W-:Y:S01]  /*f0b0*/  @P1 IMAD.HI.U32 R2, R47, R20, RZ ;  /* 0x000000142f021227 */ /* 0x001fe200078e00ff */
[----:B------:R-:W-:-:S02]  /*f0c0*/  LOP3.LUT R34, R35, 0x380, RZ, 0xc0, !PT ;  /* 0x0000038023227812 */ /* 0x000fc400078ec0ff */
[----:B------:R-:W-:Y:S02]  /*f0d0*/  LOP3.LUT R36, R37, 0x380, RZ, 0xc0, !PT ;  /* 0x0000038025247812 */ /* 0x000fe400078ec0ff */
[----:B------:R-:W-:Y:S01]  /*f0e0*/  LOP3.LUT R5, R32, 0x380, RZ, 0xc0, !PT ;  /* 0x0000038020057812 */ /* 0x000fe200078ec0ff */
[----:B------:R-:W-:Y:S01]  /*f0f0*/  IMAD.MOV.U32 R21, RZ, RZ, R47 ;  /* 0x000000ffff157224 */ /* 0x000fe200078e002f */
[----:B------:R-:W-:Y:S01]  /*f100*/  SHF.R.U64 R12, R12, 0x3, RZ ;  /* 0x000000030c0c7819 */ /* 0x000fe200000012ff */
[----:B------:R-:W-:Y:S01]  /*f110*/  UIMAD UR4, UR8, UR13, UR4 ;  /* 0x0000000d080472a4 */ /* 0x000fe2000f8e0204 */
[----:B------:R-:W-:Y:S01]  /*f120*/  SHF.R.U64 R24, R24, 0x3, RZ ;  /* 0x0000000318187819 */ /* 0x000fe200000012ff */
[----:B------:R-:W-:Y:S01]  /*f130*/  UIMAD.WIDE.U32 UR8, UR8, UR12, UR10 ;  /* 0x0000000c080872a5 */ /* 0x000fe2000f8e000a */
[----:B------:R-:W-:Y:S02]  /*f140*/  SHF.R.U64 R28, R28, 0x3, RZ ;  /* 0x000000031c1c7819 */ /* 0x000fe400000012ff */
[----:B------:R-:W-:-:S02]  /*f150*/  SHF.R.U64 R34, R34, 0x3, RZ ;  /* 0x0000000322227819 */ /* 0x000fc400000012ff */
[----:B------:R-:W-:Y:S02]  /*f160*/  SHF.R.U64 R36, R36, 0x3, RZ ;  /* 0x0000000324247819 */ /* 0x000fe400000012ff */
[----:B------:R-:W-:Y:S02]  /*f170*/  SHF.R.U64 R5, R5, 0x3, RZ ;  /* 0x0000000305057819 */ /* 0x000fe400000012ff */
[----:B-1----:R-:W-:Y:S01]  /*f180*/  @P1 SHF.R.U32.HI R21, RZ, R3, R2 ;  /* 0x00000003ff151219 */ /* 0x002fe20000011602 */
[----:B------:R-:W-:Y:S01]  /*f190*/  UIADD3 UR4, UR9, UR4, URZ ;  /* 0x0000000409047290 */ /* 0x000fe2000fffe03f */
        /* <DEDUP_REMOVED lines=11> */
[----:B------:R-:W-:Y:S01]  /*f250*/  IMAD.MOV.U32 R5, RZ, RZ, R33 ;  /* 0x000000ffff057224 */ /* 0x000fe200078e0021 */
[--C-:B------:R-:W-:Y:S01]  /*f260*/  SHF.R.S32.HI R20, RZ, 0x1f, R21.reuse ;  /* 0x0000001fff147819 */ /* 0x100fe20000011415 */
[----:B------:R-:W-:Y:S01]  /*f270*/  IMAD.MOV R46, RZ, RZ, -R21 ;  /* 0x000000ffff2e7224 */ /* 0x000fe200078e0a15 */
[----:B------:R-:W-:Y:S01]  /*f280*/  ULDC.64 UR10, c[0x0][0xae0] ;  /* 0x0002b800000a7ab9 */ /* 0x000fe20000000a00 */
[----:B------:R-:W-:Y:S01]  /*f290*/  IMAD.U32 R3, RZ, RZ, UR9 ;  /* 0x00000009ff037e24 */ /* 0x000fe2000f8e00ff */
[----:B------:R-:W5:Y:S01]  /*f2a0*/  LD.E.128 R12, desc[UR52][R12.64] ;  /* 0x000000340c0c7980 */ /* 0x000f62000c101d00 */
[----:B------:R-:W-:-:S02]  /*f2b0*/  IMAD R20, R20, UR10, RZ ;  /* 0x0000000a14147c24 */ /* 0x000fc4000f8e02ff */
[----:B------:R-:W-:Y:S01]  /*f2c0*/  IMAD R45, R45, R46, R47 ;  /* 0x0000002e2d2d7224 */ /* 0x000fe200078e022f */
[----:B------:R-:W5:Y:S01]  /*f2d0*/  LD.E.128 R4, desc[UR52][R4.64] ;  /* 0x0000003404047980 */ /* 0x000f62000c101d00 */
[----:B------:R-:W-:Y:S01]  /*f2e0*/  IMAD.U32 R2, RZ, RZ, UR8 ;  /* 0x00000008ff027e24 */ /* 0x000fe2000f8e00ff */
[----:B------:R-:W-:Y:S01]  /*f2f0*/  ULDC.64 UR8, c[0x0][0xad8] ;  /* 0x0002b60000087ab9 */ /* 0x000fe20000000a00 */
[----:B------:R-:W-:Y:S01]  /*f300*/  IMAD.U32 R3, RZ, RZ, UR4 ;  /* 0x00000004ff037e24 */ /* 0x000fe2000f8e00ff */
[----:B------:R-:W5:Y:S01]  /*f310*/  LD.E.128 R24, desc[UR52][R24.64] ;  /* 0x0000003418187980 */ /* 0x000f62000c101d00 */
[----:B------:R-:W-:-:S03]  /*f320*/  IMAD R47, R21, UR11, R20 ;  /* 0x0000000b152f7c24 */ /* 0x000fc6000f8e0214 */
[----:B------:R-:W5:Y:S01]  /*f330*/  LD.E.128 R28, desc[UR52][R28.64] ;  /* 0x000000341c1c7980 */ /* 0x000f62000c101d00 */
[----:B------:R-:W-:-:S03]  /*f340*/  SHF.R.S32.HI R20, RZ, 0x1f, R45 ;  /* 0x0000001fff147819 */ /* 0x000fc6000001142d */
[----:B------:R-:W5:Y:S04]  /*f350*/  LD.E.128 R32, desc[UR52][R34.64] ;  /* 0x0000003422207980 */ /* 0x000f68000c101d00 */
[----:B------:R-:W5:Y:S01]  /*f360*/  LD.E.128 R36, desc[UR52][R36.64] ;  /* 0x0000003424247980 */ /* 0x000f62000c101d00 */
[----:B------:R-:W-:Y:S01]  /*f370*/  IMAD.WIDE.U32 R2, R21, UR10, R2 ;  /* 0x0000000a15027c25 */ /* 0x000fe2000f8e0002 */
[----:B------:R-:W-:Y:S01]  /*f380*/  @!PT LDS RZ, [RZ] ;  /* 0x00000000fffff984 */ /* 0x000fe20000000800 */
[----:B------:R-:W-:Y:S01]  /*f390*/  @!PT LDS RZ, [RZ] ;  /* 0x00000000fffff984 */ /* 0x000fe20000000800 */
[----:B------:R-:W-:Y:S01]  /*f3a0*/  @!PT LDS RZ, [RZ] ;  /* 0x00000000fffff984 */ /* 0x000fe20000000800 */
[----:B------:R-:W-:Y:S01]  /*f3b0*/  @!PT LDS RZ, [RZ] ;  /* 0x00000000fffff984 */ /* 0x000fe20000000800 */
[----:B------:R0:W-:Y:S06]  /*f3c0*/  MEMBAR.ALL.CTA ;  /* 0x0000000000007992 */ /* 0x0001ec0000008000 */
[----:B0-----:R-:W0:Y:S01]  /*f3d0*/  FENCE.VIEW.ASYNC.S ;  /* 0x00000000000073c6 */ /* 0x001e220000000000 */
[----:B------:R-:W-:-:S02]  /*f3e0*/  IMAD.IADD R3, R3, 0x1, R47 ;  /* 0x0000000103037824 */ /* 0x000fc400078e022f */
[----:B------:R-:W-:Y:S02]  /*f3f0*/  IMAD R20, R20, UR8, RZ ;  /* 0x0000000814147c24 */ /* 0x000fe4000f8e02ff */
[----:B------:R-:W-:Y:S02]  /*f400*/  VIADD R49, R198, UR37 ;  /* 0x00000025c6317c36 */ /* 0x000fe40008000000 */
[C---:B------:R-:W-:Y:S02]  /*f410*/  IMAD R47, R45.reuse, UR9, R20 ;  /* 0x000000092d2f7c24 */ /* 0x040fe4000f8e0214 */
[----:B------:R-:W-:Y:S01]  /*f420*/  IMAD.WIDE.U32 R2, R45, UR8, R2 ;  /* 0x000000082d027c25 */ /* 0x000fe2000f8e0002 */
[----:B------:R-:W-:Y:S01]  /*f430*/  ISETP.GE.AND P2, PT, R49, R44, PT ;  /* 0x0000002c3100720c */ /* 0x000fe20003f46270 */
[----:B------:R-:W-:Y:S02]  /*f440*/  ULDC.64 UR8, c[0x0][0xa80] ;  /* 0x0002a00000087ab9 */ /* 0x000fe40000000a00 */
[----:B------:R-:W-:Y:S01]  /*f450*/  VIADD R0, R0, 0x28820 ;  /* 0x0002882000007836 */ /* 0x000fe20000000000 */
[----:B------:R-:W-:Y:S01]  /*f460*/  LEA R45, P3, R2, UR8, 0x1 ;  /* 0x00000008022d7c11 */ /* 0x000fe2000f8608ff */
[----:B------:R-:W-:-:S02]  /*f470*/  IMAD.IADD R3, R3, 0x1, R47 ;  /* 0x0000000103037824 */ /* 0x000fc400078e022f */
[----:B------:R-:W-:Y:S01]  /*f480*/  VIADD R21, R49, 0x20 ;  /* 0x0000002031157836 */ /* 0x000fe20000000000 */
[----:B------:R-:W-:Y:S02]  /*f490*/  PRMT R0, RZ, 0x654, R0 ;  /* 0x00000654ff007816 */ /* 0x000fe40000000000 */
[----:B------:R-:W-:Y:S02]  /*f4a0*/  LEA.HI.X R46, R2, UR9, R3, 0x1, P3 ;  /* 0x00000009022e7c11 */ /* 0x000fe400098f0c03 */
[-C--:B------:R-:W-:Y:S01]  /*f4b0*/  ISETP.GE.AND P0, PT, R21, R44.reuse, PT ;  /* 0x0000002c1500720c */ /* 0x080fe20003f06270 */
[----:B------:R-:W-:Y:S01]  /*f4c0*/  VIADD R21, R49, 0x40 ;  /* 0x0000004031157836 */ /* 0x000fe20000000000 */
[----:B0-----:R0:W-:Y:S01]  /*f4d0*/  SYNCS.ARRIVE.TRANS64.RED.A1T0 RZ, [R0+URZ], RZ ;  /* 0x000000ff00ff79a7 */ /* 0x0011e2000810043f */
[----:B------:R1:W2:Y:S01]  /*f4e0*/  SHFL.IDX PT, R20, R45, RZ, 0x181f ;  /* 0x00181fff2d147589 */ /* 0x0002a200000e0000 */
[----:B------:R-:W-:Y:S02]  /*f4f0*/  BSSY B1, `(.L_x_1257) ;  /* 0x000000d000017945 */ /* 0x000fe40003800000 */
[----:B------:R-:W-:Y:S01]  /*f500*/  ISETP.GE.AND P1, PT, R21, R44, PT ;  /* 0x0000002c1500720c */ /* 0x000fe20003f26270 */
[----:B0-----:R1:W0:Y:S01]  /*f510*/  SHFL.IDX PT, R0, R46, RZ, 0x181f ;  /* 0x00181fff2e007589 */ /* 0x00122200000e0000 */
[----:B------:R-:W-:Y:S11]  /*f520*/  @P2 BRA `(.L_x_1258) ;  /* 0x0000000000242947 */ /* 0x000ff60003800000 */
[----:B------:R-:W-:Y:S02]  /*f530*/  ULDC UR4, c[0x0][0xac8] ;  /* 0x0002b20000047ab9 */ /* 0x000fe40000000800 */
[----:B------:R-:W-:Y:S02]  /*f540*/  ISETP.GE.AND P2, PT, R18, UR4, PT ;  /* 0x0000000412007c0c */ /* 0x000fe4000bf46270 */
[----:B------:R-:W-:-:S11]  /*f550*/  ISETP.GE.AND P3, PT, R19, UR4, PT ;  /* 0x0000000413007c0c */ /* 0x000fd6000bf66270 */
[CC--:B--2---:R-:W-:Y:S02]  /*f560*/  @!P2 LEA R2, P4, R18.reuse, R20.reuse, 0x1 ;  /* 0x000000141202a211 */ /* 0x0c4fe400078808ff */
[C---:B------:R-:W-:Y:S02]  /*f570*/  @!P3 LEA R20, P5, R19.reuse, R20, 0x1 ;  /* 0x000000141314b211 */ /* 0x040fe400078a08ff */
[-C--:B0-----:R-:W-:Y:S02]  /*f580*/  @!P2 LEA.HI.X R3, R18, R0.reuse, R220, 0x1, P4 ;  /* 0x000000001203a211 */ /* 0x081fe400020f0cdc */
[----:B------:R-:W-:-:S03]  /*f590*/  @!P3 LEA.HI.X R21, R19, R0, R219, 0x1, P5 ;  /* 0x000000001315b211 */ /* 0x000fc600028f0cdb */
[----:B-----5:R3:W-:Y:S04]  /*f5a0*/  @!P2 ST.E.128 desc[UR52][R2.64], R4 ;  /* 0x000000040200a985 */ /* 0x0207e8000c101d34 */
[----:B------:R3:W-:Y:S02]  /*f5b0*/  @!P3 ST.E.128 desc[UR52][R20.64], R28 ;  /* 0x0000001c1400b985 */ /* 0x0007e4000c101d34 */
.L_x_1258:
[----:B------:R-:W-:Y:S05]  /*f5c0*/  BSYNC B1 ;  /* 0x0000000000017941 */ /* 0x000fea0003800000 */
.L_x_1257:
[----:B0-----:R0:W4:Y:S01]  /*f5d0*/  SHFL.IDX PT, R0, R46, 0x1, 0x181f ;  /* 0x00381f002e007f89 */ /* 0x00112200000e0000 */
[----:B------:R-:W-:Y:S03]  /*f5e0*/  BSSY B1, `(.L_x_1259) ;  /* 0x000000c000017945 */ /* 0x000fe60003800000 */
[----:B---3-5:R0:W3:Y:S01]  /*f5f0*/  SHFL.IDX PT, R4, R45, 0x1, 0x181f ;  /* 0x00381f002d047f89 */ /* 0x0280e200000e0000 */
[----:B------:R-:W-:Y:S05]  /*f600*/  @P0 BRA `(.L_x_1260) ;  /* 0x0000000000240947 */ /* 0x000fea0003800000 */
[----:B------:R-:W-:Y:S02]  /*f610*/  ULDC UR4, c[0x0][0xac8] ;  /* 0x0002b20000047ab9 */ /* 0x000fe40000000800 */
        /* <DEDUP_REMOVED lines=8> */
.L_x_1260:
[----:B------:R-:W-:Y:S05]  /*f6a0*/  BSYNC B1 ;  /* 0x0000000000017941 */ /* 0x000fea0003800000 */
.L_x_1259:
[----:B----4-:R4:W0:Y:S01]  /*f6b0*/  SHFL.IDX PT, R0, R46, 0x2, 0x181f ;  /* 0x00581f002e007f89 */ /* 0x01082200000e0000 */
[----:B------:R-:W-:Y:S03]  /*f6c0*/  BSSY B1, `(.L_x_1261) ;  /* 0x000000c000017945 */ /* 0x000fe60003800000 */
[----:B---3--:R4:W3:Y:S01]  /*f6d0*/  SHFL.IDX PT, R4, R45, 0x2, 0x181f ;  /* 0x00581f002d047f89 */ /* 0x0088e200000e0000 */
[----:B------:R-:W-:Y:S05]  /*f6e0*/  @P1 BRA `(.L_x_1262) ;  /* 0x0000000000241947 */ /* 0x000fea0003800000 */
[----:B------:R-:W-:Y:S02]  /*f6f0*/  ULDC UR4, c[0x0][0xac8] ;  /* 0x0002b20000047ab9 */ /* 0x000fe40000000800 */
        /* <DEDUP_REMOVED lines=8> */
.L_x_1262:
[----:B------:R-:W-:Y:S05]  /*f780*/  BSYNC B1 ;  /* 0x0000000000017941 */ /* 0x000fea0003800000 */
.L_x_1261:
[----:B0-----:R-:W-:Y:S01]  /*f790*/  VIADD R3, R49, 0x60 ;  /* 0x0000006031037836 */ /* 0x001fe20000000000 */
[----:B-1--4-:R-:W0:Y:S04]  /*f7a0*/  SHFL.IDX PT, R46, R46, 0x3, 0x181f ;  /* 0x00781f002e2e7f89 */ /* 0x012e2800000e0000 */
[----:B------:R-:W-:Y:S01]  /*f7b0*/  ISETP.GE.AND P0, PT, R3, R44, PT ;  /* 0x0000002c0300720c */ /* 0x000fe20003f06270 */
[----:B------:R-:W1:-:S12]  /*f7c0*/  SHFL.IDX PT, R45, R45, 0x3, 0x181f ;  /* 0x00781f002d2d7f89 */ /* 0x000e5800000e0000 */
[----:B------:R-:W-:Y:S05]  /*f7d0*/  @P0 BRA `(.L_x_1263) ;  /* 0x0000001800300947 */ /* 0x000fea0003800000 */
[----:B------:R-:W-:Y:S02]  /*f7e0*/  ULDC UR4, c[0x0][0xac8] ;  /* 0x0002b20000047ab9 */ /* 0x000fe40000000800 */
[----:B------:R-:W-:-:S13]  /*f7f0*/  ISETP.GE.AND P1, PT, R18, UR4, PT ;  /* 0x0000000412007c0c */ /* 0x000fda000bf26270 */
[----:B-1----:R-:W-:-:S04]  /*f800*/  @!P1 LEA R2, P0, R18, R45, 0x1 ;  /* 0x0000002d12029211 */ /* 0x002fc800078008ff */
[----:B0-----:R-:W-:Y:S02]  /*f810*/  @!P1 LEA.HI.X R3, R18, R46, R220, 0x1, P0 ;  /* 0x0000002e12039211 */ /* 0x001fe400000f0cdc */
[----:B------:R-:W-:-:S03]  /*f820*/  ISETP.GE.AND P0, PT, R19, UR4, PT ;  /* 0x0000000413007c0c */ /* 0x000fc6000bf06270 */
[----:B------:R0:W-:Y:S10]  /*f830*/  @!P1 ST.E.128 desc[UR52][R2.64], R24 ;  /* 0x0000001802009985 */ /* 0x0001f4000c101d34 */
[----:B------:R-:W-:Y:S05]  /*f840*/  @P0 BRA `(.L_x_1263) ;  /* 0x0000001800140947 */ /* 0x000fea0003800000 */
[----:B0-----:R-:W-:-:S04]  /*f850*/  LEA R2, P0, R19, R45, 0x1 ;  /* 0x0000002d13027211 */ /* 0x001fc800078008ff */
[----:B------:R-:W-:-:S05]  /*f860*/  LEA.HI.X R3, R19, R46, R219, 0x1, P0 ;  /* 0x0000002e13037211 */ /* 0x000fca00000f0cdb */
[----:B------:R0:W-:Y:S01]  /*f870*/  ST.E.128 desc[UR52][R2.64], R40 ;  /* 0x0000002802007985 */ /* 0x0001e2000c101d34 */
[----:B------:R-:W-:Y:S05]  /*f880*/  BRA `(.L_x_1263) ;  /* 0x0000001800047947 */ /* 0x000fea0003800000 */
.L_x_1256:
[----:B------:R-:W-:Y:S01]  /*f890*/  ULDC.64 UR12, c[0x0][0xb08] ;  /* 0x0002c200000c7ab9 */ /* 0x000fe20000000a00 */
[----:B------:R-:W0:Y:S01]  /*f8a0*/  @P1 LDC R4, c[0x0][0xbec] ;  /* 0x0002fb00ff041b82 */ /* 0x000e220000000800 */
[----:B------:R-:W-:Y:S01]  /*f8b0*/  UIMAD UR9, UR14, UR12, URZ ;  /* 0x0000000c0e0972a4 */ /* 0x000fe2000f8e023f */
[----:B------:R-:W-:Y:S01]  /*f8c0*/  IMAD.MOV.U32 R7, RZ, RZ, R13 ;  /* 0x000000ffff077224 */ /* 0x000fe200078e000d */
[----:B------:R-:W-:Y:S01]  /*f8d0*/  UIMAD.WIDE.U32 UR10, UR4, UR12, URZ ;  /* 0x0000000c040a72a5 */ /* 0x000fe2000f8e003f */
[----:B------:R-:W-:Y:S01]  /*f8e0*/  ISETP.GE.AND P0, PT, R11, R44, PT ;  /* 0x0000002c0b00720c */ /* 0x000fe20003f06270 */
[----:B------:R-:W-:Y:S01]  /*f8f0*/  UIMAD UR9, UR4, UR13, UR9 ;  /* 0x0000000d040972a4 */ /* 0x000fe2000f8e0209 */
[----:B------:R-:W-:Y:S01]  /*f900*/  BSSY B1, `(.L_x_1264) ;  /* 0x000006c000017945 */ /* 0x000fe20003800000 */
[----:B------:R-:W-:Y:S01]  /*f910*/  USHF.R.S32.HI UR4, URZ, 0x1f, UR8 ;  /* 0x0000001f3f047899 */ /* 0x000fe20008011408 */
[----:B------:R-:W1:Y:S01]  /*f920*/  @P1 LDC R5, c[0x0][0xbf0] ;  /* 0x0002fc00ff051b82 */ /* 0x000e620000000800 */
[----:B------:R-:W-:Y:S01]  /*f930*/  UIADD3 UR11, UR11, UR9, URZ ;  /* 0x000000090b0b7290 */ /* 0x000fe2000fffe03f */
[----:B------:R-:W-:-:S03]  /*f940*/  ULDC.64 UR12, c[0x0][0xb38] ;  /* 0x0002ce00000c7ab9 */ /* 0x000fc60000000a00 */
[----:B------:R-:W-:-:S04]  /*f950*/  UIMAD.WIDE.U32 UR10, UR42, UR12, UR10 ;  /* 0x0000000c2a0a72a5 */ /* 0x000fc8000f8e000a */
[----:B------:R-:W-:-:S03]  /*f960*/  UIMAD UR11, UR42, UR13, UR11 ;  /* 0x0000000d2a0b72a4 */ /* 0x000fc6000f8e020b */
[----:B------:R-:W-:Y:S02]  /*f970*/  ULDC.64 UR12, c[0x0][0xb40] ;  /* 0x0002d000000c7ab9 */ /* 0x000fe40000000a00 */
[----:B------:R-:W-:Y:S01]  /*f980*/  UIMAD UR4, UR4, UR12, URZ ;  /* 0x0000000c040472a4 */ /* 0x000fe2000f8e023f */
[----:B0-----:R-:W-:-:S03]  /*f990*/  @P1 IMAD.HI.U32 R4, R13, R4, RZ ;  /* 0x000000040d041227 */ /* 0x001fc600078e00ff */
[----:B------:R-:W-:Y:S02]  /*f9a0*/  UIMAD UR4, UR8, UR13, UR4 ;  /* 0x0000000d080472a4 */ /* 0x000fe4000f8e0204 */
[----:B------:R-:W-:-:S03]  /*f9b0*/  UIMAD.WIDE.U32 UR8, UR8, UR12, UR10 ;  /* 0x0000000c080872a5 */ /* 0x000fc6000f8e000a */
[----:B------:R-:W-:Y:S01]  /*f9c0*/  ULDC.64 UR10, c[0x0][0xb48] ;  /* 0x0002d200000a7ab9 */ /* 0x000fe20000000a00 */
[----:B------:R-:W-:Y:S01]  /*f9d0*/  UIADD3 UR9, UR9, UR4, URZ ;  /* 0x0000000409097290 */ /* 0x000fe2000fffe03f */
[----:B-1----:R-:W-:-:S03]  /*f9e0*/  @P1 SHF.R.U32.HI R7, RZ, R5, R4 ;  /* 0x00000005ff071219 */ /* 0x002fc60000011604 */
[----:B------:R-:W-:Y:S01]  /*f9f0*/  UIMAD.WIDE.U32 UR8, UR39, UR10, UR8 ;  /* 0x0000000a270872a5 */ /* 0x000fe2000f8e0008 */
[--C-:B------:R-:W-:Y:S01]  /*fa00*/  SHF.R.S32.HI R4, RZ, 0x1f, R7.reuse ;  /* 0x0000001fff047819 */ /* 0x100fe20000011407 */
[----:B------:R-:W-:Y:S02]  /*fa10*/  IMAD.MOV R6, RZ, RZ, -R7 ;  /* 0x000000ffff067224 */ /* 0x000fe400078e0a07 */
[----:B------:R-:W-:Y:S02]  /*fa20*/  UIMAD UR39, UR39, UR11, UR9 ;  /* 0x0000000b272772a4 */ /* 0x000fe4000f8e0209 */
[----:B------:R-:W-:Y:S01]  /*fa30*/  IMAD R45, R45, R6, R13 ;  /* 0x000000062d2d7224 */ /* 0x000fe200078e020d */
[----:B------:R-:W-:Y:S01]  /*fa40*/  ULDC.64 UR10, c[0x0][0xb30] ;  /* 0x0002cc00000a7ab9 */ /* 0x000fe20000000a00 */
[----:B------:R-:W-:Y:S02]  /*fa50*/  IMAD.U32 R5, RZ, RZ, UR9 ;  /* 0x00000009ff057e24 */ /* 0x000fe4000f8e00ff */
[----:B------:R-:W-:-:S02]  /*fa60*/  IMAD R6, R4, UR10, RZ ;  /* 0x0000000a04067c24 */ /* 0x000fc4000f8e02ff */
[----:B------:R-:W-:Y:S01]  /*fa70*/  IMAD.U32 R4, RZ, RZ, UR8 ;  /* 0x00000008ff047e24 */ /* 0x000fe2000f8e00ff */
[----:B------:R-:W-:Y:S01]  /*fa80*/  ULDC.64 UR8, c[0x0][0xb28] ;  /* 0x0002ca0000087ab9 */ /* 0x000fe20000000a00 */
[----:B------:R-:W-:Y:S02]  /*fa90*/  IMAD.U32 R5, RZ, RZ, UR39 ;  /* 0x00000027ff057e24 */ /* 0x000fe4000f8e00ff */
[C---:B------:R-:W-:Y:S01]  /*faa0*/  IMAD R9, R7.reuse, UR11, R6 ;  /* 0x0000000b07097c24 */ /* 0x040fe2000f8e0206 */
[----:B------:R-:W-:Y:S01]  /*fab0*/  SHF.R.S32.HI R6, RZ, 0x1f, R45 ;  /* 0x0000001fff067819 */ /* 0x000fe2000001142d */
[----:B------:R-:W-:-:S04]  /*fac0*/  IMAD.WIDE.U32 R4, R7, UR10, R4 ;  /* 0x0000000a07047c25 */ /* 0x000fc8000f8e0004 */
[----:B------:R-:W-:Y:S02]  /*fad0*/  IMAD R6, R6, UR8, RZ ;  /* 0x0000000806067c24 */ /* 0x000fe4000f8e02ff */
[----:B------:R-:W-:Y:S02]  /*fae0*/  IMAD.IADD R5, R5, 0x1, R9 ;  /* 0x0000000105057824 */ /* 0x000fe400078e0209 */
[C---:B------:R-:W-:Y:S02]  /*faf0*/  IMAD R7, R45.reuse, UR9, R6 ;  /* 0x000000092d077c24 */ /* 0x040fe4000f8e0206 */
[----:B------:R-:W-:Y:S01]  /*fb00*/  IMAD.WIDE.U32 R4, R45, UR8, R4 ;  /* 0x000000082d047c25 */ /* 0x000fe2000f8e0004 */
[----:B------:R-:W-:-:S03]  /*fb10*/  ULDC.64 UR8, c[0x0][0xb00] ;  /* 0x0002c00000087ab9 */ /* 0x000fc60000000a00 */
[----:B------:R-:W-:Y:S01]  /*fb20*/  VIADD R6, R0, 0x28820 ;  /* 0x0002882000067836 */ /* 0x000fe20000000000 */
[----:B------:R-:W-:Y:S01]  /*fb30*/  LEA R0, P1, R4, UR8, 0x2 ;  /* 0x0000000804007c11 */ /* 0x000fe2000f8210ff */
[----:B------:R-:W-:-:S03]  /*fb40*/  IMAD.IADD R5, R5, 0x1, R7 ;  /* 0x0000000105057824 */ /* 0x000fc600078e0207 */
[----:B------:R-:W-:Y:S01]  /*fb50*/  PRMT R6, RZ, 0x654, R6 ;  /* 0x00000654ff067816 */ /* 0x000fe20000000006 */
[----:B------:R0:W1:Y:S01]  /*fb60*/  SHFL.IDX PT, R24, R0, RZ, 0x1c1f ;  /* 0x001c1fff00187589 */ /* 0x00006200000e0000 */
[----:B------:R-:W-:Y:S02]  /*fb70*/  LEA.HI.X R20, R4, UR9, R5, 0x2, P1 ;  /* 0x0000000904147c11 */ /* 0x000fe400088f1405 */
[----:B------:R0:W-:Y:S03]  /*fb80*/  SYNCS.ARRIVE.TRANS64.RED.A1T0 RZ, [R6+URZ], RZ ;  /* 0x000000ff06ff79a7 */ /* 0x0001e6000810043f */
[----:B------:R0:W2:Y:S01]  /*fb90*/  SHFL.IDX PT, R21, R20, RZ, 0x1c1f ;  /* 0x001c1fff14157589 */ /* 0x0000a200000e0000 */
[----:B------:R-:W-:Y:S05]  /*fba0*/  @P0 BRA `(.L_x_1265) ;  /* 0x0000000400040947 */ /* 0x000fea0003800000 */
[----:B------:R-:W-:Y:S02]  /*fbb0*/  ULDC UR4, c[0x0][0xac8] ;  /* 0x0002b20000047ab9 */ /* 0x000fe40000000800 */
[----:B------:R-:W-:Y:S02]  /*fbc0*/  ISETP.GE.AND P3, PT, R16, UR4, PT ;  /* 0x0000000410007c0c */ /* 0x000fe4000bf66270 */
[----:B------:R-:W-:Y:S02]  /*fbd0*/  ISETP.GE.AND P2, PT, R197, UR4, PT ;  /* 0x00000004c5007c0c */ /* 0x000fe4000bf46270 */
[----:B------:R-:W-:Y:S02]  /*fbe0*/  ISETP.GE.AND P1, PT, R196, UR4, PT ;  /* 0x00000004c4007c0c */ /* 0x000fe4000bf26270 */
[----:B------:R-:W-:-:S07]  /*fbf0*/  ISETP.GE.AND P0, PT, R195, UR4, PT ;  /* 0x00000004c3007c0c */ /* 0x000fce000bf06270 */
[CC--:B-1----:R-:W-:Y:S02]  /*fc00*/  @!P3 LEA R4, P4, R16.reuse, R24.reuse, 0x2 ;  /* 0x000000181004b211 */ /* 0x0c2fe400078810ff */
[-C--:B0-----:R-:W-:Y:S02]  /*fc10*/  @!P2 LEA R6, P6, R197, R24.reuse, 0x2 ;  /* 0x00000018c506a211 */ /* 0x081fe400078c10ff */
[----:B--2---:R-:W-:Y:S02]  /*fc20*/  @!P3 LEA.HI.X R5, R16, R21, R215, 0x2, P4 ;  /* 0x000000151005b211 */ /* 0x004fe400020f14d7 */
[----:B------:R-:W-:Y:S02]  /*fc30*/  ISETP.GE.AND P4, PT, R193, UR4, PT ;  /* 0x00000004c1007c0c */ /* 0x000fe4000bf86270 */
[----:B------:R-:W-:Y:S01]  /*fc40*/  @!P1 LEA R8, P5, R196, R24, 0x2 ;  /* 0x00000018c4089211 */ /* 0x000fe200078a10ff */
[----:B------:R0:W-:Y:S01]  /*fc50*/  @!P3 ST.E.64 desc[UR52][R4.64], R88 ;  /* 0x000000580400b985 */ /* 0x0001e2000c101b34 */
[----:B------:R-:W-:-:S02]  /*fc60*/  ISETP.GE.AND P3, PT, R194, UR4, PT ;  /* 0x00000004c2007c0c */ /* 0x000fc4000bf66270 */
[-C--:B------:R-:W-:Y:S02]  /*fc70*/  @!P2 LEA.HI.X R7, R197, R21.reuse, R214, 0x2, P6 ;  /* 0x00000015c507a211 */ /* 0x080fe400030f14d6 */
[C---:B------:R-:W-:Y:S02]  /*fc80*/  @!P0 LEA R10, P6, R195.reuse, R24, 0x2 ;  /* 0x00000018c30a8211 */ /* 0x040fe400078c10ff */
[-C--:B------:R-:W-:Y:S01]  /*fc90*/  @!P1 LEA.HI.X R9, R196, R21.reuse, R213, 0x2, P5 ;  /* 0x00000015c4099211 */ /* 0x080fe200028f14d5 */
[----:B------:R1:W-:Y:S01]  /*fca0*/  @!P2 ST.E.64 desc[UR52][R6.64], R92 ;  /* 0x0000005c0600a985 */ /* 0x0003e2000c101b34 */
[----:B------:R-:W-:Y:S02]  /*fcb0*/  ISETP.GE.AND P5, PT, R192, UR4, PT ;  /* 0x00000004c0007c0c */ /* 0x000fe4000bfa6270 */
[----:B------:R-:W-:Y:S01]  /*fcc0*/  @!P0 LEA.HI.X R11, R195, R21, R212, 0x2, P6 ;  /* 0x00000015c30b8211 */ /* 0x000fe200030f14d4 */
[----:B------:R2:W-:Y:S01]  /*fcd0*/  @!P1 ST.E.64 desc[UR52][R8.64], R96 ;  /* 0x0000006008009985 */ /* 0x0005e2000c101b34 */
[----:B------:R-:W-:-:S02]  /*fce0*/  ISETP.GE.AND P2, PT, R191, UR4, PT ;  /* 0x00000004bf007c0c */ /* 0x000fc4000bf46270 */
[-C--:B0-----:R-:W-:Y:S01]  /*fcf0*/  @!P3 LEA R4, P6, R194, R24.reuse, 0x2 ;  /* 0x00000018c204b211 */ /* 0x081fe200078c10ff */
[----:B------:R0:W-:Y:S01]  /*fd00*/  @!P0 ST.E.64 desc[UR52][R10.64], R100 ;  /* 0x000000640a008985 */ /* 0x0001e2000c101b34 */
[C---:B------:R-:W-:Y:S02]  /*fd10*/  @!P4 LEA R12, P0, R193.reuse, R24, 0x2 ;  /* 0x00000018c10cc211 */ /* 0x040fe400078010ff */
[----:B------:R-:W-:Y:S02]  /*fd20*/  ISETP.GE.AND P1, PT, R190, UR4, PT ;  /* 0x00000004be007c0c */ /* 0x000fe4000bf26270 */
[-C--:B------:R-:W-:Y:S02]  /*fd30*/  @!P4 LEA.HI.X R13, R193, R21.reuse, R210, 0x2, P0 ;  /* 0x00000015c10dc211 */ /* 0x080fe400000f14d2 */
[----:B------:R-:W-:Y:S02]  /*fd40*/  @!P3 LEA.HI.X R5, R194, R21, R211, 0x2, P6 ;  /* 0x00000015c205b211 */ /* 0x000fe400030f14d3 */
[----:B------:R-:W-:-:S02]  /*fd50*/  ISETP.GE.AND P0, PT, R189, UR4, PT ;  /* 0x00000004bd007c0c */ /* 0x000fc4000bf06270 */
[-C--:B------:R-:W-:Y:S01]  /*fd60*/  @!P5 LEA R14, P6, R192, R24.reuse, 0x2 ;  /* 0x00000018c00ed211 */ /* 0x080fe200078c10ff */
[----:B------:R3:W-:Y:S01]  /*fd70*/  @!P3 ST.E.64 desc[UR52][R4.64], R104 ;  /* 0x000000680400b985 */ /* 0x0007e2000c101b34 */
[----:B------:R-:W-:Y:S02]  /*fd80*/  ISETP.GE.AND P3, PT, R188, UR4, PT ;  /* 0x00000004bc007c0c */ /* 0x000fe4000bf66270 */
[----:B------:R-:W-:Y:S01]  /*fd90*/  @!P5 LEA.HI.X R15, R192, R21, R209, 0x2, P6 ;  /* 0x00000015c00fd211 */ /* 0x000fe200030f14d1 */
[----:B------:R4:W-:Y:S01]  /*fda0*/  @!P4 ST.E.64 desc[UR52][R12.64], R108 ;  /* 0x0000006c0c00c985 */ /* 0x0009e2000c101b34 */
[----:B-1----:R-:W-:-:S03]  /*fdb0*/  @!P2 LEA R6, P4, R191, R24, 0x2 ;  /* 0x00000018bf06a211 */ /* 0x002fc600078810ff */
[----:B------:R-:W-:Y:S01]  /*fdc0*/  @!P5 ST.E.64 desc[UR52][R14.64], R112 ;  /* 0x000000700e00d985 */ /* 0x000fe2000c101b34 */
[CC--:B--2---:R-:W-:Y:S02]  /*fdd0*/  @!P1 LEA R8, P5, R190.reuse, R24.reuse, 0x2 ;  /* 0x00000018be089211 */ /* 0x0c4fe400078a10ff */
[-C--:B------:R-:W-:Y:S02]  /*fde0*/  @!P2 LEA.HI.X R7, R191, R21.reuse, R208, 0x2, P4 ;  /* 0x00000015bf07a211 */ /* 0x080fe400020f14d0 */
[----:B0-----:R-:W-:Y:S02]  /*fdf0*/  @!P0 LEA R10, P6, R189, R24, 0x2 ;  /* 0x00000018bd0a8211 */ /* 0x001fe400078c10ff */
[----:B------:R-:W-:Y:S01]  /*fe00*/  ISETP.GE.AND P4, PT, R187, UR4, PT ;  /* 0x00000004bb007c0c */ /* 0x000fe2000bf86270 */
[----:B------:R0:W-:Y:S01]  /*fe10*/  @!P2 ST.E.64 desc[UR52][R6.64], R116 ;  /* 0x000000740600a985 */ /* 0x0001e2000c101b34 */
[-C--:B------:R-:W-:Y:S02]  /*fe20*/  @!P1 LEA.HI.X R9, R190, R21.reuse, R207, 0x2, P5 ;  /* 0x00000015be099211 */ /* 0x080fe400028f14cf */
[----:B------:R-:W-:-:S02]  /*fe30*/  @!P0 LEA.HI.X R11, R189, R21, R206, 0x2, P6 ;  /* 0x00000015bd0b8211 */ /* 0x000fc400030f14ce */
[----:B------:R-:W-:Y:S01]  /*fe40*/  ISETP.GE.AND P2, PT, R186, UR4, PT ;  /* 0x00000004ba007c0c */ /* 0x000fe2000bf46270 */
[----:B------:R1:W-:Y:S01]  /*fe50*/  @!P1 ST.E.64 desc[UR52][R8.64], R120 ;  /* 0x0000007808009985 */ /* 0x0003e2000c101b34 */
[----:B---3--:R-:W-:Y:S02]  /*fe60*/  @!P3 LEA R4, P5, R188, R24, 0x2 ;  /* 0x00000018bc04b211 */ /* 0x008fe400078a10ff */
[----:B------:R-:W-:Y:S01]  /*fe70*/  ISETP.GE.AND P1, PT, R185, UR4, PT ;  /* 0x00000004b9007c0c */ /* 0x000fe2000bf26270 */
[----:B------:R2:W-:Y:S01]  /*fe80*/  @!P0 ST.E.64 desc[UR52][R10.64], R124 ;  /* 0x0000007c0a008985 */ /* 0x0005e2000c101b34 */
[----:B------:R-:W-:Y:S02]  /*fe90*/  ISETP.GE.AND P0, PT, R184, UR4, PT ;  /* 0x00000004b8007c0c */ /* 0x000fe4000bf06270 */
[----:B------:R-:W-:Y:S02]  /*fea0*/  @!P3 LEA.HI.X R5, R188, R21, R205, 0x2, P5 ;  /* 0x00000015bc05b211 */ /* 0x000fe400028f14cd */
[----:B------:R-:W-:-:S02]  /*feb0*/  ISETP.GE.AND P5, PT, R23, UR4, PT ;  /* 0x0000000417007c0c */ /* 0x000fc4000bfa6270 */
[CC--:B----4-:R-:W-:Y:S01]  /*fec0*/  @!P4 LEA R12, P6, R187.reuse, R24.reuse, 0x2 ;  /* 0x00000018bb0cc211 */ /* 0x0d0fe200078c10ff */
[----:B------:R3:W-:Y:S01]  /*fed0*/  @!P3 ST.E.64 desc[UR52][R4.64], R128 ;  /* 0x000000800400b985 */ /* 0x0007e2000c101b34 */
[CC--:B0-----:R-:W-:Y:S02]  /*fee0*/  @!P2 LEA R6, P3, R186.reuse, R24.reuse, 0x2 ;  /* 0x00000018ba06a211 */ /* 0x0c1fe400078610ff */
[-C--:B------:R-:W-:Y:S02]  /*fef0*/  @!P4 LEA.HI.X R13, R187, R21.reuse, R204, 0x2, P6 ;  /* 0x00000015bb0dc211 */ /* 0x080fe400030f14cc */
[-C--:B-1----:R-:W-:Y:S02]  /*ff00*/  @!P1 LEA R8, P6, R185, R24.reuse, 0x2 ;  /* 0x00000018b9089211 */ /* 0x082fe400078c10ff */
[----:B------:R-:W-:Y:S01]  /*ff10*/  @!P2 LEA.HI.X R7, R186, R21, R203, 0x2, P3 ;  /* 0x00000015ba07a211 */ /* 0x000fe200018f14cb */
[----:B------:R3:W-:Y:S01]  /*ff20*/  @!P4 ST.E.64 desc[UR52][R12.64], R132 ;  /* 0x000000840c00c985 */ /* 0x0007e2000c101b34 */
[----:B--2---:R-:W-:-:S02]  /*ff30*/  @!P0 LEA R10, P4, R184, R24, 0x2 ;  /* 0x00000018b80a8211 */ /* 0x004fc400078810ff */
        /* <DEDUP_REMOVED lines=8> */
.L_x_1265:
[----:B------:R-:W-:Y:S05]  /*ffc0*/  BSYNC B1 ;  /* 0x0000000000017941 */ /* 0x000fea0003800000 */
.L_x_1264:
[----:B------:R-:W-:Y:S01]  /*ffd0*/  ISETP.GE.AND P0, PT, R25, R44, PT ;  /* 0x0000002c1900720c */ /* 0x000fe20003f06270 */
[----:B0-----:R-:W0:Y:S04]  /*ffe0*/  SHFL.IDX PT, R20, R20, 0x1, 0x1c1f ;  /* 0x003c1f0014147f89 */ /* 0x001e2800000e0000 */
[----:B------:R-:W4:Y:S08]  /*fff0*/  SHFL.IDX PT, R0, R0, 0x1, 0x1c1f ;  /* 0x003c1f0000007f89 */ /* 0x000f3000000e0000 */
[----:B------:R-:W-:Y:S05]  /*10000*/  @P0 BRA `(.L_x_1263) ;  /* 0x0000001000240947 */ /* 0x000fea0003800000 */
[----:B------:R-:W-:Y:S02]  /*10010*/  ULDC UR4, c[0x0][0xac8] ;  /* 0x0002b20000047ab9 */ /* 0x000fe40000000800 */
[----:B------:R-:W-:Y:S02]  /*10020*/  ISETP.GE.AND P2, PT, R16, UR4, PT ;  /* 0x0000000410007c0c */ /* 0x000fe4000bf46270 */
[----:B------:R-:W-:Y:S02]  /*10030*/  ISETP.GE.AND P1, PT, R197, UR4, PT ;  /* 0x00000004c5007c0c */ /* 0x000fe4000bf26270 */
[----:B------:R-:W-:Y:S02]  /*10040*/  ISETP.GE.AND P0, PT, R196, UR4, PT ;  /* 0x00000004c4007c0c */ /* 0x000fe4000bf06270 */
[----:B------:R-:W-:Y:S02]  /*10050*/  ISETP.GE.AND P4, PT, R194, UR4, PT ;  /* 0x00000004c2007c0c */ /* 0x000fe4000bf86270 */
[----:B------:R-:W-:-:S05]  /*10060*/  ISETP.GE.AND P3, PT, R195, UR4, PT ;  /* 0x00000004c3007c0c */ /* 0x000fca000bf66270 */
[CC--:B---34-:R-:W-:Y:S02]  /*10070*/  @!P2 LEA R4, P6, R16.reuse, R0.reuse, 0x2 ;  /* 0x000000001004a211 */ /* 0x0d8fe400078c10ff */
[C---:B------:R-:W-:Y:S02]  /*10080*/  @!P1 LEA R6, P5, R197.reuse, R0, 0x2 ;  /* 0x00000000c5069211 */ /* 0x040fe400078a10ff */
[----:B0-----:R-:W-:Y:S02]  /*10090*/  @!P2 LEA.HI.X R5, R16, R20, R215, 0x2, P6 ;  /* 0x000000141005a211 */ /* 0x001fe400030f14d7 */
[----:B------:R-:W-:Y:S02]  /*100a0*/  @!P0 LEA R8, P6, R196, R0, 0x2 ;  /* 0x00000000c4088211 */ /* 0x000fe400078c10ff */
[----:B------:R-:W-:Y:S01]  /*100b0*/  @!P1 LEA.HI.X R7, R197, R20, R214, 0x2, P5 ;  /* 0x00000014c5079211 */ /* 0x000fe200028f14d6 */
[----:B------:R0:W-:Y:S01]  /*100c0*/  @!P2 ST.E.64 desc[UR52][R4.64], R2 ;  /* 0x000000020400a985 */ /* 0x0001e2000c101b34 */
[----:B------:R-:W-:-:S02]  /*100d0*/  ISETP.GE.AND P5, PT, R193, UR4, PT ;  /* 0x00000004c1007c0c */ /* 0x000fc4000bfa6270 */
[----:B------:R-:W-:Y:S01]  /*100e0*/  @!P0 LEA.HI.X R9, R196, R20, R213, 0x2, P6 ;  /* 0x00000014c4098211 */ /* 0x000fe200030f14d5 */
[----:B------:R3:W-:Y:S01]  /*100f0*/  @!P1 ST.E.64 desc[UR52][R6.64], R94 ;  /* 0x0000005e06009985 */ /* 0x0007e2000c101b34 */
[----:B------:R-:W-:Y:S02]  /*10100*/  ISETP.GE.AND P2, PT, R192, UR4, PT ;  /* 0x00000004c0007c0c */ /* 0x000fe4000bf46270 */
[-C--:B------:R-:W-:Y:S01]  /*10110*/  @!P3 LEA R10, P6, R195, R0.reuse, 0x2 ;  /* 0x00000000c30ab211 */ /* 0x080fe200078c10ff */
[----:B------:R4:W-:Y:S01]  /*10120*/  @!P0 ST.E.64 desc[UR52][R8.64], R98 ;  /* 0x0000006208008985 */ /* 0x0009e2000c101b34 */
[C---:B------:R-:W-:Y:S02]  /*10130*/  @!P4 LEA R12, P0, R194.reuse, R0, 0x2 ;  /* 0x00000000c20cc211 */ /* 0x040fe400078010ff */
[----:B------:R-:W-:Y:S02]  /*10140*/  ISETP.GE.AND P1, PT, R191, UR4, PT ;  /* 0x00000004bf007c0c */ /* 0x000fe4000bf26270 */
[----:B------:R-:W-:-:S02]  /*10150*/  @!P4 LEA.HI.X R13, R194, R20, R211, 0x2, P0 ;  /* 0x00000014c20dc211 */ /* 0x000fc400000f14d3 */
[----:B------:R-:W-:Y:S02]  /*10160*/  @!P3 LEA.HI.X R11, R195, R20, R212, 0x2, P6 ;  /* 0x00000014c30bb211 */ /* 0x000fe400030f14d4 */
[----:B------:R-:W-:Y:S02]  /*10170*/  ISETP.GE.AND P0, PT, R190, UR4, PT ;  /* 0x00000004be007c0c */ /* 0x000fe4000bf06270 */
[----:B------:R-:W-:Y:S01]  /*10180*/  @!P5 LEA R14, P6, R193, R0, 0x2 ;  /* 0x00000000c10ed211 */ /* 0x000fe200078c10ff */
[----:B------:R5:W-:Y:S01]  /*10190*/  @!P3 ST.E.64 desc[UR52][R10.64], R102 ;  /* 0x000000660a00b985 */ /* 0x000be2000c101b34 */
[----:B------:R-:W-:Y:S02]  /*101a0*/  ISETP.GE.AND P3, PT, R189, UR4, PT ;  /* 0x00000004bd007c0c */ /* 0x000fe4000bf66270 */
[----:B------:R-:W-:Y:S01]  /*101b0*/  @!P5 LEA.HI.X R15, R193, R20, R210, 0x2, P6 ;  /* 0x00000014c10fd211 */ /* 0x000fe200030f14d2 */
[----:B------:R-:W-:Y:S01]  /*101c0*/  @!P4 ST.E.64 desc[UR52][R12.64], R106 ;  /* 0x0000006a0c00c985 */ /* 0x000fe2000c101b34 */
[----:B0-----:R-:W-:-:S03]  /*101d0*/  @!P2 LEA R2, P4, R192, R0, 0x2 ;  /* 0x00000000c002a211 */ /* 0x001fc600078810ff */
[----:B------:R-:W-:Y:S01]  /*101e0*/  @!P5 ST.E.64 desc[UR52][R14.64], R110 ;  /* 0x0000006e0e00d985 */ /* 0x000fe2000c101b34 */
[C---:B------:R-:W-:Y:S02]  /*101f0*/  @!P1 LEA R4, P5, R191.reuse, R0, 0x2 ;  /* 0x00000000bf049211 */ /* 0x040fe400078a10ff */
[----:B------:R-:W-:Y:S02]  /*10200*/  @!P2 LEA.HI.X R3, R192, R20, R209, 0x2, P4 ;  /* 0x00000014c003a211 */ /* 0x000fe400020f14d1 */
[----:B---3--:R-:W-:Y:S02]  /*10210*/  @!P0 LEA R6, P6, R190, R0, 0x2 ;  /* 0x00000000be068211 */ /* 0x008fe400078c10ff */
[----:B------:R-:W-:Y:S01]  /*10220*/  ISETP.GE.AND P4, PT, R188, UR4, PT ;  /* 0x00000004bc007c0c */ /* 0x000fe2000bf86270 */
[----:B------:R0:W-:Y:S01]  /*10230*/  @!P2 ST.E.64 desc[UR52][R2.64], R114 ;  /* 0x000000720200a985 */ /* 0x0001e2000c101b34 */
[-C--:B------:R-:W-:Y:S02]  /*10240*/  @!P1 LEA.HI.X R5, R191, R20.reuse, R208, 0x2, P5 ;  /* 0x00000014bf059211 */ /* 0x080fe400028f14d0 */
[----:B------:R-:W-:-:S02]  /*10250*/  @!P0 LEA.HI.X R7, R190, R20, R207, 0x2, P6 ;  /* 0x00000014be078211 */ /* 0x000fc400030f14cf */
[----:B------:R-:W-:Y:S01]  /*10260*/  ISETP.GE.AND P2, PT, R187, UR4, PT ;  /* 0x00000004bb007c0c */ /* 0x000fe2000bf46270 */
[----:B------:R3:W-:Y:S01]  /*10270*/  @!P1 ST.E.64 desc[UR52][R4.64], R118 ;  /* 0x0000007604009985 */ /* 0x0007e2000c101b34 */
[----:B----4-:R-:W-:Y:S02]  /*10280*/  @!P3 LEA R8, P5, R189, R0, 0x2 ;  /* 0x00000000bd08b211 */ /* 0x010fe400078a10ff */
[----:B------:R-:W-:Y:S01]  /*10290*/  ISETP.GE.AND P1, PT, R186, UR4, PT ;  /* 0x00000004ba007c0c */ /* 0x000fe2000bf26270 */
[----:B------:R4:W-:Y:S01]  /*102a0*/  @!P0 ST.E.64 desc[UR52][R6.64], R122 ;  /* 0x0000007a06008985 */ /* 0x0009e2000c101b34 */
[----:B------:R-:W-:Y:S02]  /*102b0*/  ISETP.GE.AND P0, PT, R185, UR4, PT ;  /* 0x00000004b9007c0c */ /* 0x000fe4000bf06270 */
[----:B------:R-:W-:Y:S02]  /*102c0*/  @!P3 LEA.HI.X R9, R189, R20, R206, 0x2, P5 ;  /* 0x00000014bd09b211 */ /* 0x000fe400028f14ce */
[----:B------:R-:W-:-:S02]  /*102d0*/  ISETP.GE.AND P5, PT, R184, UR4, PT ;  /* 0x00000004b8007c0c */ /* 0x000fc4000bfa6270 */
[CC--:B-----5:R-:W-:Y:S01]  /*102e0*/  @!P4 LEA R10, P6, R188.reuse, R0.reuse, 0x2 ;  /* 0x00000000bc0ac211 */ /* 0x0e0fe200078c10ff */
[----:B------:R1:W-:Y:S01]  /*102f0*/  @!P3 ST.E.64 desc[UR52][R8.64], R126 ;  /* 0x0000007e0800b985 */ /* 0x0003e2000c101b34 */
[C---:B0-----:R-:W-:Y:S02]  /*10300*/  @!P2 LEA R2, P3, R187.reuse, R0, 0x2 ;  /* 0x00000000bb02a211 */ /* 0x041fe400078610ff */
[----:B------:R-:W-:Y:S02]  /*10310*/  @!P4 LEA.HI.X R11, R188, R20, R205, 0x2, P6 ;  /* 0x00000014bc0bc211 */ /* 0x000fe400030f14cd */
[----:B---3--:R-:W-:Y:S02]  /*10320*/  @!P1 LEA R4, P6, R186, R0, 0x2 ;  /* 0x00000000ba049211 */ /* 0x008fe400078c10ff */
[----:B------:R-:W-:Y:S01]  /*10330*/  @!P2 LEA.HI.X R3, R187, R20, R204, 0x2, P3 ;  /* 0x00000014bb03a211 */ /* 0x000fe200018f14cc */
[----:B------:R0:W-:Y:S01]  /*10340*/  @!P4 ST.E.64 desc[UR52][R10.64], R130 ;  /* 0x000000820a00c985 */ /* 0x0001e2000c101b34 */
[----:B----4-:R-:W-:-:S02]  /*10350*/  @!P0 LEA R6, P4, R185, R0, 0x2 ;  /* 0x00000000b9068211 */ /* 0x010fc400078810ff */
[----:B------:R-:W-:Y:S01]  /*10360*/  @!P5 LEA R12, P3, R184, R0, 0x2 ;  /* 0x00000000b80cd211 */ /* 0x000fe200078610ff */
[----:B------:R0:W-:Y:S01]  /*10370*/  @!P2 ST.E.64 desc[UR52][R2.64], R134 ;  /* 0x000000860200a985 */ /* 0x0001e2000c101b34 */
[-C--:B------:R-:W-:Y:S02]  /*10380*/  @!P1 LEA.HI.X R5, R186, R20.reuse, R203, 0x2, P6 ;  /* 0x00000014ba059211 */ /* 0x080fe400030f14cb */
[-C--:B------:R-:W-:Y:S02]  /*10390*/  @!P0 LEA.HI.X R7, R185, R20.reuse, R202, 0x2, P4 ;  /* 0x00000014b9078211 */ /* 0x080fe400020f14ca */
[----:B------:R-:W-:Y:S01]  /*103a0*/  @!P5 LEA.HI.X R13, R184, R20, R201, 0x2, P3 ;  /* 0x00000014b80dd211 */ /* 0x000fe200018f14c9 */
[----:B------:R0:W-:Y:S04]  /*103b0*/  @!P1 ST.E.64 desc[UR52][R4.64], R138 ;  /* 0x0000008a04009985 */ /* 0x0001e8000c101b34 */
[----:B------:R0:W-:Y:S01]  /*103c0*/  @!P0 ST.E.64 desc[UR52][R6.64], R142 ;  /* 0x0000008e06008985 */ /* 0x0001e2000c101b34 */
[----:B------:R-:W-:-:S03]  /*103d0*/  ISETP.GE.AND P0, PT, R23, UR4, PT ;  /* 0x0000000417007c0c */ /* 0x000fc6000bf06270 */
[----:B------:R0:W-:Y:S10]  /*103e0*/  @!P5 ST.E.64 desc[UR52][R12.64], R146 ;  /* 0x000000920c00d985 */ /* 0x0001f4000c101b34 */
[----:B-1----:R-:W-:Y:S05]  /*103f0*/  @P0 BRA `(.L_x_1263) ;  /* 0x0000000c00280947 */ /* 0x002fea0003800000 */
[----:B0-----:R-:W-:-:S04]  /*10400*/  LEA R2, P0, R23, R0, 0x2 ;  /* 0x0000000017027211 */ /* 0x001fc800078010ff */
[----:B------:R-:W-:-:S05]  /*10410*/  LEA.HI.X R3, R23, R20, R200, 0x2, P0 ;  /* 0x0000001417037211 */ /* 0x000fca00000f14c8 */
[----:B------:R0:W-:Y:S01]  /*10420*/  ST.E.64 desc[UR52][R2.64], R150 ;  /* 0x0000009602007985 */ /* 0x0001e2000c101b34 */
[----:B------:R-:W-:Y:S05]  /*10430*/  BRA `(.L_x_1263) ;  /* 0x0000000c00187947 */ /* 0x000fea0003800000 */
.L_x_1254:
[----:B------:R-:W-:Y:S02]  /*10440*/  ULDC.64 UR8, c[0x0][0xc00] ;  /* 0x0003000000087ab9 */ /* 0x000fe40000000a00 */
[----:B------:R-:W-:-:S04]  /*10450*/  UISETP.NE.U32.AND UP0, UPT, UR8, URZ, UPT ;  /* 0x0000003f0800728c */ /* 0x000fc8000bf05070 */
[----:B------:R-:W-:-:S03]  /*10460*/  UISETP.NE.AND.EX UP0, UPT, UR9, URZ, UPT, UP0 ;  /* 0x0000003f0900728c */ /* 0x000fc6000bf05300 */
[----:B------:R-:W-:Y:S02]  /*10470*/  ULDC.64 UR8, c[0x0][0xc00] ;  /* 0x0003000000087ab9 */ /* 0x000fe40000000a00 */
[----:B------:R-:W-:Y:S01]  /*10480*/  UIMAD.WIDE UR8, UR43, 0x4, UR8 ;  /* 0x000000042b0878a5 */ /* 0x000fe2000f8e0208 */
[----:B------:R-:W-:-:S05]  /*10490*/  PLOP3.LUT P1, PT, PT, PT, UP0, 0x80, 0x0 ;  /* 0x000000000000781c */ /* 0x000fca0003f2f008 */
[----:B------:R-:W-:Y:S02]  /*104a0*/  IMAD.U32 R2, RZ, RZ, UR8 ;  /* 0x00000008ff027e24 */ /* 0x000fe4000f8e00ff */
[----:B------:R-:W-:Y:S01]  /*104b0*/  IMAD.U32 R3, RZ, RZ, UR9 ;  /* 0x00000009ff037e24 */ /* 0x000fe2000f8e00ff */
[----:B------:R-:W-:Y:S02]  /*104c0*/  ULDC.64 UR8, c[0x0][0xc08] ;  /* 0x0003020000087ab9 */ /* 0x000fe40000000a00 */
[----:B------:R-:W-:Y:S01]  /*104d0*/  UISETP.NE.U32.AND UP1, UPT, UR8, URZ, UPT ;  /* 0x0000003f0800728c */ /* 0x000fe2000bf25070 */
[----:B------:R-:W-:Y:S02]  /*104e0*/  ULDC UR4, c[0x0][0xa88] ;  /* 0x0002a20000047ab9 */ /* 0x000fe40000000800 */
[----:B------:R-:W2:Y:S01]  /*104f0*/  @P1 LDG.E R6, desc[UR52][R2.64] ;  /* 0x0000003402061981 */ /* 0x000ea2000c1e1900 */
[----:B------:R-:W-:Y:S01]  /*10500*/  UISETP.NE.AND.EX UP1, UPT, UR9, URZ, UPT, UP1 ;  /* 0x0000003f0900728c */ /* 0x000fe2000bf25310 */
[----:B------:R-:W-:-:S05]  /*10510*/  IMAD.U32 R0, RZ, RZ, UR4 ;  /* 0x00000004ff007e24 */ /* 0x000fca000f8e00ff */
[----:B------:R-:W-:-:S05]  /*10520*/  PLOP3.LUT P2, PT, PT, PT, UP1, 0x80, 0x0 ;  /* 0x000000000000781c */ /* 0x000fca0003f4f018 */
[----:B------:R-:W-:Y:S02]  /*10530*/  @UP1 ULDC.64 UR8, c[0x0][0xc08] ;  /* 0x0003020000081ab9 */ /* 0x000fe40000000a00 */
[----:B------:R-:W-:-:S06]  /*10540*/  @UP1 UIMAD.WIDE UR8, UR43, 0x4, UR8 ;  /* 0x000000042b0818a5 */ /* 0x000fcc000f8e0208 */
[----:B------:R-:W-:Y:S02]  /*10550*/  IMAD.U32 R4, RZ, RZ, UR8 ;  /* 0x00000008ff047e24 */ /* 0x000fe4000f8e00ff */
[----:B------:R-:W-:-:S05]  /*10560*/  IMAD.U32 R5, RZ, RZ, UR9 ;  /* 0x00000009ff057e24 */ /* 0x000fca000f8e00ff */
[----:B------:R0:W5:Y:S01]  /*10570*/  @P2 LDG.E R0, desc[UR52][R4.64] ;  /* 0x0000003404002981 */ /* 0x000162000c1e1900 */
[----:B------:R-:W-:Y:S01]  /*10580*/  UISETP.NE.AND UP1, UPT, UR45, URZ, UPT ;  /* 0x0000003f2d00728c */ /* 0x000fe2000bf25270 */
[----:B------:R-:W-:Y:S01]  /*10590*/  ISETP.GT.AND P0, PT, R221, 0x7f, PT ;  /* 0x0000007fdd00780c */ /* 0x000fe20003f04270 */
[----:B------:R-:W-:-:S09]  /*105a0*/  UMOV UR4, URZ ;  /* 0x0000003f00047c82 */ /* 0x000fd20008000000 */
[----:B------:R-:W-:Y:S01]  /*105b0*/  @!UP1 ULDC UR45, c[0x0][0xad4] ;  /* 0x0002b500002d9ab9 */ /* 0x000fe20000000800 */
[----:B--2---:R-:W-:Y:S01]  /*105c0*/  @P1 R2UR UR4, R6 ;  /* 0x00000000060412ca */ /* 0x004fe200000e0000 */
[----:B0-----:R-:W-:-:S14]  /*105d0*/  @P2 BRA `(.L_x_1266) ;  /* 0x0000000000102947 */ /* 0x001fdc0003800000 */
[----:B------:R-:W-:Y:S05]  /*105e0*/  @!P1 BRA `(.L_x_1266) ;  /* 0x00000000000c9947 */ /* 0x000fea0003800000 */
[----:B------:R-:W2:Y:S04]  /*105f0*/  LDG.E R5, desc[UR52][R2.64] ;  /* 0x0000003402057981 */ /* 0x000ea8000c1e1900 */
[----:B-----5:R-:W2:Y:S02]  /*10600*/  LDG.E R0, desc[UR52][R2.64+0x4] ;  /* 0x0000043402007981 */ /* 0x020ea4000c1e1900 */
[----:B--2---:R-:W-:-:S07]  /*10610*/  IMAD.IADD R0, R0, 0x1, -R5 ;  /* 0x0000000100007824 */ /* 0x004fce00078e0a05 */
.L_x_1266:
[----:B------:R-:W-:Y:S01]  /*10620*/  USHF.R.S32.HI UR13, URZ, 0x1f, UR43 ;  /* 0x0000001f3f0d7899 */ /* 0x000fe2000801142b */
[----:B------:R-:W-:Y:S01]  /*10630*/  BSSY B1, `(.L_x_1267) ;  /* 0x000003a000017945 */ /* 0x000fe20003800000 */
[----:B------:R-:W-:Y:S02]  /*10640*/  USHF.R.S32.HI UR21, URZ, 0x1f, UR4 ;  /* 0x0000001f3f157899 */ /* 0x000fe40008011404 */
[----:B------:R-:W-:Y:S02]  /*10650*/  USEL UR12, UR43, URZ, !UP0 ;  /* 0x0000003f2b0c7287 */ /* 0x000fe4000c000000 */
[----:B------:R-:W-:Y:S01]  /*10660*/  USEL UR13, UR13, URZ, !UP0 ;  /* 0x0000003f0d0d7287 */ /* 0x000fe2000c000000 */
[----:B------:R-:W-:Y:S11]  /*10670*/  @P0 BRA `(.L_x_1268) ;  /* 0x0000000000d40947 */ /* 0x000ff60003800000 */
[----:B------:R-:W0:Y:S01]  /*10680*/  S2R R4, SR_TID.X ;  /* 0x0000000000047919 */ /* 0x000e220000002100 */
[----:B------:R-:W1:Y:S01]  /*10690*/  LDC R9, c[0x0][0xbe8] ;  /* 0x0002fa00ff097b82 */ /* 0x000e620000000800 */
[----:B------:R-:W-:Y:S02]  /*106a0*/  IMAD.U32 R3, RZ, RZ, UR37 ;  /* 0x00000025ff037e24 */ /* 0x000fe4000f8e00ff */
[----:B-1---5:R-:W-:-:S03]  /*106b0*/  IMAD R2, R0, R9, RZ ;  /* 0x0000000900027224 */ /* 0x022fc600078e02ff */
[----:B0-----:R-:W-:-:S04]  /*106c0*/  IADD3 R4, R3, -0x80, R4 ;  /* 0xffffff8003047810 */ /* 0x001fc80007ffe004 */
[----:B------:R-:W-:-:S13]  /*106d0*/  ISETP.GE.AND P0, PT, R4, R2, PT ;  /* 0x000000020400720c */ /* 0x000fda0003f06270 */
[----:B------:R-:W-:Y:S05]  /*106e0*/  @P0 BRA `(.L_x_1268) ;  /* 0x0000000000b80947 */ /* 0x000fea0003800000 */
[----:B------:R-:W-:Y:S01]  /*106f0*/  ISETP.NE.AND P0, PT, R9, 0x1, PT ;  /* 0x000000010900780c */ /* 0x000fe20003f05270 */
[----:B------:R-:W-:Y:S01]  /*10700*/  UISETP.GT.AND UP0, UPT, UR45, 0x1, UPT ;  /* 0x000000012d00788c */ /* 0x000fe2000bf04270 */
[----:B------:R-:W-:Y:S01]  /*10710*/  IMAD.MOV.U32 R5, RZ, RZ, R4 ;  /* 0x000000ffff057224 */ /* 0x000fe200078e0004 */
[----:B------:R-:W-:Y:S02]  /*10720*/  UMOV UR19, 0x9b8 ;  /* 0x000009b800137882 */ /* 0x000fe40000000000 */
[----:B------:R-:W-:Y:S02]  /*10730*/  USEL UR19, UR19, 0x978, UP0 ;  /* 0x0000097813137887 */ /* 0x000fe40008000000 */
[----:B------:R-:W-:-:S06]  /*10740*/  USEL UR18, UR39, URZ, UP0 ;  /* 0x0000003f27127287 */ /* 0x000fcc0008000000 */
[----:B------:R-:W0:Y:S04]  /*10750*/  @P0 LDC R3, c[0x0][0xbec] ;  /* 0x0002fb00ff030b82 */ /* 0x000e280000000800 */
[----:B------:R-:W-:Y:S01]  /*10760*/  ULDC.64 UR8, c[0x0][UR19+0x218] ;  /* 0x0000860013087abb */ /* 0x000fe20008000a00 */
[----:B------:R-:W-:Y:S01]  /*10770*/  ULDC.64 UR14, c[0x0][UR19+0x220] ;  /* 0x00008800130e7abb */ /* 0x000fe20008000a00 */
[----:B------:R-:W-:Y:S01]  /*10780*/  ULDC.64 UR16, c[0x0][UR19+0x228] ;  /* 0x00008a0013107abb */ /* 0x000fe20008000a00 */
[----:B------:R-:W-:Y:S01]  /*10790*/  UIMAD.WIDE.U32 UR10, UR8, UR42, URZ ;  /* 0x0000002a080a72a5 */ /* 0x000fe2000f8e003f */
[----:B------:R-:W1:Y:S01]  /*107a0*/  @P0 LDC R7, c[0x0][0xbf0] ;  /* 0x0002fc00ff070b82 */ /* 0x000e620000000800 */
[----:B------:R-:W-:Y:S02]  /*107b0*/  UIMAD UR20, UR9, UR42, URZ ;  /* 0x0000002a091472a4 */ /* 0x000fe4000f8e023f */
[----:B------:R-:W-:-:S02]  /*107c0*/  UIMAD UR15, UR15, UR12, URZ ;  /* 0x0000000c0f0f72a4 */ /* 0x000fc4000f8e023f */
[----:B------:R-:W-:Y:S02]  /*107d0*/  UIMAD.WIDE.U32 UR22, UR16, UR18, URZ ;  /* 0x00000012101672a5 */ /* 0x000fe4000f8e003f */
[----:B------:R-:W-:Y:S02]  /*107e0*/  UIMAD.WIDE.U32 UR8, UR14, UR12, URZ ;  /* 0x0000000c0e0872a5 */ /* 0x000fe4000f8e003f */
[----:B------:R-:W-:Y:S02]  /*107f0*/  UIMAD UR16, UR17, UR18, URZ ;  /* 0x00000012111072a4 */ /* 0x000fe4000f8e023f */
[----:B------:R-:W-:Y:S02]  /*10800*/  UIMAD UR15, UR14, UR13, UR15 ;  /* 0x0000000d0e0f72a4 */ /* 0x000fe4000f8e020f */
[----:B------:R-:W-:Y:S02]  /*10810*/  UIADD3 UR10, UP1, UP2, UR8, UR10, UR4 ;  /* 0x0000000a080a7290 */ /* 0x000fe4000fa3e004 */
[----:B------:R-:W-:Y:S01]  /*10820*/  UIADD3 UR16, UR23, UR16, URZ ;  /* 0x0000001017107290 */ /* 0x000fe2000fffe03f */
[----:B0-----:R-:W-:Y:S01]  /*10830*/  @P0 IMAD.HI.U32 R2, R4, R3, RZ ;  /* 0x0000000304020227 */ /* 0x001fe200078e00ff */
[----:B------:R-:W-:-:S02]  /*10840*/  UIADD3 UR20, UR11, UR20, URZ ;  /* 0x000000140b147290 */ /* 0x000fc4000fffe03f */
[----:B------:R-:W-:Y:S01]  /*10850*/  UIADD3 UR15, UR9, UR15, URZ ;  /* 0x0000000f090f7290 */ /* 0x000fe2000fffe03f */
[----:B------:R-:W-:Y:S02]  /*10860*/  IMAD.U32 R3, RZ, RZ, UR23 ;  /* 0x00000017ff037e24 */ /* 0x000fe4000f8e00ff */
[----:B------:R-:W-:Y:S01]  /*10870*/  IMAD.U32 R6, RZ, RZ, UR16 ;  /* 0x00000010ff067e24 */ /* 0x000fe2000f8e00ff */
[----:B------:R-:W-:Y:S01]  /*10880*/  ULDC.64 UR8, c[0x0][UR19+0x210] ;  /* 0x0000840013087abb */ /* 0x000fe20008000a00 */
[----:B-1----:R-:W-:Y:S01]  /*10890*/  @P0 SHF.R.U32.HI R5, RZ, R7, R2 ;  /* 0x00000007ff050219 */ /* 0x002fe20000011602 */
[----:B------:R-:W-:-:S04]  /*108a0*/  IMAD.U32 R2, RZ, RZ, UR22 ;  /* 0x00000016ff027e24 */ /* 0x000fc8000f8e00ff */
[--C-:B------:R-:W-:Y:S01]  /*108b0*/  IMAD.MOV R7, RZ, RZ, -R5.reuse ;  /* 0x000000ffff077224 */ /* 0x100fe200078e0a05 */
[----:B------:R-:W-:Y:S01]  /*108c0*/  IADD3 R2, P0, P1, R5, UR10, R2 ;  /* 0x0000000a05027c10 */ /* 0x000fe2000f91e002 */
[----:B------:R-:W-:Y:S01]  /*108d0*/  UIADD3.X UR10, UR15, UR20, UR21, UP1, UP2 ;  /* 0x000000140f0a7290 */ /* 0x000fe20008fe4415 */
[----:B------:R-:W-:Y:S01]  /*108e0*/  SHF.R.S32.HI R5, RZ, 0x1f, R5 ;  /* 0x0000001fff057819 */ /* 0x000fe20000011405 */
[----:B------:R-:W-:-:S04]  /*108f0*/  IMAD R7, R9, R7, R4 ;  /* 0x0000000709077224 */ /* 0x000fc800078e0204 */
[----:B------:R-:W-:Y:S01]  /*10900*/  IADD3.X R3, R5, UR10, R6, P0, P1 ;  /* 0x0000000a05037c10 */ /* 0x000fe200087e2406 */
[C---:B------:R-:W-:Y:S01]  /*10910*/  IMAD R9, R7.reuse, UR9, RZ ;  /* 0x0000000907097c24 */ /* 0x040fe2000f8e02ff */
[----:B------:R-:W-:Y:S01]  /*10920*/  SHF.R.S32.HI R4, RZ, 0x1f, R7 ;  /* 0x0000001fff047819 */ /* 0x000fe20000011407 */
[----:B------:R-:W-:Y:S01]  /*10930*/  ULDC.64 UR10, c[0x0][0xba8] ;  /* 0x0002ea00000a7ab9 */ /* 0x000fe20000000a00 */
[----:B------:R-:W-:Y:S01]  /*10940*/  @!UP0 ULDC UR10, c[0x0][0xb50] ;  /* 0x0002d400000a8ab9 */ /* 0x000fe20000000800 */
[----:B------:R-:W-:Y:S01]  /*10950*/  IMAD.WIDE.U32 R2, R7, UR8, R2 ;  /* 0x0000000807027c25 */ /* 0x000fe2000f8e0002 */
[----:B------:R-:W-:-:S03]  /*10960*/  @!UP0 ULDC UR11, c[0x0][0xb54] ;  /* 0x0002d500000b8ab9 */ /* 0x000fc60000000800 */
[----:B------:R-:W-:Y:S01]  /*10970*/  IMAD R9, R4, UR8, R9 ;  /* 0x0000000804097c24 */ /* 0x000fe2000f8e0209 */
[----:B------:R-:W-:-:S03]  /*10980*/  LEA R4, P0, R2, UR10, 0x2 ;  /* 0x0000000a02047c11 */ /* 0x000fc6000f8010ff */
[----:B------:R-:W-:-:S05]  /*10990*/  IMAD.IADD R3, R3, 0x1, R9 ;  /* 0x0000000103037824 */ /* 0x000fca00078e0209 */
[----:B------:R-:W-:Y:S01]  /*109a0*/  LEA.HI.X R5, R2, UR11, R3, 0x2, P0 ;  /* 0x0000000b02057c11 */ /* 0x000fe200080f1403 */
[----:B------:R-:W-:-:S05]  /*109b0*/  IMAD.MOV.U32 R3, RZ, RZ, -0x800000 ;  /* 0xff800000ff037424 */ /* 0x000fca00078e00ff */
[----:B------:R0:W-:Y:S02]  /*109c0*/  STG.E desc[UR52][R4.64], R3 ;  /* 0x0000000304007986 */ /* 0x0001e4000c101934 */
.L_x_1268:
[----:B------:R-:W-:Y:S05]  /*109d0*/  BSYNC B1 ;  /* 0x0000000000017941 */ /* 0x000fea0003800000 */
.L_x_1267:
[----:B------:R-:W-:-:S06]  /*109e0*/  UISETP.GT.AND UP0, UPT, UR45, 0x1, UPT ;  /* 0x000000012d00788c */ /* 0x000fcc000bf04270 */
[----:B------:R-:W-:-:S13]  /*109f0*/  PLOP3.LUT P0, PT, PT, PT, UP0, 0x80, 0x0 ;  /* 0x000000000000781c */ /* 0x000fda0003f0f008 */
[----:B------:R-:W-:Y:S05]  /*10a00*/  @P0 BRA `(.L_x_1263) ;  /* 0x0000000400a40947 */ /* 0x000fea0003800000 */
[----:B------:R-:W1:Y:S01]  /*10a10*/  LDC R11, c[0x0][0xbe8] ;  /* 0x0002fa00ff0b7b82 */ /* 0x000e620000000800 */
[----:B------:R-:W-:Y:S01]  /*10a20*/  ULDC.64 UR14, c[0x0][0xaa0] ;  /* 0x0002a800000e7ab9 */ /* 0x000fe20000000a00 */
[----:B------:R-:W-:Y:S01]  /*10a30*/  IMAD R2, R22, 0x20, R198 ;  /* 0x0000002016027824 */ /* 0x000fe200078e02c6 */
[----:B------:R-:W-:Y:S01]  /*10a40*/  UIMAD UR10, UR21, UR14, URZ ;  /* 0x0000000e150a72a4 */ /* 0x000fe2000f8e023f */
[----:B------:R-:W-:Y:S01]  /*10a50*/  BSSY B1, `(.L_x_1269) ;  /* 0x000003a000017945 */ /* 0x000fe20003800000 */
[----:B------:R-:W-:Y:S01]  /*10a60*/  UIMAD.WIDE.U32 UR8, UR4, UR14, URZ ;  /* 0x0000000e040872a5 */ /* 0x000fe2000f8e003f */
[----:B------:R-:W-:Y:S01]  /*10a70*/  VIADD R6, R2, UR37 ;  /* 0x0000002502067c36 */ /* 0x000fe20008000000 */
[----:B------:R-:W-:-:S03]  /*10a80*/  UIMAD UR10, UR4, UR15, UR10 ;  /* 0x0000000f040a72a4 */ /* 0x000fc6000f8e020a */
[----:B0-----:R-:W-:Y:S01]  /*10a90*/  IMAD.MOV.U32 R5, RZ, RZ, R6 ;  /* 0x000000ffff057224 */ /* 0x001fe200078e0006 */
[----:B------:R-:W-:-:S03]  /*10aa0*/  UIADD3 UR9, UR9, UR10, URZ ;  /* 0x0000000a09097290 */ /* 0x000fc6000fffe03f */
[----:B------:R-:W-:Y:S02]  /*10ab0*/  ULDC.64 UR10, c[0x0][0xae8] ;  /* 0x0002ba00000a7ab9 */ /* 0x000fe40000000a00 */
[----:B------:R-:W-:-:S04]  /*10ac0*/  UIMAD.WIDE.U32 UR8, UR42, UR10, UR8 ;  /* 0x0000000a2a0872a5 */ /* 0x000fc8000f8e0008 */
[----:B------:R-:W-:-:S03]  /*10ad0*/  UIMAD UR9, UR42, UR11, UR9 ;  /* 0x0000000b2a0972a4 */ /* 0x000fc6000f8e0209 */
[----:B------:R-:W-:Y:S01]  /*10ae0*/  ULDC.64 UR10, c[0x0][0xaf0] ;  /* 0x0002bc00000a7ab9 */ /* 0x000fe20000000a00 */
[----:B-1----:R-:W-:Y:S01]  /*10af0*/  ISETP.NE.AND P0, PT, R11, 0x1, PT ;  /* 0x000000010b00780c */ /* 0x002fe20003f05270 */
[----:B------:R-:W-:-:S04]  /*10b00*/  UIMAD UR13, UR13, UR10, URZ ;  /* 0x0000000a0d0d72a4 */ /* 0x000fc8000f8e023f */
[----:B------:R-:W-:Y:S02]  /*10b10*/  UIMAD UR4, UR12, UR11, UR13 ;  /* 0x0000000b0c0472a4 */ /* 0x000fe4000f8e020d */
[----:B------:R-:W-:-:S03]  /*10b20*/  UIMAD.WIDE.U32 UR12, UR12, UR10, UR8 ;  /* 0x0000000a0c0c72a5 */ /* 0x000fc6000f8e0008 */
[----:B------:R-:W-:Y:S01]  /*10b30*/  ULDC.64 UR8, c[0x0][0xae0] ;  /* 0x0002b80000087ab9 */ /* 0x000fe20000000a00 */
[----:B------:R-:W-:Y:S02]  /*10b40*/  UIADD3 UR4, UR13, UR4, URZ ;  /* 0x000000040d047290 */ /* 0x000fe4000fffe03f */
[----:B------:R-:W0:Y:S08]  /*10b50*/  @P0 LDC R3, c[0x0][0xbec] ;  /* 0x0002fb00ff030b82 */ /* 0x000e300000000800 */
[----:B------:R-:W1:Y:S01]  /*10b60*/  @P0 LDC R7, c[0x0][0xbf0] ;  /* 0x0002fc00ff070b82 */ /* 0x000e620000000800 */
[----:B0-----:R-:W-:-:S04]  /*10b70*/  @P0 IMAD.HI.U32 R2, R6, R3, RZ ;  /* 0x0000000306020227 */ /* 0x001fc800078e00ff */
[----:B------:R-:W-:Y:S02]  /*10b80*/  IMAD.U32 R3, RZ, RZ, UR13 ;  /* 0x0000000dff037e24 */ /* 0x000fe4000f8e00ff */
[----:B------:R-:W-:Y:S01]  /*10b90*/  IMAD.U32 R3, RZ, RZ, UR4 ;  /* 0x00000004ff037e24 */ /* 0x000fe2000f8e00ff */
[----:B-1----:R-:W-:-:S04]  /*10ba0*/  @P0 SHF.R.U32.HI R5, RZ, R7, R2 ;  /* 0x00000007ff050219 */ /* 0x002fc80000011602 */
[--C-:B------:R-:W-:Y:S01]  /*10bb0*/  SHF.R.S32.HI R2, RZ, 0x1f, R5.reuse ;  /* 0x0000001fff027819 */ /* 0x100fe20000011405 */
[----:B------:R-:W-:-:S04]  /*10bc0*/  IMAD.MOV R7, RZ, RZ, -R5 ;  /* 0x000000ffff077224 */ /* 0x000fc800078e0a05 */
[----:B------:R-:W-:Y:S02]  /*10bd0*/  IMAD R4, R2, UR8, RZ ;  /* 0x0000000802047c24 */ /* 0x000fe4000f8e02ff */
[----:B------:R-:W-:Y:S02]  /*10be0*/  IMAD R7, R11, R7, R6 ;  /* 0x000000070b077224 */ /* 0x000fe400078e0206 */
[----:B------:R-:W-:Y:S02]  /*10bf0*/  IMAD.U32 R2, RZ, RZ, UR12 ;  /* 0x0000000cff027e24 */ /* 0x000fe4000f8e00ff */
[C---:B------:R-:W-:Y:S01]  /*10c00*/  IMAD R9, R5.reuse, UR9, R4 ;  /* 0x0000000905097c24 */ /* 0x040fe2000f8e0204 */
[----:B------:R-:W-:Y:S01]  /*10c10*/  SHF.R.S32.HI R4, RZ, 0x1f, R7 ;  /* 0x0000001fff047819 */ /* 0x000fe20000011407 */
[----:B------:R-:W-:Y:S01]  /*10c20*/  IMAD.WIDE.U32 R2, R5, UR8, R2 ;  /* 0x0000000805027c25 */ /* 0x000fe2000f8e0002 */
[----:B------:R-:W-:-:S03]  /*10c30*/  ULDC.64 UR8, c[0x0][0xad8] ;  /* 0x0002b60000087ab9 */ /* 0x000fc60000000a00 */
[----:B------:R-:W-:Y:S02]  /*10c40*/  IMAD.IADD R3, R3, 0x1, R9 ;  /* 0x0000000103037824 */ /* 0x000fe400078e0209 */
[----:B------:R-:W-:Y:S02]  /*10c50*/  IMAD R4, R4, UR8, RZ ;  /* 0x0000000804047c24 */ /* 0x000fe4000f8e02ff */
[----:B------:R-:W-:Y:S02]  /*10c60*/  VIADD R6, R198, UR37 ;  /* 0x00000025c6067c36 */ /* 0x000fe40008000000 */
[----:B-----5:R-:W-:Y:S02]  /*10c70*/  IMAD R11, R0, R11, RZ ;  /* 0x0000000b000b7224 */ /* 0x020fe400078e02ff */
[C---:B------:R-:W-:Y:S02]  /*10c80*/  IMAD R5, R7.reuse, UR9, R4 ;  /* 0x0000000907057c24 */ /* 0x040fe4000f8e0204 */
[----:B------:R-:W-:Y:S01]  /*10c90*/  IMAD.WIDE.U32 R2, R7, UR8, R2 ;  /* 0x0000000807027c25 */ /* 0x000fe2000f8e0002 */
[----:B------:R-:W-:Y:S01]  /*10ca0*/  ISETP.GE.AND P2, PT, R6, R11, PT ;  /* 0x0000000b0600720c */ /* 0x000fe20003f46270 */
[----:B------:R-:W-:-:S02]  /*10cb0*/  ULDC.64 UR8, c[0x0][0xa80] ;  /* 0x0002a00000087ab9 */ /* 0x000fc40000000a00 */
        /* <DEDUP_REMOVED lines=10> */
[----:B------:R-:W-:Y:S02]  /*10d60*/  ULDC UR4, c[0x0][0xac8] ;  /* 0x0002b20000047ab9 */ /* 0x000fe40000000800 */
        /* <DEDUP_REMOVED lines=8> */
.L_x_1270:
[----:B------:R-:W-:Y:S05]  /*10df0*/  BSYNC B1 ;  /* 0x0000000000017941 */ /* 0x000fea0003800000 */
.L_x_1269:
[----:B--2---:R2:W4:Y:S01]  /*10e00*/  SHFL.IDX PT, R0, R5, 0x1, 0x181f ;  /* 0x00381f0005007f89 */ /* 0x00452200000e0000 */
[----:B------:R-:W-:Y:S03]  /*10e10*/  BSSY B1, `(.L_x_1271) ;  /* 0x000000c000017945 */ /* 0x000fe60003800000 */
[----:B-1-3--:R2:W1:Y:S01]  /*10e20*/  SHFL.IDX PT, R2, R4, 0x1, 0x181f ;  /* 0x00381f0004027f89 */ /* 0x00a46200000e0000 */
[----:B------:R-:W-:Y:S05]  /*10e30*/  @P1 BRA `(.L_x_1272) ;  /* 0x0000000000241947 */ /* 0x000fea0003800000 */
[----:B------:R-:W-:Y:S02]  /*10e40*/  ULDC UR4, c[0x0][0xac8] ;  /* 0x0002b20000047ab9 */ /* 0x000fe40000000800 */
        /* <DEDUP_REMOVED lines=8> */
.L_x_1272:
[----:B------:R-:W-:Y:S05]  /*10ed0*/  BSYNC B1 ;  /* 0x0000000000017941 */ /* 0x000fea0003800000 */
.L_x_1271:
[----:B----4-:R4:W0:Y:S01]  /*10ee0*/  SHFL.IDX PT, R0, R5, 0x2, 0x181f ;  /* 0x00581f0005007f89 */ /* 0x01082200000e0000 */
        /* <DEDUP_REMOVED lines=12> */
.L_x_1274:
[----:B------:R-:W-:Y:S05]  /*10fb0*/  BSYNC B1 ;  /* 0x0000000000017941 */ /* 0x000fea0003800000 */
.L_x_1273:
[----:B0-----:R-:W-:Y:S01]  /*10fc0*/  VIADD R0, R6, 0x60 ;  /* 0x0000006006007836 */ /* 0x001fe20000000000 */
[----:B--2-4-:R-:W0:Y:S04]  /*10fd0*/  SHFL.IDX PT, R5, R5, 0x3, 0x181f ;  /* 0x00781f0005057f89 */ /* 0x014e2800000e0000 */
[----:B------:R-:W-:Y:S01]  /*10fe0*/  ISETP.GE.AND P0, PT, R0, R11, PT ;  /* 0x0000000b0000720c */ /* 0x000fe20003f06270 */
[----:B-1-3--:R1:W2:-:S12]  /*10ff0*/  SHFL.IDX PT, R2, R4, 0x3, 0x181f ;  /* 0x00781f0004027f89 */ /* 0x00a29800000e0000 */
[----:B-1----:R-:W-:Y:S05]  /*11000*/  @P0 BRA `(.L_x_1263) ;  /* 0x0000000000240947 */ /* 0x002fea0003800000 */
[----:B------:R-:W-:Y:S02]  /*11010*/  ULDC UR4, c[0x0][0xac8] ;  /* 0x0002b20000047ab9 */ /* 0x000fe40000000800 */
[----:B------:R-:W-:Y:S02]  /*11020*/  ISETP.GE.AND P2, PT, R18, UR4, PT ;  /* 0x0000000412007c0c */ /* 0x000fe4000bf46270 */
[----:B------:R-:W-:-:S11]  /*11030*/  ISETP.GE.AND P3, PT, R19, UR4, PT ;  /* 0x0000000413007c0c */ /* 0x000fd6000bf66270 */
[CC--:B--2---:R-:W-:Y:S02]  /*11040*/  @!P2 LEA R6, P0, R18.reuse, R2.reuse, 0x1 ;  /* 0x000000021206a211 */ /* 0x0c4fe400078008ff */
[C---:B------:R-:W-:Y:S02]  /*11050*/  @!P3 LEA R2, P1, R19.reuse, R2, 0x1 ;  /* 0x000000021302b211 */ /* 0x040fe400078208ff */
[-C--:B0-----:R-:W-:Y:S02]  /*11060*/  @!P2 LEA.HI.X R7, R18, R5.reuse, R220, 0x1, P0 ;  /* 0x000000051207a211 */ /* 0x081fe400000f0cdc */
[----:B------:R-:W-:-:S03]  /*11070*/  @!P3 LEA.HI.X R3, R19, R5, R219, 0x1, P1 ;  /* 0x000000051303b211 */ /* 0x000fc600008f0cdb */
[----:B------:R0:W-:Y:S04]  /*11080*/  @!P2 ST.E.128 desc[UR52][R6.64], RZ ;  /* 0x000000ff0600a985 */ /* 0x0001e8000c101d34 */
[----:B------:R0:W-:Y:S02]  /*11090*/  @!P3 ST.E.128 desc[UR52][R2.64], RZ ;  /* 0x000000ff0200b985 */ /* 0x0001e4000c101d34 */
.L_x_1263:
[----:B------:R-:W-:Y:S05]  /*110a0*/  BSYNC B0 ;  /* 0x0000000000007941 */ /* 0x000fea0003800000 */
.L_x_1253:
[----:B------:R-:W-:Y:S02]  /*110b0*/  ULDC UR4, c[0x0][0xc3c] ;  /* 0x00030f0000047ab9 */ /* 0x000fe40000000800 */
[----:B------:R-:W-:-:S06]  /*110c0*/  UISETP.GE.AND UP0, UPT, UR6, UR4, UPT ;  /* 0x000000040600728c */ /* 0x000fcc000bf06270 */
[----:B------:R-:W-:-:S13]  /*110d0*/  PLOP3.LUT P0, PT, PT, PT, UP0, 0x80, 0x0 ;  /* 0x000000000000781c */ /* 0x000fda0003f0f008 */
[----:B------:R-:W-:Y:S05]  /*110e0*/  @!P0 BRA `(.L_x_1275) ;  /* 0xfffffefc00c48947 */ /* 0x000fea000383ffff */
[----:B------:R-:W-:Y:S05]  /*110f0*/  EXIT ;  /* 0x000000000000794d */ /* 0x000fea0003800000 */
.L_x_1170:
[----:B------:R-:W-:-:S08]  /*11100*/  NOP ;  /* 0x0000000000007918 */ /* 0x000fd00000000000 */
[----:B------:R-:W0:-:S00]  /*11110*/  USETMAXREG.DEALLOC.CTAPOOL 0x18 ;  /* 0x00000018000079c8 */ /* 0x000e0000080e0500 */
        /* <DEDUP_REMOVED lines=18> */
.L_x_1276:
[----:B------:R-:W-:Y:S01]  /*11240*/  LOP3.LUT R0, R6, 0x1f, RZ, 0xc0, !PT ;  /* 0x0000001f06007812 */ /* 0x000fe200078ec0ff */
[----:B------:R-:W-:Y:S01]  /*11250*/  ULDC UR4, c[0x0][0xc3c] ;  /* 0x00030f0000047ab9 */ /* 0x000fe20000000800 */
[----:B------:R-:W-:Y:S01]  /*11260*/  IMAD.MOV.U32 R8, RZ, RZ, RZ ;  /* 0x000000ffff087224 */ /* 0x000fe200078e00ff */
[----:B------:R-:W1:Y:S01]  /*11270*/  S2UR UR6, SR_CTAID.X ;  /* 0x00000000000679c3 */ /* 0x000e620000002500 */
[----:B------:R-:W-:Y:S01]  /*11280*/  ISETP.NE.AND P0, PT, R0, 0x1f, PT ;  /* 0x0000001f0000780c */ /* 0x000fe20003f05270 */
[----:B------:R-:W-:-:S03]  /*11290*/  ULDC UR5, c[0x0][0xc38] ;  /* 0x00030e0000057ab9 */ /* 0x000fc60000000800 */
[----:B------:R-:W-:-:S13]  /*112a0*/  ISETP.GE.OR P1, PT, R0, UR4, !P0 ;  /* 0x0000000400007c0c */ /* 0x000fda000c726670 */
[----:B0-----:R-:W0:Y:S08]  /*112b0*/  @!P1 LDC.64 R2, c[0x0][0xc80] ;  /* 0x00032000ff029b82 */ /* 0x001e300000000a00 */
[----:B------:R-:W2:Y:S01]  /*112c0*/  @!P1 LDC.64 R4, c[0x0][0xc78] ;  /* 0x00031e00ff049b82 */ /* 0x000ea20000000a00 */
[----:B0-----:R-:W-:-:S05]  /*112d0*/  @!P1 IMAD.WIDE.U32 R2, R0, 0x4, R2 ;  /* 0x0000000400029825 */ /* 0x001fca00078e0002 */
[----:B------:R2:W3:Y:S02]  /*112e0*/  @!P1 LDG.E R7, desc[UR52][R2.64] ;  /* 0x0000003402079981 */ /* 0x0004e4000c1e1900 */
[----:B--2---:R-:W-:-:S05]  /*112f0*/  @!P1 IMAD.WIDE.U32 R2, R0, 0x4, R4 ;  /* 0x0000000400029825 */ /* 0x004fca00078e0004 */
[----:B------:R-:W3:Y:S01]  /*11300*/  @!P1 LDG.E R8, desc[UR52][R2.64] ;  /* 0x0000003402089981 */ /* 0x000ee2000c1e1900 */
[C---:B------:R-:W-:Y:S01]  /*11310*/  ISETP.NE.AND P1, PT, R0.reuse, RZ, PT ;  /* 0x000000ff0000720c */ /* 0x040fe20003f25270 */
[----:B------:R-:W-:Y:S01]  /*11320*/  UMOV UR4, URZ ;  /* 0x0000003f00047c82 */ /* 0x000fe20008000000 */
[C---:B------:R-:W-:Y:S02]  /*11330*/  ISETP.GE.U32.AND P2, PT, R0.reuse, 0x2, PT ;  /* 0x000000020000780c */ /* 0x040fe40003f46070 */
[C---:B------:R-:W-:Y:S02]  /*11340*/  ISETP.GE.U32.AND P3, PT, R0.reuse, 0x4, PT ;  /* 0x000000040000780c */ /* 0x040fe40003f66070 */
[C---:B------:R-:W-:Y:S02]  /*11350*/  ISETP.GE.U32.AND P4, PT, R0.reuse, 0x8, PT ;  /* 0x000000080000780c */ /* 0x040fe40003f86070 */
[----:B------:R-:W-:Y:S01]  /*11360*/  ISETP.GE.U32.AND P5, PT, R0, 0x10, PT ;  /* 0x000000100000780c */ /* 0x000fe20003fa6070 */
[----:B---3--:R-:W-:-:S05]  /*11370*/  IMAD R4, R7, R8, RZ ;  /* 0x0000000807047224 */ /* 0x008fca00078e02ff */
        /* <DEDUP_REMOVED lines=17> */
[----:B------:R-:W-:Y:S01]  /*11490*/  IMAD.MOV.U32 R4, RZ, RZ, R9 ;  /* 0x000000ffff047224 */ /* 0x000fe200078e0009 */
[----:B-1----:R-:W-:-:S13]  /*114a0*/  ISETP.GT.AND P6, PT, R9, UR6, PT ;  /* 0x0000000609007c0c */ /* 0x002fda000bfc4270 */
[----:B------:R-:W-:Y:S05]  /*114b0*/  @P6 BRA `(.L_x_1278) ;  /* 0x0000000000a86947 */ /* 0x000fea0003800000 */
[----:B------:R-:W-:Y:S01]  /*114c0*/  IMAD.MOV.U32 R9, RZ, RZ, R4 ;  /* 0x000000ffff097224 */ /* 0x000fe200078e0004 */
[----:B------:R-:W-:Y:S01]  /*114d0*/  UMOV UR4, URZ ;  /* 0x0000003f00047c82 */ /* 0x000fe20008000000 */
[----:B------:R-:W-:-:S05]  /*114e0*/  ULDC UR5, c[0x0][0xc38] ;  /* 0x00030e0000057ab9 */ /* 0x000fca0000000800 */
.L_x_1280:
[----:B------:R-:W0:Y:S01]  /*114f0*/  LDC R2, c[0x0][0xc3c] ;  /* 0x00030f00ff027b82 */ /* 0x000e220000000800 */
[----:B------:R-:W-:Y:S01]  /*11500*/  ULDC UR7, c[0x0][0xc3c] ;  /* 0x00030f0000077ab9 */ /* 0x000fe20000000800 */
[----:B------:R-:W-:Y:S01]  /*11510*/  UIADD3 UR4, UR4, 0x1f, URZ ;  /* 0x0000001f04047890 */ /* 0x000fe2000fffe03f */
[----:B------:R-:W-:-:S05]  /*11520*/  IMAD.U32 R3, RZ, RZ, UR7 ;  /* 0x00000007ff037e24 */ /* 0x000fca000f8e00ff */
[----:B------:R1:W-:Y:S01]  /*11530*/  STL [R1+0xc], R3 ;  /* 0x00000c0301007387 */ /* 0x0003e20000100800 */
[----:B0-----:R-:W-:-:S13]  /*11540*/  ISETP.LE.AND P6, PT, R2, UR4, PT ;  /* 0x0000000402007c0c */ /* 0x001fda000bfc3270 */
[----:B-1----:R-:W-:Y:S05]  /*11550*/  @P6 BRA `(.L_x_1279) ;  /* 0x0000000800b06947 */ /* 0x002fea0003800000 */
[----:B------:R-:W-:Y:S02]  /*11560*/  VIADD R11, R0, UR4 ;  /* 0x00000004000b7c36 */ /* 0x000fe40008000000 */
        /* <DEDUP_REMOVED lines=30> */
[----:B------:R-:W-:-:S07]  /*11750*/  IMAD.MOV.U32 R5, RZ, RZ, R2 ;  /* 0x000000ffff057224 */ /* 0x000fce00078e0002 */
.L_x_1278:
[----:B------:R-:W-:Y:S02]  /*11760*/  IMAD.IADD R10, R9, 0x1, -R4 ;  /* 0x00000001090a7824 */ /* 0x000fe400078e0a04 */
[----:B------:R-:W-:Y:S02]  /*11770*/  IMAD.MOV.U32 R3, RZ, RZ, RZ ;  /* 0x000000ffff037224 */ /* 0x000fe400078e00ff */
[----:B------:R-:W-:-:S05]  /*11780*/  IMAD R2, R5, UR5, R10 ;  /* 0x0000000505027c24 */ /* 0x000fca000f8e020a */
[----:B------:R-:W-:-:S13]  /*11790*/  ISETP.GT.AND P0, PT, R2, UR6, PT ;  /* 0x0000000602007c0c */ /* 0x000fda000bf04270 */
[----:B------:R-:W-:-:S04]  /*117a0*/  VOTE.ANY R2, PT, !P0 ;  /* 0x0000000000027806 */ /* 0x000fc800040e0100 */
[----:B------:R-:W0:Y:S01]  /*117b0*/  POPC R9, R2 ;  /* 0x0000000200097309 */ /* 0x000e220000000000 */
[----:B------:R-:W-:Y:S01]  /*117c0*/  ISETP.NE.AND P0, PT, R2, RZ, PT ;  /* 0x000000ff0200720c */ /* 0x000fe20003f05270 */
[----:B0-----:R0:W1:Y:S04]  /*117d0*/  SHFL.IDX PT, R8, R8, R9, 0x1f ;  /* 0x00001f0908087589 */ /* 0x00106800000e0000 */
[----:B------:R0:W2:Y:S08]  /*117e0*/  SHFL.IDX PT, R4, R7, R9, 0x1f ;  /* 0x00001f0907047589 */ /* 0x0000b000000e0000 */
[----:B------:R-:W-:Y:S05]  /*117f0*/  @!P0 BRA `(.L_x_1281) ;  /* 0x0000000000088947 */ /* 0x000fea0003800000 */
[----:B------:R-:W-:-:S05]  /*11800*/  VIADD R2, R9, 0xffffffff ;  /* 0xffffffff09027836 */ /* 0x000fca0000000000 */
[----:B------:R3:W4:Y:S02]  /*11810*/  SHFL.IDX PT, R3, R5, R2, 0x1f ;  /* 0x00001f0205037589 */ /* 0x00072400000e0000 */
.L_x_1281:
[----:B---34-:R-:W-:Y:S01]  /*11820*/  IMAD R2, R3, UR5, R10 ;  /* 0x0000000503027c24 */ /* 0x018fe2000f8e020a */
[----:B-1----:R-:W-:Y:S01]  /*11830*/  ISETP.NE.AND P0, PT, R8, 0x1, PT ;  /* 0x000000010800780c */ /* 0x002fe20003f05270 */
[----:B------:R-:W-:-:S03]  /*11840*/  VIADD R14, R9, UR4 ;  /* 0x00000004090e7c36 */ /* 0x000fc60008000000 */
[----:B------:R1:W-:Y:S01]  /*11850*/  STL [R1], R2 ;  /* 0x0000000201007387 */ /* 0x0003e20000100800 */
[----:B------:R-:W-:-:S03]  /*11860*/  IADD3 R5, -R2, UR6, RZ ;  /* 0x0000000602057c10 */ /* 0x000fc6000fffe1ff */
[----:B------:R1:W-:Y:S05]  /*11870*/  STL [R1+0xc], R14 ;  /* 0x00000c0e01007387 */ /* 0x0003ea0000100800 */
[----:B------:R-:W-:Y:S05]  /*11880*/  @!P0 BRA `(.L_x_1282) ;  /* 0x0000000000e08947 */ /* 0x000fea0003800000 */
[----:B0-2---:R-:W-:Y:S02]  /*11890*/  IABS R7, R4 ;  /* 0x0000000400077213 */ /* 0x005fe40000000000 */
[----:B------:R-:W-:Y:S02]  /*118a0*/  IABS R9, R8 ;  /* 0x0000000800097213 */ /* 0x000fe40000000000 */
[----:B------:R-:W0:Y:S08]  /*118b0*/  I2F.RP R10, R7 ;  /* 0x00000007000a7306 */ /* 0x000e300000209400 */
[----:B------:R-:W2:Y:S08]  /*118c0*/  I2F.RP R11, R9 ;  /* 0x00000009000b7306 */ /* 0x000eb00000209400 */
[----:B0-----:R-:W1:Y:S08]  /*118d0*/  MUFU.RCP R10, R10 ;  /* 0x0000000a000a7308 */ /* 0x001e700000001000 */
[----:B--2---:R-:W-:Y:S01]  /*118e0*/  MUFU.RCP R11, R11 ;  /* 0x0000000b000b7308 */ /* 0x004fe20000001000 */
[----:B-1----:R-:W-:Y:S01]  /*118f0*/  VIADD R2, R10, 0xffffffe ;  /* 0x0ffffffe0a027836 */ /* 0x002fe20000000000 */
[----:B------:R-:W-:-:S06]  /*11900*/  IABS R10, R4 ;  /* 0x00000004000a7213 */ /* 0x000fcc0000000000 */
[----:B------:R0:W1:Y:S02]  /*11910*/  F2I.FTZ.U32.TRUNC.NTZ R3, R2 ;  /* 0x0000000200037305 */ /* 0x000064000021f000 */
[----:B0-----:R-:W-:Y:S02]  /*11920*/  IMAD.MOV.U32 R2, RZ, RZ, RZ ;  /* 0x000000ffff027224 */ /* 0x001fe400078e00ff */
[----:B-1----:R-:W-:-:S04]  /*11930*/  IMAD.MOV R12, RZ, RZ, -R3 ;  /* 0x000000ffff0c7224 */ /* 0x002fc800078e0a03 */
[----:B------:R-:W-:-:S04]  /*11940*/  IMAD R13, R12, R7, RZ ;  /* 0x000000070c0d7224 */ /* 0x000fc800078e02ff */
[----:B------:R-:W-:Y:S01]  /*11950*/  IMAD.HI.U32 R3, R3, R13, R2 ;  /* 0x0000000d03037227 */ /* 0x000fe200078e0002 */
[----:B------:R-:W-:-:S03]  /*11960*/  IABS R2, R5 ;  /* 0x0000000500027213 */ /* 0x000fc60000000000 */
[----:B------:R-:W-:Y:S02]  /*11970*/  IMAD.MOV R13, RZ, RZ, -R10 ;  /* 0x000000ffff0d7224 */ /* 0x000fe400078e0a0a */
[----:B------:R-:W-:-:S04]  /*11980*/  IMAD.HI.U32 R10, R3, R2, RZ ;  /* 0x00000002030a7227 */ /* 0x000fc800078e00ff */
[----:B------:R-:W-:Y:S02]  /*11990*/  IMAD R2, R10, R13, R2 ;  /* 0x0000000d0a027224 */ /* 0x000fe400078e0202 */
[----:B------:R-:W-:-:S03]  /*119a0*/  VIADD R3, R11, 0xffffffe ;  /* 0x0ffffffe0b037836 */ /* 0x000fc60000000000 */
[----:B------:R-:W-:-:S03]  /*119b0*/  ISETP.GT.U32.AND P1, PT, R7, R2, PT ;  /* 0x000000020700720c */ /* 0x000fc60003f24070 */
[----:B------:R-:W0:Y:S10]  /*119c0*/  F2I.FTZ.U32.TRUNC.NTZ R3, R3 ;  /* 0x0000000300037305 */ /* 0x000e34000021f000 */
[----:B------:R-:W-:-:S02]  /*119d0*/  @!P1 IMAD.IADD R2, R2, 0x1, -R7 ;  /* 0x0000000102029824 */ /* 0x000fc400078e0a07 */
[----:B------:R-:W-:Y:S01]  /*119e0*/  @!P1 VIADD R10, R10, 0x1 ;  /* 0x000000010a0a9836 */ /* 0x000fe20000000000 */
[----:B------:R-:W-:Y:S02]  /*119f0*/  ISETP.NE.AND P1, PT, R4, RZ, PT ;  /* 0x000000ff0400720c */ /* 0x000fe40003f25270 */
[----:B------:R-:W-:Y:S01]  /*11a00*/  ISETP.GE.U32.AND P0, PT, R2, R7, PT ;  /* 0x000000070200720c */ /* 0x000fe20003f06070 */
[----:B0-----:R-:W-:-:S04]  /*11a10*/  IMAD.MOV R2, RZ, RZ, -R3 ;  /* 0x000000ffff027224 */ /* 0x001fc800078e0a03 */
[----:B------:R-:W-:Y:S02]  /*11a20*/  IMAD R7, R2, R9, RZ ;  /* 0x0000000902077224 */ /* 0x000fe400078e02ff */
[----:B------:R-:W-:-:S04]  /*11a30*/  IMAD.MOV.U32 R2, RZ, RZ, RZ ;  /* 0x000000ffff027224 */ /* 0x000fc800078e00ff */
[----:B------:R-:W-:Y:S01]  /*11a40*/  IMAD.HI.U32 R7, R3, R7, R2 ;  /* 0x0000000703077227 */ /* 0x000fe200078e0002 */
[----:B------:R-:W-:Y:S02]  /*11a50*/  LOP3.LUT R2, R5, R4, RZ, 0x3c, !PT ;  /* 0x0000000405027212 */ /* 0x000fe400078e3cff */
[----:B------:R-:W-:Y:S01]  /*11a60*/  IABS R3, R8 ;  /* 0x0000000800037213 */ /* 0x000fe20000000000 */
[----:B------:R-:W-:Y:S01]  /*11a70*/  @P0 VIADD R10, R10, 0x1 ;  /* 0x000000010a0a0836 */ /* 0x000fe20000000000 */
[----:B------:R-:W-:-:S03]  /*11a80*/  ISETP.GE.AND P2, PT, R2, RZ, PT ;  /* 0x000000ff0200720c */ /* 0x000fc60003f46270 */
[----:B------:R-:W-:-:S10]  /*11a90*/  IMAD.MOV R3, RZ, RZ, -R3 ;  /* 0x000000ffff037224 */ /* 0x000fd400078e0a03 */
[----:B------:R-:W-:Y:S01]  /*11aa0*/  @!P2 IMAD.MOV R10, RZ, RZ, -R10 ;  /* 0x000000ffff0aa224 */ /* 0x000fe200078e0a0a */
[----:B------:R-:W-:-:S04]  /*11ab0*/  @!P1 LOP3.LUT R10, RZ, R4, RZ, 0x33, !PT ;  /* 0x00000004ff0a9212 */ /* 0x000fc800078e33ff */
        /* <DEDUP_REMOVED lines=9> */
[----:B------:R-:W-:Y:S01]  /*11b50*/  ISETP.GE.AND P2, PT, R2, RZ, PT ;  /* 0x000000ff0200720c */ /* 0x000fe20003f46270 */
[----:B------:R-:W-:-:S04]  /*11b60*/  IMAD.MOV R2, RZ, RZ, -R10 ;  /* 0x000000ffff027224 */ /* 0x000fc800078e0a0a */
[----:B------:R-:W-:Y:S02]  /*11b70*/  IMAD R2, R4, R2, R5 ;  /* 0x0000000204027224 */ /* 0x000fe400078e0205 */
[----:B------:R-:W-:-:S06]  /*11b80*/  @P0 VIADD R7, R7, 0x1 ;  /* 0x0000000107070836 */ /* 0x000fcc0000000000 */
[----:B------:R-:W-:Y:S01]  /*11b90*/  @!P2 IMAD.MOV R7, RZ, RZ, -R7 ;  /* 0x000000ffff07a224 */ /* 0x000fe200078e0a07 */
[----:B------:R-:W-:-:S05]  /*11ba0*/  @!P1 LOP3.LUT R7, RZ, R8, RZ, 0x33, !PT ;  /* 0x00000008ff079212 */ /* 0x000fca00078e33ff */
[--C-:B------:R-:W-:Y:S02]  /*11bb0*/  IMAD.MOV R3, RZ, RZ, -R7.reuse ;  /* 0x000000ffff037224 */ /* 0x100fe400078e0a07 */
[C---:B------:R-:W-:Y:S02]  /*11bc0*/  IMAD R7, R8.reuse, 0x1000000, R7 ;  /* 0x0100000008077824 */ /* 0x040fe400078e0207 */
[----:B------:R-:W-:-:S04]  /*11bd0*/  IMAD R8, R8, R3, R10 ;  /* 0x0000000308087224 */ /* 0x000fc800078e020a */
[----:B------:R-:W-:-:S05]  /*11be0*/  IMAD R3, R8, 0x10000, R7 ;  /* 0x0001000008037824 */ /* 0x000fca00078e0207 */
[----:B------:R0:W-:Y:S01]  /*11bf0*/  STL [R1+0x8], R3 ;  /* 0x0000080301007387 */ /* 0x0001e20000100800 */
[----:B------:R-:W-:Y:S05]  /*11c00*/  BRA `(.L_x_1283) ;  /* 0x0000000000f47947 */ /* 0x000fea0003800000 */
.L_x_1282:
[----:B-1----:R-:W1:Y:S02]  /*11c10*/  LDC.64 R2, c[0x0][0xc90] ;  /* 0x00032400ff027b82 */ /* 0x002e640000000a00 */
[----:B-1----:R-:W-:-:S05]  /*11c20*/  IMAD.WIDE R2, R14, 0x4, R2 ;  /* 0x000000040e027825 */ /* 0x002fca00078e0202 */
[----:B0-----:R0:W2:Y:S02]  /*11c30*/  LDG.E R7, desc[UR52][R2.64] ;  /* 0x0000003402077981 */ /* 0x0010a4000c1e1900 */
[----:B0-----:R-:W-:Y:S02]  /*11c40*/  IMAD.MOV.U32 R2, RZ, RZ, RZ ;  /* 0x000000ffff027224 */ /* 0x001fe400078e00ff */
[----:B--2---:R-:W-:-:S05]  /*11c50*/  IMAD R8, R4, R7, RZ ;  /* 0x0000000704087224 */ /* 0x004fca00078e02ff */
[----:B------:R-:W-:-:S04]  /*11c60*/  IABS R9, R8 ;  /* 0x0000000800097213 */ /* 0x000fc80000000000 */
[----:B------:R-:W0:Y:S08]  /*11c70*/  I2F.RP R10, R9 ;  /* 0x00000009000a7306 */ /* 0x000e300000209400 */
[----:B0-----:R-:W0:Y:S02]  /*11c80*/  MUFU.RCP R10, R10 ;  /* 0x0000000a000a7308 */ /* 0x001e240000001000 */
[----:B0-----:R-:W-:-:S06]  /*11c90*/  VIADD R11, R10, 0xffffffe ;  /* 0x0ffffffe0a0b7836 */ /* 0x001fcc0000000000 */
[----:B------:R-:W0:Y:S02]  /*11ca0*/  F2I.FTZ.U32.TRUNC.NTZ R3, R11 ;  /* 0x0000000b00037305 */ /* 0x000e24000021f000 */
[----:B0-----:R-:W-:-:S04]  /*11cb0*/  IMAD.MOV R12, RZ, RZ, -R3 ;  /* 0x000000ffff0c7224 */ /* 0x001fc800078e0a03 */
[----:B------:R-:W-:-:S04]  /*11cc0*/  IMAD R13, R12, R9, RZ ;  /* 0x000000090c0d7224 */ /* 0x000fc800078e02ff */
[----:B------:R-:W-:Y:S01]  /*11cd0*/  IMAD.HI.U32 R2, R3, R13, R2 ;  /* 0x0000000d03027227 */ /* 0x000fe200078e0002 */
[----:B------:R-:W-:Y:S02]  /*11ce0*/  IABS R13, R5 ;  /* 0x00000005000d7213 */ /* 0x000fe40000000000 */
[----:B------:R-:W-:-:S03]  /*11cf0*/  IABS R3, R8 ;  /* 0x0000000800037213 */ /* 0x000fc60000000000 */
[----:B------:R-:W-:-:S04]  /*11d00*/  IMAD.HI.U32 R2, R2, R13, RZ ;  /* 0x0000000d02027227 */ /* 0x000fc800078e00ff */
[----:B------:R-:W-:-:S04]  /*11d10*/  IMAD.MOV R3, RZ, RZ, -R3 ;  /* 0x000000ffff037224 */ /* 0x000fc800078e0a03 */
        /* <DEDUP_REMOVED lines=8> */
[----:B------:R-:W-:-:S04]  /*11da0*/  @P0 VIADD R2, R2, 0x1 ;  /* 0x0000000102020836 */ /* 0x000fc80000000000 */
[----:B------:R-:W-:Y:S01]  /*11db0*/  @!P2 IMAD.MOV R2, RZ, RZ, -R2 ;  /* 0x000000ffff02a224 */ /* 0x000fe200078e0a02 */
[----:B------:R-:W-:-:S05]  /*11dc0*/  @!P1 LOP3.LUT R2, RZ, R8, RZ, 0x33, !PT ;  /* 0x00000008ff029212 */ /* 0x000fca00078e33ff */
[----:B------:R-:W-:Y:S02]  /*11dd0*/  IMAD R9, R7, R2, RZ ;  /* 0x0000000207097224 */ /* 0x000fe400078e02ff */
[----:B------:R-:W-:Y:S02]  /*11de0*/  IMAD.MOV R2, RZ, RZ, -R2 ;  /* 0x000000ffff027224 */ /* 0x000fe400078e0a02 */
[----:B------:R-:W-:Y:S02]  /*11df0*/  IMAD.MOV R10, RZ, RZ, -R9 ;  /* 0x000000ffff0a7224 */ /* 0x000fe400078e0a09 */
[----:B------:R-:W-:Y:S02]  /*11e00*/  IMAD R8, R8, R2, R5 ;  /* 0x0000000208087224 */ /* 0x000fe400078e0205 */
[----:B------:R-:W-:Y:S01]  /*11e10*/  IMAD.MOV.U32 R2, RZ, RZ, RZ ;  /* 0x000000ffff027224 */ /* 0x000fe200078e00ff */
[----:B------:R-:W-:Y:S02]  /*11e20*/  VIADDMNMX R7, R10, UR5, R7, PT ;  /* 0x000000050a077c46 */ /* 0x000fe4000b800107 */
[----:B------:R-:W-:-:S02]  /*11e30*/  IADD3 R9, R9, 0x1000000, R8 ;  /* 0x0100000009097810 */ /* 0x000fc40007ffe008 */
[----:B------:R-:W-:-:S04]  /*11e40*/  IABS R10, R7 ;  /* 0x00000007000a7213 */ /* 0x000fc80000000000 */
[----:B------:R-:W0:Y:S08]  /*11e50*/  I2F.RP R11, R10 ;  /* 0x0000000a000b7306 */ /* 0x000e300000209400 */
[----:B0-----:R-:W0:Y:S02]  /*11e60*/  MUFU.RCP R11, R11 ;  /* 0x0000000b000b7308 */ /* 0x001e240000001000 */
[----:B0-----:R-:W-:Y:S01]  /*11e70*/  VIADD R3, R11, 0xffffffe ;  /* 0x0ffffffe0b037836 */ /* 0x001fe20000000000 */
[----:B------:R-:W-:-:S05]  /*11e80*/  IABS R11, R7 ;  /* 0x00000007000b7213 */ /* 0x000fca0000000000 */
[----:B------:R-:W0:Y:S02]  /*11e90*/  F2I.FTZ.U32.TRUNC.NTZ R3, R3 ;  /* 0x0000000300037305 */ /* 0x000e24000021f000 */
[----:B0-----:R-:W-:-:S04]  /*11ea0*/  IMAD.MOV R5, RZ, RZ, -R3 ;  /* 0x000000ffff057224 */ /* 0x001fc800078e0a03 */
[----:B------:R-:W-:-:S04]  /*11eb0*/  IMAD R5, R5, R10, RZ ;  /* 0x0000000a05057224 */ /* 0x000fc800078e02ff */
[----:B------:R-:W-:Y:S01]  /*11ec0*/  IMAD.HI.U32 R2, R3, R5, R2 ;  /* 0x0000000503027227 */ /* 0x000fe200078e0002 */
[----:B------:R-:W-:-:S03]  /*11ed0*/  IABS R5, R8 ;  /* 0x0000000800057213 */ /* 0x000fc60000000000 */
[----:B------:R-:W-:Y:S02]  /*11ee0*/  IMAD.MOV R3, RZ, RZ, -R11 ;  /* 0x000000ffff037224 */ /* 0x000fe400078e0a0b */
        /* <DEDUP_REMOVED lines=11> */
[----:B------:R-:W-:Y:S01]  /*11fa0*/  @!P1 LOP3.LUT R2, RZ, R7, RZ, 0x33, !PT ;  /* 0x00000007ff029212 */ /* 0x000fe200078e33ff */
[----:B------:R-:W-:-:S04]  /*11fb0*/  IMAD.MOV R7, RZ, RZ, -R7 ;  /* 0x000000ffff077224 */ /* 0x000fc800078e0a07 */
[----:B------:R-:W-:-:S05]  /*11fc0*/  IMAD R3, R2, R7, R9 ;  /* 0x0000000702037224 */ /* 0x000fca00078e0209 */
[----:B------:R1:W-:Y:S02]  /*11fd0*/  STL [R1+0x8], R3 ;  /* 0x0000080301007387 */ /* 0x0003e40000100800 */
.L_x_1283:
[----:B01----:R-:W-:-:S05]  /*11fe0*/  LOP3.LUT R3, RZ, R2, RZ, 0x33, !PT ;  /* 0x00000002ff037212 */ /* 0x003fca00078e33ff */
[----:B------:R-:W-:-:S05]  /*11ff0*/  IMAD.IADD R2, R4, 0x1, R3 ;  /* 0x0000000104027824 */ /* 0x000fca00078e0203 */
[----:B------:R1:W-:Y:S01]  /*12000*/  STL [R1+0x4], R2 ;  /* 0x0000040201007387 */ /* 0x0003e20000100800 */
[----:B------:R-:W-:Y:S05]  /*12010*/  BRA `(.L_x_1284) ;  /* 0x0000000000107947 */ /* 0x000fea0003800000 */
.L_x_1279:
[----:B------:R-:W-:Y:S01]  /*12020*/  IMAD.U32 R2, RZ, RZ, UR6 ;  /* 0x00000006ff027e24 */ /* 0x000fe2000f8e00ff */
[----:B------:R0:W-:Y:S04]  /*12030*/  STL [R1+0x4], RZ ;  /* 0x000004ff01007387 */ /* 0x0001e80000100800 */
[----:B------:R0:W-:Y:S04]  /*12040*/  STL [R1+0x8], RZ ;  /* 0x000008ff01007387 */ /* 0x0001e80000100800 */
[----:B------:R0:W-:Y:S02]  /*12050*/  STL [R1], R2 ;  /* 0x0000000201007387 */ /* 0x0001e40000100800 */
.L_x_1284:
[----:B------:R-:W2:Y:S04]  /*12060*/  LDL R8, [R1] ;  /* 0x0000000001087983 */ /* 0x000ea80000100800 */
[----:B------:R-:W2:Y:S04]  /*12070*/  LDL R9, [R1+0x4] ;  /* 0x0000040001097983 */ /* 0x000ea80000100800 */
[----:B------:R-:W2:Y:S04]  /*12080*/  LDL R10, [R1+0x8] ;  /* 0x00000800010a7983 */ /* 0x000ea80000100800 */
[----:B------:R-:W2:Y:S01]  /*12090*/  LDL R11, [R1+0xc] ;  /* 0x00000c00010b7983 */ /* 0x000ea20000100800 */
[----:B------:R-:W-:-:S13]  /*120a0*/  ISETP.NE.AND P0, PT, R0, RZ, PT ;  /* 0x000000ff0000720c */ /* 0x000fda0003f05270 */
[----:B------:R-:W3:Y:S01]  /*120b0*/  @!P0 S2R R3, SR_CgaCtaId ;  /* 0x0000000000038919 */ /* 0x000ee20000008800 */
[----:B------:R-:W-:-:S04]  /*120c0*/  @!P0 MOV R0, 0x400 ;  /* 0x0000040000008802 */ /* 0x000fc80000000f00 */
[----:B---3--:R-:W-:-:S05]  /*120d0*/  @!P0 LEA R0, R3, R0, 0x18 ;  /* 0x0000000003008211 */ /* 0x008fca00078ec0ff */
[----:B--2---:R2:W-:Y:S01]  /*120e0*/  @!P0 STS.128 [R0+0x288d0], R8 ;  /* 0x0288d00800008388 */ /* 0x0045e20000000c00 */
[----:B------:R-:W-:Y:S06]  /*120f0*/  BAR.ARV 0x5, 0x180 ;  /* 0x0146000000007b1d */ /* 0x000fec0000002000 */
.L_x_1277:
        /* <DEDUP_REMOVED lines=8> */
[----:B------:R-:W4:Y:S01]  /*12180*/  S2UR UR5, SR_CgaCtaId ;  /* 0x00000000000579c3 */ /* 0x000f220000008800 */
[C---:B--2---:R-:W-:Y:S01]  /*12190*/  IMAD.SHL.U32 R0, R6.reuse, 0x8, RZ ;  /* 0x0000000806007824 */ /* 0x044fe200078e00ff */
[----:B------:R-:W-:Y:S01]  /*121a0*/  LOP3.LUT R4, R6, 0x7f, RZ, 0xc0, !PT ;  /* 0x0000007f06047812 */ /* 0x000fe200078ec0ff */
[----:B------:R-:W-:Y:S01]  /*121b0*/  UMOV UR4, 0x400 ;  /* 0x0000040000047882 */ /* 0x000fe20000000000 */
[----:B------:R-:W-:Y:S01]  /*121c0*/  BSSY B8, `(.L_x_1285) ;  /* 0x00005bb000087945 */ /* 0x000fe20003800000 */
[----:B------:R-:W-:Y:S01]  /*121d0*/  IMAD.MOV.U32 R19, RZ, RZ, RZ ;  /* 0x000000ffff137224 */ /* 0x000fe200078e00ff */
[----:B------:R-:W-:Y:S01]  /*121e0*/  LOP3.LUT R3, R0, 0x1f8, RZ, 0xc0, !PT ;  /* 0x000001f800037812 */ /* 0x000fe200078ec0ff */
[----:B01----:R-:W-:Y:S01]  /*121f0*/  IMAD.SHL.U32 R2, R4, 0x8, RZ ;  /* 0x0000000804027824 */ /* 0x003fe200078e00ff */
[----:B------:R-:W-:Y:S01]  /*12200*/  LOP3.LUT R0, R0, 0x38, RZ, 0xc0, !PT ;  /* 0x0000003800007812 */ /* 0x000fe200078ec0ff */
[----:B------:R-:W-:Y:S01]  /*12210*/  ULDC UR37, c[0x0][0xc] ;  /* 0x0000030000257ab9 */ /* 0x000fe20000000800 */
[----:B------:R-:W-:Y:S01]  /*12220*/  LOP3.LUT R3, R3, 0x38, R6, 0x78, !PT ;  /* 0x0000003803037812 */ /* 0x000fe200078e7806 */
[----:B------:R-:W-:Y:S01]  /*12230*/  IMAD.SHL.U32 R6, R6, 0x10, RZ ;  /* 0x0000001006067824 */ /* 0x000fe200078e00ff */
[----:B------:R-:W-:Y:S01]  /*12240*/  LOP3.LUT R0, R0, 0x40, RZ, 0xfc, !PT ;  /* 0x0000004000007812 */ /* 0x000fe200078efcff */
[----:B------:R-:W-:Y:S01]  /*12250*/  ULDC.64 UR38, c[0x0][0x198] ;  /* 0x0000660000267ab9 */ /* 0x000fe20000000a00 */
[----:B------:R-:W-:-:S02]  /*12260*/  LOP3.LUT R3, R3, 0x200, R2, 0xf8, !PT ;  /* 0x0000020003037812 */ /* 0x000fc400078ef802 */
[----:B------:R-:W-:-:S04]  /*12270*/  SHF.R.U32.HI R2, RZ, 0x3, R4 ;  /* 0x00000003ff027819 */ /* 0x000fc80000011604 */
[----:B------:R-:W-:Y:S01]  /*12280*/  LOP3.LUT R4, R2, 0x70, R6, 0xf8, !PT ;  /* 0x0000007002047812 */ /* 0x000fe200078ef806 */
[----:B------:R-:W-:Y:S01]  /*12290*/  IMAD.MOV.U32 R2, RZ, RZ, 0x1 ;  /* 0x00000001ff027424 */ /* 0x000fe200078e00ff */
[----:B----4-:R-:W-:-:S06]  /*122a0*/  ULEA UR4, UR5, UR4, 0x18 ;  /* 0x0000000405047291 */ /* 0x010fcc000f8ec03f */
[----:B------:R-:W-:-:S04]  /*122b0*/  IMAD.U32 R18, RZ, RZ, UR4 ;  /* 0x00000004ff127e24 */ /* 0x000fc8000f8e00ff */
[----:B------:R-:W-:-:S05]  /*122c0*/  IMAD R3, R3, 0x2, R18 ;  /* 0x0000000203037824 */ /* 0x000fca00078e0212 */
[----:B------:R0:W-:Y:S04]  /*122d0*/  STL [R1+0x24], R3 ;  /* 0x0000240301007387 */ /* 0x0001e80000100800 */
[----:B------:R0:W-:Y:S04]  /*122e0*/  STL [R1+0x44], RZ ;  /* 0x000044ff01007387 */ /* 0x0001e80000100800 */
[----:B------:R0:W-:Y:S02]  /*122f0*/  STL [R1+0x10], R2 ;  /* 0x0000100201007387 */ /* 0x0001e40000100800 */
.L_x_1394:
[----:B--23--:R-:W2:Y:S01]  /*12300*/  LDL R9, [R1+0xc] ;  /* 0x00000c0001097983 */ /* 0x00cea20000100800 */
[----:B------:R-:W-:Y:S05]  /*12310*/  YIELD ;  /* 0x0000000000007946 */ /* 0x000fea0003800000 */
[----:B------:R-:W-:Y:S01]  /*12320*/  ULDC.64 UR4, c[0x0][0xa28] ;  /* 0x00028a0000047ab9 */ /* 0x000fe20000000a00 */
[----:B------:R-:W-:Y:S01]  /*12330*/  IMAD.MOV.U32 R0, RZ, RZ, RZ ;  /* 0x000000ffff007224 */ /* 0x000fe200078e00ff */
[----:B------:R-:W-:Y:S01]  /*12340*/  ISETP.NE.U32.AND P0, PT, RZ, UR4, PT ;  /* 0x00000004ff007c0c */ /* 0x000fe2000bf05070 */
[----:B01----:R-:W1:Y:S01]  /*12350*/  LDC.64 R4, c[0x0][0xa00] ;  /* 0x00028000ff047b82 */ /* 0x003e620000000a00 */
[----:B------:R-:W-:Y:S01]  /*12360*/  IMAD.MOV.U32 R10, RZ, RZ, RZ ;  /* 0x000000ffff0a7224 */ /* 0x000fe200078e00ff */
[----:B------:R-:W-:Y:S01]  /*12370*/  ULDC.64 UR6, c[0x0][0xa08] ;  /* 0x0002820000067ab9 */ /* 0x000fe20000000a00 */
[----:B------:R-:W-:Y:S01]  /*12380*/  ISETP.NE.AND.EX P0, PT, RZ, UR5, PT, P0 ;  /* 0x00000005ff007c0c */ /* 0x000fe2000bf05300 */
[----:B------:R-:W-:-:S12]  /*12390*/  ULDC.64 UR4, c[0x0][0xa18] ;  /* 0x0002860000047ab9 */ /* 0x000fd80000000a00 */
[----:B0-----:R-:W2:Y:S02]  /*123a0*/  @P0 LDC.64 R2, c[0x0][0xa28] ;  /* 0x00028a00ff020b82 */ /* 0x001ea40000000a00 */
[----:B--2---:R-:W-:-:S05]  /*123b0*/  @P0 IMAD.WIDE R2, R9, 0x4, R2 ;  /* 0x0000000409020825 */ /* 0x004fca00078e0202 */
[----:B------:R0:W5:Y:S01]  /*123c0*/  @P0 LDG.E R0, desc[UR52][R2.64] ;  /* 0x0000003402000981 */ /* 0x000162000c1e1900 */
[----:B------:R-:W-:Y:S01]  /*123d0*/  ISETP.NE.U32.AND P0, PT, RZ, UR4, PT ;  /* 0x00000004ff007c0c */ /* 0x000fe2000bf05070 */
[----:B-1----:R-:W-:Y:S01]  /*123e0*/  IMAD.WIDE R4, R9, 0x4, R4 ;  /* 0x0000000409047825 */ /* 0x002fe200078e0204 */
[----:B------:R-:W-:Y:S02]  /*123f0*/  ISETP.NE.U32.AND P1, PT, RZ, UR6, PT ;  /* 0x00000006ff007c0c */ /* 0x000fe4000bf25070 */
[----:B------:R-:W-:Y:S01]  /*12400*/  ISETP.NE.AND.EX P2, PT, RZ, UR5, PT, P0 ;  /* 0x00000005ff007c0c */ /* 0x000fe2000bf45300 */
[----:B------:R-:W-:Y:S01]  /*12410*/  ULDC.64 UR4, c[0x0][0xa00] ;  /* 0x0002800000047ab9 */ /* 0x000fe20000000a00 */
[----:B------:R-:W-:Y:S01]  /*12420*/  ISETP.NE.AND.EX P1, PT, RZ, UR7, PT, P1 ;  /* 0x00000007ff007c0c */ /* 0x000fe2000bf25310 */
[----:B------:R-:W-:Y:S01]  /*12430*/  IMAD.MOV.U32 R8, RZ, RZ, RZ ;  /* 0x000000ffff087224 */ /* 0x000fe200078e00ff */
[----:B------:R-:W-:Y:S01]  /*12440*/  ISETP.NE.U32.AND P0, PT, RZ, UR4, PT ;  /* 0x00000004ff007c0c */ /* 0x000fe2000bf05070 */
[----:B0-----:R-:W0:Y:S03]  /*12450*/  LDC.64 R2, c[0x0][0xa08] ;  /* 0x00028200ff027b82 */ /* 0x001e260000000a00 */
[----:B------:R-:W-:-:S05]  /*12460*/  ISETP.NE.AND.EX P0, PT, RZ, UR5, PT, P0 ;  /* 0x00000005ff007c0c */ /* 0x000fca000bf05300 */
[----:B------:R-:W1:Y:S08]  /*12470*/  @P2 LDC.64 R6, c[0x0][0xa18] ;  /* 0x00028600ff062b82 */ /* 0x000e700000000a00 */
[----:B------:R-:W2:Y:S01]  /*12480*/  @P0 LDG.E R10, desc[UR52][R4.64] ;  /* 0x00000034040a0981 */ /* 0x000ea2000c1e1900 */
[----:B------:R-:W-:Y:S01]  /*12490*/  ULDC UR4, c[0x0][0x288] ;  /* 0x0000a20000047ab9 */ /* 0x000fe20000000800 */
[----:B0-----:R-:W-:-:S05]  /*124a0*/  IMAD.WIDE R2, R9, 0x4, R2 ;  /* 0x0000000409027825 */ /* 0x001fca00078e0202 */
[----:B------:R-:W5:Y:S01]  /*124b0*/  @P1 LDG.E R8, desc[UR52][R2.64] ;  /* 0x0000003402081981 */ /* 0x000f62000c1e1900 */
[----:B-1----:R-:W-:-:S03]  /*124c0*/  @P2 IMAD.WIDE R6, R9, 0x4, R6 ;  /* 0x0000000409062825 */ /* 0x002fc600078e0206 */
[----:B--2---:R0:W-:Y:S02]  /*124d0*/  STL [R1+0x3c], R10 ;  /* 0x00003c0a01007387 */ /* 0x0041e40000100800 */
[----:B0-----:R-:W-:Y:S01]  /*124e0*/  IMAD.U32 R10, RZ, RZ, UR4 ;  /* 0x00000004ff0a7e24 */ /* 0x001fe2000f8e00ff */
[----:B------:R-:W-:-:S05]  /*124f0*/  ULDC.64 UR4, c[0x0][0x418] ;  /* 0x0001060000047ab9 */ /* 0x000fca0000000a00 */
        /* <DEDUP_REMOVED lines=11> */
[----:B------:R-:W0:Y:S04]  /*125b0*/  LDG.E R7, desc[UR52][R4.64] ;  /* 0x0000003404077981 */ /* 0x000e28000c1e1900 */
[----:B------:R-:W0:Y:S02]  /*125c0*/  LDG.E R4, desc[UR52][R4.64+0x4] ;  /* 0x0000043404047981 */ /* 0x000e24000c1e1900 */
[----:B0-----:R-:W-:-:S05]  /*125d0*/  IMAD.IADD R10, R4, 0x1, -R7 ;  /* 0x00000001040a7824 */ /* 0x001fca00078e0a07 */
[----:B------:R1:W-:Y:S02]  /*125e0*/  STL [R1+0x2c], R10 ;  /* 0x00002c0a01007387 */ /* 0x0003e40000100800 */
.L_x_1286:
[----:B------:R-:W2:Y:S01]  /*125f0*/  LDL.LU R5, [R1+0x8] ;  /* 0x0000080001057983 */ /* 0x000ea20000300800 */
[----:B------:R-:W-:Y:S02]  /*12600*/  ULDC.64 UR4, c[0x0][0xa20] ;  /* 0x0002880000047ab9 */ /* 0x000fe40000000a00 */
[----:B------:R-:W-:-:S04]  /*12610*/  ISETP.NE.U32.AND P0, PT, RZ, UR4, PT ;  /* 0x00000004ff007c0c */ /* 0x000fc8000bf05070 */
[----:B------:R-:W-:Y:S02]  /*12620*/  ISETP.NE.AND.EX P0, PT, RZ, UR5, PT, P0 ;  /* 0x00000005ff007c0c */ /* 0x000fe4000bf05300 */
[C---:B--2---:R-:W-:Y:S02]  /*12630*/  LOP3.LUT R7, R5.reuse, 0xff000000, RZ, 0xc0, !PT ;  /* 0xff00000005077812 */ /* 0x044fe400078ec0ff */
[C---:B------:R-:W-:Y:S02]  /*12640*/  LOP3.LUT R4, R5.reuse, 0xff0000, RZ, 0xc0, !PT ;  /* 0x00ff000005047812 */ /* 0x040fe400078ec0ff */
[----:B------:R-:W-:Y:S02]  /*12650*/  SHF.R.U32.HI R7, RZ, 0x8, R7 ;  /* 0x00000008ff077819 */ /* 0x000fe40000011607 */
[----:B------:R-:W-:Y:S02]  /*12660*/  LOP3.LUT R16, R5, 0xffff, RZ, 0xc0, !PT ;  /* 0x0000ffff05107812 */ /* 0x000fe400078ec0ff */
[----:B------:R-:W-:Y:S01]  /*12670*/  LEA.HI R7, R4, R7, RZ, 0x10 ;  /* 0x0000000704077211 */ /* 0x000fe200078f80ff */
[----:B-----5:R-:W-:-:S05]  /*12680*/  IMAD.IADD R4, R8, 0x1, R0 ;  /* 0x0000000108047824 */ /* 0x020fca00078e0200 */
[----:B------:R2:W-:Y:S01]  /*12690*/  STL [R1+0x14], R4 ;  /* 0x0000140401007387 */ /* 0x0005e20000100800 */
[----:B------:R-:W-:Y:S05]  /*126a0*/  @!P0 BRA `(.L_x_1287) ;  /* 0x0000000000108947 */ /* 0x000fea0003800000 */
[----:B------:R-:W3:Y:S02]  /*126b0*/  LDC.64 R2, c[0x0][0xa20] ;  /* 0x00028800ff027b82 */ /* 0x000ee40000000a00 */
[----:B---3--:R-:W-:-:S05]  /*126c0*/  IMAD.WIDE R2, R9, 0x4, R2 ;  /* 0x0000000409027825 */ /* 0x008fca00078e0202 */
[----:B------:R3:W5:Y:S01]  /*126d0*/  LDG.E R6, desc[UR52][R2.64] ;  /* 0x0000003402067981 */ /* 0x000762000c1e1900 */
[----:B------:R-:W-:Y:S05]  /*126e0*/  BRA `(.L_x_1288) ;  /* 0x0000000000107947 */ /* 0x000fea0003800000 */
.L_x_1287:
[----:B------:R-:W-:Y:S05]  /*126f0*/  @!P1 BRA `(.L_x_1288) ;  /* 0x00000000000c9947 */ /* 0x000fea0003800000 */
[----:B------:R-:W3:Y:S04]  /*12700*/  LDG.E R6, desc[UR52][R2.64] ;  /* 0x0000003402067981 */ /* 0x000ee8000c1e1900 */
[----:B------:R-:W3:Y:S02]  /*12710*/  LDG.E R2, desc[UR52][R2.64+0x4] ;  /* 0x0000043402027981 */ /* 0x000ee4000c1e1900 */
[----:B---3--:R-:W-:-:S07]  /*12720*/  IMAD.IADD R6, R2, 0x1, -R6 ;  /* 0x0000000102067824 */ /* 0x008fce00078e0a06 */
.L_x_1288:
[----:B--2---:R-:W2:Y:S01]  /*12730*/  LDL.LU R4, [R1+0x4] ;  /* 0x0000040001047983 */ /* 0x004ea20000300800 */
[----:B---3--:R-:W3:Y:S01]  /*12740*/  LDC R2, c[0x0][0x448] ;  /* 0x00011200ff027b82 */ /* 0x008ee20000000800 */
[----:B-----5:R-:W-:Y:S01]  /*12750*/  IMAD.IADD R0, R6, 0x1, -R0 ;  /* 0x0000000106007824 */ /* 0x020fe200078e0a00 */
[----:B---3--:R-:W-:-:S13]  /*12760*/  ISETP.NE.AND P1, PT, R2, 0x1, PT ;  /* 0x000000010200780c */ /* 0x008fda0003f25270 */
[----:B------:R-:W3:Y:S08]  /*12770*/  @P1 LDC R3, c[0x0][0x44c] ;  /* 0x00011300ff031b82 */ /* 0x000ef00000000800 */
[----:B------:R-:W4:Y:S01]  /*12780*/  @P1 LDC R2, c[0x0][0x450] ;  /* 0x00011400ff021b82 */ /* 0x000f220000000800 */
[----:B--2---:R-:W-:-:S04]  /*12790*/  IMAD.SHL.U32 R11, R4, 0x80, RZ ;  /* 0x00000080040b7824 */ /* 0x004fc800078e00ff */
[----:B------:R-:W-:Y:S01]  /*127a0*/  VIADD R4, R11, 0x7f ;  /* 0x0000007f0b047836 */ /* 0x000fe20000000000 */
[----:B------:R2:W-:Y:S03]  /*127b0*/  STL [R1+0x28], R11 ;  /* 0x0000280b01007387 */ /* 0x0005e60000100800 */
[----:B---3--:R-:W-:-:S04]  /*127c0*/  @P1 IMAD.HI.U32 R3, R4, R3, RZ ;  /* 0x0000000304031227 */ /* 0x008fc800078e00ff */
[----:B------:R-:W-:Y:S01]  /*127d0*/  IMAD.MOV.U32 R6, RZ, RZ, R4 ;  /* 0x000000ffff067224 */ /* 0x000fe200078e0004 */
[----:B----4-:R-:W-:Y:S01]  /*127e0*/  @P1 SHF.R.U32.HI R6, RZ, R2, R3 ;  /* 0x00000002ff061219 */ /* 0x010fe20000011603 */
[----:B------:R-:W-:-:S05]  /*127f0*/  VIADD R4, R0, 0x7f ;  /* 0x0000007f00047836 */ /* 0x000fca0000000000 */
[----:B------:R-:W-:-:S04]  /*12800*/  SHF.R.S32.HI R2, RZ, 0x1f, R4 ;  /* 0x0000001fff027819 */ /* 0x000fc80000011404 */
[----:B------:R-:W-:Y:S02]  /*12810*/  LEA.HI R4, R2, R4, RZ, 0x7 ;  /* 0x0000000402047211 */ /* 0x000fe400078f38ff */
[----:B------:R-:W-:Y:S02]  /*12820*/  IADD3 R2, R0, 0x1, -R10 ;  /* 0x0000000100027810 */ /* 0x000fe40007ffe80a */
[----:B------:R-:W-:-:S03]  /*12830*/  SHF.R.S32.HI R9, RZ, 0x7, R4 ;  /* 0x00000007ff097819 */ /* 0x000fc60000011404 */
[----:B------:R-:W-:Y:S02]  /*12840*/  IMAD.IADD R6, R2, 0x1, R6 ;  /* 0x0000000102067824 */ /* 0x000fe400078e0206 */
[----:B------:R-:W3:Y:S01]  /*12850*/  LDC.64 R2, c[0x0][0x9e0] ;  /* 0x00027800ff027b82 */ /* 0x000ee20000000a00 */
[----:B------:R2:W-:Y:S01]  /*12860*/  STL [R1+0x58], R9 ;  /* 0x0000580901007387 */ /* 0x0005e20000100800 */
[----:B---3--:R-:W-:Y:S01]  /*12870*/  ISETP.GE.AND P2, PT, R3, 0x1, PT ;  /* 0x000000010300780c */ /* 0x008fe20003f46270 */
[----:B------:R-:W-:-:S12]  /*12880*/  IMAD.IADD R2, R6, 0x1, R2 ;  /* 0x0000000106027824 */ /* 0x000fd800078e0202 */
[----:B--2---:R-:W-:Y:S05]  /*12890*/  @!P2 BRA `(.L_x_1289) ;  /* 0x000000000048a947 */ /* 0x004fea0003800000 */
[C---:B------:R-:W-:Y:S01]  /*128a0*/  ISETP.GT.AND P0, PT, R6.reuse, RZ, PT ;  /* 0x000000ff0600720c */ /* 0x040fe20003f04270 */
[----:B------:R-:W-:Y:S01]  /*128b0*/  BSSY B0, `(.L_x_1290) ;  /* 0x000000e000007945 */ /* 0x000fe20003800000 */
[----:B------:R-:W-:-:S11]  /*128c0*/  VIADD R8, R6, 0xffffffff ;  /* 0xffffffff06087836 */ /* 0x000fd60000000000 */
[----:B------:R-:W-:Y:S05]  /*128d0*/  @P0 BRA `(.L_x_1291) ;  /* 0x00000000001c0947 */ /* 0x000fea0003800000 */
[----:B------:R-:W-:Y:S01]  /*128e0*/  ISETP.NE.AND P0, PT, R3, 0x1, PT ;  /* 0x000000010300780c */ /* 0x000fe20003f05270 */
[----:B------:R-:W-:-:S12]  /*128f0*/  IMAD.MOV R6, RZ, RZ, -R6 ;  /* 0x000000ffff067224 */ /* 0x000fd800078e0a06 */
[----:B------:R-:W2:Y:S02]  /*12900*/  @P0 LDC.64 R4, c[0x0][0x9e8] ;  /* 0x00027a00ff040b82 */ /* 0x000ea40000000a00 */
[----:B--2---:R-:W-:-:S05]  /*12910*/  @P0 IMAD.HI.U32 R4, R6, R4, RZ ;  /* 0x0000000406040227 */ /* 0x004fca00078e00ff */
[----:B------:R-:W-:-:S04]  /*12920*/  @P0 SHF.R.U32.HI R6, RZ, R5, R4 ;  /* 0x00000005ff060219 */ /* 0x000fc80000011604 */
[----:B------:R-:W-:Y:S01]  /*12930*/  LOP3.LUT R8, RZ, R6, RZ, 0x33, !PT ;  /* 0x00000006ff087212 */ /* 0x000fe200078e33ff */
[----:B------:R-:W-:Y:S06]  /*12940*/  BRA `(.L_x_1292) ;  /* 0x0000000000107947 */ /* 0x000fec0003800000 */
.L_x_1291:
[----:B------:R-:W-:-:S13]  /*12950*/  ISETP.NE.AND P0, PT, R3, 0x1, PT ;  /* 0x000000010300780c */ /* 0x000fda0003f05270 */
[----:B------:R-:W2:Y:S02]  /*12960*/  @P0 LDC.64 R4, c[0x0][0x9e8] ;  /* 0x00027a00ff040b82 */ /* 0x000ea40000000a00 */
[----:B--2---:R-:W-:-:S05]  /*12970*/  @P0 IMAD.HI.U32 R4, R8, R4, RZ ;  /* 0x0000000408040227 */ /* 0x004fca00078e00ff */
[----:B------:R-:W-:-:S07]  /*12980*/  @P0 SHF.R.U32.HI R8, RZ, R5, R4 ;  /* 0x00000005ff080219 */ /* 0x000fce0000011604 */
.L_x_1292:
[----:B------:R-:W-:Y:S05]  /*12990*/  BSYNC B0 ;  /* 0x0000000000007941 */ /* 0x000fea0003800000 */
.L_x_1290:
[----:B------:R-:W-:-:S05]  /*129a0*/  IMAD R8, R8, R3, R3 ;  /* 0x0000000308087224 */ /* 0x000fca00078e0203 */
[----:B------:R-:W-:-:S07]  /*129b0*/  VIMNMX R2, R2, R8, PT ;  /* 0x0000000802027248 */ /* 0x000fce0003fe0100 */
.L_x_1289:
[----:B------:R-:W2:Y:S01]  /*129c0*/  @P1 LDC R4, c[0x0][0x44c] ;  /* 0x00011300ff041b82 */ /* 0x000ea20000000800 */
[----:B------:R-:W-:Y:S01]  /*129d0*/  IMAD.MOV.U32 R5, RZ, RZ, R11 ;  /* 0x000000ffff057224 */ /* 0x000fe200078e000b */
[----:B------:R-:W-:Y:S01]  /*129e0*/  ULDC UR4, c[0x0][0x9dc] ;  /* 0x0002770000047ab9 */ /* 0x000fe20000000800 */
[----:B------:R-:W-:-:S05]  /*129f0*/  VIADD R2, R2, 0x7f ;  /* 0x0000007f02027836 */ /* 0x000fca0000000000 */
[----:B------:R-:W3:Y:S01]  /*12a00*/  @P1 LDC R6, c[0x0][0x450] ;  /* 0x00011400ff061b82 */ /* 0x000ee20000000800 */
[----:B--2---:R-:W-:-:S05]  /*12a10*/  @P1 IMAD.HI.U32 R4, R11, R4, RZ ;  /* 0x000000040b041227 */ /* 0x004fca00078e00ff */
[----:B---3--:R-:W-:-:S04]  /*12a20*/  @P1 SHF.R.U32.HI R5, RZ, R6, R4 ;  /* 0x00000006ff051219 */ /* 0x008fc80000011604 */
[----:B------:R-:W-:Y:S02]  /*12a30*/  IADD3 R6, R5, R0, -R10 ;  /* 0x0000000005067210 */ /* 0x000fe40007ffe80a */
[----:B------:R-:W-:-:S04]  /*12a40*/  SHF.R.S32.HI R0, RZ, 0x1f, R2 ;  /* 0x0000001fff007819 */ /* 0x000fc80000011402 */
[----:B------:R-:W-:Y:S01]  /*12a50*/  LEA.HI R0, R0, R2, RZ, 0x7 ;  /* 0x0000000200007211 */ /* 0x000fe200078f38ff */
[----:B------:R-:W-:-:S03]  /*12a60*/  VIADD R2, R6, -UR4 ;  /* 0x8000000406027c36 */ /* 0x000fc60008000000 */
[----:B------:R-:W-:-:S04]  /*12a70*/  SHF.R.S32.HI R4, RZ, 0x7, R0 ;  /* 0x00000007ff047819 */ /* 0x000fc80000011400 */
[----:B------:R-:W-:Y:S01]  /*12a80*/  VIMNMX R0, R9, R4, PT ;  /* 0x0000000409007248 */ /* 0x000fe20003fe0100 */
[----:B------:R2:W-:Y:S01]  /*12a90*/  STL [R1+0x54], R4 ;  /* 0x0000540401007387 */ /* 0x0005e20000100800 */
[----:B------:R-:W-:Y:S05]  /*12aa0*/  @!P2 BRA `(.L_x_1293) ;  /* 0x000000000044a947 */ /* 0x000fea0003800000 */
[----:B------:R-:W-:Y:S01]  /*12ab0*/  ISETP.GT.AND P0, PT, R6, -0x1, PT ;  /* 0xffffffff0600780c */ /* 0x000fe20003f04270 */
[----:B------:R-:W-:-:S12]  /*12ac0*/  BSSY B0, `(.L_x_1294) ;  /* 0x000000d000007945 */ /* 0x000fd80003800000 */
[----:B------:R-:W-:Y:S05]  /*12ad0*/  @P0 BRA `(.L_x_1295) ;  /* 0x00000000001c0947 */ /* 0x000fea0003800000 */
[----:B------:R-:W-:Y:S02]  /*12ae0*/  ISETP.NE.AND P0, PT, R3, 0x1, PT ;  /* 0x000000010300780c */ /* 0x000fe40003f05270 */
[----:B------:R-:W-:-:S11]  /*12af0*/  LOP3.LUT R6, RZ, R6, RZ, 0x33, !PT ;  /* 0x00000006ff067212 */ /* 0x000fd600078e33ff */
[----:B--2---:R-:W2:Y:S02]  /*12b00*/  @P0 LDC.64 R4, c[0x0][0x9e8] ;  /* 0x00027a00ff040b82 */ /* 0x004ea40000000a00 */
[----:B--2---:R-:W-:-:S05]  /*12b10*/  @P0 IMAD.HI.U32 R4, R6, R4, RZ ;  /* 0x0000000406040227 */ /* 0x004fca00078e00ff */
[----:B------:R-:W-:-:S04]  /*12b20*/  @P0 SHF.R.U32.HI R6, RZ, R5, R4 ;  /* 0x00000005ff060219 */ /* 0x000fc80000011604 */
[----:B------:R-:W-:Y:S01]  /*12b30*/  LOP3.LUT R6, RZ, R6, RZ, 0x33, !PT ;  /* 0x00000006ff067212 */ /* 0x000fe200078e33ff */
[----:B------:R-:W-:Y:S06]  /*12b40*/  BRA `(.L_x_1296) ;  /* 0x0000000000107947 */ /* 0x000fec0003800000 */
.L_x_1295:
[----:B------:R-:W-:-:S13]  /*12b50*/  ISETP.NE.AND P0, PT, R3, 0x1, PT ;  /* 0x000000010300780c */ /* 0x000fda0003f05270 */
[----:B--2---:R-:W2:Y:S02]  /*12b60*/  @P0 LDC.64 R4, c[0x0][0x9e8] ;  /* 0x00027a00ff040b82 */ /* 0x004ea40000000a00 */
[----:B--2---:R-:W-:-:S05]  /*12b70*/  @P0 IMAD.HI.U32 R4, R6, R4, RZ ;  /* 0x0000000406040227 */ /* 0x004fca00078e00ff */
[----:B------:R-:W-:-:S07]  /*12b80*/  @P0 SHF.R.U32.HI R6, RZ, R5, R4 ;  /* 0x00000005ff060219 */ /* 0x000fce0000011604 */
.L_x_1296:
[----:B------:R-:W-:Y:S05]  /*12b90*/  BSYNC B0 ;  /* 0x0000000000007941 */ /* 0x000fea0003800000 */
.L_x_1294:
[----:B------:R-:W-:-:S05]  /*12ba0*/  IMAD R3, R6, R3, RZ ;  /* 0x0000000306037224 */ /* 0x000fca00078e02ff */
[----:B------:R-:W-:-:S07]  /*12bb0*/  VIMNMX R2, R2, R3, !PT ;  /* 0x0000000302027248 */ /* 0x000fce0007fe0100 */
.L_x_1293:
[----:B------:R-:W-:Y:S01]  /*12bc0*/  SHF.R.S32.HI R3, RZ, 0x1f, R2 ;  /* 0x0000001fff037819 */ /* 0x000fe20000011402 */
[----:B------:R-:W-:Y:S01]  /*12bd0*/  IMAD.MOV.U32 R5, RZ, RZ, RZ ;  /* 0x000000ffff057224 */ /* 0x000fe200078e00ff */
[----:B--2---:R-:W-:Y:S01]  /*12be0*/  SHF.R.U32.HI R4, RZ, 0x10, R7 ;  /* 0x00000010ff047819 */ /* 0x004fe20000011607 */
[----:B------:R-:W-:Y:S01]  /*12bf0*/  BSSY B0, `(.L_x_1297) ;  /* 0x0000029000007945 */ /* 0x000fe20003800000 */
[----:B------:R-:W-:Y:S01]  /*12c00*/  LEA.HI R3, R3, R2, RZ, 0x7 ;  /* 0x0000000203037211 */ /* 0x000fe200078f38ff */
[----:B01----:R-:W-:Y:S01]  /*12c10*/  IMAD.MOV.U32 R10, RZ, RZ, R5 ;  /* 0x000000ffff0a7224 */ /* 0x003fe200078e0005 */
[----:B------:R-:W-:Y:S02]  /*12c20*/  ISETP.NE.AND P0, PT, R4, RZ, PT ;  /* 0x000000ff0400720c */ /* 0x000fe40003f05270 */
[----:B------:R-:W-:Y:S02]  /*12c30*/  SHF.R.S32.HI R3, RZ, 0x7, R3 ;  /* 0x00000007ff037819 */ /* 0x000fe40000011403 */
[----:B------:R-:W-:-:S02]  /*12c40*/  LOP3.LUT R8, R7, 0xff, RZ, 0xc0, !PT ;  /* 0x000000ff07087812 */ /* 0x000fc400078ec0ff */
[----:B------:R-:W-:-:S04]  /*12c50*/  VIMNMX R9, RZ, R3, !PT ;  /* 0x00000003ff097248 */ /* 0x000fc80007fe0100 */
[----:B------:R-:W-:Y:S01]  /*12c60*/  ISETP.GT.AND P1, PT, R0, R9, PT ;  /* 0x000000090000720c */ /* 0x000fe20003f24270 */
[----:B------:R0:W-:Y:S02]  /*12c70*/  STL [R1+0x34], R9 ;  /* 0x0000340901007387 */ /* 0x0001e40000100800 */
[----:B------:R-:W1:Y:S02]  /*12c80*/  @!P0 LDC R4, c[0x0][0x9f0] ;  /* 0x00027c00ff048b82 */ /* 0x000e640000000800 */
[----:B------:R0:W-:Y:S04]  /*12c90*/  STL [R1+0x38], R5 ;  /* 0x0000380501007387 */ /* 0x0001e80000100800 */
[----:B------:R0:W-:Y:S04]  /*12ca0*/  STL [R1+0x50], R8 ;  /* 0x0000500801007387 */ /* 0x0001e80000100800 */
[----:B------:R-:W-:Y:S05]  /*12cb0*/  @!P1 BRA `(.L_x_1298) ;  /* 0x0000000000709947 */ /* 0x000fea0003800000 */
[-C--:B01----:R-:W-:Y:S02]  /*12cc0*/  IABS R5, R4.reuse ;  /* 0x0000000400057213 */ /* 0x083fe40000000000 */
[----:B------:R-:W-:Y:S02]  /*12cd0*/  IABS R7, R4 ;  /* 0x0000000400077213 */ /* 0x000fe40000000000 */
[----:B------:R-:W0:Y:S03]  /*12ce0*/  I2F.RP R2, R5 ;  /* 0x0000000500027306 */ /* 0x000e260000209400 */
[----:B------:R-:W-:-:S05]  /*12cf0*/  IMAD.MOV R7, RZ, RZ, -R7 ;  /* 0x000000ffff077224 */ /* 0x000fca00078e0a07 */
[----:B0-----:R-:W0:Y:S02]  /*12d00*/  MUFU.RCP R2, R2 ;  /* 0x0000000200027308 */ /* 0x001e240000001000 */
[----:B0-----:R-:W-:-:S06]  /*12d10*/  VIADD R2, R2, 0xffffffe ;  /* 0x0ffffffe02027836 */ /* 0x001fcc0000000000 */
[----:B------:R-:W0:Y:S02]  /*12d20*/  F2I.FTZ.U32.TRUNC.NTZ R3, R2 ;  /* 0x0000000200037305 */ /* 0x000e24000021f000 */
[----:B0-----:R-:W-:-:S04]  /*12d30*/  IMAD.MOV R2, RZ, RZ, -R3 ;  /* 0x000000ffff027224 */ /* 0x001fc800078e0a03 */
[----:B------:R-:W-:Y:S02]  /*12d40*/  IMAD R6, R2, R5, RZ ;  /* 0x0000000502067224 */ /* 0x000fe400078e02ff */
[----:B------:R-:W-:-:S04]  /*12d50*/  IMAD.MOV.U32 R2, RZ, RZ, RZ ;  /* 0x000000ffff027224 */ /* 0x000fc800078e00ff */
[----:B------:R-:W-:Y:S01]  /*12d60*/  IMAD.HI.U32 R6, R3, R6, R2 ;  /* 0x0000000603067227 */ /* 0x000fe200078e0002 */
[----:B------:R-:W-:-:S05]  /*12d70*/  IADD3 R3, R4, -0x1, R0 ;  /* 0xffffffff04037810 */ /* 0x000fca0007ffe000 */
[----:B------:R-:W-:-:S05]  /*12d80*/  IMAD.IADD R3, R3, 0x1, -R9 ;  /* 0x0000000103037824 */ /* 0x000fca00078e0a09 */
[----:B------:R-:W-:Y:S02]  /*12d90*/  IABS R2, R3 ;  /* 0x0000000300027213 */ /* 0x000fe40000000000 */
[----:B------:R-:W-:-:S03]  /*12da0*/  LOP3.LUT R3, R3, R4, RZ, 0x3c, !PT ;  /* 0x0000000403037212 */ /* 0x000fc600078e3cff */
        /* <DEDUP_REMOVED lines=13> */
.L_x_1298:
[----:B------:R-:W-:Y:S05]  /*12e80*/  BSYNC B0 ;  /* 0x0000000000007941 */ /* 0x000fea0003800000 */
.L_x_1297:
[----:B------:R-:W-:Y:S01]  /*12e90*/  IMAD.MOV.U32 R3, RZ, RZ, R10 ;  /* 0x000000ffff037224 */ /* 0x000fe200078e000a */
[----:B------:R-:W-:Y:S03]  /*12ea0*/  BSSY B7, `(.L_x_1299) ;  /* 0x00003cf000077945 */ /* 0x000fe60003800000 */
[----:B------:R-:W-:-:S05]  /*12eb0*/  IMAD R2, R8, R3, R9 ;  /* 0x0000000308027224 */ /* 0x000fca00078e0209 */
[----:B------:R-:W-:Y:S01]  /*12ec0*/  VIADDMNMX R0, R2, R3, R0, PT ;  /* 0x0000000302007246 */ /* 0x000fe20003800100 */
        /* <DEDUP_REMOVED lines=8> */
[----:B0-----:R-:W0:Y:S01]  /*12f50*/  S2R R5, SR_LANEID ;  /* 0x0000000000057919 */ /* 0x001e220000000000 */
[----:B------:R-:W-:Y:S01]  /*12f60*/  VOTEU.ANY UR4, UPT, PT ;  /* 0x0000000000047886 */ /* 0x000fe200038e0100 */
[----:B------:R-:W3:Y:S01]  /*12f70*/  LDC.64 R2, c[0x0][0xc60] ;  /* 0x00031800ff027b82 */ /* 0x000ee20000000a00 */
[----:B------:R-:W0:Y:S02]  /*12f80*/  FLO.U32 R0, UR4 ;  /* 0x0000000400007d00 */ /* 0x000e2400080e0000 */
[----:B0-----:R-:W-:-:S06]  /*12f90*/  ISETP.EQ.U32.AND P0, PT, R0, R5, PT ;  /* 0x000000050000720c */ /* 0x001fcc0003f02070 */
[----:B------:R-:W3:Y:S07]  /*12fa0*/  POPC R5, UR4 ;  /* 0x0000000400057d09 */ /* 0x000eee0008000000 */
[----:B---3--:R-:W3:Y:S01]  /*12fb0*/  @P0 ATOMG.E.ADD.STRONG.GPU PT, R3, desc[UR52][R2.64], R5 ;  /* 0x00000005020309a8 */ /* 0x008ee200081ee1f4 */
[----:B-1----:R-:W0:Y:S02]  /*12fc0*/  S2R R4, SR_LTMASK ;  /* 0x0000000000047919 */ /* 0x002e240000003900 */
[----:B0-----:R-:W-:-:S04]  /*12fd0*/  LOP3.LUT R4, R4, UR4, RZ, 0xc0, !PT ;  /* 0x0000000404047c12 */ /* 0x001fc8000f8ec0ff */
[----:B------:R-:W0:Y:S01]  /*12fe0*/  POPC R7, R4 ;  /* 0x0000000400077309 */ /* 0x000e220000000000 */
[----:B---3--:R-:W0:Y:S02]  /*12ff0*/  SHFL.IDX PT, R0, R3, R0, 0x1f ;  /* 0x00001f0003007589 */ /* 0x008e2400000e0000 */
[----:B0-----:R-:W-:-:S05]  /*13000*/  IADD3 R0, R0, UR37, R7 ;  /* 0x0000002500007c10 */ /* 0x001fca000fffe007 */
[----:B------:R4:W-:Y:S01]  /*13010*/  STL [R1], R0 ;  /* 0x0000000001007387 */ /* 0x0009e20000100800 */
[----:B------:R-:W-:Y:S05]  /*13020*/  BRA `(.L_x_1301) ;  /* 0x0000003800d87947 */ /* 0x000fea0003800000 */
.L_x_1300:
        /* <DEDUP_REMOVED lines=8> */
[----:B-1----:R-:W-:Y:S02]  /*130b0*/  IMAD.U32 R4, RZ, RZ, UR6 ;  /* 0x00000006ff047e24 */ /* 0x002fe4000f8e00ff */
[----:B------:R-:W1:Y:S01]  /*130c0*/  LDC.64 R2, c[0x4][R2] ;  /* 0x0100000002027b82 */ /* 0x000e620000000a00 */
[----:B0-----:R-:W-:Y:S02]  /*130d0*/  IMAD.U32 R5, RZ, RZ, UR7 ;  /* 0x00000007ff057e24 */ /* 0x001fe4000f8e00ff */
[----:B------:R-:W-:Y:S02]  /*130e0*/  IMAD.U32 R6, RZ, RZ, UR8 ;  /* 0x00000008ff067e24 */ /* 0x000fe4000f8e00ff */
[----:B------:R-:W-:-:S02]  /*130f0*/  IMAD.U32 R7, RZ, RZ, UR9 ;  /* 0x00000009ff077e24 */ /* 0x000fc4000f8e00ff */
[----:B--2---:R-:W-:Y:S02]  /*13100*/  IMAD.U32 R10, RZ, RZ, UR4 ;  /* 0x00000004ff0a7e24 */ /* 0x004fe4000f8e00ff */
[----:B------:R-:W-:Y:S02]  /*13110*/  IMAD.U32 R11, RZ, RZ, UR5 ;  /* 0x00000005ff0b7e24 */ /* 0x000fe4000f8e00ff */
[----:B------:R-:W-:Y:S02]  /*13120*/  IMAD.MOV.U32 R8, RZ, RZ, 0x70 ;  /* 0x00000070ff087424 */ /* 0x000fe400078e00ff */
[----:B------:R-:W-:Y:S02]  /*13130*/  IMAD.MOV.U32 R12, RZ, RZ, 0x1 ;  /* 0x00000001ff0c7424 */ /* 0x000fe400078e00ff */
[----:B------:R-:W-:-:S07]  /*13140*/  IMAD.MOV.U32 R13, RZ, RZ, RZ ;  /* 0x000000ffff0d7224 */ /* 0x000fce00078e00ff */
[----:B------:R-:W-:-:S07]  /*13150*/  LEPC R20, `(.L_x_1303) ;  /* 0x000000001014794e */ /* 0x000fce0000000000 */
[----:B-1----:R-:W-:Y:S05]  /*13160*/  CALL.ABS.NOINC R2 ;  /* 0x0000000002007343 */ /* 0x002fea0003c00000 */
.L_x_1303:
[----:B------:R-:W-:Y:S05]  /*13170*/  BSYNC B6 ;  /* 0x0000000000067941 */ /* 0x000fea0003800000 */
.L_x_1302:
        /* <DEDUP_REMOVED lines=9> */
[----:B-1----:R-:W-:Y:S02]  /*13210*/  IMAD.U32 R4, RZ, RZ, UR6 ;  /* 0x00000006ff047e24 */ /* 0x002fe4000f8e00ff */
[----:B0-----:R-:W-:Y:S02]  /*13220*/  IMAD.U32 R5, RZ, RZ, UR7 ;  /* 0x00000007ff057e24 */ /* 0x001fe4000f8e00ff */
[----:B------:R-:W-:Y:S02]  /*13230*/  IMAD.U32 R6, RZ, RZ, UR8 ;  /* 0x00000008ff067e24 */ /* 0x000fe4000f8e00ff */
[----:B------:R-:W-:-:S02]  /*13240*/  IMAD.U32 R7, RZ, RZ, UR9 ;  /* 0x00000009ff077e24 */ /* 0x000fc4000f8e00ff */
[----:B--2---:R-:W-:Y:S02]  /*13250*/  IMAD.U32 R10, RZ, RZ, UR4 ;  /* 0x00000004ff0a7e24 */ /* 0x004fe4000f8e00ff */
[----:B------:R-:W-:Y:S02]  /*13260*/  IMAD.U32 R11, RZ, RZ, UR5 ;  /* 0x00000005ff0b7e24 */ /* 0x000fe4000f8e00ff */
[----:B------:R-:W-:Y:S02]  /*13270*/  IMAD.MOV.U32 R8, RZ, RZ, 0x70 ;  /* 0x00000070ff087424 */ /* 0x000fe400078e00ff */
[----:B------:R-:W-:Y:S02]  /*13280*/  IMAD.MOV.U32 R12, RZ, RZ, 0x1 ;  /* 0x00000001ff0c7424 */ /* 0x000fe400078e00ff */
[----:B---3--:R-:W-:-:S07]  /*13290*/  IMAD.MOV.U32 R13, RZ, RZ, RZ ;  /* 0x000000ffff0d7224 */ /* 0x008fce00078e00ff */
[----:B------:R-:W-:-:S07]  /*132a0*/  LEPC R20, `(.L_x_1306) ;  /* 0x000000001014794e */ /* 0x000fce0000000000 */
[----:B----4-:R-:W-:Y:S05]  /*132b0*/  CALL.ABS.NOINC R2 ;  /* 0x0000000002007343 */ /* 0x010fea0003c00000 */
.L_x_1306:
        /* <DEDUP_REMOVED lines=15> */
.L_x_1305:
[----:B------:R-:W-:Y:S05]  /*133b0*/  BSYNC B6 ;  /* 0x0000000000067941 */ /* 0x000fea0003800000 */
.L_x_1304:
[----:B------:R-:W3:Y:S01]  /*133c0*/  LDL R0, [R1+0xc] ;  /* 0x00000c0001007983 */ /* 0x000ee20000100800 */
[----:B------:R-:W-:Y:S02]  /*133d0*/  ULDC.64 UR4, c[0x0][0x9f8] ;  /* 0x00027e0000047ab9 */ /* 0x000fe40000000a00 */
[----:B------:R-:W-:Y:S01]  /*133e0*/  ISETP.NE.U32.AND P0, PT, RZ, UR4, PT ;  /* 0x00000004ff007c0c */ /* 0x000fe2000bf05070 */
[----:B------:R-:W4:Y:S03]  /*133f0*/  LDL R17, [R1+0x30] ;  /* 0x0000300001117983 */ /* 0x000f260000100800 */
[----:B------:R-:W-:Y:S01]  /*13400*/  ISETP.NE.AND.EX P0, PT, RZ, UR5, PT, P0 ;  /* 0x00000005ff007c0c */ /* 0x000fe2000bf05300 */
[----:B------:R-:W-:-:S12]  /*13410*/  ULDC.64 UR4, c[0x0][0xa08] ;  /* 0x0002820000047ab9 */ /* 0x000fd80000000a00 */
[----:B------:R-:W5:Y:S01]  /*13420*/  @P0 LDC.64 R2, c[0x0][0x9f8] ;  /* 0x00027e00ff020b82 */ /* 0x000f620000000a00 */
[----:B---3--:R-:W-:Y:S02]  /*13430*/  IMAD.MOV.U32 R7, RZ, RZ, R0 ;  /* 0x000000ffff077224 */ /* 0x008fe400078e0000 */
[----:B-----5:R-:W-:-:S05]  /*13440*/  @P0 IMAD.WIDE R2, R0, 0x4, R2 ;  /* 0x0000000400020825 */ /* 0x020fca00078e0202 */
[----:B------:R3:W0:Y:S01]  /*13450*/  @P0 LDG.E R7, desc[UR52][R2.64] ;  /* 0x0000003402070981 */ /* 0x000622000c1e1900 */
[----:B----4-:R-:W-:Y:S01]  /*13460*/  VIADD R0, R17, 0xffffffff ;  /* 0xffffffff11007836 */ /* 0x010fe20000000000 */
[----:B---3--:R-:W3:Y:S02]  /*13470*/  LDC.64 R2, c[0x0][0x418] ;  /* 0x00010600ff027b82 */ /* 0x008ee40000000a00 */
[----:B---3--:R-:W-:Y:S01]  /*13480*/  LOP3.LUT P0, RZ, R2, UR4, RZ, 0xfc, !PT ;  /* 0x0000000402ff7c12 */ /* 0x008fe2000f80fcff */
[----:B------:R-:W-:-:S03]  /*13490*/  UMOV UR4, 0xffffffff ;  /* 0xffffffff00047882 */ /* 0x000fc60000000000 */
[----:B------:R-:W-:Y:S02]  /*134a0*/  LOP3.LUT P0, RZ, R3, UR5, RZ, 0xfc, P0 ;  /* 0x0000000503ff7c12 */ /* 0x000fe4000800fcff */
[----:B0-----:R-:W-:Y:S01]  /*134b0*/  SHF.R.S32.HI R8, RZ, 0x1f, R7 ;  /* 0x0000001fff087819 */ /* 0x001fe20000011407 */
[----:B------:R0:W-:Y:S01]  /*134c0*/  STL [R1+0x8], R7 ;  /* 0x0000080701007387 */ /* 0x0001e20000100800 */
[----:B------:R-:W-:-:S03]  /*134d0*/  SEL R17, R7, RZ, !P0 ;  /* 0x000000ff07117207 */ /* 0x000fc60004000000 */
[----:B------:R0:W-:Y:S01]  /*134e0*/  STL [R1+0x1c], R8 ;  /* 0x00001c0801007387 */ /* 0x0001e20000100800 */
[----:B------:R-:W-:Y:S05]  /*134f0*/  BRA.DIV UR4, `(.L_x_1307) ;  /* 0x0000004e04e07947 */ /* 0x000fea000b800000 */
[----:B-1----:R-:W1:Y:S02]  /*13500*/  S2R R4, SR_TID.X ;  /* 0x0000000000047919 */ /* 0x002e640000002100 */
[----:B-1----:R-:W-:-:S04]  /*13510*/  SHF.R.U32.HI R4, RZ, 0x5, R4 ;  /* 0x00000005ff047819 */ /* 0x002fc80000011604 */
[----:B------:R-:W-:-:S05]  /*13520*/  LOP3.LUT R4, R4, 0x3, RZ, 0xc0, !PT ;  /* 0x0000000304047812 */ /* 0x000fca00078ec0ff */
[----:B------:R1:W3:Y:S02]  /*13530*/  SHFL.IDX PT, R14, R4, RZ, 0x1f ;  /* 0x00001fff040e7589 */ /* 0x0002e400000e0000 */
.L_x_1410:
[----:B-1----:R-:W4:Y:S01]  /*13540*/  LDL.LU R4, [R1+0x18] ;  /* 0x0000180001047983 */ /* 0x002f220000300800 */
[----:B------:R-:W-:Y:S02]  /*13550*/  PLOP3.LUT P1, PT, PT, PT, PT, 0x8, 0x0 ;  /* 0x000000000000781c */ /* 0x000fe40003f2e170 */
[----:B---3--:R-:W-:Y:S01]  /*13560*/  ISETP.NE.AND P0, PT, R14, RZ, PT ;  /* 0x000000ff0e00720c */ /* 0x008fe20003f05270 */
[----:B------:R1:W-:Y:S01]  /*13570*/  STL [R1+0x4], R0 ;  /* 0x0000040001007387 */ /* 0x0003e20000100800 */
[----:B----4-:R-:W-:-:S09]  /*13580*/  LOP3.LUT R4, R4, 0xfffffffe, RZ, 0xc0, !PT ;  /* 0xfffffffe04047812 */ /* 0x010fd200078ec0ff */
[----:B------:R-:W-:-:S05]  /*13590*/  @P1 LOP3.LUT R4, R4, 0x1, RZ, 0xfc, !PT ;  /* 0x0000000104041812 */ /* 0x000fca00078efcff */
[----:B------:R1:W-:Y:S01]  /*135a0*/  STL [R1+0x18], R4 ;  /* 0x0000180401007387 */ /* 0x0003e20000100800 */
[----:B------:R-:W-:Y:S05]  /*135b0*/  @P0 BRA `(.L_x_1308) ;  /* 0x0000000400200947 */ /* 0x000fea0003800000 */
[----:B------:R-:W-:-:S03]  /*135c0*/  UMOV UR4, 0xffffffff ;  /* 0xffffffff00047882 */ /* 0x000fc60000000000 */
[----:B------:R-:W-:Y:S05]  /*135d0*/  BRA.DIV UR4, `(.L_x_1309) ;  /* 0x0000004e04dc7947 */ /* 0x000fea000b800000 */
[----:B------:R-:W-:-:S13]  /*135e0*/  ELECT P6, URZ, PT ;  /* 0x00000000003f782f */ /* 0x000fda00038c0000 */
.L_x_1413:
[----:B------:R-:W-:Y:S05]  /*135f0*/  @!P6 BRA `(.L_x_1308) ;  /* 0x000000040010e947 */ /* 0x000fea0003800000 */
[----:B------:R-:W-:-:S04]  /*13600*/  ISETP.NE.U32.AND P0, PT, R2, RZ, PT ;  /* 0x000000ff0200720c */ /* 0x000fc80003f05070 */
[----:B------:R-:W-:-:S13]  /*13610*/  ISETP.NE.AND.EX P0, PT, R3, RZ, PT, P0 ;  /* 0x000000ff0300720c */ /* 0x000fda0003f05300 */
[----:B------:R-:W-:Y:S05]  /*13620*/  @!P0 BRA `(.L_x_1310) ;  /* 0x0000000000508947 */ /* 0x000fea0003800000 */
[----:B------:R-:W3:Y:S01]  /*13630*/  LDC R6, c[0x0][0x43c] ;  /* 0x00010f00ff067b82 */ /* 0x000ee20000000800 */
[----:B------:R-:W-:Y:S01]  /*13640*/  IMAD.MOV.U32 R9, RZ, RZ, R0 ;  /* 0x000000ffff097224 */ /* 0x000fe200078e0000 */
[----:B------:R-:W-:-:S03]  /*13650*/  ULDC.64 UR4, c[0x0][0x428] ;  /* 0x00010a0000047ab9 */ /* 0x000fc60000000a00 */
[----:B-1----:R-:W-:Y:S01]  /*13660*/  IMAD.MOV.U32 R0, RZ, RZ, R9 ;  /* 0x000000ffff007224 */ /* 0x002fe200078e0009 */
[----:B---3--:R-:W-:-:S13]  /*13670*/  ISETP.NE.AND P0, PT, R6, 0x1, PT ;  /* 0x000000010600780c */ /* 0x008fda0003f05270 */
        /* <DEDUP_REMOVED lines=15> */
.L_x_1310:
[----:B---3--:R-:W3:Y:S01]  /*13770*/  LDL R2, [R1+0x10] ;  /* 0x0000100001027983 */ /* 0x008ee20000100800 */
[----:B-1----:R-:W-:Y:S01]  /*13780*/  IMAD R0, R19, 0x8, R18 ;  /* 0x0000000813007824 */ /* 0x002fe200078e0212 */
[----:B---3--:R-:W-:-:S04]  /*13790*/  SHF.L.U32 R2, R2, 0x1f, RZ ;  /* 0x0000001f02027819 */ /* 0x008fc800000006ff */
[----:B------:R-:W1:Y:S02]  /*137a0*/  SYNCS.PHASECHK.TRANS64.TRYWAIT P0, [R0+URZ+0x28840], R2 ;  /* 0x02884002000075a7 */ /* 0x000e64000800017f */
[----:B-1----:R-:W-:Y:S05]  /*137b0*/  @!P0 BRA `(.L_x_1311) ;  /* 0x0000004c00848947 */ /* 0x002fea0003800000 */
.L_x_1414:
[----:B------:R-:W3:Y:S02]  /*137c0*/  S2R R3, SR_TID.X ;  /* 0x0000000000037919 */ /* 0x000ee40000002100 */
[----:B---3--:R-:W-:-:S04]  /*137d0*/  LOP3.LUT R3, R3, 0x7f, RZ, 0xc0, !PT ;  /* 0x0000007f03037812 */ /* 0x008fc800078ec0ff */
[----:B------:R-:W-:-:S13]  /*137e0*/  ISETP.NE.AND P0, PT, R3, RZ, PT ;  /* 0x000000ff0300720c */ /* 0x000fda0003f05270 */
        /* <DEDUP_REMOVED lines=8> */
.L_x_1312:
[----:B------:R-:W3:Y:S04]  /*13870*/  LDL R4, [R1+0x4] ;  /* 0x0000040001047983 */ /* 0x000ee80000100800 */
[----:B------:R-:W4:Y:S04]  /*13880*/  LDL R3, [R1+0x14] ;  /* 0x0000140001037983 */ /* 0x000f280000100800 */
[----:B-1----:R-:W2:Y:S01]  /*13890*/  LDL.LU R2, [R1+0x18] ;  /* 0x0000180001027983 */ /* 0x002ea20000300800 */
        /* <DEDUP_REMOVED lines=18> */
[----:B------:R-:W-:Y:S01]  /*139c0*/  ULEA UR11, UR11, UR5, 0x7 ;  /* 0x000000050b0b7291 */ /* 0x000fe2000f8e383f */
[----:B------:R3:W-:Y:S01]  /*139d0*/  STL [R1+0x18], R2 ;  /* 0x0000180201007387 */ /* 0x0007e20000100800 */
[----:B------:R-:W-:-:S09]  /*139e0*/  UIADD3.X UR5, URZ, UR39, URZ, UP0, !UPT ;  /* 0x000000273f057290 */ /* 0x000fd200087fe43f */
[----:B------:R1:W-:Y:S02]  /*139f0*/  UTMALDG.4D [UR8], [UR4], desc[UR6] ;  /* 0x00000608040075b4 */ /* 0x0003e40008019000 */
[----:B-1----:R-:W-:Y:S01]  /*13a00*/  UMOV UR8, UR14 ;  /* 0x0000000e00087c82 */ /* 0x002fe20008000000 */
[----:B------:R-:W-:Y:S02]  /*13a10*/  UMOV UR10, UR15 ;  /* 0x0000000f000a7c82 */ /* 0x000fe40008000000 */
[----:B------:R3:W-:Y:S02]  /*13a20*/  UTMALDG.4D [UR8], [UR4], desc[UR6] ;  /* 0x00000608040075b4 */ /* 0x0007e40008019000 */
[----:B---3--:R-:W-:Y:S01]  /*13a30*/  NOP ;  /* 0x0000000000007918 */ /* 0x008fe20000000000 */
.L_x_1308:
[----:B------:R-:W1:Y:S01]  /*13a40*/  LDL.LU R3, [R1+0x3c] ;  /* 0x00003c0001037983 */ /* 0x000e620000300800 */
[----:B------:R-:W-:Y:S05]  /*13a50*/  WARPSYNC.ALL ;  /* 0x0000000000007948 */ /* 0x000fea0003800000 */
[----:B------:R-:W-:Y:S01]  /*13a60*/  ULDC.64 UR4, c[0x0][0x298] ;  /* 0x0000a60000047ab9 */ /* 0x000fe20000000a00 */
[----:B------:R-:W-:Y:S01]  /*13a70*/  BSSY B6, `(.L_x_1313) ;  /* 0x000001c000067945 */ /* 0x000fe20003800000 */
[----:B------:R-:W-:Y:S01]  /*13a80*/  BAR.SYNC.DEFER_BLOCKING 0x8, 0x180 ;  /* 0x0206000000007b1d */ /* 0x000fe20000010000 */
[----:B-1----:R-:W-:Y:S01]  /*13a90*/  SHF.R.S32.HI R0, RZ, 0x1f, R3 ;  /* 0x0000001fff007819 */ /* 0x002fe20000011403 */
[----:B------:R-:W-:-:S04]  /*13aa0*/  IMAD.WIDE.U32 R4, R3, UR4, RZ ;  /* 0x0000000403047c25 */ /* 0x000fc8000f8e00ff */
[----:B------:R-:W-:Y:S01]  /*13ab0*/  IMAD R2, R0, UR4, RZ ;  /* 0x0000000400027c24 */ /* 0x000fe2000f8e02ff */
[----:B------:R1:W-:Y:S01]  /*13ac0*/  STL.64 [R1+0x48], R4 ;  /* 0x0000480401007387 */ /* 0x0003e20000100a00 */
[----:B------:R-:W-:Y:S02]  /*13ad0*/  VIADD R0, R18, 0x10400 ;  /* 0x0001040012007836 */ /* 0x000fe40000000000 */
[----:B------:R-:W-:-:S03]  /*13ae0*/  IMAD R2, R3, UR5, R2 ;  /* 0x0000000503027c24 */ /* 0x000fc6000f8e0202 */
[----:B------:R-:W-:Y:S01]  /*13af0*/  LOP3.LUT P0, RZ, R0, 0x3ff, RZ, 0xc0, !PT ;  /* 0x000003ff00ff7812 */ /* 0x000fe2000780c0ff */
[----:B------:R-:W-:-:S05]  /*13b00*/  IMAD.IADD R0, R5, 0x1, R2 ;  /* 0x0000000105007824 */ /* 0x000fca00078e0202 */
[----:B------:R1:W-:Y:S07]  /*13b10*/  STL [R1+0x3c], R0 ;  /* 0x00003c0001007387 */ /* 0x0003ee0000100800 */
[----:B------:R-:W-:Y:S05]  /*13b20*/  @!P0 BRA `(.L_x_1314) ;  /* 0x0000000000408947 */ /* 0x000fea0003800000 */
[----:B------:R-:W-:Y:S01]  /*13b30*/  MOV R2, 0x0 ;  /* 0x0000000000027802 */ /* 0x000fe20000000f00 */
[----:B------:R-:W-:Y:S01]  /*13b40*/  ULDC.64 UR4, c[0x4][0xa0] ;  /* 0x0100280000047ab9 */ /* 0x000fe20000000a00 */
[----:B------:R-:W-:Y:S01]  /*13b50*/  ULDC.64 UR6, c[0x4][0xa8] ;  /* 0x01002a0000067ab9 */ /* 0x000fe20000000a00 */
[----:B------:R-:W-:Y:S01]  /*13b60*/  ULDC.64 UR8, c[0x4][0x20] ;  /* 0x0100080000087ab9 */ /* 0x000fe20000000a00 */
[----:B-1----:R-:W-:Y:S02]  /*13b70*/  IMAD.U32 R4, RZ, RZ, UR4 ;  /* 0x00000004ff047e24 */ /* 0x002fe4000f8e00ff */
[----:B------:R-:W1:Y:S01]  /*13b80*/  LDC.64 R2, c[0x4][R2] ;  /* 0x0100000002027b82 */ /* 0x000e620000000a00 */
[----:B------:R-:W-:Y:S02]  /*13b90*/  IMAD.U32 R5, RZ, RZ, UR5 ;  /* 0x00000005ff057e24 */ /* 0x000fe4000f8e00ff */
[----:B------:R-:W-:Y:S02]  /*13ba0*/  IMAD.U32 R6, RZ, RZ, UR6 ;  /* 0x00000006ff067e24 */ /* 0x000fe4000f8e00ff */
[----:B0-----:R-:W-:-:S02]  /*13bb0*/  IMAD.U32 R7, RZ, RZ, UR7 ;  /* 0x00000007ff077e24 */ /* 0x001fc4000f8e00ff */
[----:B--2---:R-:W-:Y:S02]  /*13bc0*/  IMAD.U32 R10, RZ, RZ, UR8 ;  /* 0x00000008ff0a7e24 */ /* 0x004fe4000f8e00ff */
[----:B------:R-:W-:Y:S02]  /*13bd0*/  IMAD.U32 R11, RZ, RZ, UR9 ;  /* 0x00000009ff0b7e24 */ /* 0x000fe4000f8e00ff */
[----:B------:R-:W-:Y:S02]  /*13be0*/  IMAD.MOV.U32 R8, RZ, RZ, 0x70 ;  /* 0x00000070ff087424 */ /* 0x000fe400078e00ff */
[----:B------:R-:W-:Y:S02]  /*13bf0*/  IMAD.MOV.U32 R12, RZ, RZ, 0x1 ;  /* 0x00000001ff0c7424 */ /* 0x000fe400078e00ff */
[----:B------:R-:W-:-:S07]  /*13c00*/  IMAD.MOV.U32 R13, RZ, RZ, RZ ;  /* 0x000000ffff0d7224 */ /* 0x000fce00078e00ff */
[----:B------:R-:W-:-:S07]  /*13c10*/  LEPC R20, `(.L_x_1314) ;  /* 0x000000001014794e */ /* 0x000fce0000000000 */
[----:B-1----:R-:W-:Y:S05]  /*13c20*/  CALL.ABS.NOINC R2 ;  /* 0x0000000002007343 */ /* 0x002fea0003c00000 */
.L_x_1314:
[----:B------:R-:W-:Y:S05]  /*13c30*/  BSYNC B6 ;  /* 0x0000000000067941 */ /* 0x000fea0003800000 */
.L_x_1313:
[----:B-1----:R-:W3:Y:S01]  /*13c40*/  LDL.LU R0, [R1+0x3c] ;  /* 0x00003c0001007983 */ /* 0x002ee20000300800 */
[----:B------:R-:W-:Y:S01]  /*13c50*/  ULDC.64 UR6, c[0x0][0xa00] ;  /* 0x0002800000067ab9 */ /* 0x000fe20000000a00 */
[----:B0-----:R-:W0:Y:S01]  /*13c60*/  LDC R7, c[0x0][0x448] ;  /* 0x00011200ff077b82 */ /* 0x001e220000000800 */
[----:B------:R-:W-:Y:S01]  /*13c70*/  ULDC.64 UR4, c[0x0][0x2d8] ;  /* 0x0000b60000047ab9 */ /* 0x000fe20000000a00 */
[----:B------:R-:W3:Y:S04]  /*13c80*/  LDL.LU.64 R2, [R1+0x48] ;  /* 0x0000480001027983 */ /* 0x000ee80000300a00 */
[----:B------:R-:W4:Y:S04]  /*13c90*/  LDL R5, [R1+0xc] ;  /* 0x00000c0001057983 */ /* 0x000f280000100800 */
[----:B------:R-:W2:Y:S01]  /*13ca0*/  LDL R8, [R1+0x28] ;  /* 0x0000280001087983 */ /* 0x000ea20000100800 */
[----:B------:R-:W-:-:S04]  /*13cb0*/  ISETP.NE.U32.AND P0, PT, RZ, UR6, PT ;  /* 0x00000006ff007c0c */ /* 0x000fc8000bf05070 */
[----:B------:R-:W-:Y:S01]  /*13cc0*/  ISETP.NE.AND.EX P0, PT, RZ, UR7, PT, P0 ;  /* 0x00000007ff007c0c */ /* 0x000fe2000bf05300 */
[----:B------:R-:W1:Y:S01]  /*13cd0*/  S2R R9, SR_TID.X ;  /* 0x0000000000097919 */ /* 0x000e620000002100 */
[----:B------:R-:W-:Y:S01]  /*13ce0*/  ULDC.64 UR6, c[0x0][0x280] ;  /* 0x0000a00000067ab9 */ /* 0x000fe20000000a00 */
[----:B-1----:R-:W-:Y:S02]  /*13cf0*/  IMAD.SHL.U32 R9, R9, 0x10, RZ ;  /* 0x0000001009097824 */ /* 0x002fe400078e00ff */
[----:B---3--:R-:W-:Y:S01]  /*13d00*/  IMAD.MOV.U32 R3, RZ, RZ, R0 ;  /* 0x000000ffff037224 */ /* 0x008fe200078e0000 */
[----:B----4-:R-:W-:-:S04]  /*13d10*/  SHF.R.S32.HI R0, RZ, 0x1f, R5 ;  /* 0x0000001fff007819 */ /* 0x010fc80000011405 */
[----:B------:R-:W-:Y:S02]  /*13d20*/  SEL R4, R0, RZ, !P0 ;  /* 0x000000ff00047207 */ /* 0x000fe40004000000 */
[----:B------:R-:W-:Y:S02]  /*13d30*/  SEL R0, R5, RZ, !P0 ;  /* 0x000000ff05007207 */ /* 0x000fe40004000000 */
[----:B------:R-:W1:Y:S01]  /*13d40*/  S2R R5, SR_TID.X ;  /* 0x0000000000057919 */ /* 0x000e620000002100 */
[----:B0-----:R-:W-:Y:S01]  /*13d50*/  ISETP.NE.AND P0, PT, R7, 0x1, PT ;  /* 0x000000010700780c */ /* 0x001fe20003f05270 */
[----:B------:R-:W-:-:S04]  /*13d60*/  IMAD.WIDE.U32 R2, R16, UR4, R2 ;  /* 0x0000000410027c25 */ /* 0x000fc8000f8e0002 */
[----:B------:R-:W-:Y:S01]  /*13d70*/  IMAD R3, R16, UR5, R3 ;  /* 0x0000000510037c24 */ /* 0x000fe2000f8e0203 */
[----:B------:R-:W-:Y:S02]  /*13d80*/  ULDC.64 UR4, c[0x0][0x2e0] ;  /* 0x0000b80000047ab9 */ /* 0x000fe40000000a00 */
[----:B------:R-:W-:-:S05]  /*13d90*/  IMAD R4, R4, UR4, RZ ;  /* 0x0000000404047c24 */ /* 0x000fca000f8e02ff */
[----:B------:R-:W0:Y:S01]  /*13da0*/  @P0 LDC R6, c[0x0][0x450] ;  /* 0x00011400ff060b82 */ /* 0x000e220000000800 */
[----:B-1----:R-:W-:-:S04]  /*13db0*/  LOP3.LUT R5, R5, 0x7f, RZ, 0xc0, !PT ;  /* 0x0000007f05057812 */ /* 0x002fc800078ec0ff */
[----:B------:R-:W-:-:S04]  /*13dc0*/  SHF.R.U32.HI R5, RZ, 0x3, R5 ;  /* 0x00000003ff057819 */ /* 0x000fc80000011605 */
[----:B------:R-:W-:Y:S02]  /*13dd0*/  LOP3.LUT R9, R5, 0x70, R9, 0xf8, !PT ;  /* 0x0000007005097812 */ /* 0x000fe400078ef809 */
[----:B------:R-:W1:Y:S01]  /*13de0*/  @P0 LDC R5, c[0x0][0x44c] ;  /* 0x00011300ff050b82 */ /* 0x000e620000000800 */
[----:B------:R-:W-:-:S04]  /*13df0*/  IMAD.WIDE.U32 R2, R0, UR4, R2 ;  /* 0x0000000400027c25 */ /* 0x000fc8000f8e0002 */
[----:B------:R-:W-:Y:S01]  /*13e00*/  IMAD R0, R0, UR5, R4 ;  /* 0x0000000500007c24 */ /* 0x000fe2000f8e0204 */
[----:B------:R-:W-:Y:S01]  /*13e10*/  ULDC.64 UR4, c[0x0][0x2d0] ;  /* 0x0000b40000047ab9 */ /* 0x000fe20000000a00 */
[----:B--2---:R-:W-:Y:S02]  /*13e20*/  IMAD.IADD R4, R9, 0x1, R8 ;  /* 0x0000000109047824 */ /* 0x004fe400078e0208 */
[----:B------:R-:W2:Y:S01]  /*13e30*/  S2R R9, SR_TID.X ;  /* 0x0000000000097919 */ /* 0x000ea20000002100 */
[----:B------:R-:W-:Y:S02]  /*13e40*/  IMAD.IADD R3, R3, 0x1, R0 ;  /* 0x0000000103037824 */ /* 0x000fe400078e0200 */
[----:B------:R-:W-:Y:S02]  /*13e50*/  IMAD.MOV.U32 R0, RZ, RZ, R4 ;  /* 0x000000ffff007224 */ /* 0x000fe400078e0004 */
[----:B-1----:R-:W-:-:S05]  /*13e60*/  @P0 IMAD.HI.U32 R5, R4, R5, RZ ;  /* 0x0000000504050227 */ /* 0x002fca00078e00ff */
[----:B0-----:R-:W-:-:S05]  /*13e70*/  @P0 SHF.R.U32.HI R0, RZ, R6, R5 ;  /* 0x00000006ff000219 */ /* 0x001fca0000011605 */
[----:B------:R-:W-:-:S04]  /*13e80*/  IMAD.MOV R5, RZ, RZ, -R0 ;  /* 0x000000ffff057224 */ /* 0x000fc800078e0a00 */
[----:B------:R-:W-:Y:S01]  /*13e90*/  IMAD R4, R7, R5, R4 ;  /* 0x0000000507047224 */ /* 0x000fe200078e0204 */
[----:B------:R-:W-:Y:S01]  /*13ea0*/  SHF.R.S32.HI R5, RZ, 0x1f, R0 ;  /* 0x0000001fff057819 */ /* 0x000fe20000011400 */
[----:B------:R-:W-:-:S04]  /*13eb0*/  IMAD.WIDE.U32 R2, R0, UR4, R2 ;  /* 0x0000000400027c25 */ /* 0x000fc8000f8e0002 */
[----:B------:R-:W-:Y:S02]  /*13ec0*/  IMAD R5, R5, UR4, RZ ;  /* 0x0000000405057c24 */ /* 0x000fe4000f8e02ff */
[----:B--2---:R-:W-:Y:S02]  /*13ed0*/  IMAD.SHL.U32 R9, R9, 0x8, RZ ;  /* 0x0000000809097824 */ /* 0x004fe400078e00ff */
[----:B------:R-:W-:Y:S01]  /*13ee0*/  IMAD R0, R0, UR5, R5 ;  /* 0x0000000500007c24 */ /* 0x000fe2000f8e0205 */
[----:B------:R-:W-:Y:S02]  /*13ef0*/  ULDC.64 UR4, c[0x0][0x2c8] ;  /* 0x0000b20000047ab9 */ /* 0x000fe40000000a00 */
[----:B------:R-:W-:Y:S01]  /*13f00*/  LOP3.LUT R9, R9, 0x38, RZ, 0xc0, !PT ;  /* 0x0000003809097812 */ /* 0x000fe200078ec0ff */
[----:B------:R-:W-:Y:S01]  /*13f10*/  IMAD.IADD R3, R3, 0x1, R0 ;  /* 0x0000000103037824 */ /* 0x000fe200078e0200 */
[----:B------:R-:W-:Y:S02]  /*13f20*/  SHF.R.S32.HI R0, RZ, 0x1f, R4 ;  /* 0x0000001fff007819 */ /* 0x000fe40000011404 */
[----:B------:R-:W-:Y:S01]  /*13f30*/  LOP3.LUT R9, R9, 0x40, RZ, 0xfc, !PT ;  /* 0x0000004009097812 */ /* 0x000fe200078efcff */
        /* <DEDUP_REMOVED lines=15> */
[----:B------:R-:W0:Y:S01]  /*14030*/  S2R R6, SR_TID.X ;  /* 0x0000000000067919 */ /* 0x000e220000002100 */
[----:B------:R-:W2:Y:S01]  /*14040*/  LDL.LU R11, [R1+0x28] ;  /* 0x00002800010b7983 */ /* 0x000ea20000300800 */
[----:B0-----:R-:W-:-:S04]  /*14050*/  LOP3.LUT R6, R6, 0x7f, RZ, 0xc0, !PT ;  /* 0x0000007f06067812 */ /* 0x001fc800078ec0ff */
[----:B------:R-:W-:Y:S02]  /*14060*/  SHF.R.U32.HI R8, RZ, 0x3, R6 ;  /* 0x00000003ff087819 */ /* 0x000fe40000011606 */
[----:B------:R-:W3:Y:S03]  /*14070*/  LDL.LU R6, [R1+0x2c] ;  /* 0x00002c0001067983 */ /* 0x000ee60000300800 */
[----:B--2---:R-:W-:-:S04]  /*14080*/  IMAD.IADD R0, R8, 0x1, R11 ;  /* 0x0000000108007824 */ /* 0x004fc800078e020b */
[----:B------:R-:W-:Y:S02]  /*14090*/  VIADD R5, R0, 0x10 ;  /* 0x0000001000057836 */ /* 0x000fe40000000000 */
[----:B---3--:R-:W-:Y:S02]  /*140a0*/  IMAD R2, R6, R7, RZ ;  /* 0x0000000706027224 */ /* 0x008fe400078e02ff */
[----:B------:R-:W0:Y:S04]  /*140b0*/  SHFL.IDX PT, R7, R4, RZ, 0x181f ;  /* 0x00181fff04077589 */ /* 0x000e2800000e0000 */
[----:B------:R-:W1:Y:S01]  /*140c0*/  SHFL.IDX PT, R6, R3, RZ, 0x181f ;  /* 0x00181fff03067589 */ /* 0x000e6200000e0000 */
[-C--:B------:R-:W-:Y:S02]  /*140d0*/  ISETP.GE.AND P4, PT, R0, R2.reuse, PT ;  /* 0x000000020000720c */ /* 0x080fe40003f86270 */
[----:B------:R-:W-:-:S02]  /*140e0*/  ISETP.GE.AND P2, PT, R5, R2, PT ;  /* 0x000000020500720c */ /* 0x000fc40003f46270 */
[----:B------:R-:W2:Y:S04]  /*140f0*/  SHFL.IDX PT, R5, R4, 0x1, 0x181f ;  /* 0x00381f0004057f89 */ /* 0x000ea800000e0000 */
[----:B------:R-:W3:Y:S05]  /*14100*/  SHFL.IDX PT, R8, R3, 0x1, 0x181f ;  /* 0x00381f0003087f89 */ /* 0x000eea00000e0000 */
[----:B0-----:R-:W-:-:S05]  /*14110*/  @!P4 LEA R7, P3, R10, R7, 0x1 ;  /* 0x000000070a07c211 */ /* 0x001fca00078608ff */
[----:B-1----:R-:W-:-:S05]  /*14120*/  @!P4 IMAD.X R6, RZ, RZ, R6, P3 ;  /* 0x000000ffff06c224 */ /* 0x002fca00018e0606 */
[----:B------:R-:W-:-:S04]  /*14130*/  @!P4 LOP3.LUT R7, R7, R6, RZ, 0x3c, !PT ;  /* 0x000000060707c212 */ /* 0x000fc800078e3cff */
[----:B------:R-:W-:-:S04]  /*14140*/  @!P4 LOP3.LUT R6, R7, R6, RZ, 0x3c, !PT ;  /* 0x000000060706c212 */ /* 0x000fc800078e3cff */
[----:B------:R-:W-:-:S05]  /*14150*/  @!P4 LOP3.LUT R7, R7, R6, RZ, 0x3c, !PT ;  /* 0x000000060707c212 */ /* 0x000fca00078e3cff */
[----:B-----5:R-:W-:Y:S04]  /*14160*/  @!P4 LDGSTS.E.BYPASS.LTC128B.128 [R9+0x10400], desc[UR52][R6.64], !P0 ;  /* 0x104000000609cfae */ /* 0x020fe8000c101d74 */
[----:B------:R2:W-:Y:S02]  /*14170*/  @!P4 LDGSTS.E.BYPASS.LTC128B.128 [R9+0x14400], desc[UR52][R6.64+0x80], !P1 ;  /* 0x144000800609cfae */ /* 0x0005e4000c901d74 */
[----:B--2---:R-:W-:-:S05]  /*14180*/  @!P2 LEA R7, P3, R10, R5, 0x1 ;  /* 0x000000050a07a211 */ /* 0x004fca00078608ff */
[----:B---3--:R-:W-:-:S05]  /*14190*/  @!P2 IMAD.X R6, RZ, RZ, R8, P3 ;  /* 0x000000ffff06a224 */ /* 0x008fca00018e0608 */
[----:B------:R-:W-:-:S04]  /*141a0*/  @!P2 LOP3.LUT R7, R7, R6, RZ, 0x3c, !PT ;  /* 0x000000060707a212 */ /* 0x000fc800078e3cff */
[----:B------:R-:W-:Y:S01]  /*141b0*/  @!P2 LOP3.LUT R6, R7, R6, RZ, 0x3c, !PT ;  /* 0x000000060706a212 */ /* 0x000fe200078e3cff */
[----:B------:R-:W-:-:S03]  /*141c0*/  VIADD R5, R0, 0x20 ;  /* 0x0000002000057836 */ /* 0x000fc60000000000 */
        /* <DEDUP_REMOVED lines=54> */
.L_x_1431:
[----:B------:R-:W-:Y:S01]  /*14530*/  VIADD R0, R0, 0x70 ;  /* 0x0000007000007836 */ /* 0x000fe20000000000 */
[----:B------:R-:W-:Y:S04]  /*14540*/  BSSY B0, `(.L_x_1316) ;  /* 0x000000a000007945 */ /* 0x000fe80003800000 */
[----:B------:R-:W-:-:S13]  /*14550*/  ISETP.GE.AND P2, PT, R0, R2, PT ;  /* 0x000000020000720c */ /* 0x000fda0003f46270 */
[----:B------:R-:W-:Y:S05]  /*14560*/  @P2 BRA `(.L_x_1317) ;  /* 0x00000000001c2947 */ /* 0x000fea0003800000 */
[----:B--2---:R-:W-:-:S05]  /*14570*/  LEA R2, P2, R10, R3, 0x1 ;  /* 0x000000030a027211 */ /* 0x004fca00078408ff */
[----:B01----:R-:W-:-:S05]  /*14580*/  IMAD.X R3, RZ, RZ, R5, P2 ;  /* 0x000000ffff037224 */ /* 0x003fca00010e0605 */
[----:B------:R-:W-:Y:S01]  /*14590*/  @!PT LDS RZ, [RZ] ;  /* 0x00000000fffff984 */ /* 0x000fe20000000800 */
[----:B------:R-:W-:Y:S01]  /*145a0*/  @!PT LDS RZ, [RZ] ;  /* 0x00000000fffff984 */ /* 0x000fe20000000800 */
[----:B------:R-:W-:Y:S01]  /*145b0*/  @!PT LDS RZ, [RZ] ;  /* 0x00000000fffff984 */ /* 0x000fe20000000800 */
[----:B------:R3:W-:Y:S04]  /*145c0*/  LDGSTS.E.BYPASS.LTC128B.128 [R9+0x13c00], desc[UR52][R2.64], !P0 ;  /* 0x13c0000002097fae */ /* 0x0007e8000c101d74 */
[----:B------:R3:W-:Y:S02]  /*145d0*/  LDGSTS.E.BYPASS.LTC128B.128 [R9+0x17c00], desc[UR52][R2.64+0x80], !P1 ;  /* 0x17c0008002097fae */ /* 0x0007e4000c901d74 */
.L_x_1317:
[----:B------:R-:W-:Y:S05]  /*145e0*/  BSYNC B0 ;  /* 0x0000000000007941 */ /* 0x000fea0003800000 */
.L_x_1316:
[----:B------:R-:W-:Y:S01]  /*145f0*/  NOP ;  /* 0x0000000000007918 */ /* 0x000fe20000000000 */
[----:B------:R-:W-:Y:S01]  /*14600*/  PLOP3.LUT P0, PT, PT, PT, PT, 0x80, 0x0 ;  /* 0x000000000000781c */ /* 0x000fe20003f0f070 */
[----:B0-----:R-:W-:-:S12]  /*14610*/  VIADD R6, R18, 0x28800 ;  /* 0x0002880012067836 */ /* 0x001fd80000000000 */
.L_x_1318:
        /* <DEDUP_REMOVED lines=18> */
.L_x_1432:
[----:B------:R-:W-:Y:S05]  /*14740*/  BSYNC B0 ;  /* 0x0000000000007941 */ /* 0x000fea0003800000 */
.L_x_1319:
[----:B------:R-:W0:Y:S04]  /*14750*/  LDL R2, [R1+0x30] ;  /* 0x0000300001027983 */ /* 0x000e280000100800 */
[----:B------:R-:W3:Y:S01]  /*14760*/  LDL R4, [R1+0x20] ;  /* 0x0000200001047983 */ /* 0x000ee20000100800 */
[----:B------:R-:W-:Y:S01]  /*14770*/  BSSY B0, `(.L_x_1321) ;  /* 0x00001eb000007945 */ /* 0x000fe20003800000 */
[----:B0-----:R-:W-:-:S05]  /*14780*/  VIADD R0, R2, 0xfffffffe ;  /* 0xfffffffe02007836 */ /* 0x001fca0000000000 */
[----:B---3--:R-:W-:-:S13]  /*14790*/  ISETP.GE.AND P0, PT, R0, R4, PT ;  /* 0x000000040000720c */ /* 0x008fda0003f06270 */
[----:B------:R-:W-:Y:S05]  /*147a0*/  @!P0 BRA `(.L_x_1322) ;  /* 0x0000001c009c8947 */ /* 0x000fea0003800000 */
[----:B------:R-:W3:Y:S04]  /*147b0*/  LDL.LU R2, [R1+0x50] ;  /* 0x0000500001027983 */ /* 0x000ee80000300800 */
[----:B------:R-:W4:Y:S04]  /*147c0*/  LDL.LU R8, [R1+0x38] ;  /* 0x0000380001087983 */ /* 0x000f280000300800 */
[----:B--2---:R-:W2:Y:S04]  /*147d0*/  LDL.LU R3, [R1+0x54] ;  /* 0x0000540001037983 */ /* 0x004ea80000300800 */
[----:B------:R-:W5:Y:S04]  /*147e0*/  LDL.LU R7, [R1+0x34] ;  /* 0x0000340001077983 */ /* 0x000f680000300800 */
[----:B-1----:R-:W5:Y:S01]  /*147f0*/  LDL.LU R5, [R1+0x58] ;  /* 0x0000580001057983 */ /* 0x002f620000300800 */
[----:B------:R-:W-:Y:S01]  /*14800*/  LOP3.LUT R11, RZ, R4, RZ, 0x33, !PT ;  /* 0x00000004ff0b7212 */ /* 0x000fe200078e33ff */
[----:B------:R-:W-:Y:S01]  /*14810*/  BSSY B2, `(.L_x_1323) ;  /* 0x00000aa000027945 */ /* 0x000fe20003800000 */
[----:B---3--:R-:W-:-:S04]  /*14820*/  VIADD R2, R2, 0x1 ;  /* 0x0000000102027836 */ /* 0x008fc80000000000 */
[----:B----4-:R-:W-:Y:S01]  /*14830*/  IMAD R2, R2, R8, RZ ;  /* 0x0000000802027224 */ /* 0x010fe200078e02ff */
[----:B--2---:R-:W-:-:S04]  /*14840*/  LOP3.LUT R3, RZ, R3, RZ, 0x33, !PT ;  /* 0x00000003ff037212 */ /* 0x004fc800078e33ff */
[----:B------:R-:W-:-:S04]  /*14850*/  LOP3.LUT R2, RZ, R2, RZ, 0x33, !PT ;  /* 0x00000002ff027212 */ /* 0x000fc800078e33ff */
[----:B-----5:R-:W-:Y:S02]  /*14860*/  VIADDMNMX R2, R2, -R7, R3, !PT ;  /* 0x8000000702027246 */ /* 0x020fe40007800103 */
[----:B------:R-:W-:-:S04]  /*14870*/  LOP3.LUT R7, RZ, R5, RZ, 0x33, !PT ;  /* 0x00000005ff077212 */ /* 0x000fc800078e33ff */
[----:B------:R-:W-:-:S04]  /*14880*/  VIMNMX R7, R2, R7, !PT ;  /* 0x0000000702077248 */ /* 0x000fc80007fe0100 */
[----:B------:R-:W-:Y:S02]  /*14890*/  VIADDMNMX R11, R7, 0x2, R11, !PT ;  /* 0x00000002070b7846 */ /* 0x000fe4000780010b */
[----:B------:R-:W-:-:S05]  /*148a0*/  LOP3.LUT R2, RZ, R7, RZ, 0x33, !PT ;  /* 0x00000007ff027212 */ /* 0x000fca00078e33ff */
        /* <DEDUP_REMOVED lines=38> */
.L_x_1327:
[----:B------:R-:W-:Y:S01]  /*14b10*/  IMAD R3, R8, 0x8, R18 ;  /* 0x0000000808037824 */ /* 0x000fe200078e0212 */
[----:B------:R-:W-:Y:S01]  /*14b20*/  SHF.L.U32 R2, R10, 0x1f, RZ ;  /* 0x0000001f0a027819 */ /* 0x000fe200000006ff */
[----:B------:R-:W-:Y:S03]  /*14b30*/  BSSY B3, `(.L_x_1328) ;  /* 0x0000003000037945 */ /* 0x000fe60003800000 */
[----:B------:R-:W1:Y:S02]  /*14b40*/  SYNCS.PHASECHK.TRANS64.TRYWAIT P0, [R3+URZ+0x28840], R2 ;  /* 0x02884002030075a7 */ /* 0x000e64000800017f */
[----:B-1----:R-:W-:Y:S05]  /*14b50*/  @!P0 BRA `(.L_x_1329) ;  /* 0x0000004400808947 */ /* 0x002fea0003800000 */
.L_x_1433:
[----:B------:R-:W-:Y:S05]  /*14b60*/  BSYNC B3 ;  /* 0x0000000000037941 */ /* 0x000fea0003800000 */
.L_x_1328:
        /* <DEDUP_REMOVED lines=12> */
.L_x_1331:
[----:B------:R-:W-:Y:S05]  /*14c30*/  BSYNC B3 ;  /* 0x0000000000037941 */ /* 0x000fea0003800000 */
.L_x_1330:
        /* <DEDUP_REMOVED lines=12> */
.L_x_1332:
        /* <DEDUP_REMOVED lines=16> */
.L_x_1333:
        /* <DEDUP_REMOVED lines=16> */
.L_x_1434:
[----:B------:R-:W-:Y:S05]  /*14f00*/  BSYNC B3 ;  /* 0x0000000000037941 */ /* 0x000fea0003800000 */
.L_x_1334:
        /* <DEDUP_REMOVED lines=12> */
.L_x_1337:
[----:B------:R-:W-:Y:S05]  /*14fd0*/  BSYNC B3 ;  /* 0x0000000000037941 */ /* 0x000fea0003800000 */
.L_x_1336:
        /* <DEDUP_REMOVED lines=13> */
.L_x_1338:
        /* <DEDUP_REMOVED lines=15> */
.L_x_1339:
        /* <DEDUP_REMOVED lines=12> */
.L_x_1326:
[----:B------:R-:W-:Y:S05]  /*15260*/  BSYNC B1 ;  /* 0x0000000000017941 */ /* 0x000fea0003800000 */
.L_x_1325:
[----:B0-----:R-:W2:Y:S01]  /*15270*/  LDL.LU R0, [R1+0x30] ;  /* 0x0000300001007983 */ /* 0x001ea20000300800 */
[----:B------:R-:W-:-:S03]  /*15280*/  IMAD.MOV.U32 R19, RZ, RZ, R8 ;  /* 0x000000ffff137224 */ /* 0x000fc600078e0008 */
[----:B------:R0:W-:Y:S02]  /*15290*/  STL [R1+0x10], R10 ;  /* 0x0000100a01007387 */ /* 0x0001e40000100800 */
[----:B0-2---:R-:W-:-:S07]  /*152a0*/  VIADD R0, R0, 0xfffffffd ;  /* 0xfffffffd00007836 */ /* 0x005fce0000000000 */
.L_x_1324:
[----:B------:R-:W-:Y:S05]  /*152b0*/  BSYNC B2 ;  /* 0x0000000000027941 */ /* 0x000fea0003800000 */
.L_x_1323:
[----:B------:R-:W-:-:S05]  /*152c0*/  VIADD R11, R11, 0xfffffffe ;  /* 0xfffffffe0b0b7836 */ /* 0x000fca0000000000 */
[----:B------:R-:W-:-:S13]  /*152d0*/  ISETP.NE.AND P0, PT, R11, R7, PT ;  /* 0x000000070b00720c */ /* 0x000fda0003f05270 */
[----:B------:R-:W-:Y:S05]  /*152e0*/  @!P0 BRA `(.L_x_1322) ;  /* 0x0000001000cc8947 */ /* 0x000fea0003800000 */
[----:B------:R-:W-:-:S07]  /*152f0*/  IMAD.MOV.U32 R9, RZ, RZ, R17 ;  /* 0x000000ffff097224 */ /* 0x000fce00078e0011 */
.L_x_1370:
        /* <DEDUP_REMOVED lines=35> */
.L_x_1342:
[----:B------:R-:W-:Y:S01]  /*15530*/  IMAD R3, R4, 0x8, R18 ;  /* 0x0000000804037824 */ /* 0x000fe200078e0212 */
[----:B------:R-:W-:Y:S01]  /*15540*/  SHF.L.U32 R2, R5, 0x1f, RZ ;  /* 0x0000001f05027819 */ /* 0x000fe200000006ff */
[----:B------:R-:W-:Y:S03]  /*15550*/  BSSY B2, `(.L_x_1343) ;  /* 0x0000003000027945 */ /* 0x000fe60003800000 */
[----:B------:R-:W1:Y:S02]  /*15560*/  SYNCS.PHASECHK.TRANS64.TRYWAIT P0, [R3+URZ+0x28840], R2 ;  /* 0x02884002030075a7 */ /* 0x000e64000800017f */
[----:B-1----:R-:W-:Y:S05]  /*15570*/  @!P0 BRA `(.L_x_1344) ;  /* 0x0000003c00208947 */ /* 0x002fea0003800000 */
.L_x_1435:
[----:B------:R-:W-:Y:S05]  /*15580*/  BSYNC B2 ;  /* 0x0000000000027941 */ /* 0x000fea0003800000 */
.L_x_1343:
        /* <DEDUP_REMOVED lines=12> */
.L_x_1346:
[----:B------:R-:W-:Y:S05]  /*15650*/  BSYNC B2 ;  /* 0x0000000000027941 */ /* 0x000fea0003800000 */
.L_x_1345:
        /* <DEDUP_REMOVED lines=12> */
.L_x_1347:
        /* <DEDUP_REMOVED lines=16> */
.L_x_1348:
        /* <DEDUP_REMOVED lines=16> */
.L_x_1436:
[----:B------:R-:W-:Y:S05]  /*15920*/  BSYNC B2 ;  /* 0x0000000000027941 */ /* 0x000fea0003800000 */
.L_x_1349:
        /* <DEDUP_REMOVED lines=11> */
.L_x_1352:
[----:B------:R-:W-:Y:S05]  /*159e0*/  BSYNC B2 ;  /* 0x0000000000027941 */ /* 0x000fea0003800000 */
.L_x_1351:
        /* <DEDUP_REMOVED lines=12> */
.L_x_1353:
        /* <DEDUP_REMOVED lines=15> */
.L_x_1354:
        /* <DEDUP_REMOVED lines=12> */
.L_x_1341:
[----:B------:R-:W-:Y:S05]  /*15c60*/  BSYNC B1 ;  /* 0x0000000000017941 */ /* 0x000fea0003800000 */
.L_x_1340:
        /* <DEDUP_REMOVED lines=35> */
.L_x_1357:
[----:B------:R-:W-:Y:S01]  /*15ea0*/  IMAD R2, R19, 0x8, R18 ;  /* 0x0000000813027824 */ /* 0x000fe200078e0212 */
[----:B------:R-:W-:Y:S01]  /*15eb0*/  SHF.L.U32 R3, R12, 0x1f, RZ ;  /* 0x0000001f0c037819 */ /* 0x000fe200000006ff */
[----:B------:R-:W-:Y:S03]  /*15ec0*/  BSSY B2, `(.L_x_1358) ;  /* 0x0000003000027945 */ /* 0x000fe60003800000 */
[----:B------:R-:W2:Y:S02]  /*15ed0*/  SYNCS.PHASECHK.TRANS64.TRYWAIT P0, [R2+URZ+0x28840], R3 ;  /* 0x02884003020075a7 */ /* 0x000ea4000800017f */
[----:B--2---:R-:W-:Y:S05]  /*15ee0*/  @!P0 BRA `(.L_x_1359) ;  /* 0x0000003000ec8947 */ /* 0x004fea0003800000 */
.L_x_1437:
[----:B------:R-:W-:Y:S05]  /*15ef0*/  BSYNC B2 ;  /* 0x0000000000027941 */ /* 0x000fea0003800000 */
.L_x_1358:
        /* <DEDUP_REMOVED lines=12> */
.L_x_1361:
[----:B------:R-:W-:Y:S05]  /*15fc0*/  BSYNC B2 ;  /* 0x0000000000027941 */ /* 0x000fea0003800000 */
.L_x_1360:
        /* <DEDUP_REMOVED lines=13> */
.L_x_1362:
        /* <DEDUP_REMOVED lines=16> */
.L_x_1363:
        /* <DEDUP_REMOVED lines=15> */
.L_x_1438:
[----:B------:R-:W-:Y:S05]  /*16290*/  BSYNC B2 ;  /* 0x0000000000027941 */ /* 0x000fea0003800000 */
.L_x_1364:
[----:B------:R-:W-:Y:S01]  /*162a0*/  BSSY B2, `(.L_x_1366) ;  /* 0x000000b000027945 */ /* 0x000fe20003800000 */
[----:B------:R-:W-:Y:S02]  /*162b0*/  IMAD.MOV.U32 R10, RZ, RZ, 0x0 ;  /* 0x00000000ff0a7424 */ /* 0x000fe400078e00ff */
[----:B------:R-:W-:Y:S01]  /*162c0*/  IMAD.MOV.U32 R11, RZ, RZ, 0x14f00000 ;  /* 0x14f00000ff0b7424 */ /* 0x000fe200078e00ff */
[----:B------:R-:W-:Y:S06]  /*162d0*/  @P1 BRA `(.L_x_1367) ;  /* 0x00000000001c1947 */ /* 0x000fec0003800000 */
[----:B------:R-:W1:Y:S01]  /*162e0*/  S2R R14, SR_TID.X ;  /* 0x00000000000e7919 */ /* 0x000e620000002100 */
[----:B------:R-:W-:-:S04]  /*162f0*/  IMAD.MOV.U32 R3, RZ, RZ, 0x8000 ;  /* 0x00008000ff037424 */ /* 0x000fc800078e00ff */
[----:B------:R2:W-:Y:S01]  /*16300*/  SYNCS.ARRIVE.TRANS64 RZ, [R2+URZ+0x50], R3 ;  /* 0x0000500302ff79a7 */ /* 0x0005e2000800003f */
[----:B-1----:R-:W-:-:S04]  /*16310*/  LOP3.LUT R14, R14, 0x1f, RZ, 0xc0, !PT ;  /* 0x0000001f0e0e7812 */ /* 0x002fc800078ec0ff */
[----:B------:R-:W-:-:S13]  /*16320*/  ISETP.NE.AND P0, PT, R14, RZ, PT ;  /* 0x000000ff0e00720c */ /* 0x000fda0003f05270 */
[----:B--2---:R-:W-:Y:S05]  /*16330*/  @!P0 BRA `(.L_x_1367) ;  /* 0x0000000000048947 */ /* 0x004fea0003800000 */
[----:B------:R-:W-:Y:S01]  /*16340*/  BPT.TRAP 0x1 ;  /* 0x000000040000795c */ /* 0x000fe20000300000 */
.L_x_1367:
[----:B------:R-:W-:Y:S05]  /*16350*/  BSYNC B2 ;  /* 0x0000000000027941 */ /* 0x000fea0003800000 */
.L_x_1366:
        /* <DEDUP_REMOVED lines=12> */
.L_x_1368:
        /* <DEDUP_REMOVED lines=15> */
.L_x_1369:
        /* <DEDUP_REMOVED lines=12> */
.L_x_1356:
[----:B------:R-:W-:Y:S05]  /*165d0*/  BSYNC B1 ;  /* 0x0000000000017941 */ /* 0x000fea0003800000 */
.L_x_1355:
[----:B------:R-:W2:Y:S01]  /*165e0*/  LDL R2, [R1+0x20] ;  /* 0x0000200001027983 */ /* 0x000ea20000100800 */
[----:B------:R-:W-:Y:S01]  /*165f0*/  VIADD R0, R0, 0xfffffffe ;  /* 0xfffffffe00007836 */ /* 0x000fe20000000000 */
[----:B--2---:R-:W-:-:S13]  /*16600*/  ISETP.GT.AND P0, PT, R7, R2, PT ;  /* 0x000000020700720c */ /* 0x004fda0003f04270 */
[----:B------:R-:W-:Y:S05]  /*16610*/  @P0 BRA `(.L_x_1370) ;  /* 0xffffffec00380947 */ /* 0x000fea000383ffff */
.L_x_1322:
[----:B------:R-:W-:Y:S05]  /*16620*/  BSYNC B0 ;  /* 0x0000000000007941 */ /* 0x000fea0003800000 */
.L_x_1321:
[----:B------:R-:W3:Y:S01]  /*16630*/  S2R R7, SR_TID.X ;  /* 0x0000000000077919 */ /* 0x000ee20000002100 */
[----:B------:R-:W-:Y:S01]  /*16640*/  BSSY B0, `(.L_x_1371) ;  /* 0x0000011000007945 */ /* 0x000fe20003800000 */
[----:B---3--:R-:W-:-:S04]  /*16650*/  LOP3.LUT R7, R7, 0x7f, RZ, 0xc0, !PT ;  /* 0x0000007f07077812 */ /* 0x008fc800078ec0ff */
[----:B------:R-:W-:-:S13]  /*16660*/  ISETP.NE.AND P0, PT, R7, RZ, PT ;  /* 0x000000ff0700720c */ /* 0x000fda0003f05270 */
[----:B------:R-:W-:Y:S05]  /*16670*/  @P0 BRA `(.L_x_1372) ;  /* 0x0000000000340947 */ /* 0x000fea0003800000 */
[----:B--2---:R-:W2:Y:S01]  /*16680*/  S2R R3, SR_LANEID ;  /* 0x0000000000037919 */ /* 0x004ea20000000000 */
[----:B------:R-:W-:Y:S02]  /*16690*/  VOTEU.ANY UR4, UPT, PT ;  /* 0x0000000000047886 */ /* 0x000fe400038e0100 */
[----:B------:R-:W2:Y:S08]  /*166a0*/  FLO.U32 R0, UR4 ;  /* 0x0000000400007d00 */ /* 0x000eb000080e0000 */
[----:B------:R-:W3:Y:S01]  /*166b0*/  POPC R4, UR4 ;  /* 0x0000000400047d09 */ /* 0x000ee20008000000 */
[----:B--2---:R-:W-:-:S02]  /*166c0*/  ISETP.EQ.U32.AND P0, PT, R0, R3, PT ;  /* 0x000000030000720c */ /* 0x004fc40003f02070 */
[----:B------:R-:W3:Y:S11]  /*166d0*/  LDC.64 R2, c[0x0][0xc60] ;  /* 0x00031800ff027b82 */ /* 0x000ef60000000a00 */
[----:B---3--:R-:W2:Y:S01]  /*166e0*/  @P0 ATOMG.E.ADD.STRONG.GPU PT, R3, desc[UR52][R2.64], R4 ;  /* 0x00000004020309a8 */ /* 0x008ea200081ee1f4 */
[----:B-1----:R-:W1:Y:S02]  /*166f0*/  S2R R5, SR_LTMASK ;  /* 0x0000000000057919 */ /* 0x002e640000003900 */
[----:B-1----:R-:W-:-:S06]  /*16700*/  LOP3.LUT R5, R5, UR4, RZ, 0xc0, !PT ;  /* 0x0000000405057c12 */ /* 0x002fcc000f8ec0ff */
[----:B------:R-:W1:Y:S01]  /*16710*/  POPC R5, R5 ;  /* 0x0000000500057309 */ /* 0x000e620000000000 */
[----:B--2---:R-:W1:Y:S02]  /*16720*/  SHFL.IDX PT, R0, R3, R0, 0x1f ;  /* 0x00001f0003007589 */ /* 0x004e6400000e0000 */
[----:B-1----:R-:W-:-:S05]  /*16730*/  IADD3 R0, R0, UR37, R5 ;  /* 0x0000002500007c10 */ /* 0x002fca000fffe005 */
[----:B------:R3:W-:Y:S02]  /*16740*/  STL [R1], R0 ;  /* 0x0000000001007387 */ /* 0x0007e40000100800 */
.L_x_1372:
[----:B------:R-:W-:Y:S05]  /*16750*/  BSYNC B0 ;  /* 0x0000000000007941 */ /* 0x000fea0003800000 */
.L_x_1371:
[----:B---3--:R-:W3:Y:S01]  /*16760*/  LDL R0, [R1+0x18] ;  /* 0x0000180001007983 */ /* 0x008ee20000100800 */
[----:B------:R-:W-:Y:S01]  /*16770*/  BSSY B0, `(.L_x_1373) ;  /* 0x000003a000007945 */ /* 0x000fe20003800000 */
[----:B---3--:R-:W-:-:S13]  /*16780*/  LOP3.LUT P0, RZ, R0, 0x1, RZ, 0xc0, !PT ;  /* 0x0000000100ff7812 */ /* 0x008fda000780c0ff */
        /* <DEDUP_REMOVED lines=8> */
.L_x_1439:
[----:B------:R-:W-:Y:S05]  /*16810*/  BSYNC B1 ;  /* 0x0000000000017941 */ /* 0x000fea0003800000 */
.L_x_1375:
        /* <DEDUP_REMOVED lines=9> */
.L_x_1378:
[----:B------:R-:W-:Y:S05]  /*168b0*/  BSYNC B1 ;  /* 0x0000000000017941 */ /* 0x000fea0003800000 */
.L_x_1377:
[----:B--2---:R-:W2:Y:S04]  /*168c0*/  LDL.LU R3, [R1+0x14] ;  /* 0x0000140001037983 */ /* 0x004ea80000300800 */
[----:B------:R-:W2:Y:S01]  /*168d0*/  LDL.LU R2, [R1+0x4] ;  /* 0x0000040001027983 */ /* 0x000ea20000300800 */
[----:B------:R-:W-:Y:S01]  /*168e0*/  UIADD3 UR4, UP0, UR38, 0x470, URZ ;  /* 0x0000047026047890 */ /* 0x000fe2000ff1e03f */
[----:B------:R-:W-:Y:S01]  /*168f0*/  PLOP3.LUT P0, PT, PT, PT, PT, 0x80, 0x0 ;  /* 0x000000000000781c */ /* 0x000fe20003f0f070 */
[----:B------:R-:W-:Y:S01]  /*16900*/  VIADD R0, R0, 0x28850 ;  /* 0x0002885000007836 */ /* 0x000fe20000000000 */
[----:B------:R-:W-:Y:S01]  /*16910*/  UMOV UR6, 0x0 ;  /* 0x0000000000067882 */ /* 0x000fe20000000000 */
[----:B------:R-:W-:Y:S01]  /*16920*/  UIADD3.X UR5, URZ, UR39, URZ, UP0, !UPT ;  /* 0x000000273f057290 */ /* 0x000fe200087fe43f */
[----:B------:R-:W-:Y:S01]  /*16930*/  UMOV UR7, 0x14f00000 ;  /* 0x14f0000000077882 */ /* 0x000fe20000000000 */
[----:B------:R-:W-:Y:S01]  /*16940*/  UMOV UR10, URZ ;  /* 0x0000003f000a7c82 */ /* 0x000fe20008000000 */
[----:B--2---:R-:W-:-:S02]  /*16950*/  IMAD R2, R2, 0x80, R3 ;  /* 0x0000008002027824 */ /* 0x004fc400078e0203 */
[----:B------:R-:W-:-:S04]  /*16960*/  IMAD R3, R19, 0x8000, R18 ;  /* 0x0000800013037824 */ /* 0x000fc800078e0212 */
[----:B------:R-:W-:-:S07]  /*16970*/  VIADD R4, R3, 0x400 ;  /* 0x0000040003047836 */ /* 0x000fce0000000000 */
.L_x_1379:
        /* <DEDUP_REMOVED lines=15> */
.L_x_1380:
        /* <DEDUP_REMOVED lines=9> */
[----:B---3--:R-:W-:Y:S05]  /*16b00*/  @P0 BRA.U.ANY `(.L_x_1380) ;  /* 0xfffffffd00d80947 */ /* 0x008fea000393ffff */
.L_x_1374:
[----:B------:R-:W-:Y:S05]  /*16b10*/  BSYNC B0 ;  /* 0x0000000000007941 */ /* 0x000fea0003800000 */
.L_x_1373:
[----:B------:R-:W3:Y:S01]  /*16b20*/  LDL.LU R4, [R1+0x10] ;  /* 0x0000100001047983 */ /* 0x000ee20000300800 */
[----:B------:R-:W-:-:S05]  /*16b30*/  VIADD R19, R19, 0x1 ;  /* 0x0000000113137836 */ /* 0x000fca0000000000 */
[----:B------:R-:W-:-:S04]  /*16b40*/  ISETP.NE.AND P0, PT, R19, 0x2, PT ;  /* 0x000000021300780c */ /* 0x000fc80003f05270 */
[----:B------:R-:W-:Y:S02]  /*16b50*/  SEL R0, RZ, 0x1, P0 ;  /* 0x00000001ff007807 */ /* 0x000fe40000000000 */
[----:B------:R-:W-:Y:S02]  /*16b60*/  SEL R19, R19, RZ, P0 ;  /* 0x000000ff13137207 */ /* 0x000fe40000000000 */
[----:B---3--:R-:W-:-:S05]  /*16b70*/  LOP3.LUT R4, R4, R0, RZ, 0x3c, !PT ;  /* 0x0000000004047212 */ /* 0x008fca00078e3cff */
[----:B------:R3:W-:Y:S02]  /*16b80*/  STL [R1+0x10], R4 ;  /* 0x0000100401007387 */ /* 0x0007e40000100800 */
.L_x_1301:
[----:B------:R-:W-:Y:S05]  /*16b90*/  BSYNC B7 ;  /* 0x0000000000077941 */ /* 0x000fea0003800000 */
.L_x_1299:
        /* <DEDUP_REMOVED lines=9> */
[----:B01-3--:R-:W0:Y:S04]  /*16c30*/  LDS.128 R4, [R18+0x288d0] ;  /* 0x0288d00012047984 */ /* 0x00be280000000c00 */
[----:B0-----:R0:W-:Y:S04]  /*16c40*/  STL.64 [R1], R4 ;  /* 0x0000000401007387 */ /* 0x0011e80000100a00 */
[----:B------:R0:W-:Y:S01]  /*16c50*/  STL.64 [R1+0x8], R6 ;  /* 0x0000080601007387 */ /* 0x0001e20000100a00 */
[----:B------:R-:W-:Y:S06]  /*16c60*/  BAR.ARV 0x4, 0x180 ;  /* 0x0106000000007b1d */ /* 0x000fec0000002000 */
[----:B------:R-:W-:Y:S05]  /*16c70*/  BRA `(.L_x_1382) ;  /* 0x00000010002c7947 */ /* 0x000fea0003800000 */
.L_x_1381:
[----:B------:R-:W4:Y:S01]  /*16c80*/  S2R R16, SR_TID.X ;  /* 0x0000000000107919 */ /* 0x000f220000002100 */
[----:B------:R-:W-:Y:S01]  /*16c90*/  UMOV UR4, 0xffffffff ;  /* 0xffffffff00047882 */ /* 0x000fe20000000000 */
[----:B----4-:R-:W-:-:S04]  /*16ca0*/  LOP3.LUT R16, R16, 0x1f, RZ, 0xc0, !PT ;  /* 0x0000001f10107812 */ /* 0x010fc800078ec0ff */
[----:B------:R-:W-:Y:S01]  /*16cb0*/  ISETP.NE.AND P0, PT, R16, 0x1f, PT ;  /* 0x0000001f1000780c */ /* 0x000fe20003f05270 */
[----:B------:R-:W-:-:S12]  /*16cc0*/  BRA.DIV UR4, `(.L_x_1383) ;  /* 0x0000002604b07947 */ /* 0x000fd8000b800000 */
[----:B--2---:R-:W0:Y:S01]  /*16cd0*/  LDL.LU R3, [R1] ;  /* 0x0000000001037983 */ /* 0x004e220000300800 */
[----:B------:R-:W-:-:S03]  /*16ce0*/  ULDC UR4, c[0x0][0xc3c] ;  /* 0x00030f0000047ab9 */ /* 0x000fc60000000800 */
[----:B-1-3--:R-:W2:Y:S01]  /*16cf0*/  LDL R4, [R1+0xc] ;  /* 0x00000c0001047983 */ /* 0x00aea20000100800 */
[----:B0-----:R-:W-:Y:S02]  /*16d00*/  IMAD.MOV.U32 R8, RZ, RZ, R3 ;  /* 0x000000ffff087224 */ /* 0x001fe400078e0003 */
[----:B--2---:R-:W-:-:S05]  /*16d10*/  IMAD.IADD R0, R4, 0x1, R16 ;  /* 0x0000000104007824 */ /* 0x004fca00078e0210 */
[----:B------:R-:W-:-:S13]  /*16d20*/  ISETP.GE.OR P1, PT, R0, UR4, !P0 ;  /* 0x0000000400007c0c */ /* 0x000fda000c726670 */
[----:B------:R-:W0:Y:S08]  /*16d30*/  @!P1 LDC.64 R2, c[0x0][0xc80] ;  /* 0x00032000ff029b82 */ /* 0x000e300000000a00 */
[----:B------:R-:W1:Y:S01]  /*16d40*/  @!P1 LDC.64 R4, c[0x0][0xc78] ;  /* 0x00031e00ff049b82 */ /* 0x000e620000000a00 */
[----:B0-----:R-:W-:-:S05]  /*16d50*/  @!P1 IMAD.WIDE R2, R0, 0x4, R2 ;  /* 0x0000000400029825 */ /* 0x001fca00078e0202 */
[----:B------:R1:W2:Y:S02]  /*16d60*/  @!P1 LDG.E R6, desc[UR52][R2.64] ;  /* 0x0000003402069981 */ /* 0x0002a4000c1e1900 */
[----:B-1----:R-:W-:-:S05]  /*16d70*/  @!P1 IMAD.WIDE R2, R0, 0x4, R4 ;  /* 0x0000000400029825 */ /* 0x002fca00078e0204 */
[----:B------:R-:W3:Y:S01]  /*16d80*/  @!P1 LDG.E R4, desc[UR52][R2.64] ;  /* 0x0000003402049981 */ /* 0x000ee2000c1e1900 */
[----:B------:R-:W-:Y:S01]  /*16d90*/  IMAD.MOV.U32 R5, RZ, RZ, RZ ;  /* 0x000000ffff057224 */ /* 0x000fe200078e00ff */
[C---:B------:R-:W-:Y:S02]  /*16da0*/  ISETP.GE.U32.AND P2, PT, R16.reuse, 0x2, PT ;  /* 0x000000021000780c */ /* 0x040fe40003f46070 */
[C---:B------:R-:W-:Y:S01]  /*16db0*/  ISETP.GE.U32.AND P3, PT, R16.reuse, 0x4, PT ;  /* 0x000000041000780c */ /* 0x040fe20003f66070 */
[----:B------:R-:W-:Y:S01]  /*16dc0*/  SHFL.IDX PT, R0, R8, RZ, 0x1f ;  /* 0x00001fff08007589 */ /* 0x000fe200000e0000 */
[C---:B------:R-:W-:Y:S02]  /*16dd0*/  ISETP.GE.U32.AND P4, PT, R16.reuse, 0x8, PT ;  /* 0x000000081000780c */ /* 0x040fe40003f86070 */
[----:B------:R-:W-:Y:S01]  /*16de0*/  ISETP.GE.U32.AND P5, PT, R16, 0x10, PT ;  /* 0x000000101000780c */ /* 0x000fe20003fa6070 */
[----:B--2---:R-:W-:Y:S01]  /*16df0*/  @!P1 IMAD.MOV.U32 R5, RZ, RZ, R6 ;  /* 0x000000ffff059224 */ /* 0x004fe200078e0006 */
[----:B------:R-:W-:-:S02]  /*16e00*/  CS2R R6, SRZ ;  /* 0x0000000000067805 */ /* 0x000fc4000001ff00 */
[----:B---3--:R-:W-:Y:S01]  /*16e10*/  @!P1 IMAD.MOV.U32 R7, RZ, RZ, R4 ;  /* 0x000000ffff079224 */ /* 0x008fe200078e0004 */
[----:B------:R-:W-:-:S03]  /*16e20*/  ISETP.NE.AND P1, PT, R16, RZ, PT ;  /* 0x000000ff1000720c */ /* 0x000fc60003f25270 */
[----:B------:R-:W-:-:S05]  /*16e30*/  IMAD R2, R7, R5, RZ ;  /* 0x0000000507027224 */ /* 0x000fca00078e02ff */
[----:B------:R-:W0:Y:S02]  /*16e40*/  SHFL.UP PT, R14, R2, 0x1, RZ ;  /* 0x04200000020e7989 */ /* 0x000e2400000e00ff */
[----:B0-----:R-:W-:-:S05]  /*16e50*/  SEL R9, R14, RZ, P1 ;  /* 0x000000ff0e097207 */ /* 0x001fca0000800000 */
[----:B------:R-:W-:Y:S02]  /*16e60*/  IMAD.IADD R2, R2, 0x1, R9 ;  /* 0x0000000102027824 */ /* 0x000fe400078e0209 */
[----:B------:R-:W-:Y:S04]  /*16e70*/  SHFL.IDX PT, R9, R8, 0x1, 0x1f ;  /* 0x00201f0008097f89 */ /* 0x000fe800000e0000 */
        /* <DEDUP_REMOVED lines=13> */
.L_x_1449:
[----:B------:R-:W-:Y:S02]  /*16f50*/  ULDC UR4, c[0x0][0xc38] ;  /* 0x00030e0000047ab9 */ /* 0x000fe40000000800 */
[----:B------:R-:W-:-:S04]  /*16f60*/  IMAD.U32 R8, RZ, RZ, UR4 ;  /* 0x00000004ff087e24 */ /* 0x000fc8000f8e00ff */
[----:B-1----:R-:W-:-:S04]  /*16f70*/  IMAD R10, R10, R8, RZ ;  /* 0x000000080a0a7224 */ /* 0x002fc800078e02ff */
[----:B------:R-:W-:-:S05]  /*16f80*/  IMAD.IADD R4, R9, 0x1, R10 ;  /* 0x0000000109047824 */ /* 0x000fca00078e020a */
[----:B------:R-:W-:-:S13]  /*16f90*/  ISETP.GT.AND P6, PT, R4, R0, PT ;  /* 0x000000000400720c */ /* 0x000fda0003fc4270 */
[----:B------:R-:W-:Y:S05]  /*16fa0*/  @P6 BRA `(.L_x_1384) ;  /* 0x0000000000ac6947 */ /* 0x000fea0003800000 */
.L_x_1387:
[----:B0-----:R-:W2:Y:S01]  /*16fb0*/  LDL.LU R2, [R1+0xc] ;  /* 0x00000c0001027983 */ /* 0x001ea20000300800 */
[----:B------:R-:W0:Y:S01]  /*16fc0*/  LDC R3, c[0x0][0xc3c] ;  /* 0x00030f00ff037b82 */ /* 0x000e220000000800 */
[----:B--2---:R-:W-:-:S05]  /*16fd0*/  VIADD R2, R2, 0x1f ;  /* 0x0000001f02027836 */ /* 0x004fca0000000000 */
[----:B0-----:R-:W-:-:S13]  /*16fe0*/  ISETP.GE.AND P6, PT, R2, R3, PT ;  /* 0x000000030200720c */ /* 0x001fda0003fc6270 */
[----:B------:R-:W-:Y:S05]  /*16ff0*/  @P6 BRA `(.L_x_1385) ;  /* 0x0000000800e46947 */ /* 0x000fea0003800000 */
[----:B------:R-:W0:Y:S01]  /*17000*/  S2R R5, SR_TID.X ;  /* 0x0000000000057919 */ /* 0x000e220000002100 */
[----:B------:R1:W-:Y:S01]  /*17010*/  STL [R1+0xc], R2 ;  /* 0x00000c0201007387 */ /* 0x0003e20000100800 */
[----:B0-----:R-:W-:-:S05]  /*17020*/  LOP3.LUT R5, R5, 0x1f, RZ, 0xc0, !PT ;  /* 0x0000001f05057812 */ /* 0x001fca00078ec0ff */
[----:B------:R-:W-:Y:S02]  /*17030*/  IMAD.IADD R7, R2, 0x1, R5 ;  /* 0x0000000102077824 */ /* 0x000fe400078e0205 */
[----:B------:R-:W-:-:S03]  /*17040*/  IMAD.MOV.U32 R5, RZ, RZ, RZ ;  /* 0x000000ffff057224 */ /* 0x000fc600078e00ff */
[----:B------:R-:W-:-:S13]  /*17050*/  ISETP.GE.OR P6, PT, R7, R3, !P0 ;  /* 0x000000030700720c */ /* 0x000fda00047c6670 */
[----:B-1----:R-:W0:Y:S02]  /*17060*/  @!P6 LDC.64 R2, c[0x0][0xc80] ;  /* 0x00032000ff02eb82 */ /* 0x002e240000000a00 */
[----:B0-----:R-:W-:-:S05]  /*17070*/  @!P6 IMAD.WIDE R2, R7, 0x4, R2 ;  /* 0x000000040702e825 */ /* 0x001fca00078e0202 */
[----:B------:R0:W2:Y:S02]  /*17080*/  @!P6 LDG.E R5, desc[UR52][R2.64] ;  /* 0x000000340205e981 */ /* 0x0000a4000c1e1900 */
[----:B0-----:R-:W0:Y:S02]  /*17090*/  @!P6 LDC.64 R2, c[0x0][0xc78] ;  /* 0x00031e00ff02eb82 */ /* 0x001e240000000a00 */
[----:B0-----:R-:W-:-:S04]  /*170a0*/  @!P6 IMAD.WIDE R2, R7, 0x4, R2 ;  /* 0x000000040702e825 */ /* 0x001fc800078e0202 */
[----:B------:R-:W-:-:S06]  /*170b0*/  IMAD.MOV.U32 R7, RZ, RZ, RZ ;  /* 0x000000ffff077224 */ /* 0x000fcc00078e00ff */
[----:B------:R-:W2:Y:S01]  /*170c0*/  @!P6 LDG.E R7, desc[UR52][R2.64] ;  /* 0x000000340207e981 */ /* 0x000ea2000c1e1900 */
[----:B------:R-:W-:Y:S01]  /*170d0*/  UMOV UR4, 0xffffffff ;  /* 0xffffffff00047882 */ /* 0x000fe20000000000 */
[----:B--2---:R-:W-:Y:S02]  /*170e0*/  IMAD R2, R7, R5, RZ ;  /* 0x0000000507027224 */ /* 0x004fe400078e02ff */
[----:B------:R-:W-:Y:S05]  /*170f0*/  BRA.DIV UR4, `(.L_x_1386) ;  /* 0x0000002604ec7947 */ /* 0x000fea000b800000 */
        /* <DEDUP_REMOVED lines=16> */
.L_x_1457:
[----:B------:R-:W-:Y:S02]  /*17200*/  ULDC UR4, c[0x0][0xc38] ;  /* 0x00030e0000047ab9 */ /* 0x000fe40000000800 */
[----:B------:R-:W-:-:S04]  /*17210*/  IMAD.U32 R8, RZ, RZ, UR4 ;  /* 0x00000004ff087e24 */ /* 0x000fc8000f8e00ff */
[----:B-1----:R-:W-:-:S04]  /*17220*/  IMAD R10, R10, R8, RZ ;  /* 0x000000080a0a7224 */ /* 0x002fc800078e02ff */
[----:B------:R-:W-:-:S05]  /*17230*/  IMAD.IADD R4, R10, 0x1, R4 ;  /* 0x000000010a047824 */ /* 0x000fca00078e0204 */
[----:B------:R-:W-:-:S13]  /*17240*/  ISETP.GT.AND P6, PT, R4, R0, PT ;  /* 0x000000000400720c */ /* 0x000fda0003fc4270 */
[----:B------:R-:W-:Y:S05]  /*17250*/  @!P6 BRA `(.L_x_1387) ;  /* 0xfffffffc0054e947 */ /* 0x000fea000383ffff */
.L_x_1384:
[----:B------:R-:W-:Y:S01]  /*17260*/  IMAD.IADD R10, R4, 0x1, -R10 ;  /* 0x00000001040a7824 */ /* 0x000fe200078e0a0a */
[----:B------:R-:W-:-:S03]  /*17270*/  UMOV UR4, 0xffffffff ;  /* 0xffffffff00047882 */ /* 0x000fc60000000000 */
[----:B------:R-:W-:-:S05]  /*17280*/  IMAD R3, R2, R8, R10 ;  /* 0x0000000802037224 */ /* 0x000fca00078e020a */
[----:B------:R-:W-:Y:S01]  /*17290*/  ISETP.GT.AND P6, PT, R3, R0, PT ;  /* 0x000000000300720c */ /* 0x000fe20003fc4270 */
[----:B------:R-:W-:-:S12]  /*172a0*/  BRA.DIV UR4, `(.L_x_1388) ;  /* 0x0000002a04447947 */ /* 0x000fd8000b800000 */
[----:B------:R-:W2:Y:S01]  /*172b0*/  LDL.LU R11, [R1+0xc] ;  /* 0x00000c00010b7983 */ /* 0x000ea20000300800 */
[----:B------:R-:W-:-:S04]  /*172c0*/  VOTE.ANY R3, PT, !P6 ;  /* 0x0000000000037806 */ /* 0x000fc800070e0100 */
[----:B------:R-:W1:Y:S02]  /*172d0*/  POPC R9, R3 ;  /* 0x0000000300097309 */ /* 0x000e640000000000 */
[----:B-1----:R2:W1:Y:S04]  /*172e0*/  SHFL.IDX PT, R4, R5, R9, 0x1f ;  /* 0x00001f0905047589 */ /* 0x00246800000e0000 */
[----:B------:R3:W4:Y:S01]  /*172f0*/  SHFL.IDX PT, R7, R7, R9, 0x1f ;  /* 0x00001f0907077589 */ /* 0x00072200000e0000 */
[----:B--2---:R-:W-:-:S05]  /*17300*/  IMAD.IADD R5, R9, 0x1, R11 ;  /* 0x0000000109057824 */ /* 0x004fca00078e020b */
[----:B-1--4-:R3:W-:Y:S02]  /*17310*/  STL [R1+0xc], R5 ;  /* 0x00000c0501007387 */ /* 0x0127e40000100800 */
.L_x_1462:
[----:B------:R-:W-:-:S13]  /*17320*/  ISETP.NE.AND P0, PT, R3, RZ, PT ;  /* 0x000000ff0300720c */ /* 0x000fda0003f05270 */
[----:B------:R-:W-:Y:S05]  /*17330*/  @!P0 BRA `(.L_x_1389) ;  /* 0x0000000000108947 */ /* 0x000fea0003800000 */
[----:B------:R-:W-:Y:S01]  /*17340*/  UMOV UR4, 0xffffffff ;  /* 0xffffffff00047882 */ /* 0x000fe20000000000 */
[----:B---3--:R-:W-:Y:S02]  /*17350*/  VIADD R9, R9, 0xffffffff ;  /* 0xffffffff09097836 */ /* 0x008fe40000000000 */
[----:B------:R-:W-:Y:S05]  /*17360*/  BRA.DIV UR4, `(.L_x_1390) ;  /* 0x0000002a047c7947 */ /* 0x000fea000b800000 */
[----:B------:R1:W2:Y:S02]  /*17370*/  SHFL.IDX PT, R6, R2, R9, 0x1f ;  /* 0x00001f0902067589 */ /* 0x0002a400000e0000 */
.L_x_1389:
[----:B--2---:R-:W-:Y:S01]  /*17380*/  IMAD R3, R6, R8, R10 ;  /* 0x0000000806037224 */ /* 0x004fe200078e020a */
[----:B------:R-:W-:-:S03]  /*17390*/  ISETP.NE.AND P0, PT, R7, 0x1, PT ;  /* 0x000000010700780c */ /* 0x000fc60003f05270 */
[----:B------:R-:W-:Y:S01]  /*173a0*/  IMAD.IADD R0, R0, 0x1, -R3 ;  /* 0x0000000100007824 */ /* 0x000fe200078e0a03 */
[----:B------:R2:W-:Y:S09]  /*173b0*/  STL [R1], R3 ;  /* 0x0000000301007387 */ /* 0x0005f20000100800 */
[----:B------:R-:W-:Y:S05]  /*173c0*/  @!P0 BRA `(.L_x_1391) ;  /* 0x0000000000e48947 */ /* 0x000fea0003800000 */
[----:B0--3--:R-:W-:-:S04]  /*173d0*/  IABS R5, R4 ;  /* 0x0000000400057213 */ /* 0x009fc80000000000 */
[----:B------:R-:W0:Y:S08]  /*173e0*/  I2F.RP R6, R5 ;  /* 0x0000000500067306 */ /* 0x000e300000209400 */
[----:B0-----:R-:W1:Y:S02]  /*173f0*/  MUFU.RCP R6, R6 ;  /* 0x0000000600067308 */ /* 0x001e640000001000 */
[----:B-1----:R-:W-:-:S06]  /*17400*/  VIADD R9, R6, 0xffffffe ;  /* 0x0ffffffe06097836 */ /* 0x002fcc0000000000 */
[----:B--2---:R-:W0:Y:S02]  /*17410*/  F2I.FTZ.U32.TRUNC.NTZ R3, R9 ;  /* 0x0000000900037305 */ /* 0x004e24000021f000 */
[----:B0-----:R-:W-:-:S04]  /*17420*/  IMAD.MOV R2, RZ, RZ, -R3 ;  /* 0x000000ffff027224 */ /* 0x001fc800078e0a03 */
[----:B------:R-:W-:Y:S02]  /*17430*/  IMAD R8, R2, R5, RZ ;  /* 0x0000000502087224 */ /* 0x000fe400078e02ff */
[----:B------:R-:W-:-:S04]  /*17440*/  IMAD.MOV.U32 R2, RZ, RZ, RZ ;  /* 0x000000ffff027224 */ /* 0x000fc800078e00ff */
[----:B------:R-:W-:Y:S01]  /*17450*/  IMAD.HI.U32 R8, R3, R8, R2 ;  /* 0x0000000803087227 */ /* 0x000fe200078e0002 */
[----:B------:R-:W-:Y:S02]  /*17460*/  IABS R2, R0 ;  /* 0x0000000000027213 */ /* 0x000fe40000000000 */
[----:B------:R-:W-:-:S03]  /*17470*/  IABS R3, R4 ;  /* 0x0000000400037213 */ /* 0x000fc60000000000 */
[----:B------:R-:W-:-:S04]  /*17480*/  IMAD.HI.U32 R8, R8, R2, RZ ;  /* 0x0000000208087227 */ /* 0x000fc800078e00ff */
[----:B------:R-:W-:-:S04]  /*17490*/  IMAD.MOV R3, RZ, RZ, -R3 ;  /* 0x000000ffff037224 */ /* 0x000fc800078e0a03 */
[----:B------:R-:W-:-:S05]  /*174a0*/  IMAD R2, R8, R3, R2 ;  /* 0x0000000308027224 */ /* 0x000fca00078e0202 */
[----:B------:R-:W-:-:S13]  /*174b0*/  ISETP.GT.U32.AND P1, PT, R5, R2, PT ;  /* 0x000000020500720c */ /* 0x000fda0003f24070 */
[----:B------:R-:W-:Y:S02]  /*174c0*/  @!P1 IMAD.IADD R2, R2, 0x1, -R5 ;  /* 0x0000000102029824 */ /* 0x000fe400078e0a05 */
[----:B------:R-:W-:Y:S01]  /*174d0*/  @!P1 VIADD R8, R8, 0x1 ;  /* 0x0000000108089836 */ /* 0x000fe20000000000 */
[----:B------:R-:W-:Y:S02]  /*174e0*/  ISETP.NE.AND P1, PT, R4, RZ, PT ;  /* 0x000000ff0400720c */ /* 0x000fe40003f25270 */
[----:B------:R-:W-:Y:S02]  /*174f0*/  ISETP.GE.U32.AND P0, PT, R2, R5, PT ;  /* 0x000000050200720c */ /* 0x000fe40003f06070 */
[----:B------:R-:W-:-:S04]  /*17500*/  IABS R5, R7 ;  /* 0x0000000700057213 */ /* 0x000fc80000000000 */
        /* <DEDUP_REMOVED lines=9> */
[----:B------:R-:W-:-:S03]  /*175a0*/  LOP3.LUT R2, R0, R4, RZ, 0x3c, !PT ;  /* 0x0000000400027212 */ /* 0x000fc600078e3cff */
[----:B------:R-:W-:Y:S01]  /*175b0*/  IMAD.MOV.U32 R3, RZ, RZ, R8 ;  /* 0x000000ffff037224 */ /* 0x000fe200078e0008 */
[----:B------:R-:W-:Y:S02]  /*175c0*/  ISETP.GE.AND P2, PT, R2, RZ, PT ;  /* 0x000000ff0200720c */ /* 0x000fe40003f46270 */
[----:B------:R-:W-:-:S05]  /*175d0*/  IABS R8, R7 ;  /* 0x0000000700087213 */ /* 0x000fca0000000000 */
[----:B------:R-:W-:-:S06]  /*175e0*/  IMAD.MOV R8, RZ, RZ, -R8 ;  /* 0x000000ffff087224 */ /* 0x000fcc00078e0a08 */
        /* <DEDUP_REMOVED lines=9> */
[----:B------:R-:W-:Y:S01]  /*17680*/  ISETP.GE.U32.AND P0, PT, R2, R5, PT ;  /* 0x000000050200720c */ /* 0x000fe20003f06070 */
[----:B------:R-:W-:Y:S01]  /*17690*/  IMAD.MOV R5, RZ, RZ, -R3 ;  /* 0x000000ffff057224 */ /* 0x000fe200078e0a03 */
[----:B------:R-:W-:-:S03]  /*176a0*/  LOP3.LUT R2, R3, R7, RZ, 0x3c, !PT ;  /* 0x0000000703027212 */ /* 0x000fc600078e3cff */
[----:B------:R-:W-:Y:S01]  /*176b0*/  IMAD R0, R4, R5, R0 ;  /* 0x0000000504007224 */ /* 0x000fe200078e0200 */
[----:B------:R-:W-:-:S07]  /*176c0*/  ISETP.GE.AND P2, PT, R2, RZ, PT ;  /* 0x000000ff0200720c */ /* 0x000fce0003f46270 */
        /* <DEDUP_REMOVED lines=9> */
.L_x_1391:
[----:B0--3--:R-:W3:Y:S01]  /*17760*/  LDL R5, [R1+0xc] ;  /* 0x00000c0001057983 */ /* 0x009ee20000100800 */
[----:B-12---:R-:W3:Y:S02]  /*17770*/  LDC.64 R2, c[0x0][0xc90] ;  /* 0x00032400ff027b82 */ /* 0x006ee40000000a00 */
[----:B---3--:R-:W-:-:S05]  /*17780*/  IMAD.WIDE R2, R5, 0x4, R2 ;  /* 0x0000000405027825 */ /* 0x008fca00078e0202 */
[----:B------:R-:W2:Y:S02]  /*17790*/  LDG.E R6, desc[UR52][R2.64] ;  /* 0x0000003402067981 */ /* 0x000ea4000c1e1900 */
[----:B--2---:R-:W-:-:S05]  /*177a0*/  IMAD R5, R4, R6, RZ ;  /* 0x0000000604057224 */ /* 0x004fca00078e02ff */
[----:B------:R-:W-:-:S04]  /*177b0*/  IABS R7, R5 ;  /* 0x0000000500077213 */ /* 0x000fc80000000000 */
[----:B------:R-:W0:Y:S08]  /*177c0*/  I2F.RP R2, R7 ;  /* 0x0000000700027306 */ /* 0x000e300000209400 */
[----:B0-----:R-:W0:Y:S02]  /*177d0*/  MUFU.RCP R2, R2 ;  /* 0x0000000200027308 */ /* 0x001e240000001000 */
[----:B0-----:R-:W-:-:S06]  /*177e0*/  VIADD R2, R2, 0xffffffe ;  /* 0x0ffffffe02027836 */ /* 0x001fcc0000000000 */
[----:B------:R-:W0:Y:S02]  /*177f0*/  F2I.FTZ.U32.TRUNC.NTZ R3, R2 ;  /* 0x0000000200037305 */ /* 0x000e24000021f000 */
        /* <DEDUP_REMOVED lines=19> */
[----:B------:R-:W-:Y:S02]  /*17930*/  IMAD R7, R6, R2, RZ ;  /* 0x0000000206077224 */ /* 0x000fe400078e02ff */
[----:B------:R-:W-:Y:S02]  /*17940*/  IMAD.MOV R2, RZ, RZ, -R2 ;  /* 0x000000ffff027224 */ /* 0x000fe400078e0a02 */
[----:B------:R-:W-:Y:S02]  /*17950*/  IMAD.MOV R3, RZ, RZ, -R7 ;  /* 0x000000ffff037224 */ /* 0x000fe400078e0a07 */
[----:B------:R-:W-:-:S03]  /*17960*/  IMAD R0, R5, R2, R0 ;  /* 0x0000000205007224 */ /* 0x000fc600078e0200 */
[----:B------:R-:W-:Y:S02]  /*17970*/  VIADDMNMX R6, R3, R8, R6, PT ;  /* 0x0000000803067246 */ /* 0x000fe40003800106 */
[----:B------:R-:W-:Y:S02]  /*17980*/  IADD3 R7, R7, 0x1000000, R0 ;  /* 0x0100000007077810 */ /* 0x000fe40007ffe000 */
        /* <DEDUP_REMOVED lines=25> */
[----:B------:R-:W-:Y:S02]  /*17b20*/  IMAD R3, R2, R6, R7 ;  /* 0x0000000602037224 */ /* 0x000fe400078e0207 */
[----:B------:R-:W-:-:S03]  /*17b30*/  IMAD.MOV.U32 R0, RZ, RZ, R2 ;  /* 0x000000ffff007224 */ /* 0x000fc600078e0002 */
[----:B------:R0:W-:Y:S04]  /*17b40*/  STL [R1+0x8], R3 ;  /* 0x0000080301007387 */ /* 0x0001e80000100800 */
.L_x_1392:
[----:B0-----:R-:W-:-:S05]  /*17b50*/  LOP3.LUT R3, RZ, R0, RZ, 0x33, !PT ;  /* 0x00000000ff037212 */ /* 0x001fca00078e33ff */
[----:B------:R-:W-:-:S05]  /*17b60*/  IMAD.IADD R0, R4, 0x1, R3 ;  /* 0x0000000104007824 */ /* 0x000fca00078e0203 */
[----:B------:R0:W-:Y:S01]  /*17b70*/  STL [R1+0x4], R0 ;  /* 0x0000040001007387 */ /* 0x0001e20000100800 */
[----:B------:R-:W-:Y:S05]  /*17b80*/  BRA `(.L_x_1393) ;  /* 0x0000000000287947 */ /* 0x000fea0003800000 */
.L_x_1385:
[----:B------:R-:W-:Y:S01]  /*17b90*/  UMOV UR4, URZ ;  /* 0x0000003f00047c82 */ /* 0x000fe20008000000 */
[----:B------:R-:W-:Y:S01]  /*17ba0*/  ULDC UR6, c[0x0][0xc3c] ;  /* 0x00030f0000067ab9 */ /* 0x000fe20000000800 */
[----:B------:R-:W-:Y:S01]  /*17bb0*/  UMOV UR5, URZ ;  /* 0x0000003f00057c82 */ /* 0x000fe20008000000 */
[----:B------:R0:W-:Y:S01]  /*17bc0*/  STL [R1], R0 ;  /* 0x0000000001007387 */ /* 0x0001e20000100800 */
[----:B------:R-:W-:Y:S02]  /*17bd0*/  IMAD.U32 R3, RZ, RZ, UR4 ;  /* 0x00000004ff037e24 */ /* 0x000fe4000f8e00ff */
[----:B------:R-:W-:-:S03]  /*17be0*/  IMAD.U32 R2, RZ, RZ, UR5 ;  /* 0x00000005ff027e24 */ /* 0x000fc6000f8e00ff */
[----:B------:R1:W-:Y:S01]  /*17bf0*/  STL [R1+0x4], R3 ;  /* 0x0000040301007387 */ /* 0x0003e20000100800 */
[----:B0-----:R-:W-:-:S05]  /*17c00*/  IMAD.U32 R0, RZ, RZ, UR6 ;  /* 0x00000006ff007e24 */ /* 0x001fca000f8e00ff */
[----:B------:R1:W-:Y:S04]  /*17c10*/  STL [R1+0xc], R0 ;  /* 0x00000c0001007387 */ /* 0x0003e80000100800 */
[----:B------:R1:W-:Y:S02]  /*17c20*/  STL [R1+0x8], R2 ;  /* 0x0000080201007387 */ /* 0x0003e40000100800 */
.L_x_1393:
[----:B-1----:R-:W2:Y:S04]  /*17c30*/  LDL R3, [R1+0x8] ;  /* 0x0000080001037983 */ /* 0x002ea80000100800 */
[----:B------:R-:W3:Y:S04]  /*17c40*/  LDL R2, [R1+0xc] ;  /* 0x00000c0001027983 */ /* 0x000ee80000100800 */
[----:B------:R-:W4:Y:S04]  /*17c50*/  LDL R5, [R1+0x4] ;  /* 0x0000040001057983 */ /* 0x000f280000100800 */
[----:B------:R-:W4:Y:S01]  /*17c60*/  LDL R4, [R1] ;  /* 0x0000000001047983 */ /* 0x000f220000100800 */
[----:B0-----:R-:W0:Y:S01]  /*17c70*/  S2R R0, SR_TID.X ;  /* 0x0000000000007919 */ /* 0x001e220000002100 */
[----:B------:R-:W-:Y:S05]  /*17c80*/  WARPSYNC.ALL ;  /* 0x0000000000007948 */ /* 0x000fea0003800000 */
[----:B0-----:R-:W-:Y:S01]  /*17c90*/  LOP3.LUT R0, R0, 0x1f, RZ, 0xc0, !PT ;  /* 0x0000001f00007812 */ /* 0x001fe200078ec0ff */
[----:B------:R-:W-:Y:S03]  /*17ca0*/  BAR.SYNC.DEFER_BLOCKING 0x4, 0x180 ;  /* 0x0106000000007b1d */ /* 0x000fe60000010000 */
[----:B------:R-:W-:-:S13]  /*17cb0*/  ISETP.NE.AND P0, PT, R0, RZ, PT ;  /* 0x000000ff0000720c */ /* 0x000fda0003f05270 */
[----:B------:R-:W-:Y:S01]  /*17cc0*/  @!P0 MOV R0, 0x400 ;  /* 0x0000040000008802 */ /* 0x000fe20000000f00 */
[----:B--2---:R-:W-:Y:S02]  /*17cd0*/  IMAD.MOV.U32 R6, RZ, RZ, R3 ;  /* 0x000000ffff067224 */ /* 0x004fe400078e0003 */
[----:B------:R-:W0:Y:S01]  /*17ce0*/  @!P0 S2R R3, SR_CgaCtaId ;  /* 0x0000000000038919 */ /* 0x000e220000008800 */
[----:B---3--:R-:W-:Y:S01]  /*17cf0*/  IMAD.MOV.U32 R7, RZ, RZ, R2 ;  /* 0x000000ffff077224 */ /* 0x008fe200078e0002 */
[----:B0-----:R-:W-:-:S05]  /*17d00*/  @!P0 LEA R18, R3, R0, 0x18 ;  /* 0x0000000003128211 */ /* 0x001fca00078ec0ff */
[----:B----4-:R1:W-:Y:S01]  /*17d10*/  @!P0 STS.128 [R18+0x288d0], R4 ;  /* 0x0288d00412008388 */ /* 0x0103e20000000c00 */
[----:B------:R-:W-:Y:S06]  /*17d20*/  BAR.ARV 0x5, 0x180 ;  /* 0x0146000000007b1d */ /* 0x000fec0000002000 */
.L_x_1382:
[----:B------:R-:W3:Y:S01]  /*17d30*/  LDL R0, [R1+0xc] ;  /* 0x00000c0001007983 */ /* 0x000ee20000100800 */
[----:B------:R-:W-:Y:S02]  /*17d40*/  ULDC UR4, c[0x0][0xc3c] ;  /* 0x00030f0000047ab9 */ /* 0x000fe40000000800 */
[----:B---3--:R-:W-:-:S13]  /*17d50*/  ISETP.GE.AND P0, PT, R0, UR4, PT ;  /* 0x0000000400007c0c */ /* 0x008fda000bf06270 */
[----:B------:R-:W-:Y:S05]  /*17d60*/  @!P0 BRA `(.L_x_1394) ;  /* 0xffffffa400648947 */ /* 0x000fea000383ffff */
[----:B------:R-:W-:Y:S05]  /*17d70*/  BSYNC B8 ;  /* 0x0000000000087941 */ /* 0x000fea0003800000 */
.L_x_1285:
        /* <DEDUP_REMOVED lines=12> */
.L_x_1465:
[----:B------:R-:W-:Y:S05]  /*17e40*/  BSYNC B0 ;  /* 0x0000000000007941 */ /* 0x000fea0003800000 */
.L_x_1395:
[----:B------:R-:W-:-:S03]  /*17e50*/  UMOV UR4, 0xffffffff ;  /* 0xffffffff00047882 */ /* 0x000fc60000000000 */
[----:B------:R-:W-:Y:S05]  /*17e60*/  BRA.DIV UR4, `(.L_x_1397) ;  /* 0x0000001e04fc7947 */ /* 0x000fea000b800000 */
[----:B------:R-:W1:Y:S02]  /*17e70*/  S2R R2, SR_TID.X ;  /* 0x0000000000027919 */ /* 0x000e640000002100 */
[----:B-1----:R-:W-:-:S04]  /*17e80*/  SHF.R.U32.HI R2, RZ, 0x5, R2 ;  /* 0x00000005ff027819 */ /* 0x002fc80000011602 */
[----:B------:R-:W-:-:S05]  /*17e90*/  LOP3.LUT R2, R2, 0x3, RZ, 0xc0, !PT ;  /* 0x0000000302027812 */ /* 0x000fca00078ec0ff */
[----:B------:R1:W2:Y:S02]  /*17ea0*/  SHFL.IDX PT, R14, R2, RZ, 0x1f ;  /* 0x00001fff020e7589 */ /* 0x0002a400000e0000 */
.L_x_1468:
[----:B--2---:R-:W-:Y:S01]  /*17eb0*/  ISETP.NE.AND P0, PT, R14, RZ, PT ;  /* 0x000000ff0e00720c */ /* 0x004fe20003f05270 */
[----:B------:R-:W-:-:S12]  /*17ec0*/  BSSY B0, `(.L_x_1398) ;  /* 0x0000025000007945 */ /* 0x000fd80003800000 */
[----:B------:R-:W-:Y:S05]  /*17ed0*/  @P0 BRA `(.L_x_1399) ;  /* 0x00000000008c0947 */ /* 0x000fea0003800000 */
[----:B------:R-:W-:-:S03]  /*17ee0*/  UMOV UR4, 0xffffffff ;  /* 0xffffffff00047882 */ /* 0x000fc60000000000 */
[----:B------:R-:W-:Y:S05]  /*17ef0*/  BRA.DIV UR4, `(.L_x_1400) ;  /* 0x00000022040c7947 */ /* 0x000fea000b800000 */
[----:B------:R-:W-:-:S13]  /*17f00*/  ELECT P6, URZ, PT ;  /* 0x00000000003f782f */ /* 0x000fda00038c0000 */
.L_x_1471:
[----:B------:R-:W-:Y:S05]  /*17f10*/  @!P6 BRA `(.L_x_1399) ;  /* 0x00000000007ce947 */ /* 0x000fea0003800000 */
[----:B------:R-:W-:-:S06]  /*17f20*/  ULOP3.LUT UR4, UR36, 0x2, URZ, 0xfc, !UPT ;  /* 0x0000000224047892 */ /* 0x000fcc000f8efc3f */
[----:B-1----:R-:W-:-:S05]  /*17f30*/  IMAD.U32 R2, RZ, RZ, UR4 ;  /* 0x00000004ff027e24 */ /* 0x002fca000f8e00ff */
[----:B------:R-:W-:-:S13]  /*17f40*/  ISETP.NE.AND P2, PT, R2, 0x3, PT ;  /* 0x000000030200780c */ /* 0x000fda0003f45270 */
[----:B------:R-:W-:Y:S05]  /*17f50*/  @!P2 BRA `(.L_x_1401) ;  /* 0x000000000004a947 */ /* 0x000fea0003800000 */
[----:B------:R-:W-:Y:S01]  /*17f60*/  BPT.TRAP 0x1 ;  /* 0x000000040000795c */ /* 0x000fe20000300000 */
.L_x_1401:
        /* <DEDUP_REMOVED lines=13> */
.L_x_1472:
[----:B------:R-:W1:Y:S02]  /*18040*/  SYNCS.PHASECHK.TRANS64.TRYWAIT P0, [R7+URZ], R2 ;  /* 0x00000002070075a7 */ /* 0x000e64000800017f */
[----:B-1----:R-:W-:Y:S05]  /*18050*/  @!P0 BRA `(.L_x_1403) ;  /* 0x0000001c00e88947 */ /* 0x002fea0003800000 */
.L_x_1473:
[----:B------:R-:W-:Y:S05]  /*18060*/  @!P2 BRA `(.L_x_1404) ;  /* 0x000000000004a947 */ /* 0x000fea0003800000 */
[----:B------:R-:W-:Y:S01]  /*18070*/  BPT.TRAP 0x1 ;  /* 0x000000040000795c */ /* 0x000fe20000300000 */
.L_x_1404:
[----:B------:R-:W-:-:S04]  /*18080*/  VIADD R0, R0, 0x28860 ;  /* 0x0002886000007836 */ /* 0x000fc80000000000 */
[----:B------:R-:W-:-:S04]  /*18090*/  IMAD R4, R19, 0x8, R0 ;  /* 0x0000000813047824 */ /* 0x000fc800078e0200 */
[----:B------:R-:W2:Y:S02]  /*180a0*/  SYNCS.PHASECHK.TRANS64.TRYWAIT P0, [R4+URZ], R5 ;  /* 0x00000005040075a7 */ /* 0x000ea4000800017f */
[----:B--2---:R-:W-:Y:S05]  /*180b0*/  @!P0 BRA `(.L_x_1405) ;  /* 0x0000001c00e48947 */ /* 0x004fea0003800000 */
.L_x_1474:
[----:B------:R-:W-:-:S07]  /*180c0*/  IMAD R3, R3, 0x8, R0 ;  /* 0x0000000803037824 */ /* 0x000fce00078e0200 */
.L_x_1406:
[----:B----4-:R4:W0:Y:S02]  /*180d0*/  SYNCS.PHASECHK.TRANS64.TRYWAIT P0, [R3+URZ], R2 ;  /* 0x00000002030075a7 */ /* 0x010824000800017f */
[----:B0-----:R-:W-:Y:S05]  /*180e0*/  @!P0 NANOSLEEP.SYNCS 0x989680 ;  /* 0x009896800000895d */ /* 0x001fea0003900000 */
[----:B------:R-:W0:Y:S02]  /*180f0*/  @!P0 SYNCS.PHASECHK.TRANS64 P0, [R3+URZ], R2 ;  /* 0x00000002030085a7 */ /* 0x000e24000800007f */
[----:B0-----:R-:W-:Y:S05]  /*18100*/  @!P0 BRA `(.L_x_1406) ;  /* 0xfffffffc00f08947 */ /* 0x001fea000383ffff */
.L_x_1399:
[----:B------:R-:W-:Y:S05]  /*18110*/  BSYNC B0 ;  /* 0x0000000000007941 */ /* 0x000fea0003800000 */
.L_x_1398:
[----:B------:R-:W-:Y:S05]  /*18120*/  EXIT ;  /* 0x000000000000794d */ /* 0x000fea0003800000 */
.L_x_1184:
[----:B0-----:R-:W-:-:S04]  /*18130*/  IMAD.U32 R3, RZ, RZ, UR41 ;  /* 0x00000029ff037e24 */ /* 0x001fc8000f8e00ff */
[----:B------:R0:W1:Y:S03]  /*18140*/  SYNCS.PHASECHK.TRANS64.TRYWAIT P1, [R3+URZ+0x28800], R0 ;  /* 0x02880000030075a7 */ /* 0x000066000802017f */
[----:B-1----:R-:W-:Y:S05]  /*18150*/  @!P1 NANOSLEEP.SYNCS 0x989680 ;  /* 0x009896800000995d */ /* 0x002fea0003900000 */
[----:B------:R-:W1:Y:S02]  /*18160*/  @!P1 SYNCS.PHASECHK.TRANS64 P1, [R3+URZ+0x28800], R0 ;  /* 0x02880000030095a7 */ /* 0x000e64000802007f */
[----:B-1----:R-:W-:Y:S05]  /*18170*/  @!P1 BRA `(.L_x_1184) ;  /* 0xfffffffc00ec9947 */ /* 0x002fea000383ffff */
[----:B------:R-:W-:Y:S05]  /*18180*/  BRA `(.L_x_1407) ;  /* 0xfffffe9c00d87947 */ /* 0x000fea000383ffff */
.L_x_1188:
[----:B-1----:R1:W2:Y:S02]  /*18190*/  SYNCS.PHASECHK.TRANS64.TRYWAIT P2, [R5+URZ+0x28830], R0 ;  /* 0x02883000050075a7 */ /* 0x0022a4000804017f */
[----:B--2---:R-:W-:Y:S05]  /*181a0*/  @!P2 NANOSLEEP.SYNCS 0x989680 ;  /* 0x009896800000a95d */ /* 0x004fea0003900000 */
[----:B------:R-:W2:Y:S02]  /*181b0*/  @!P2 SYNCS.PHASECHK.TRANS64 P2, [R5+URZ+0x28830], R0 ;  /* 0x028830000500a5a7 */ /* 0x000ea4000804007f */
[----:B--2---:R-:W-:Y:S05]  /*181c0*/  @!P2 BRA `(.L_x_1188) ;  /* 0xfffffffc00f0a947 */ /* 0x004fea000383ffff */
[----:B------:R-:W-:Y:S05]  /*181d0*/  BRA `(.L_x_1187) ;  /* 0xfffffea000007947 */ /* 0x000fea000383ffff */
.L_x_1204:
[----:B-1----:R-:W-:-:S04]  /*181e0*/  IMAD.U32 R7, RZ, RZ, UR6 ;  /* 0x00000006ff077e24 */ /* 0x002fc8000f8e00ff */
[----:B------:R1:W2:Y:S03]  /*181f0*/  SYNCS.PHASECHK.TRANS64.TRYWAIT P2, [R7+URZ+0x28830], R6 ;  /* 0x02883006070075a7 */ /* 0x0002a6000804017f */
[----:B--2---:R-:W-:Y:S05]  /*18200*/  @!P2 NANOSLEEP.SYNCS 0x989680 ;  /* 0x009896800000a95d */ /* 0x004fea0003900000 */
[----:B------:R-:W2:Y:S02]  /*18210*/  @!P2 SYNCS.PHASECHK.TRANS64 P2, [R7+URZ+0x28830], R6 ;  /* 0x028830060700a5a7 */ /* 0x000ea4000804007f */
[----:B--2---:R-:W-:Y:S05]  /*18220*/  @!P2 BRA `(.L_x_1204) ;  /* 0xfffffffc00eca947 */ /* 0x004fea000383ffff */
[----:B------:R-:W-:Y:S05]  /*18230*/  BRA `(.L_x_1201) ;  /* 0xfffffed0009c7947 */ /* 0x000fea000383ffff */
.L_x_1208:
[----:B-1----:R-:W-:-:S04]  /*18240*/  IMAD.U32 R7, RZ, RZ, UR6 ;  /* 0x00000006ff077e24 */ /* 0x002fc8000f8e00ff */
[----:B------:R1:W2:Y:S03]  /*18250*/  SYNCS.PHASECHK.TRANS64.TRYWAIT P2, [R7+URZ+0x28850], R6 ;  /* 0x02885006070075a7 */ /* 0x0002a6000804017f */
[----:B--2---:R-:W-:Y:S05]  /*18260*/  @!P2 NANOSLEEP.SYNCS 0x989680 ;  /* 0x009896800000a95d */ /* 0x004fea0003900000 */
[----:B------:R-:W2:Y:S02]  /*18270*/  @!P2 SYNCS.PHASECHK.TRANS64 P2, [R7+URZ+0x28850], R6 ;  /* 0x028850060700a5a7 */ /* 0x000ea4000804007f */
[----:B--2---:R-:W-:Y:S05]  /*18280*/  @!P2 BRA `(.L_x_1208) ;  /* 0xfffffffc00eca947 */ /* 0x004fea000383ffff */
[----:B------:R-:W-:Y:S05]  /*18290*/  BRA `(.L_x_1205) ;  /* 0xfffffed400647947 */ /* 0x000fea000383ffff */
.L_x_1225:
[----:B-1----:R-:W-:-:S04]  /*182a0*/  IMAD.U32 R5, RZ, RZ, UR6 ;  /* 0x00000006ff057e24 */ /* 0x002fc8000f8e00ff */
[----:B------:R1:W2:Y:S03]  /*182b0*/  SYNCS.PHASECHK.TRANS64.TRYWAIT P2, [R5+URZ+0x28830], R0 ;  /* 0x02883000050075a7 */ /* 0x0002a6000804017f */
[----:B--2---:R-:W-:Y:S05]  /*182c0*/  @!P2 NANOSLEEP.SYNCS 0x989680 ;  /* 0x009896800000a95d */ /* 0x004fea0003900000 */
[----:B------:R-:W2:Y:S02]  /*182d0*/  @!P2 SYNCS.PHASECHK.TRANS64 P2, [R5+URZ+0x28830], R0 ;  /* 0x028830000500a5a7 */ /* 0x000ea4000804007f */
[----:B--2---:R-:W-:Y:S05]  /*182e0*/  @!P2 BRA `(.L_x_1225) ;  /* 0xfffffffc00eca947 */ /* 0x004fea000383ffff */
[----:B------:R-:W-:Y:S05]  /*182f0*/  BRA `(.L_x_1222) ;  /* 0xffffff0400547947 */ /* 0x000fea000383ffff */
.L_x_1229:
[----:B-1----:R-:W-:-:S04]  /*18300*/  IMAD.U32 R5, RZ, RZ, UR6 ;  /* 0x00000006ff057e24 */ /* 0x002fc8000f8e00ff */
[----:B------:R1:W2:Y:S03]  /*18310*/  SYNCS.PHASECHK.TRANS64.TRYWAIT P2, [R5+URZ+0x28850], R0 ;  /* 0x02885000050075a7 */ /* 0x0002a6000804017f */
[----:B--2---:R-:W-:Y:S05]  /*18320*/  @!P2 NANOSLEEP.SYNCS 0x989680 ;  /* 0x009896800000a95d */ /* 0x004fea0003900000 */
[----:B------:R-:W2:Y:S02]  /*18330*/  @!P2 SYNCS.PHASECHK.TRANS64 P2, [R5+URZ+0x28850], R0 ;  /* 0x028850000500a5a7 */ /* 0x000ea4000804007f */
[----:B--2---:R-:W-:Y:S05]  /*18340*/  @!P2 BRA `(.L_x_1229) ;  /* 0xfffffffc00eca947 */ /* 0x004fea000383ffff */
[----:B------:R-:W-:Y:S05]  /*18350*/  BRA `(.L_x_1226) ;  /* 0xffffff08001c7947 */ /* 0x000fea000383ffff */
.L_x_1235:
[----:B-1----:R-:W-:-:S04]  /*18360*/  IMAD.U32 R5, RZ, RZ, UR6 ;  /* 0x00000006ff057e24 */ /* 0x002fc8000f8e00ff */
[----:B------:R1:W2:Y:S03]  /*18370*/  SYNCS.PHASECHK.TRANS64.TRYWAIT P2, [R5+URZ+0x28830], R0 ;  /* 0x02883000050075a7 */ /* 0x0002a6000804017f */
[----:B--2---:R-:W-:Y:S05]  /*18380*/  @!P2 NANOSLEEP.SYNCS 0x989680 ;  /* 0x009896800000a95d */ /* 0x004fea0003900000 */
[----:B------:R-:W2:Y:S02]  /*18390*/  @!P2 SYNCS.PHASECHK.TRANS64 P2, [R5+URZ+0x28830], R0 ;  /* 0x028830000500a5a7 */ /* 0x000ea4000804007f */
[----:B--2---:R-:W-:Y:S05]  /*183a0*/  @!P2 BRA `(.L_x_1235) ;  /* 0xfffffffc00eca947 */ /* 0x004fea000383ffff */
[----:B------:R-:W-:Y:S05]  /*183b0*/  BRA `(.L_x_1232) ;  /* 0xffffff2400407947 */ /* 0x000fea000383ffff */
.L_x_1239:
[----:B-1----:R-:W-:-:S04]  /*183c0*/  IMAD.U32 R5, RZ, RZ, UR6 ;  /* 0x00000006ff057e24 */ /* 0x002fc8000f8e00ff */
[----:B------:R1:W2:Y:S03]  /*183d0*/  SYNCS.PHASECHK.TRANS64.TRYWAIT P2, [R5+URZ+0x28850], R0 ;  /* 0x02885000050075a7 */ /* 0x0002a6000804017f */
[----:B--2---:R-:W-:Y:S05]  /*183e0*/  @!P2 NANOSLEEP.SYNCS 0x989680 ;  /* 0x009896800000a95d */ /* 0x004fea0003900000 */
[----:B------:R-:W2:Y:S02]  /*183f0*/  @!P2 SYNCS.PHASECHK.TRANS64 P2, [R5+URZ+0x28850], R0 ;  /* 0x028850000500a5a7 */ /* 0x000ea4000804007f */
[----:B--2---:R-:W-:Y:S05]  /*18400*/  @!P2 BRA `(.L_x_1239) ;  /* 0xfffffffc00eca947 */ /* 0x004fea000383ffff */
[----:B------:R-:W-:Y:S05]  /*18410*/  BRA `(.L_x_1236) ;  /* 0xffffff2800087947 */ /* 0x000fea000383ffff */
.L_x_1252:
[----:B-1----:R-:W-:-:S04]  /*18420*/  IMAD.U32 R7, RZ, RZ, UR5 ;  /* 0x00000005ff077e24 */ /* 0x002fc8000f8e00ff */
[----:B------:R1:W2:Y:S03]  /*18430*/  SYNCS.PHASECHK.TRANS64.TRYWAIT P0, [R7+URZ+0x28850], R4 ;  /* 0x02885004070075a7 */ /* 0x0002a6000800017f */
[----:B--2---:R-:W-:Y:S05]  /*18440*/  @!P0 NANOSLEEP.SYNCS 0x989680 ;  /* 0x009896800000895d */ /* 0x004fea0003900000 */
[----:B------:R-:W2:Y:S02]  /*18450*/  @!P0 SYNCS.PHASECHK.TRANS64 P0, [R7+URZ+0x28850], R4 ;  /* 0x02885004070085a7 */ /* 0x000ea4000800007f */
[----:B--2---:R-:W-:Y:S05]  /*18460*/  @!P0 BRA `(.L_x_1252) ;  /* 0xfffffffc00ec8947 */ /* 0x004fea000383ffff */
[----:B------:R-:W-:Y:S05]  /*18470*/  BRA `(.L_x_1251) ;  /* 0xffffff5400147947 */ /* 0x000fea000383ffff */
.L_x_1307:
[----:B-1----:R-:W1:Y:S01]  /*18480*/  S2R R4, SR_TID.X ;  /* 0x0000000000047919 */ /* 0x002e620000002100 */
[----:B------:R-:W-:Y:S01]  /*18490*/  BSSY B0, `(.L_x_1408) ;  /* 0x000000a000007945 */ /* 0x000fe20003800000 */
[----:B------:R-:W-:Y:S02]  /*184a0*/  IMAD.MOV.U32 R12, RZ, RZ, RZ ;  /* 0x000000ffff0c7224 */ /* 0x000fe400078e00ff */
[----:B------:R-:W-:Y:S02]  /*184b0*/  IMAD.MOV.U32 R11, RZ, RZ, 0x1f ;  /* 0x0000001fff0b7424 */ /* 0x000fe400078e00ff */
[----:B------:R-:W-:Y:S01]  /*184c0*/  IMAD.MOV.U32 R15, RZ, RZ, -0x1 ;  /* 0xffffffffff0f7424 */ /* 0x000fe200078e00ff */
[----:B-1----:R-:W-:-:S04]  /*184d0*/  SHF.R.U32.HI R4, RZ, 0x5, R4 ;  /* 0x00000005ff047819 */ /* 0x002fc80000011604 */
[----:B------:R-:W-:-:S05]  /*184e0*/  LOP3.LUT R4, R4, 0x3, RZ, 0xc0, !PT ;  /* 0x0000000304047812 */ /* 0x000fca00078ec0ff */
[----:B------:R-:W-:-:S07]  /*184f0*/  IMAD.MOV.U32 R13, RZ, RZ, R4 ;  /* 0x000000ffff0d7224 */ /* 0x000fce00078e0004 */
[----:B0-2---:R-:W-:Y:S05]  /*18500*/  WARPSYNC.COLLECTIVE R15, `(.L_x_1409) ;  /* 0x000000000f087348 */ /* 0x005fea0003c00000 */
[----:B------:R1:W3:Y:S02]  /*18510*/  SHFL.IDX P6, R14, R13, R12, R11 ;  /* 0x0000000c0d0e7389 */ /* 0x0002e400000c000b */
[----:B0123--:R-:W-:Y:S01]  /*18520*/  ENDCOLLECTIVE ;  /* 0x000000000000791b */ /* 0x00ffe20003800000 */
.L_x_1409:
[----:B------:R-:W-:Y:S05]  /*18530*/  BSYNC B0 ;  /* 0x0000000000007941 */ /* 0x000fea0003800000 */
.L_x_1408:
[----:B------:R-:W-:Y:S05]  /*18540*/  BRA `(.L_x_1410) ;  /* 0xffffffac00fc7947 */ /* 0x000fea000383ffff */
.L_x_1309:
[----:B------:R-:W-:Y:S01]  /*18550*/  BSSY B0, `(.L_x_1411) ;  /* 0x0000006000007945 */ /* 0x000fe20003800000 */
[----:B------:R-:W-:-:S07]  /*18560*/  IMAD.MOV.U32 R15, RZ, RZ, -0x1 ;  /* 0xffffffffff0f7424 */ /* 0x000fce00078e00ff */
[----:B012---:R-:W-:Y:S05]  /*18570*/  WARPSYNC.COLLECTIVE R15, `(.L_x_1412) ;  /* 0x000000000f0c7348 */ /* 0x007fea0003c00000 */
[----:B------:R-:W-:Y:S02]  /*18580*/  ELECT P6, UR62, PT ;  /* 0x00000000003e782f */ /* 0x000fe400038c0000 */
[----:B------:R-:W-:Y:S01]  /*18590*/  MOV R14, UR62 ;  /* 0x0000003e000e7c02 */ /* 0x000fe20008000f00 */
[----:B012---:R-:W-:Y:S10]  /*185a0*/  ENDCOLLECTIVE ;  /* 0x000000000000791b */ /* 0x007ff40003800000 */
.L_x_1412:
[----:B------:R-:W-:Y:S05]  /*185b0*/  BSYNC B0 ;  /* 0x0000000000007941 */ /* 0x000fea0003800000 */
.L_x_1411:
[----:B------:R-:W-:Y:S05]  /*185c0*/  BRA `(.L_x_1413) ;  /* 0xffffffb000087947 */ /* 0x000fea000383ffff */
.L_x_1311:
[----:B-1----:R1:W3:Y:S02]  /*185d0*/  SYNCS.PHASECHK.TRANS64.TRYWAIT P0, [R0+URZ+0x28840], R2 ;  /* 0x02884002000075a7 */ /* 0x0022e4000800017f */
[----:B---3--:R-:W-:Y:S05]  /*185e0*/  @!P0 NANOSLEEP.SYNCS 0x989680 ;  /* 0x009896800000895d */ /* 0x008fea0003900000 */
[----:B------:R-:W3:Y:S02]  /*185f0*/  @!P0 SYNCS.PHASECHK.TRANS64 P0, [R0+URZ+0x28840], R2 ;  /* 0x02884002000085a7 */ /* 0x000ee4000800007f */
[----:B---3--:R-:W-:Y:S05]  /*18600*/  @!P0 BRA `(.L_x_1311) ;  /* 0xfffffffc00f08947 */ /* 0x008fea000383ffff */
[----:B------:R-:W-:Y:S05]  /*18610*/  BRA `(.L_x_1414) ;  /* 0xffffffb000687947 */ /* 0x000fea000383ffff */
.L_x_1315:
[----:B------:R-:W2:Y:S01]  /*18620*/  LDL.LU R11, [R1+0x2c] ;  /* 0x00002c00010b7983 */ /* 0x000ea20000300800 */
[----:B------:R-:W-:Y:S02]  /*18630*/  IMAD.MOV.U32 R13, RZ, RZ, R3 ;  /* 0x000000ffff0d7224 */ /* 0x000fe400078e0003 */
[----:B------:R-:W-:Y:S01]  /*18640*/  IMAD.MOV.U32 R12, RZ, RZ, RZ ;  /* 0x000000ffff0c7224 */ /* 0x000fe200078e00ff */
[----:B------:R-:W0:Y:S01]  /*18650*/  S2R R5, SR_TID.X ;  /* 0x0000000000057919 */ /* 0x000e220000002100 */
[----:B------:R-:W-:Y:S01]  /*18660*/  IMAD.MOV.U32 R15, RZ, RZ, -0x1 ;  /* 0xffffffffff0f7424 */ /* 0x000fe200078e00ff */
        /* <DEDUP_REMOVED lines=10> */
.L_x_1415:
[----:B------:R-:W-:Y:S02]  /*18710*/  IMAD.MOV.U32 R13, RZ, RZ, R4 ;  /* 0x000000ffff0d7224 */ /* 0x000fe400078e0004 */
[----:B------:R-:W-:-:S07]  /*18720*/  IMAD.MOV.U32 R6, RZ, RZ, R14 ;  /* 0x000000ffff067224 */ /* 0x000fce00078e000e */
[----:B------:R-:W-:Y:S05]  /*18730*/  WARPSYNC.COLLECTIVE R15, `(.L_x_1416) ;  /* 0x000000000f087348 */ /* 0x000fea0003c00000 */
[----:B------:R0:W1:Y:S02]  /*18740*/  SHFL.IDX P6, R14, R13, R12, R11 ;  /* 0x0000000c0d0e7389 */ /* 0x00006400000c000b */
[----:B01----:R-:W-:Y:S01]  /*18750*/  ENDCOLLECTIVE ;  /* 0x000000000000791b */ /* 0x003fe20003800000 */
.L_x_1416:
[----:B------:R-:W-:Y:S02]  /*18760*/  IMAD.MOV.U32 R13, RZ, RZ, R3 ;  /* 0x000000ffff0d7224 */ /* 0x000fe400078e0003 */
[----:B------:R-:W-:Y:S02]  /*18770*/  IMAD.MOV.U32 R12, RZ, RZ, 0x1 ;  /* 0x00000001ff0c7424 */ /* 0x000fe400078e00ff */
[----:B------:R-:W-:-:S07]  /*18780*/  IMAD.MOV.U32 R7, RZ, RZ, R14 ;  /* 0x000000ffff077224 */ /* 0x000fce00078e000e */
[----:B------:R-:W-:Y:S05]  /*18790*/  WARPSYNC.COLLECTIVE R15, `(.L_x_1417) ;  /* 0x000000000f087348 */ /* 0x000fea0003c00000 */
[----:B------:R0:W1:Y:S02]  /*187a0*/  SHFL.IDX P6, R14, R13, R12, R11 ;  /* 0x0000000c0d0e7389 */ /* 0x00006400000c000b */
[----:B01----:R-:W-:Y:S01]  /*187b0*/  ENDCOLLECTIVE ;  /* 0x000000000000791b */ /* 0x003fe20003800000 */
.L_x_1417:
[----:B------:R-:W-:-:S05]  /*187c0*/  @!P2 LEA R7, P3, R10, R7, 0x1 ;  /* 0x000000070a07a211 */ /* 0x000fca00078608ff */
[----:B------:R-:W-:-:S05]  /*187d0*/  @!P2 IMAD.X R6, RZ, RZ, R6, P3 ;  /* 0x000000ffff06a224 */ /* 0x000fca00018e0606 */
[----:B------:R-:W-:Y:S01]  /*187e0*/  @!P2 LOP3.LUT R7, R7, R6, RZ, 0x3c, !PT ;  /* 0x000000060707a212 */ /* 0x000fe200078e3cff */
[----:B------:R-:W-:-:S03]  /*187f0*/  IMAD.MOV.U32 R13, RZ, RZ, R4 ;  /* 0x000000ffff0d7224 */ /* 0x000fc600078e0004 */
[----:B------:R-:W-:-:S04]  /*18800*/  @!P2 LOP3.LUT R6, R7, R6, RZ, 0x3c, !PT ;  /* 0x000000060706a212 */ /* 0x000fc800078e3cff */
[----:B------:R-:W-:Y:S01]  /*18810*/  @!P2 LOP3.LUT R7, R7, R6, RZ, 0x3c, !PT ;  /* 0x000000060707a212 */ /* 0x000fe200078e3cff */
[----:B------:R-:W-:-:S07]  /*18820*/  IMAD.MOV.U32 R8, RZ, RZ, R14 ;  /* 0x000000ffff087224 */ /* 0x000fce00078e000e */
[----:B------:R-:W-:Y:S05]  /*18830*/  WARPSYNC.COLLECTIVE R15, `(.L_x_1418) ;  /* 0x000000000f087348 */ /* 0x000fea0003c00000 */
[----:B------:R0:W1:Y:S02]  /*18840*/  SHFL.IDX P6, R14, R13, R12, R11 ;  /* 0x0000000c0d0e7389 */ /* 0x00006400000c000b */
[----:B01----:R-:W-:Y:S01]  /*18850*/  ENDCOLLECTIVE ;  /* 0x000000000000791b */ /* 0x003fe20003800000 */
.L_x_1418:
[----:B------:R-:W-:Y:S01]  /*18860*/  @!PT LDS RZ, [RZ] ;  /* 0x00000000fffff984 */ /* 0x000fe20000000800 */
[----:B------:R-:W-:Y:S01]  /*18870*/  @!PT LDS RZ, [RZ] ;  /* 0x00000000fffff984 */ /* 0x000fe20000000800 */
[----:B------:R-:W-:Y:S01]  /*18880*/  @!PT LDS RZ, [RZ] ;  /* 0x00000000fffff984 */ /* 0x000fe20000000800 */
[----:B------:R0:W-:Y:S04]  /*18890*/  @!P2 LDGSTS.E.BYPASS.LTC128B.128 [R9+0x10400], desc[UR52][R6.64], !P0 ;  /* 0x104000000609afae */ /* 0x0001e8000c101d74 */
[----:B------:R0:W-:Y:S01]  /*188a0*/  @!P2 LDGSTS.E.BYPASS.LTC128B.128 [R9+0x14400], desc[UR52][R6.64+0x80], !P1 ;  /* 0x144000800609afae */ /* 0x0001e2000c901d74 */
[----:B------:R-:W-:Y:S01]  /*188b0*/  ISETP.GE.AND P2, PT, R5, R2, PT ;  /* 0x000000020500720c */ /* 0x000fe20003f46270 */
[----:B------:R-:W-:Y:S02]  /*188c0*/  IMAD.MOV.U32 R13, RZ, RZ, R3 ;  /* 0x000000ffff0d7224 */ /* 0x000fe400078e0003 */
[----:B------:R-:W-:Y:S02]  /*188d0*/  IMAD.MOV.U32 R12, RZ, RZ, 0x2 ;  /* 0x00000002ff0c7424 */ /* 0x000fe400078e00ff */
[----:B------:R-:W-:-:S08]  /*188e0*/  IMAD.MOV.U32 R5, RZ, RZ, R14 ;  /* 0x000000ffff057224 */ /* 0x000fd000078e000e */
[----:B0-----:R-:W-:Y:S05]  /*188f0*/  WARPSYNC.COLLECTIVE R15, `(.L_x_1419) ;  /* 0x000000000f087348 */ /* 0x001fea0003c00000 */
[----:B------:R1:W2:Y:S02]  /*18900*/  SHFL.IDX P6, R14, R13, R12, R11 ;  /* 0x0000000c0d0e7389 */ /* 0x0002a400000c000b */
[----:B012---:R-:W-:Y:S01]  /*18910*/  ENDCOLLECTIVE ;  /* 0x000000000000791b */ /* 0x007fe20003800000 */
.L_x_1419:
[----:B------:R-:W-:Y:S01]  /*18920*/  @!P2 LEA R7, P3, R10, R5, 0x1 ;  /* 0x000000050a07a211 */ /* 0x000fe200078608ff */
[----:B------:R-:W-:-:S04]  /*18930*/  VIADD R5, R0, 0x20 ;  /* 0x0000002000057836 */ /* 0x000fc80000000000 */
[----:B------:R-:W-:-:S05]  /*18940*/  @!P2 IMAD.X R6, RZ, RZ, R8, P3 ;  /* 0x000000ffff06a224 */ /* 0x000fca00018e0608 */
[----:B------:R-:W-:Y:S01]  /*18950*/  @!P2 LOP3.LUT R7, R7, R6, RZ, 0x3c, !PT ;  /* 0x000000060707a212 */ /* 0x000fe200078e3cff */
[----:B------:R-:W-:-:S03]  /*18960*/  IMAD.MOV.U32 R13, RZ, RZ, R4 ;  /* 0x000000ffff0d7224 */ /* 0x000fc600078e0004 */
[----:B------:R-:W-:-:S04]  /*18970*/  @!P2 LOP3.LUT R6, R7, R6, RZ, 0x3c, !PT ;  /* 0x000000060706a212 */ /* 0x000fc800078e3cff */
[----:B------:R-:W-:-:S05]  /*18980*/  @!P2 LOP3.LUT R7, R7, R6, RZ, 0x3c, !PT ;  /* 0x000000060707a212 */ /* 0x000fca00078e3cff */
[----:B------:R-:W-:Y:S01]  /*18990*/  @!PT LDS RZ, [RZ] ;  /* 0x00000000fffff984 */ /* 0x000fe20000000800 */
[----:B------:R-:W-:Y:S01]  /*189a0*/  @!PT LDS RZ, [RZ] ;  /* 0x00000000fffff984 */ /* 0x000fe20000000800 */
[----:B------:R-:W-:Y:S01]  /*189b0*/  @!PT LDS RZ, [RZ] ;  /* 0x00000000fffff984 */ /* 0x000fe20000000800 */
[----:B------:R-:W-:Y:S04]  /*189c0*/  @!P2 LDGSTS.E.BYPASS.LTC128B.128 [R9+0x10c00], desc[UR52][R6.64], !P0 ;  /* 0x10c000000609afae */ /* 0x000fe8000c101d74 */
[----:B------:R0:W-:Y:S01]  /*189d0*/  @!P2 LDGSTS.E.BYPASS.LTC128B.128 [R9+0x14c00], desc[UR52][R6.64+0x80], !P1 ;  /* 0x14c000800609afae */ /* 0x0001e2000c901d74 */
[----:B------:R-:W-:Y:S01]  /*189e0*/  ISETP.GE.AND P2, PT, R5, R2, PT ;  /* 0x000000020500720c */ /* 0x000fe20003f46270 */
[----:B0-----:R-:W-:-:S12]  /*189f0*/  IMAD.MOV.U32 R6, RZ, RZ, R14 ;  /* 0x000000ffff067224 */ /* 0x001fd800078e000e */
[----:B------:R-:W-:Y:S05]  /*18a00*/  WARPSYNC.COLLECTIVE R15, `(.L_x_1420) ;  /* 0x000000000f087348 */ /* 0x000fea0003c00000 */
[----:B------:R0:W1:Y:S02]  /*18a10*/  SHFL.IDX P6, R14, R13, R12, R11 ;  /* 0x0000000c0d0e7389 */ /* 0x00006400000c000b */
[----:B01----:R-:W-:Y:S01]  /*18a20*/  ENDCOLLECTIVE ;  /* 0x000000000000791b */ /* 0x003fe20003800000 */
.L_x_1420:
[----:B------:R-:W-:Y:S02]  /*18a30*/  IMAD.MOV.U32 R13, RZ, RZ, R3 ;  /* 0x000000ffff0d7224 */ /* 0x000fe400078e0003 */
[----:B------:R-:W-:Y:S02]  /*18a40*/  IMAD.MOV.U32 R12, RZ, RZ, 0x3 ;  /* 0x00000003ff0c7424 */ /* 0x000fe400078e00ff */
[----:B------:R-:W-:-:S07]  /*18a50*/  IMAD.MOV.U32 R5, RZ, RZ, R14 ;  /* 0x000000ffff057224 */ /* 0x000fce00078e000e */
[----:B------:R-:W-:Y:S05]  /*18a60*/  WARPSYNC.COLLECTIVE R15, `(.L_x_1421) ;  /* 0x000000000f087348 */ /* 0x000fea0003c00000 */
[----:B------:R0:W1:Y:S02]  /*18a70*/  SHFL.IDX P6, R14, R13, R12, R11 ;  /* 0x0000000c0d0e7389 */ /* 0x00006400000c000b */
[----:B01----:R-:W-:Y:S01]  /*18a80*/  ENDCOLLECTIVE ;  /* 0x000000000000791b */ /* 0x003fe20003800000 */
.L_x_1421:
[----:B------:R-:W-:-:S05]  /*18a90*/  @!P2 LEA R5, P3, R10, R5, 0x1 ;  /* 0x000000050a05a211 */ /* 0x000fca00078608ff */
[----:B------:R-:W-:-:S04]  /*18aa0*/  @!P2 IMAD.X R6, RZ, RZ, R6, P3 ;  /* 0x000000ffff06a224 */ /* 0x000fc800018e0606 */
[----:B------:R-:W-:Y:S02]  /*18ab0*/  @!P2 IMAD.MOV.U32 R7, RZ, RZ, R6 ;  /* 0x000000ffff07a224 */ /* 0x000fe400078e0006 */
[----:B------:R-:W-:Y:S02]  /*18ac0*/  @!P2 IMAD.MOV.U32 R6, RZ, RZ, R5 ;  /* 0x000000ffff06a224 */ /* 0x000fe400078e0005 */
[----:B------:R-:W-:Y:S02]  /*18ad0*/  IMAD.MOV.U32 R13, RZ, RZ, R4 ;  /* 0x000000ffff0d7224 */ /* 0x000fe400078e0004 */
[----:B------:R-:W-:Y:S01]  /*18ae0*/  VIADD R5, R0, 0x30 ;  /* 0x0000003000057836 */ /* 0x000fe20000000000 */
        /* <DEDUP_REMOVED lines=10> */
.L_x_1422:
[----:B------:R-:W-:Y:S02]  /*18b90*/  IMAD.MOV.U32 R13, RZ, RZ, R3 ;  /* 0x000000ffff0d7224 */ /* 0x000fe400078e0003 */
[----:B------:R-:W-:Y:S02]  /*18ba0*/  IMAD.MOV.U32 R12, RZ, RZ, 0x4 ;  /* 0x00000004ff0c7424 */ /* 0x000fe400078e00ff */
[----:B------:R-:W-:-:S07]  /*18bb0*/  IMAD.MOV.U32 R5, RZ, RZ, R14 ;  /* 0x000000ffff057224 */ /* 0x000fce00078e000e */
[----:B------:R-:W-:Y:S05]  /*18bc0*/  WARPSYNC.COLLECTIVE R15, `(.L_x_1423) ;  /* 0x000000000f087348 */ /* 0x000fea0003c00000 */
[----:B------:R0:W1:Y:S02]  /*18bd0*/  SHFL.IDX P6, R14, R13, R12, R11 ;  /* 0x0000000c0d0e7389 */ /* 0x00006400000c000b */
[----:B01----:R-:W-:Y:S01]  /*18be0*/  ENDCOLLECTIVE ;  /* 0x000000000000791b */ /* 0x003fe20003800000 */
.L_x_1423:
        /* <DEDUP_REMOVED lines=16> */
.L_x_1424:
[----:B------:R-:W-:Y:S02]  /*18cf0*/  IMAD.MOV.U32 R13, RZ, RZ, R3 ;  /* 0x000000ffff0d7224 */ /* 0x000fe400078e0003 */
[----:B------:R-:W-:Y:S02]  /*18d00*/  IMAD.MOV.U32 R12, RZ, RZ, 0x5 ;  /* 0x00000005ff0c7424 */ /* 0x000fe400078e00ff */
[----:B------:R-:W-:-:S07]  /*18d10*/  IMAD.MOV.U32 R5, RZ, RZ, R14 ;  /* 0x000000ffff057224 */ /* 0x000fce00078e000e */
[----:B------:R-:W-:Y:S05]  /*18d20*/  WARPSYNC.COLLECTIVE R15, `(.L_x_1425) ;  /* 0x000000000f087348 */ /* 0x000fea0003c00000 */
[----:B------:R0:W1:Y:S02]  /*18d30*/  SHFL.IDX P6, R14, R13, R12, R11 ;  /* 0x0000000c0d0e7389 */ /* 0x00006400000c000b */
[----:B01----:R-:W-:Y:S01]  /*18d40*/  ENDCOLLECTIVE ;  /* 0x000000000000791b */ /* 0x003fe20003800000 */
.L_x_1425:
        /* <DEDUP_REMOVED lines=16> */
.L_x_1426:
[----:B------:R-:W-:Y:S02]  /*18e50*/  IMAD.MOV.U32 R13, RZ, RZ, R3 ;  /* 0x000000ffff0d7224 */ /* 0x000fe400078e0003 */
[----:B------:R-:W-:Y:S02]  /*18e60*/  IMAD.MOV.U32 R12, RZ, RZ, 0x6 ;  /* 0x00000006ff0c7424 */ /* 0x000fe400078e00ff */
[----:B------:R-:W-:-:S07]  /*18e70*/  IMAD.MOV.U32 R5, RZ, RZ, R14 ;  /* 0x000000ffff057224 */ /* 0x000fce00078e000e */
[----:B------:R-:W-:Y:S05]  /*18e80*/  WARPSYNC.COLLECTIVE R15, `(.L_x_1427) ;  /* 0x000000000f087348 */ /* 0x000fea0003c00000 */
[----:B------:R0:W1:Y:S02]  /*18e90*/  SHFL.IDX P6, R14, R13, R12, R11 ;  /* 0x0000000c0d0e7389 */ /* 0x00006400000c000b */
[----:B01----:R-:W-:Y:S01]  /*18ea0*/  ENDCOLLECTIVE ;  /* 0x000000000000791b */ /* 0x003fe20003800000 */
.L_x_1427:
[----:B------:R-:W-:-:S05]  /*18eb0*/  @!P2 LEA R5, P3, R10, R5, 0x1 ;  /* 0x000000050a05a211 */ /* 0x000fca00078608ff */
[----:B------:R-:W-:-:S04]  /*18ec0*/  @!P2 IMAD.X R6, RZ, RZ, R6, P3 ;  /* 0x000000ffff06a224 */ /* 0x000fc800018e0606 */
[----:B------:R-:W-:Y:S02]  /*18ed0*/  @!P2 IMAD.MOV.U32 R7, RZ, RZ, R6 ;  /* 0x000000ffff07a224 */ /* 0x000fe400078e0006 */
[----:B------:R-:W-:Y:S02]  /*18ee0*/  @!P2 IMAD.MOV.U32 R6, RZ, RZ, R5 ;  /* 0x000000ffff06a224 */ /* 0x000fe400078e0005 */
[----:B------:R-:W-:-:S03]  /*18ef0*/  IMAD.MOV.U32 R13, RZ, RZ, R4 ;  /* 0x000000ffff0d7224 */ /* 0x000fc600078e0004 */
[----:B------:R-:W-:Y:S01]  /*18f00*/  @!PT LDS RZ, [RZ] ;  /* 0x00000000fffff984 */ /* 0x000fe20000000800 */
[----:B------:R-:W-:Y:S01]  /*18f10*/  @!PT LDS RZ, [RZ] ;  /* 0x00000000fffff984 */ /* 0x000fe20000000800 */
[----:B------:R-:W-:Y:S01]  /*18f20*/  @!PT LDS RZ, [RZ] ;  /* 0x00000000fffff984 */ /* 0x000fe20000000800 */
[----:B------:R-:W-:Y:S04]  /*18f30*/  @!P2 LDGSTS.E.BYPASS.LTC128B.128 [R9+0x12c00], desc[UR52][R6.64], !P0 ;  /* 0x12c000000609afae */ /* 0x000fe8000c101d74 */
[----:B------:R0:W-:Y:S02]  /*18f40*/  @!P2 LDGSTS.E.BYPASS.LTC128B.128 [R9+0x16c00], desc[UR52][R6.64+0x80], !P1 ;  /* 0x16c000800609afae */ /* 0x0001e4000c901d74 */
[----:B0-----:R-:W-:-:S07]  /*18f50*/  IMAD.MOV.U32 R6, RZ, RZ, R14 ;  /* 0x000000ffff067224 */ /* 0x001fce00078e000e */
[----:B------:R-:W-:Y:S05]  /*18f60*/  WARPSYNC.COLLECTIVE R15, `(.L_x_1428) ;  /* 0x000000000f087348 */ /* 0x000fea0003c00000 */
[----:B------:R0:W1:Y:S02]  /*18f70*/  SHFL.IDX P6, R14, R13, R12, R11 ;  /* 0x0000000c0d0e7389 */ /* 0x00006400000c000b */
[----:B01----:R-:W-:Y:S01]  /*18f80*/  ENDCOLLECTIVE ;  /* 0x000000000000791b */ /* 0x003fe20003800000 */
.L_x_1428:
[----:B------:R-:W-:-:S05]  /*18f90*/  VIADD R7, R0, 0x60 ;  /* 0x0000006000077836 */ /* 0x000fca0000000000 */
[----:B------:R-:W-:Y:S01]  /*18fa0*/  ISETP.GE.AND P2, PT, R7, R2, PT ;  /* 0x000000020700720c */ /* 0x000fe20003f46270 */
[----:B------:R-:W-:Y:S02]  /*18fb0*/  IMAD.MOV.U32 R13, RZ, RZ, R3 ;  /* 0x000000ffff0d7224 */ /* 0x000fe400078e0003 */
[----:B------:R-:W-:Y:S02]  /*18fc0*/  IMAD.MOV.U32 R12, RZ, RZ, 0x7 ;  /* 0x00000007ff0c7424 */ /* 0x000fe400078e00ff */
[----:B------:R-:W-:-:S08]  /*18fd0*/  IMAD.MOV.U32 R5, RZ, RZ, R14 ;  /* 0x000000ffff057224 */ /* 0x000fd000078e000e */
[----:B------:R-:W-:Y:S05]  /*18fe0*/  WARPSYNC.COLLECTIVE R15, `(.L_x_1429) ;  /* 0x000000000f087348 */ /* 0x000fea0003c00000 */
[----:B------:R0:W1:Y:S02]  /*18ff0*/  SHFL.IDX P6, R14, R13, R12, R11 ;  /* 0x0000000c0d0e7389 */ /* 0x00006400000c000b */
[----:B01----:R-:W-:Y:S01]  /*19000*/  ENDCOLLECTIVE ;  /* 0x000000000000791b */ /* 0x003fe20003800000 */
.L_x_1429:
[----:B------:R-:W-:-:S05]  /*19010*/  @!P2 LEA R5, P3, R10, R5, 0x1 ;  /* 0x000000050a05a211 */ /* 0x000fca00078608ff */
[----:B------:R-:W-:-:S04]  /*19020*/  @!P2 IMAD.X R6, RZ, RZ, R6, P3 ;  /* 0x000000ffff06a224 */ /* 0x000fc800018e0606 */
[----:B------:R-:W-:Y:S02]  /*19030*/  @!P2 IMAD.MOV.U32 R7, RZ, RZ, R6 ;  /* 0x000000ffff07a224 */ /* 0x000fe400078e0006 */
[----:B------:R-:W-:Y:S02]  /*19040*/  IMAD.MOV.U32 R13, RZ, RZ, R4 ;  /* 0x000000ffff0d7224 */ /* 0x000fe400078e0004 */
[----:B------:R-:W-:-:S05]  /*19050*/  @!P2 IMAD.MOV.U32 R6, RZ, RZ, R5 ;  /* 0x000000ffff06a224 */ /* 0x000fca00078e0005 */
[----:B------:R-:W-:Y:S01]  /*19060*/  @!PT LDS RZ, [RZ] ;  /* 0x00000000fffff984 */ /* 0x000fe20000000800 */
[----:B------:R-:W-:Y:S01]  /*19070*/  @!PT LDS RZ, [RZ] ;  /* 0x00000000fffff984 */ /* 0x000fe20000000800 */
[----:B------:R-:W-:Y:S01]  /*19080*/  @!PT LDS RZ, [RZ] ;  /* 0x00000000fffff984 */ /* 0x000fe20000000800 */
[----:B------:R0:W-:Y:S01]  /*19090*/  @!P2 LDGSTS.E.BYPASS.LTC128B.128 [R9+0x13400], desc[UR52][R6.64], !P0 ;  /* 0x134000000609afae */ /* 0x0001e2000c101d74 */
[----:B------:R-:W-:-:S03]  /*190a0*/  IMAD.MOV.U32 R5, RZ, RZ, R14 ;  /* 0x000000ffff057224 */ /* 0x000fc600078e000e */
[----:B------:R0:W-:Y:S04]  /*190b0*/  @!P2 LDGSTS.E.BYPASS.LTC128B.128 [R9+0x17400], desc[UR52][R6.64+0x80], !P1 ;  /* 0x174000800609afae */ /* 0x0001e8000c901d74 */
[----:B0-----:R-:W-:Y:S05]  /*190c0*/  WARPSYNC.COLLECTIVE R15, `(.L_x_1430) ;  /* 0x000000000f087348 */ /* 0x001fea0003c00000 */
[----:B------:R1:W2:Y:S02]  /*190d0*/  SHFL.IDX P6, R14, R13, R12, R11 ;  /* 0x0000000c0d0e7389 */ /* 0x0002a400000c000b */
[----:B012---:R-:W-:Y:S01]  /*190e0*/  ENDCOLLECTIVE ;  /* 0x000000000000791b */ /* 0x007fe20003800000 */
.L_x_1430:
[----:B------:R-:W-:Y:S01]  /*190f0*/  IMAD.MOV.U32 R3, RZ, RZ, R14 ;  /* 0x000000ffff037224 */ /* 0x000fe200078e000e */
[----:B------:R-:W-:Y:S06]  /*19100*/  BRA `(.L_x_1431) ;  /* 0xffffffb400087947 */ /* 0x000fec000383ffff */
.L_x_1320:
[----:B0-----:R0:W3:Y:S02]  /*19110*/  SYNCS.PHASECHK.TRANS64.TRYWAIT P0, [R18+URZ+0x28820], R0 ;  /* 0x02882000120075a7 */ /* 0x0010e4000800017f */
[----:B---3--:R-:W-:Y:S05]  /*19120*/  @!P0 NANOSLEEP.SYNCS 0x989680 ;  /* 0x009896800000895d */ /* 0x008fea0003900000 */
[----:B------:R-:W3:Y:S02]  /*19130*/  @!P0 SYNCS.PHASECHK.TRANS64 P0, [R18+URZ+0x28820], R0 ;  /* 0x02882000120085a7 */ /* 0x000ee4000800007f */
[----:B---3--:R-:W-:Y:S05]  /*19140*/  @!P0 BRA `(.L_x_1320) ;  /* 0xfffffffc00f08947 */ /* 0x008fea000383ffff */
[----:B------:R-:W-:Y:S05]  /*19150*/  BRA `(.L_x_1432) ;  /* 0xffffffb400787947 */ /* 0x000fea000383ffff */
.L_x_1329:
[----:B-1----:R1:W2:Y:S02]  /*19160*/  SYNCS.PHASECHK.TRANS64.TRYWAIT P0, [R3+URZ+0x28840], R2 ;  /* 0x02884002030075a7 */ /* 0x0022a4000800017f */
[----:B--2---:R-:W-:Y:S05]  /*19170*/  @!P0 NANOSLEEP.SYNCS 0x989680 ;  /* 0x009896800000895d */ /* 0x004fea0003900000 */
[----:B------:R-:W2:Y:S02]  /*19180*/  @!P0 SYNCS.PHASECHK.TRANS64 P0, [R3+URZ+0x28840], R2 ;  /* 0x02884002030085a7 */ /* 0x000ea4000800007f */
[----:B--2---:R-:W-:Y:S05]  /*19190*/  @!P0 BRA `(.L_x_1329) ;  /* 0xfffffffc00f08947 */ /* 0x004fea000383ffff */
[----:B------:R-:W-:Y:S05]  /*191a0*/  BRA `(.L_x_1433) ;  /* 0xffffffb8006c7947 */ /* 0x000fea000383ffff */
.L_x_1335:
[----:B0-----:R0:W1:Y:S02]  /*191b0*/  SYNCS.PHASECHK.TRANS64.TRYWAIT P0, [R3+URZ+0x60], R2 ;  /* 0x00006002030075a7 */ /* 0x001064000800017f */
[----:B-1----:R-:W-:Y:S05]  /*191c0*/  @!P0 NANOSLEEP.SYNCS 0x989680 ;  /* 0x009896800000895d */ /* 0x002fea0003900000 */
[----:B------:R-:W1:Y:S02]  /*191d0*/  @!P0 SYNCS.PHASECHK.TRANS64 P0, [R3+URZ+0x60], R2 ;  /* 0x00006002030085a7 */ /* 0x000e64000800007f */
[----:B-1----:R-:W-:Y:S05]  /*191e0*/  @!P0 BRA `(.L_x_1335) ;  /* 0xfffffffc00f08947 */ /* 0x002fea000383ffff */
[----:B------:R-:W-:Y:S05]  /*191f0*/  BRA `(.L_x_1434) ;  /* 0xffffffbc00407947 */ /* 0x000fea000383ffff */
.L_x_1344:
[----:B-1----:R1:W2:Y:S02]  /*19200*/  SYNCS.PHASECHK.TRANS64.TRYWAIT P0, [R3+URZ+0x28840], R2 ;  /* 0x02884002030075a7 */ /* 0x0022a4000800017f */
[----:B--2---:R-:W-:Y:S05]  /*19210*/  @!P0 NANOSLEEP.SYNCS 0x989680 ;  /* 0x009896800000895d */ /* 0x004fea0003900000 */
[----:B------:R-:W2:Y:S02]  /*19220*/  @!P0 SYNCS.PHASECHK.TRANS64 P0, [R3+URZ+0x28840], R2 ;  /* 0x02884002030085a7 */ /* 0x000ea4000800007f */
[----:B--2---:R-:W-:Y:S05]  /*19230*/  @!P0 BRA `(.L_x_1344) ;  /* 0xfffffffc00f08947 */ /* 0x004fea000383ffff */
[----:B------:R-:W-:Y:S05]  /*19240*/  BRA `(.L_x_1435) ;  /* 0xffffffc000cc7947 */ /* 0x000fea000383ffff */
.L_x_1350:
[----:B0-----:R0:W1:Y:S02]  /*19250*/  SYNCS.PHASECHK.TRANS64.TRYWAIT P0, [R2+URZ+0x60], R3 ;  /* 0x00006003020075a7 */ /* 0x001064000800017f */
[----:B-1----:R-:W-:Y:S05]  /*19260*/  @!P0 NANOSLEEP.SYNCS 0x989680 ;  /* 0x009896800000895d */ /* 0x002fea0003900000 */
[----:B------:R-:W1:Y:S02]  /*19270*/  @!P0 SYNCS.PHASECHK.TRANS64 P0, [R2+URZ+0x60], R3 ;  /* 0x00006003020085a7 */ /* 0x000e64000800007f */
[----:B-1----:R-:W-:Y:S05]  /*19280*/  @!P0 BRA `(.L_x_1350) ;  /* 0xfffffffc00f08947 */ /* 0x002fea000383ffff */
[----:B------:R-:W-:Y:S05]  /*19290*/  BRA `(.L_x_1436) ;  /* 0xffffffc400a07947 */ /* 0x000fea000383ffff */
.L_x_1359:
[----:B--2---:R2:W3:Y:S02]  /*192a0*/  SYNCS.PHASECHK.TRANS64.TRYWAIT P0, [R2+URZ+0x28840], R3 ;  /* 0x02884003020075a7 */ /* 0x0044e4000800017f */
[----:B---3--:R-:W-:Y:S05]  /*192b0*/  @!P0 NANOSLEEP.SYNCS 0x989680 ;  /* 0x009896800000895d */ /* 0x008fea0003900000 */
[----:B------:R-:W3:Y:S02]  /*192c0*/  @!P0 SYNCS.PHASECHK.TRANS64 P0, [R2+URZ+0x28840], R3 ;  /* 0x02884003020085a7 */ /* 0x000ee4000800007f */
[----:B---3--:R-:W-:Y:S05]  /*192d0*/  @!P0 BRA `(.L_x_1359) ;  /* 0xfffffffc00f08947 */ /* 0x008fea000383ffff */
[----:B------:R-:W-:Y:S05]  /*192e0*/  BRA `(.L_x_1437) ;  /* 0xffffffcc00007947 */ /* 0x000fea000383ffff */
.L_x_1365:
[----:B0-----:R0:W1:Y:S02]  /*192f0*/  SYNCS.PHASECHK.TRANS64.TRYWAIT P0, [R2+URZ+0x60], R5 ;  /* 0x00006005020075a7 */ /* 0x001064000800017f */
[----:B-1----:R-:W-:Y:S05]  /*19300*/  @!P0 NANOSLEEP.SYNCS 0x989680 ;  /* 0x009896800000895d */ /* 0x002fea0003900000 */
[----:B------:R-:W1:Y:S02]  /*19310*/  @!P0 SYNCS.PHASECHK.TRANS64 P0, [R2+URZ+0x60], R5 ;  /* 0x00006005020085a7 */ /* 0x000e64000800007f */
[----:B-1----:R-:W-:Y:S05]  /*19320*/  @!P0 BRA `(.L_x_1365) ;  /* 0xfffffffc00f08947 */ /* 0x002fea000383ffff */
[----:B------:R-:W-:Y:S05]  /*19330*/  BRA `(.L_x_1438) ;  /* 0xffffffcc00d47947 */ /* 0x000fea000383ffff */
.L_x_1376:
[----:B--2---:R2:W3:Y:S02]  /*19340*/  SYNCS.PHASECHK.TRANS64.TRYWAIT P0, [R0+URZ+0x28860], R3 ;  /* 0x02886003000075a7 */ /* 0x0044e4000800017f */
[----:B---3--:R-:W-:Y:S05]  /*19350*/  @!P0 NANOSLEEP.SYNCS 0x989680 ;  /* 0x009896800000895d */ /* 0x008fea0003900000 */
[----:B------:R-:W3:Y:S02]  /*19360*/  @!P0 SYNCS.PHASECHK.TRANS64 P0, [R0+URZ+0x28860], R3 ;  /* 0x02886003000085a7 */ /* 0x000ee4000800007f */
[----:B---3--:R-:W-:Y:S05]  /*19370*/  @!P0 BRA `(.L_x_1376) ;  /* 0xfffffffc00f08947 */ /* 0x008fea000383ffff */
[----:B------:R-:W-:Y:S05]  /*19380*/  BRA `(.L_x_1439) ;  /* 0xffffffd400207947 */ /* 0x000fea000383ffff */
.L_x_1383:
[----:B--2---:R-:W2:Y:S01]  /*19390*/  LDL R3, [R1] ;  /* 0x0000000001037983 */ /* 0x004ea20000100800 */
[----:B------:R-:W-:Y:S01]  /*193a0*/  BSSY B0, `(.L_x_1440) ;  /* 0x0000008000007945 */ /* 0x000fe20003800000 */
[----:B0-----:R-:W-:Y:S02]  /*193b0*/  IMAD.MOV.U32 R12, RZ, RZ, RZ ;  /* 0x000000ffff0c7224 */ /* 0x001fe400078e00ff */
[----:B------:R-:W-:Y:S02]  /*193c0*/  IMAD.MOV.U32 R11, RZ, RZ, 0x1f ;  /* 0x0000001fff0b7424 */ /* 0x000fe400078e00ff */
[----:B------:R-:W-:Y:S02]  /*193d0*/  IMAD.MOV.U32 R15, RZ, RZ, -0x1 ;  /* 0xffffffffff0f7424 */ /* 0x000fe400078e00ff */
[----:B--2---:R-:W-:-:S07]  /*193e0*/  IMAD.MOV.U32 R13, RZ, RZ, R3 ;  /* 0x000000ffff0d7224 */ /* 0x004fce00078e0003 */
[----:B-1-3--:R-:W-:Y:S05]  /*193f0*/  WARPSYNC.COLLECTIVE R15, `(.L_x_1441) ;  /* 0x000000000f087348 */ /* 0x00afea0003c00000 */
[----:B------:R0:W2:Y:S02]  /*19400*/  SHFL.IDX P6, R14, R13, R12, R11 ;  /* 0x0000000c0d0e7389 */ /* 0x0000a400000c000b */
[----:B0123--:R-:W-:Y:S01]  /*19410*/  ENDCOLLECTIVE ;  /* 0x000000000000791b */ /* 0x00ffe20003800000 */
.L_x_1441:
[----:B------:R-:W-:Y:S05]  /*19420*/  BSYNC B0 ;  /* 0x0000000000007941 */ /* 0x000fea0003800000 */
.L_x_1440:
        /* <DEDUP_REMOVED lines=9> */
.L_x_1442:
[----:B------:R-:W-:Y:S01]  /*194c0*/  ULDC UR4, c[0x0][0xc3c] ;  /* 0x00030f0000047ab9 */ /* 0x000fe20000000800 */
        /* <DEDUP_REMOVED lines=24> */
.L_x_1443:
[----:B------:R-:W-:Y:S01]  /*19650*/  IMAD.MOV.U32 R12, RZ, RZ, 0x2 ;  /* 0x00000002ff0c7424 */ /* 0x000fe200078e00ff */
[----:B------:R-:W-:-:S05]  /*19660*/  SEL R3, R14, RZ, P1 ;  /* 0x000000ff0e037207 */ /* 0x000fca0000800000 */
[----:B------:R-:W-:-:S04]  /*19670*/  IMAD.IADD R2, R2, 0x1, R3 ;  /* 0x0000000102027824 */ /* 0x000fc800078e0203 */
[----:B------:R-:W-:-:S07]  /*19680*/  IMAD.MOV.U32 R13, RZ, RZ, R2 ;  /* 0x000000ffff0d7224 */ /* 0x000fce00078e0002 */
[----:B------:R-:W-:Y:S05]  /*19690*/  WARPSYNC.COLLECTIVE R15, `(.L_x_1444) ;  /* 0x000000000f087348 */ /* 0x000fea0003c00000 */
[----:B------:R0:W1:Y:S02]  /*196a0*/  SHFL.UP P6, R14, R13, R12, R11 ;  /* 0x0400000c0d0e7389 */ /* 0x00006400000c000b */
[----:B01----:R-:W-:Y:S01]  /*196b0*/  ENDCOLLECTIVE ;  /* 0x000000000000791b */ /* 0x003fe20003800000 */
.L_x_1444:
[----:B------:R-:W-:Y:S01]  /*196c0*/  IMAD.MOV.U32 R12, RZ, RZ, 0x4 ;  /* 0x00000004ff0c7424 */ /* 0x000fe200078e00ff */
[----:B------:R-:W-:-:S05]  /*196d0*/  SEL R3, R14, RZ, P2 ;  /* 0x000000ff0e037207 */ /* 0x000fca0001000000 */
[----:B------:R-:W-:-:S04]  /*196e0*/  IMAD.IADD R2, R2, 0x1, R3 ;  /* 0x0000000102027824 */ /* 0x000fc800078e0203 */
[----:B------:R-:W-:-:S07]  /*196f0*/  IMAD.MOV.U32 R13, RZ, RZ, R2 ;  /* 0x000000ffff0d7224 */ /* 0x000fce00078e0002 */
[----:B------:R-:W-:Y:S05]  /*19700*/  WARPSYNC.COLLECTIVE R15, `(.L_x_1445) ;  /* 0x000000000f087348 */ /* 0x000fea0003c00000 */
[----:B------:R0:W1:Y:S02]  /*19710*/  SHFL.UP P6, R14, R13, R12, R11 ;  /* 0x0400000c0d0e7389 */ /* 0x00006400000c000b */
[----:B01----:R-:W-:Y:S01]  /*19720*/  ENDCOLLECTIVE ;  /* 0x000000000000791b */ /* 0x003fe20003800000 */
.L_x_1445:
[----:B------:R-:W-:Y:S01]  /*19730*/  IMAD.MOV.U32 R12, RZ, RZ, 0x8 ;  /* 0x00000008ff0c7424 */ /* 0x000fe200078e00ff */
[----:B------:R-:W-:-:S05]  /*19740*/  SEL R3, R14, RZ, P3 ;  /* 0x000000ff0e037207 */ /* 0x000fca0001800000 */
[----:B------:R-:W-:-:S04]  /*19750*/  IMAD.IADD R2, R2, 0x1, R3 ;  /* 0x0000000102027824 */ /* 0x000fc800078e0203 */
[----:B------:R-:W-:-:S07]  /*19760*/  IMAD.MOV.U32 R13, RZ, RZ, R2 ;  /* 0x000000ffff0d7224 */ /* 0x000fce00078e0002 */
[----:B------:R-:W-:Y:S05]  /*19770*/  WARPSYNC.COLLECTIVE R15, `(.L_x_1446) ;  /* 0x000000000f087348 */ /* 0x000fea0003c00000 */
[----:B------:R0:W1:Y:S02]  /*19780*/  SHFL.UP P6, R14, R13, R12, R11 ;  /* 0x0400000c0d0e7389 */ /* 0x00006400000c000b */
[----:B01----:R-:W-:Y:S01]  /*19790*/  ENDCOLLECTIVE ;  /* 0x000000000000791b */ /* 0x003fe20003800000 */
.L_x_1446:
[----:B------:R-:W-:Y:S01]  /*197a0*/  IMAD.MOV.U32 R12, RZ, RZ, 0x10 ;  /* 0x00000010ff0c7424 */ /* 0x000fe200078e00ff */
[----:B------:R-:W-:-:S05]  /*197b0*/  SEL R3, R14, RZ, P4 ;  /* 0x000000ff0e037207 */ /* 0x000fca0002000000 */
[----:B------:R-:W-:-:S04]  /*197c0*/  IMAD.IADD R2, R2, 0x1, R3 ;  /* 0x0000000102027824 */ /* 0x000fc800078e0203 */
[----:B------:R-:W-:-:S07]  /*197d0*/  IMAD.MOV.U32 R13, RZ, RZ, R2 ;  /* 0x000000ffff0d7224 */ /* 0x000fce00078e0002 */
[----:B------:R-:W-:Y:S05]  /*197e0*/  WARPSYNC.COLLECTIVE R15, `(.L_x_1447) ;  /* 0x000000000f087348 */ /* 0x000fea0003c00000 */
[----:B------:R0:W1:Y:S02]  /*197f0*/  SHFL.UP P6, R14, R13, R12, R11 ;  /* 0x0400000c0d0e7389 */ /* 0x00006400000c000b */
[----:B01----:R-:W-:Y:S01]  /*19800*/  ENDCOLLECTIVE ;  /* 0x000000000000791b */ /* 0x003fe20003800000 */
.L_x_1447:
[----:B------:R-:W-:Y:S02]  /*19810*/  IMAD.MOV.U32 R12, RZ, RZ, 0x1f ;  /* 0x0000001fff0c7424 */ /* 0x000fe400078e00ff */
[----:B------:R-:W-:Y:S01]  /*19820*/  IMAD.MOV.U32 R11, RZ, RZ, 0x1f ;  /* 0x0000001fff0b7424 */ /* 0x000fe200078e00ff */
[----:B------:R-:W-:-:S05]  /*19830*/  SEL R3, R14, RZ, P5 ;  /* 0x000000ff0e037207 */ /* 0x000fca0002800000 */
[----:B------:R-:W-:-:S04]  /*19840*/  IMAD.IADD R2, R2, 0x1, R3 ;  /* 0x0000000102027824 */ /* 0x000fc800078e0203 */
[----:B------:R-:W-:-:S07]  /*19850*/  IMAD.MOV.U32 R13, RZ, RZ, R2 ;  /* 0x000000ffff0d7224 */ /* 0x000fce00078e0002 */
[----:B------:R-:W-:Y:S05]  /*19860*/  WARPSYNC.COLLECTIVE R15, `(.L_x_1448) ;  /* 0x000000000f087348 */ /* 0x000fea0003c00000 */
[----:B------:R0:W1:Y:S02]  /*19870*/  SHFL.IDX P6, R14, R13, R12, R11 ;  /* 0x0000000c0d0e7389 */ /* 0x00006400000c000b */
[----:B01----:R-:W-:Y:S01]  /*19880*/  ENDCOLLECTIVE ;  /* 0x000000000000791b */ /* 0x003fe20003800000 */
.L_x_1448:
[----:B------:R-:W-:Y:S01]  /*19890*/  IMAD.MOV.U32 R10, RZ, RZ, R14 ;  /* 0x000000ffff0a7224 */ /* 0x000fe200078e000e */
[----:B------:R-:W-:Y:S06]  /*198a0*/  BRA `(.L_x_1449) ;  /* 0xffffffd400a87947 */ /* 0x000fec000383ffff */
.L_x_1386:
[----:B------:R-:W-:Y:S01]  /*198b0*/  BSSY B0, `(.L_x_1450) ;  /* 0x0000008000007945 */ /* 0x000fe20003800000 */
[----:B------:R-:W-:Y:S02]  /*198c0*/  IMAD.MOV.U32 R13, RZ, RZ, R2 ;  /* 0x000000ffff0d7224 */ /* 0x000fe400078e0002 */
[----:B------:R-:W-:Y:S02]  /*198d0*/  IMAD.MOV.U32 R12, RZ, RZ, 0x1 ;  /* 0x00000001ff0c7424 */ /* 0x000fe400078e00ff */
[----:B------:R-:W-:Y:S02]  /*198e0*/  IMAD.MOV.U32 R11, RZ, RZ, RZ ;  /* 0x000000ffff0b7224 */ /* 0x000fe400078e00ff */
[----:B------:R-:W-:-:S07]  /*198f0*/  IMAD.MOV.U32 R15, RZ, RZ, -0x1 ;  /* 0xffffffffff0f7424 */ /* 0x000fce00078e00ff */
[----:B------:R-:W-:Y:S05]  /*19900*/  WARPSYNC.COLLECTIVE R15, `(.L_x_1451) ;  /* 0x000000000f087348 */ /* 0x000fea0003c00000 */
[----:B------:R0:W1:Y:S02]  /*19910*/  SHFL.UP P6, R14, R13, R12, R11 ;  /* 0x0400000c0d0e7389 */ /* 0x00006400000c000b */
[----:B01----:R-:W-:Y:S01]  /*19920*/  ENDCOLLECTIVE ;  /* 0x000000000000791b */ /* 0x003fe20003800000 */
.L_x_1451:
[----:B------:R-:W-:Y:S05]  /*19930*/  BSYNC B0 ;  /* 0x0000000000007941 */ /* 0x000fea0003800000 */
.L_x_1450:
[----:B------:R-:W-:Y:S01]  /*19940*/  SEL R3, R14, RZ, P1 ;  /* 0x000000ff0e037207 */ /* 0x000fe20000800000 */
[----:B------:R-:W-:Y:S02]  /*19950*/  IMAD.MOV.U32 R12, RZ, RZ, 0x2 ;  /* 0x00000002ff0c7424 */ /* 0x000fe400078e00ff */
[----:B------:R-:W-:Y:S02]  /*19960*/  IMAD.MOV.U32 R11, RZ, RZ, RZ ;  /* 0x000000ffff0b7224 */ /* 0x000fe400078e00ff */
[----:B------:R-:W-:Y:S02]  /*19970*/  IMAD.IADD R2, R2, 0x1, R3 ;  /* 0x0000000102027824 */ /* 0x000fe400078e0203 */
[----:B------:R-:W-:Y:S02]  /*19980*/  IMAD.MOV.U32 R15, RZ, RZ, -0x1 ;  /* 0xffffffffff0f7424 */ /* 0x000fe400078e00ff */
[----:B------:R-:W-:-:S07]  /*19990*/  IMAD.MOV.U32 R13, RZ, RZ, R2 ;  /* 0x000000ffff0d7224 */ /* 0x000fce00078e0002 */
[----:B------:R-:W-:Y:S05]  /*199a0*/  WARPSYNC.COLLECTIVE R15, `(.L_x_1452) ;  /* 0x000000000f087348 */ /* 0x000fea0003c00000 */
[----:B------:R0:W1:Y:S02]  /*199b0*/  SHFL.UP P6, R14, R13, R12, R11 ;  /* 0x0400000c0d0e7389 */ /* 0x00006400000c000b */
[----:B01----:R-:W-:Y:S01]  /*199c0*/  ENDCOLLECTIVE ;  /* 0x000000000000791b */ /* 0x003fe20003800000 */
.L_x_1452:
[----:B------:R-:W-:Y:S01]  /*199d0*/  IMAD.MOV.U32 R12, RZ, RZ, 0x4 ;  /* 0x00000004ff0c7424 */ /* 0x000fe200078e00ff */
[----:B------:R-:W-:-:S05]  /*199e0*/  SEL R3, R14, RZ, P2 ;  /* 0x000000ff0e037207 */ /* 0x000fca0001000000 */
[----:B------:R-:W-:-:S04]  /*199f0*/  IMAD.IADD R2, R2, 0x1, R3 ;  /* 0x0000000102027824 */ /* 0x000fc800078e0203 */
[----:B------:R-:W-:-:S07]  /*19a00*/  IMAD.MOV.U32 R13, RZ, RZ, R2 ;  /* 0x000000ffff0d7224 */ /* 0x000fce00078e0002 */
[----:B------:R-:W-:Y:S05]  /*19a10*/  WARPSYNC.COLLECTIVE R15, `(.L_x_1453) ;  /* 0x000000000f087348 */ /* 0x000fea0003c00000 */
[----:B------:R0:W1:Y:S02]  /*19a20*/  SHFL.UP P6, R14, R13, R12, R11 ;  /* 0x0400000c0d0e7389 */ /* 0x00006400000c000b */
[----:B01----:R-:W-:Y:S01]  /*19a30*/  ENDCOLLECTIVE ;  /* 0x000000000000791b */ /* 0x003fe20003800000 */
.L_x_1453:
[----:B------:R-:W-:Y:S01]  /*19a40*/  IMAD.MOV.U32 R12, RZ, RZ, 0x8 ;  /* 0x00000008ff0c7424 */ /* 0x000fe200078e00ff */
[----:B------:R-:W-:-:S05]  /*19a50*/  SEL R3, R14, RZ, P3 ;  /* 0x000000ff0e037207 */ /* 0x000fca0001800000 */
[----:B------:R-:W-:-:S04]  /*19a60*/  IMAD.IADD R2, R2, 0x1, R3 ;  /* 0x0000000102027824 */ /* 0x000fc800078e0203 */
[----:B------:R-:W-:-:S07]  /*19a70*/  IMAD.MOV.U32 R13, RZ, RZ, R2 ;  /* 0x000000ffff0d7224 */ /* 0x000fce00078e0002 */
[----:B------:R-:W-:Y:S05]  /*19a80*/  WARPSYNC.COLLECTIVE R15, `(.L_x_1454) ;  /* 0x000000000f087348 */ /* 0x000fea0003c00000 */
[----:B------:R0:W1:Y:S02]  /*19a90*/  SHFL.UP P6, R14, R13, R12, R11 ;  /* 0x0400000c0d0e7389 */ /* 0x00006400000c000b */
[----:B01----:R-:W-:Y:S01]  /*19aa0*/  ENDCOLLECTIVE ;  /* 0x000000000000791b */ /* 0x003fe20003800000 */
.L_x_1454:
[----:B------:R-:W-:Y:S01]  /*19ab0*/  IMAD.MOV.U32 R12, RZ, RZ, 0x10 ;  /* 0x00000010ff0c7424 */ /* 0x000fe200078e00ff */
[----:B------:R-:W-:-:S05]  /*19ac0*/  SEL R3, R14, RZ, P4 ;  /* 0x000000ff0e037207 */ /* 0x000fca0002000000 */
[----:B------:R-:W-:-:S04]  /*19ad0*/  IMAD.IADD R2, R2, 0x1, R3 ;  /* 0x0000000102027824 */ /* 0x000fc800078e0203 */
[----:B------:R-:W-:-:S07]  /*19ae0*/  IMAD.MOV.U32 R13, RZ, RZ, R2 ;  /* 0x000000ffff0d7224 */ /* 0x000fce00078e0002 */
[----:B------:R-:W-:Y:S05]  /*19af0*/  WARPSYNC.COLLECTIVE R15, `(.L_x_1455) ;  /* 0x000000000f087348 */ /* 0x000fea0003c00000 */
[----:B------:R0:W1:Y:S02]  /*19b00*/  SHFL.UP P6, R14, R13, R12, R11 ;  /* 0x0400000c0d0e7389 */ /* 0x00006400000c000b */
[----:B01----:R-:W-:Y:S01]  /*19b10*/  ENDCOLLECTIVE ;  /* 0x000000000000791b */ /* 0x003fe20003800000 */
.L_x_1455:
        /* <DEDUP_REMOVED lines=8> */
.L_x_1456:
[----:B------:R-:W-:Y:S01]  /*19ba0*/  IMAD.MOV.U32 R10, RZ, RZ, R14 ;  /* 0x000000ffff0a7224 */ /* 0x000fe200078e000e */
[----:B------:R-:W-:Y:S06]  /*19bb0*/  BRA `(.L_x_1457) ;  /* 0xffffffd400907947 */ /* 0x000fec000383ffff */
.L_x_1388:
[----:B------:R-:W-:Y:S01]  /*19bc0*/  BSSY B0, `(.L_x_1458) ;  /* 0x0000006000007945 */ /* 0x000fe20003800000 */
[----:B------:R-:W-:Y:S01]  /*19bd0*/  PLOP3.LUT P6, PT, P6, PT, PT, 0x8, 0x0 ;  /* 0x000000000000781c */ /* 0x000fe200037ce170 */
[----:B------:R-:W-:-:S12]  /*19be0*/  IMAD.MOV.U32 R15, RZ, RZ, -0x1 ;  /* 0xffffffffff0f7424 */ /* 0x000fd800078e00ff */
[----:B0-----:R-:W-:Y:S05]  /*19bf0*/  WARPSYNC.COLLECTIVE R15, `(.L_x_1459) ;  /* 0x000000000f087348 */ /* 0x001fea0003c00000 */
[----:B------:R-:W-:Y:S01]  /*19c00*/  VOTE.ANY R14, PT, P6 ;  /* 0x00000000000e7806 */ /* 0x000fe200030e0100 */
[----:B0-----:R-:W-:Y:S06]  /*19c10*/  ENDCOLLECTIVE ;  /* 0x000000000000791b */ /* 0x001fec0003800000 */
.L_x_1459:
[----:B------:R-:W-:Y:S05]  /*19c20*/  BSYNC B0 ;  /* 0x0000000000007941 */ /* 0x000fea0003800000 */
.L_x_1458:
[----:B------:R0:W5:Y:S01]  /*19c30*/  LDL.LU R16, [R1+0xc] ;  /* 0x00000c0001107983 */ /* 0x0001620000300800 */
[----:B------:R-:W-:Y:S02]  /*19c40*/  IMAD.MOV.U32 R3, RZ, RZ, R14 ;  /* 0x000000ffff037224 */ /* 0x000fe400078e000e */
[----:B------:R-:W-:Y:S02]  /*19c50*/  IMAD.MOV.U32 R13, RZ, RZ, R5 ;  /* 0x000000ffff0d7224 */ /* 0x000fe400078e0005 */
[----:B------:R-:W1:Y:S01]  /*19c60*/  POPC R9, R3 ;  /* 0x0000000300097309 */ /* 0x000e620000000000 */
[----:B------:R-:W-:Y:S02]  /*19c70*/  IMAD.MOV.U32 R11, RZ, RZ, 0x1f ;  /* 0x0000001fff0b7424 */ /* 0x000fe400078e00ff */
[----:B------:R-:W-:Y:S02]  /*19c80*/  IMAD.MOV.U32 R15, RZ, RZ, -0x1 ;  /* 0xffffffffff0f7424 */ /* 0x000fe400078e00ff */
[----:B01----:R-:W-:-:S07]  /*19c90*/  IMAD.MOV.U32 R12, RZ, RZ, R9 ;  /* 0x000000ffff0c7224 */ /* 0x003fce00078e0009 */
[----:B-----5:R-:W-:Y:S05]  /*19ca0*/  WARPSYNC.COLLECTIVE R15, `(.L_x_1460) ;  /* 0x000000000f087348 */ /* 0x020fea0003c00000 */
[----:B------:R0:W1:Y:S02]  /*19cb0*/  SHFL.IDX P6, R14, R13, R12, R11 ;  /* 0x0000000c0d0e7389 */ /* 0x00006400000c000b */
[----:B01---5:R-:W-:Y:S01]  /*19cc0*/  ENDCOLLECTIVE ;  /* 0x000000000000791b */ /* 0x023fe20003800000 */
.L_x_1460:
[----:B------:R-:W-:Y:S02]  /*19cd0*/  IMAD.MOV.U32 R13, RZ, RZ, R7 ;  /* 0x000000ffff0d7224 */ /* 0x000fe400078e0007 */
[----:B------:R-:W-:-:S07]  /*19ce0*/  IMAD.MOV.U32 R4, RZ, RZ, R14 ;  /* 0x000000ffff047224 */ /* 0x000fce00078e000e */
[----:B------:R-:W-:Y:S05]  /*19cf0*/  WARPSYNC.COLLECTIVE R15, `(.L_x_1461) ;  /* 0x000000000f087348 */ /* 0x000fea0003c00000 */
[----:B------:R0:W1:Y:S02]  /*19d00*/  SHFL.IDX P6, R14, R13, R12, R11 ;  /* 0x0000000c0d0e7389 */ /* 0x00006400000c000b */
[----:B01----:R-:W-:Y:S01]  /*19d10*/  ENDCOLLECTIVE ;  /* 0x000000000000791b */ /* 0x003fe20003800000 */
.L_x_1461:
[----:B------:R-:W-:Y:S02]  /*19d20*/  IMAD.MOV.U32 R7, RZ, RZ, R14 ;  /* 0x000000ffff077224 */ /* 0x000fe400078e000e */
[----:B------:R-:W-:-:S05]  /*19d30*/  IMAD.IADD R5, R9, 0x1, R16 ;  /* 0x0000000109057824 */ /* 0x000fca00078e0210 */
[----:B------:R0:W-:Y:S01]  /*19d40*/  STL [R1+0xc], R5 ;  /* 0x00000c0501007387 */ /* 0x0001e20000100800 */
[----:B------:R-:W-:Y:S05]  /*19d50*/  BRA `(.L_x_1462) ;  /* 0xffffffd400707947 */ /* 0x000fea000383ffff */
.L_x_1390:
[----:B------:R-:W-:Y:S01]  /*19d60*/  BSSY B0, `(.L_x_1463) ;  /* 0x0000008000007945 */ /* 0x000fe20003800000 */
[----:B------:R-:W-:Y:S02]  /*19d70*/  IMAD.MOV.U32 R13, RZ, RZ, R2 ;  /* 0x000000ffff0d7224 */ /* 0x000fe400078e0002 */
[----:B------:R-:W-:Y:S02]  /*19d80*/  IMAD.MOV.U32 R12, RZ, RZ, R9 ;  /* 0x000000ffff0c7224 */ /* 0x000fe400078e0009 */
[----:B------:R-:W-:Y:S02]  /*19d90*/  IMAD.MOV.U32 R11, RZ, RZ, 0x1f ;  /* 0x0000001fff0b7424 */ /* 0x000fe400078e00ff */
[----:B------:R-:W-:-:S07]  /*19da0*/  IMAD.MOV.U32 R15, RZ, RZ, -0x1 ;  /* 0xffffffffff0f7424 */ /* 0x000fce00078e00ff */
[----:B0-----:R-:W-:Y:S05]  /*19db0*/  WARPSYNC.COLLECTIVE R15, `(.L_x_1464) ;  /* 0x000000000f087348 */ /* 0x001fea0003c00000 */
[----:B------:R1:W2:Y:S02]  /*19dc0*/  SHFL.IDX P6, R14, R13, R12, R11 ;  /* 0x0000000c0d0e7389 */ /* 0x0002a400000c000b */
[----:B012---:R-:W-:Y:S01]  /*19dd0*/  ENDCOLLECTIVE ;  /* 0x000000000000791b */ /* 0x007fe20003800000 */
.L_x_1464:
[----:B------:R-:W-:Y:S05]  /*19de0*/  BSYNC B0 ;  /* 0x0000000000007941 */ /* 0x000fea0003800000 */
.L_x_1463:
[----:B------:R-:W-:Y:S01]  /*19df0*/  IMAD.MOV.U32 R6, RZ, RZ, R14 ;  /* 0x000000ffff067224 */ /* 0x000fe200078e000e */
[----:B------:R-:W-:Y:S06]  /*19e00*/  BRA `(.L_x_1389) ;  /* 0xffffffd4005c7947 */ /* 0x000fec000383ffff */
.L_x_1396:
[----:B0-----:R0:W1:Y:S02]  /*19e10*/  SYNCS.PHASECHK.TRANS64.TRYWAIT P0, [R0+URZ+0x28820], R3 ;  /* 0x02882003000075a7 */ /* 0x001064000800017f */
[----:B-1----:R-:W-:Y:S05]  /*19e20*/  @!P0 NANOSLEEP.SYNCS 0x989680 ;  /* 0x009896800000895d */ /* 0x002fea0003900000 */
[----:B------:R-:W1:Y:S02]  /*19e30*/  @!P0 SYNCS.PHASECHK.TRANS64 P0, [R0+URZ+0x28820], R3 ;  /* 0x02882003000085a7 */ /* 0x000e64000800007f */
[----:B-1----:R-:W-:Y:S05]  /*19e40*/  @!P0 BRA `(.L_x_1396) ;  /* 0xfffffffc00f08947 */ /* 0x002fea000383ffff */
[----:B------:R-:W-:Y:S05]  /*19e50*/  BRA `(.L_x_1465) ;  /* 0xffffffdc00f87947 */ /* 0x000fea000383ffff */
.L_x_1397:
[----:B------:R-:W1:Y:S01]  /*19e60*/  S2R R2, SR_TID.X ;  /* 0x0000000000027919 */ /* 0x000e620000002100 */
[----:B------:R-:W-:Y:S01]  /*19e70*/  BSSY B0, `(.L_x_1466) ;  /* 0x000000a000007945 */ /* 0x000fe20003800000 */
[----:B------:R-:W-:Y:S02]  /*19e80*/  IMAD.MOV.U32 R12, RZ, RZ, RZ ;  /* 0x000000ffff0c7224 */ /* 0x000fe400078e00ff */
[----:B---3--:R-:W-:Y:S02]  /*19e90*/  IMAD.MOV.U32 R11, RZ, RZ, 0x1f ;  /* 0x0000001fff0b7424 */ /* 0x008fe400078e00ff */
[----:B------:R-:W-:Y:S01]  /*19ea0*/  IMAD.MOV.U32 R15, RZ, RZ, -0x1 ;  /* 0xffffffffff0f7424 */ /* 0x000fe200078e00ff */
[----:B-1----:R-:W-:-:S04]  /*19eb0*/  SHF.R.U32.HI R2, RZ, 0x5, R2 ;  /* 0x00000005ff027819 */ /* 0x002fc80000011602 */
[----:B------:R-:W-:-:S05]  /*19ec0*/  LOP3.LUT R2, R2, 0x3, RZ, 0xc0, !PT ;  /* 0x0000000302027812 */ /* 0x000fca00078ec0ff */
[----:B------:R-:W-:-:S07]  /*19ed0*/  IMAD.MOV.U32 R13, RZ, RZ, R2 ;  /* 0x000000ffff0d7224 */ /* 0x000fce00078e0002 */
[----:B0-----:R-:W-:Y:S05]  /*19ee0*/  WARPSYNC.COLLECTIVE R15, `(.L_x_1467) ;  /* 0x000000000f087348 */ /* 0x001fea0003c00000 */
[----:B------:R1:W2:Y:S02]  /*19ef0*/  SHFL.IDX P6, R14, R13, R12, R11 ;  /* 0x0000000c0d0e7389 */ /* 0x0002a400000c000b */
[----:B012---:R-:W-:Y:S01]  /*19f00*/  ENDCOLLECTIVE ;  /* 0x000000000000791b */ /* 0x007fe20003800000 */
.L_x_1467:
[----:B------:R-:W-:Y:S05]  /*19f10*/  BSYNC B0 ;  /* 0x0000000000007941 */ /* 0x000fea0003800000 */
.L_x_1466:
[----:B------:R-:W-:Y:S05]  /*19f20*/  BRA `(.L_x_1468) ;  /* 0xffffffdc00e07947 */ /* 0x000fea000383ffff */
.L_x_1400:
[----:B------:R-:W-:Y:S01]  /*19f30*/  BSSY B1, `(.L_x_1469) ;  /* 0x0000006000017945 */ /* 0x000fe20003800000 */
[----:B------:R-:W-:-:S07]  /*19f40*/  IMAD.MOV.U32 R15, RZ, RZ, -0x1 ;  /* 0xffffffffff0f7424 */ /* 0x000fce00078e00ff */
[----:B01-3--:R-:W-:Y:S05]  /*19f50*/  WARPSYNC.COLLECTIVE R15, `(.L_x_1470) ;  /* 0x000000000f0c7348 */ /* 0x00bfea0003c00000 */
[----:B------:R-:W-:Y:S02]  /*19f60*/  ELECT P6, UR62, PT ;  /* 0x00000000003e782f */ /* 0x000fe400038c0000 */
[----:B------:R-:W-:Y:S01]  /*19f70*/  MOV R14, UR62 ;  /* 0x0000003e000e7c02 */ /* 0x000fe20008000f00 */
[----:B01-3--:R-:W-:Y:S10]  /*19f80*/  ENDCOLLECTIVE ;  /* 0x000000000000791b */ /* 0x00bff40003800000 */
.L_x_1470:
[----:B------:R-:W-:Y:S05]  /*19f90*/  BSYNC B1 ;  /* 0x0000000000017941 */ /* 0x000fea0003800000 */
.L_x_1469:
[----:B------:R-:W-:Y:S05]  /*19fa0*/  BRA `(.L_x_1471) ;  /* 0xffffffdc00d87947 */ /* 0x000fea000383ffff */
.L_x_1402:
[----:B0-----:R0:W1:Y:S02]  /*19fb0*/  SYNCS.PHASECHK.TRANS64.TRYWAIT P0, [R6+URZ], R5 ;  /* 0x00000005060075a7 */ /* 0x001064000800017f */
[----:B-1----:R-:W-:Y:S05]  /*19fc0*/  @!P0 NANOSLEEP.SYNCS 0x989680 ;  /* 0x009896800000895d */ /* 0x002fea0003900000 */
[----:B------:R-:W1:Y:S02]  /*19fd0*/  @!P0 SYNCS.PHASECHK.TRANS64 P0, [R6+URZ], R5 ;  /* 0x00000005060085a7 */ /* 0x000e64000800007f */
[----:B-1----:R-:W-:Y:S05]  /*19fe0*/  @!P0 BRA `(.L_x_1402) ;  /* 0xfffffffc00f08947 */ /* 0x002fea000383ffff */
[----:B------:R-:W-:Y:S05]  /*19ff0*/  BRA `(.L_x_1472) ;  /* 0xffffffe000107947 */ /* 0x000fea000383ffff */
.L_x_1403:
[----:B-1----:R1:W2:Y:S02]  /*1a000*/  SYNCS.PHASECHK.TRANS64.TRYWAIT P0, [R7+URZ], R2 ;  /* 0x00000002070075a7 */ /* 0x0022a4000800017f */
[----:B--2---:R-:W-:Y:S05]  /*1a010*/  @!P0 NANOSLEEP.SYNCS 0x989680 ;  /* 0x009896800000895d */ /* 0x004fea0003900000 */
[----:B------:R-:W2:Y:S02]  /*1a020*/  @!P0 SYNCS.PHASECHK.TRANS64 P0, [R7+URZ], R2 ;  /* 0x00000002070085a7 */ /* 0x000ea4000800007f */
[----:B--2---:R-:W-:Y:S05]  /*1a030*/  @!P0 BRA `(.L_x_1403) ;  /* 0xfffffffc00f08947 */ /* 0x004fea000383ffff */
[----:B------:R-:W-:Y:S05]  /*1a040*/  BRA `(.L_x_1473) ;  /* 0xffffffe000047947 */ /* 0x000fea000383ffff */
.L_x_1405:
[----:B--2---:R2:W4:Y:S02]  /*1a050*/  SYNCS.PHASECHK.TRANS64.TRYWAIT P0, [R4+URZ], R5 ;  /* 0x00000005040075a7 */ /* 0x004524000800017f */
[----:B----4-:R-:W-:Y:S05]  /*1a060*/  @!P0 NANOSLEEP.SYNCS 0x989680 ;  /* 0x009896800000895d */ /* 0x010fea0003900000 */
[----:B------:R-:W4:Y:S02]  /*1a070*/  @!P0 SYNCS.PHASECHK.TRANS64 P0, [R4+URZ], R5 ;  /* 0x00000005040085a7 */ /* 0x000f24000800007f */
[----:B----4-:R-:W-:Y:S05]  /*1a080*/  @!P0 BRA `(.L_x_1405) ;  /* 0xfffffffc00f08947 */ /* 0x010fea000383ffff */
[----:B------:R-:W-:Y:S05]  /*1a090*/  BRA `(.L_x_1474) ;  /* 0xffffffe000087947 */ /* 0x000fea000383ffff */
.L_x_1475:
        /* <DEDUP_REMOVED lines=14> */
.L_x_3095:


//--------------------- .text._ZN7cutlass13device_kernelIN5flash11enable_sm90INS1_16FlashAttnFwdSm90INS1_25CollectiveMainloopFwdSm90ILi2EN4cute5tupleIJNS5_1CILi1EEES8_S8_EEENS6_IJNS7_ILi128EEESA_SA_EEELi128ENS_6half_tEfNS_4arch4Sm90ELb0ELb1ELb0ELb1ELb0ELb1ELb0ELb1ELb1ELb1ELb1ELb0EEENS1_21CollectiveEpilogueFwdISB_S9_SC_SE_Li256ELb1ELb1ELb1ELb0EEENS1_36VarlenDynamicPersistentTileSchedulerILi128ELi128ELi256ELi128ELb1ELb1ELb1ELb1ELb0ELb1EEEEEEEEEvNT_6ParamsE --------------------------
	.section	.text._ZN7cutlass13device_kernelIN5flash11enable_sm90INS1_16FlashAttnFwdSm90INS1_25CollectiveMainloopFwdSm90ILi2EN4cute5tupleIJNS5_1CILi1EEES8_S8_EEENS6_IJNS7_ILi128EEESA_SA_EEELi128ENS_6half_tEfNS_4arch4Sm90ELb0ELb1ELb0ELb1ELb0ELb1ELb0ELb1ELb1ELb1ELb1ELb0EEENS1_21CollectiveEpilogueFwdISB_S9_SC_SE_Li256ELb1ELb1ELb1ELb0EEENS1_36VarlenDynamicPersistentTileSchedulerILi128ELi128ELi256ELi128ELb1ELb1ELb1ELb1ELb0ELb1EEEEEEEEEvNT_6ParamsE,"ax",@progbits
	.align	128
.text._ZN7cutlass13device_kernelIN5flash11enable_sm90INS1_16FlashAttnFwdSm90INS1_25CollectiveMainloopFwdSm90ILi2EN4cute5tupleIJNS5_1CILi1EEES8_S8_EEENS6_IJNS7_ILi128EEESA_SA_EEELi128ENS_6half_tEfNS_4arch4Sm90ELb0ELb1ELb0ELb1ELb0ELb1ELb0ELb1ELb1ELb1ELb1ELb0EEENS1_21CollectiveEpilogueFwdISB_S9_SC_SE_Li256ELb1ELb1ELb1ELb0EEENS1_36VarlenDynamicPersistentTileSchedulerILi128ELi128ELi256ELi128ELb1ELb1ELb1ELb1ELb0ELb1EEEEEEEEEvNT_6ParamsE:
        .type           _ZN7cutlass13device_kernelIN5flash11enable_sm90INS1_16FlashAttnFwdSm90INS1_25CollectiveMainloopFwdSm90ILi2EN4cute5tupleIJNS5_1CILi1EEES8_S8_EEENS6_IJNS7_ILi128EEESA_SA_EEELi128ENS_6half_tEfNS_4arch4Sm90ELb0ELb1ELb0ELb1ELb0ELb1ELb0ELb1ELb1ELb1ELb1ELb0EEENS1_21CollectiveEpilogueFwdISB_S9_SC_SE_Li256ELb1ELb1ELb1ELb0EEENS1_36VarlenDynamicPersistentTileSchedulerILi128ELi128ELi256ELi128ELb1ELb1ELb1ELb1ELb0ELb1EEEEEEEEEvNT_6ParamsE,@function
        .size           _ZN7cutlass13device_kernelIN5flash11enable_sm90INS1_16FlashAttnFwdSm90INS1_25CollectiveMainloopFwdSm90ILi2EN4cute5tupleIJNS5_1CILi1EEES8_S8_EEENS6_IJNS7_ILi128EEESA_SA_EEELi128ENS_6half_tEfNS_4arch4Sm90ELb0ELb1ELb0ELb1ELb0ELb1ELb0ELb1ELb1ELb1ELb1ELb0EEENS1_21CollectiveEpilogueFwdISB_S9_SC_SE_Li256ELb1ELb1ELb1ELb0EEENS1_36VarlenDynamicPersistentTileSchedulerILi128ELi128ELi256ELi128ELb1ELb1ELb1ELb1ELb0ELb1EEEEEEEEEvNT_6ParamsE,(.L_x_3096 - _ZN7cutlass13device_kernelIN5flash11enable_sm90INS1_16FlashAttnFwdSm90INS1_25CollectiveMainloopFwdSm90ILi2EN4cute5tupleIJNS5_1CILi1EEES8_S8_EEENS6_IJNS7_ILi128EEESA_SA_EEELi128ENS_6half_tEfNS_4arch4Sm90ELb0ELb1ELb0ELb1ELb0ELb1ELb0ELb1ELb1ELb1ELb1ELb0EEENS1_21CollectiveEpilogueFwdISB_S9_SC_SE_Li256ELb1ELb1ELb1ELb0EEENS1_36VarlenDynamicPersistentTileSchedulerILi128ELi128ELi256ELi128ELb1ELb1ELb1ELb1ELb0ELb1EEEEEEEEEvNT_6ParamsE)
        .other          _ZN7cutlass13device_kernelIN5flash11enable_sm90INS1_16FlashAttnFwdSm90INS1_25CollectiveMainloopFwdSm90ILi2EN4cute5tupleIJNS5_1CILi1EEES8_S8_EEENS6_IJNS7_ILi128EEESA_SA_EEELi128ENS_6half_tEfNS_4arch4Sm90ELb0ELb1ELb0ELb1ELb0ELb1ELb0ELb1ELb1ELb1ELb1ELb0EEENS1_21CollectiveEpilogueFwdISB_S9_SC_SE_Li256ELb1ELb1ELb1ELb0EEENS1_36VarlenDynamicPersistentTileSchedulerILi128ELi128ELi256ELi128ELb1ELb1ELb1ELb1ELb0ELb1EEEEEEEEEvNT_6ParamsE,@"STO_CUDA_ENTRY STV_DEFAULT"
_ZN7cutlass13device_kernelIN5flash11enable_sm90INS1_16FlashAttnFwdSm90INS1_25CollectiveMainloopFwdSm90ILi2EN4cute5tupleIJNS5_1CILi1EEES8_S8_EEENS6_IJNS7_ILi128EEESA_SA_EEELi128ENS_6half_tEfNS_4arch4Sm90ELb0ELb1ELb0ELb1ELb0ELb1ELb0ELb1ELb1ELb1ELb1ELb0EEENS1_21CollectiveEpilogueFwdISB_S9_SC_SE_Li256ELb1ELb1ELb1ELb0EEENS1_36VarlenDynamicPersistentTileSchedulerILi128ELi128ELi256ELi128ELb1ELb1ELb1ELb1ELb0ELb1EEEEEEEEEvNT_6ParamsE:
        /* <DEDUP_REMOVED lines=24> */
.L_x_1477:
[----:B------:R-:W-:Y:S05]  /*0180*/  BSYNC B0 ;  /* 0x0000000000007941 */ /* 0x000fea0003800000 */
.L_x_1476:
        /* <DEDUP_REMOVED lines=41> */
.L_x_1478:
        /* <DEDUP_REMOVED lines=22> */
.L_x_1479:
        /* <DEDUP_REMOVED lines=18> */
.L_x_1480:
        /* <DEDUP_REMOVED lines=22> */
.L_x_1481:
        /* <DEDUP_REMOVED lines=22> */
.L_x_1482:
[----:B------:R-:W-:Y:S01]  /*0960*/  PLOP3.LUT P0, PT, PT, PT, UP0, 0x80, 0x0 ;  /* 0x000000000000781c */ /* 0x000fe20003f0f008 */
[----:B------:R-:W-:Y:S01]  /*0970*/  UMOV UR40, 0x1 ;  /* 0x0000000100287882 */ /* 0x000fe20000000000 */
[----:B------:R-:W-:Y:S01]  /*0980*/  NOP ;  /* 0x0000000000007918 */ /* 0x000fe20000000000 */
[----:B------:R-:W-:Y:S01]  /*0990*/  USEL UR40, UR40, 0x2, !UP0 ;  /* 0x0000000228287887 */ /* 0x000fe2000c000000 */
[----:B------:R-:W-:Y:S01]  /*09a0*/  BSSY B9, `(.L_x_1483) ;  /* 0x0002608000097945 */ /* 0x000fe20003800000 */
[----:B------:R-:W-:Y:S01]  /*09b0*/  ULDC.64 UR42, c[0x0][0x208] ;  /* 0x00008200002a7ab9 */ /* 0x000fe20000000a00 */
[----:B012-4-:R-:W-:Y:S07]  /*09c0*/  BAR.SYNC.DEFER_BLOCKING 0x0 ;  /* 0x0000000000007b1d */ /* 0x017fee0000010000 */
[----:B------:R-:W-:Y:S05]  /*09d0*/  @!P0 BRA `(.L_x_1484) ;  /* 0x000001d400a08947 */ /* 0x000fea0003800000 */
.L_x_1485:
[----:B------:R-:W-:-:S08]  /*09e0*/  NOP ;  /* 0x0000000000007918 */ /* 0x000fd00000000000 */
[----:B------:R-:W0:Y:S02]  /*09f0*/  USETMAXREG.TRY_ALLOC.CTAPOOL UP0, 0xf0 ;  /* 0x000000f0000079c8 */ /* 0x000e240008000600 */
[----:B0-----:R-:W-:-:S13]  /*0a00*/  PLOP3.LUT P0, PT, PT, PT, UP0, 0x80, 0x0 ;  /* 0x000000000000781c */ /* 0x001fda0003f0f008 */
[----:B------:R-:W-:Y:S05]  /*0a10*/  @!P0 BRA `(.L_x_1485) ;  /* 0xfffffffc00f08947 */ /* 0x000fea000383ffff */
[----:B------:R-:W2:Y:S01]  /*0a20*/  LDL.LU R0, [R1+0x10] ;  /* 0x0000100001007983 */ /* 0x000ea20000300800 */
[----:B------:R-:W-:Y:S01]  /*0a30*/  SHF.R.U32.HI R2, RZ, 0x7, R6 ;  /* 0x00000007ff027819 */ /* 0x000fe20000011606 */
        /* <DEDUP_REMOVED lines=11> */
[----:B--2---:R-:W-:-:S04]  /*0af0*/  LOP3.LUT R0, R0, 0xbfffffff, RZ, 0xc0, !PT ;  /* 0xbfffffff00007812 */ /* 0x004fc800078ec0ff */
[----:B------:R-:W-:Y:S02]  /*0b00*/  @P0 LOP3.LUT R0, R0, 0x40000000, RZ, 0xfc, !PT ;  /* 0x4000000000000812 */ /* 0x000fe400078efcff */
[----:B0-----:R-:W-:-:S03]  /*0b10*/  ISETP.GE.AND P0, PT, R27, UR4, PT ;  /* 0x000000041b007c0c */ /* 0x001fc6000bf06270 */
[----:B------:R0:W-:Y:S10]  /*0b20*/  STL [R1+0x10], R0 ;  /* 0x0000100001007387 */ /* 0x0001f40000100800 */
[----:B0-----:R-:W-:Y:S05]  /*0b30*/  @P0 BRA `(.L_x_1486) ;  /* 0x0000025c00b80947 */ /* 0x001fea0003800000 */
[----:B------:R-:W-:Y:S01]  /*0b40*/  VIADD R13, R6, 0xffffff80 ;  /* 0xffffff80060d7836 */ /* 0x000fe20000000000 */
[----:B------:R-:W-:Y:S01]  /*0b50*/  R2UR UR44, R2 ;  /* 0x00000000022c72ca */ /* 0x000fe200000e0000 */
[----:B------:R-:W-:Y:S01]  /*0b60*/  IMAD.MOV.U32 R213, RZ, RZ, RZ ;  /* 0x000000ffffd57224 */ /* 0x000fe200078e00ff */
[----:B------:R-:W-:Y:S01]  /*0b70*/  ULOP3.LUT UR45, UR40, 0x1, URZ, 0xfc, !UPT ;  /* 0x00000001282d7892 */ /* 0x000fe2000f8efc3f */
[----:B------:R-:W-:Y:S01]  /*0b80*/  IMAD.MOV.U32 R184, RZ, RZ, RZ ;  /* 0x000000ffffb87224 */ /* 0x000fe200078e00ff */
[----:B------:R-:W-:Y:S01]  /*0b90*/  SHF.R.S32.HI R0, RZ, 0x1f, R13 ;  /* 0x0000001fff007819 */ /* 0x000fe2000001140d */
[----:B------:R-:W-:Y:S02]  /*0ba0*/  IMAD.MOV.U32 R191, RZ, RZ, RZ ;  /* 0x000000ffffbf7224 */ /* 0x000fe400078e00ff */
[----:B------:R-:W-:Y:S01]  /*0bb0*/  IMAD.MOV.U32 R186, RZ, RZ, RZ ;  /* 0x000000ffffba7224 */ /* 0x000fe200078e00ff */
[CC--:B------:R-:W-:Y:S01]  /*0bc0*/  LEA.HI R3, R0.reuse, R13.reuse, RZ, 0x7 ;  /* 0x0000000d00037211 */ /* 0x0c0fe200078f38ff */
[----:B------:R-:W-:Y:S01]  /*0bd0*/  IMAD.MOV.U32 R22, RZ, RZ, RZ ;  /* 0x000000ffff167224 */ /* 0x000fe200078e00ff */
[----:B------:R-:W-:-:S02]  /*0be0*/  LEA.HI R5, R0, R13, RZ, 0x5 ;  /* 0x0000000d00057211 */ /* 0x000fc400078f28ff */
[----:B------:R-:W-:Y:S01]  /*0bf0*/  LOP3.LUT R233, R3, 0xffffff80, RZ, 0xc0, !PT ;  /* 0xffffff8003e97812 */ /* 0x000fe200078ec0ff */
[----:B------:R-:W-:Y:S01]  /*0c00*/  UIADD3 UR44, UR44, 0x10400, URZ ;  /* 0x000104002c2c7890 */ /* 0x000fe2000fffe03f */
[----:B------:R-:W-:Y:S01]  /*0c10*/  LEA.HI R4, R0, R13, RZ, 0x4 ;  /* 0x0000000d00047211 */ /* 0x000fe200078f20ff */
[----:B------:R-:W-:Y:S01]  /*0c20*/  IMAD.SHL.U32 R6, R5, 0x20, RZ ;  /* 0x0000002005067824 */ /* 0x000fe200078e00ff */
[----:B------:R-:W-:Y:S01]  /*0c30*/  SHF.R.S32.HI R14, RZ, 0x7, R3 ;  /* 0x00000007ff0e7819 */ /* 0x000fe20000011403 */
[C---:B------:R-:W-:Y:S01]  /*0c40*/  IMAD.IADD R233, R13.reuse, 0x1, -R233 ;  /* 0x000000010de97824 */ /* 0x040fe200078e0ae9 */
[----:B------:R-:W-:Y:S02]  /*0c50*/  LOP3.LUT R5, R4, 0x3fffff0, RZ, 0xc0, !PT ;  /* 0x03fffff004057812 */ /* 0x000fe400078ec0ff */
[----:B------:R-:W-:Y:S02]  /*0c60*/  LOP3.LUT R6, R6, 0xfffffc00, RZ, 0xc0, !PT ;  /* 0xfffffc0006067812 */ /* 0x000fe400078ec0ff */
[----:B------:R-:W-:Y:S01]  /*0c70*/  SHF.R.S32.HI R8, RZ, 0x1f, R233 ;  /* 0x0000001fff087819 */ /* 0x000fe200000114e9 */
[----:B------:R-:W-:Y:S01]  /*0c80*/  IMAD.IADD R5, R13, 0x1, -R5 ;  /* 0x000000010d057824 */ /* 0x000fe200078e0a05 */
[----:B------:R-:W-:-:S02]  /*0c90*/  LEA.HI R3, R3, R14, RZ, 0x1 ;  /* 0x0000000e03037211 */ /* 0x000fc400078f08ff */
[CC--:B------:R-:W-:Y:S02]  /*0ca0*/  LEA.HI R9, R8.reuse, R233.reuse, RZ, 0x2 ;  /* 0x000000e908097211 */ /* 0x0c0fe400078f10ff */
[----:B------:R-:W-:Y:S02]  /*0cb0*/  LEA.HI R8, R8, R233, RZ, 0x5 ;  /* 0x000000e908087211 */ /* 0x000fe400078f28ff */
[--C-:B------:R-:W-:Y:S02]  /*0cc0*/  SHF.R.S32.HI R10, RZ, 0x2, R9.reuse ;  /* 0x00000002ff0a7819 */ /* 0x100fe40000011409 */
[----:B------:R-:W-:Y:S02]  /*0cd0*/  SHF.R.S32.HI R7, RZ, 0x1f, R9 ;  /* 0x0000001fff077819 */ /* 0x000fe40000011409 */
[----:B------:R-:W-:Y:S02]  /*0ce0*/  LEA.HI R23, R0, R13, RZ, 0x3 ;  /* 0x0000000d00177211 */ /* 0x000fe400078f18ff */
[----:B------:R-:W-:-:S02]  /*0cf0*/  LEA.HI R7, R7, R10, RZ, 0x3 ;  /* 0x0000000a07077211 */ /* 0x000fc400078f18ff */
[----:B------:R-:W-:Y:S02]  /*0d00*/  SHF.R.S32.HI R8, RZ, 0x5, R8 ;  /* 0x00000005ff087819 */ /* 0x000fe40000011408 */
[----:B------:R-:W-:Y:S01]  /*0d10*/  LOP3.LUT R11, R7, 0xfffffff8, RZ, 0xc0, !PT ;  /* 0xfffffff8070b7812 */ /* 0x000fe200078ec0ff */
[----:B------:R-:W-:Y:S01]  /*0d20*/  IMAD R7, R5, 0x40, R6 ;  /* 0x0000004005077824 */ /* 0x000fe200078e0206 */
[----:B------:R-:W-:Y:S02]  /*0d30*/  SHF.R.S32.HI R5, RZ, 0x4, R4 ;  /* 0x00000004ff057819 */ /* 0x000fe40000011404 */
[----:B------:R-:W-:Y:S01]  /*0d40*/  LOP3.LUT R3, R3, 0x3fffffe, RZ, 0xc0, !PT ;  /* 0x03fffffe03037812 */ /* 0x000fe200078ec0ff */
[----:B------:R-:W-:Y:S01]  /*0d50*/  IMAD.IADD R11, R10, 0x1, -R11 ;  /* 0x000000010a0b7824 */ /* 0x000fe200078e0a0b */
[----:B------:R-:W-:Y:S02]  /*0d60*/  LEA.HI R4, R4, R5, RZ, 0x1 ;  /* 0x0000000504047211 */ /* 0x000fe400078f08ff */
[----:B------:R-:W-:Y:S01]  /*0d70*/  LOP3.LUT R207, R23, 0xfffffff8, RZ, 0xc0, !PT ;  /* 0xfffffff817cf7812 */ /* 0x000fe200078ec0ff */
[----:B------:R-:W-:Y:S01]  /*0d80*/  IMAD R8, R8, 0x10, R11 ;  /* 0x0000001008087824 */ /* 0x000fe200078e020b */
[----:B------:R-:W-:Y:S01]  /*0d90*/  LOP3.LUT R4, R4, 0x1ffffffe, RZ, 0xc0, !PT ;  /* 0x1ffffffe04047812 */ /* 0x000fe200078ec0ff */
[----:B------:R-:W-:Y:S01]  /*0da0*/  IMAD.IADD R3, R14, 0x1, -R3 ;  /* 0x000000010e037824 */ /* 0x000fe200078e0a03 */
[----:B------:R-:W-:Y:S01]  /*0db0*/  SHF.R.S32.HI R23, RZ, 0x3, R23 ;  /* 0x00000003ff177819 */ /* 0x000fe20000011417 */
[----:B------:R-:W-:Y:S01]  /*0dc0*/  IMAD.IADD R207, R13, 0x1, -R207 ;  /* 0x000000010dcf7824 */ /* 0x000fe200078e0acf */
[CC--:B------:R-:W-:Y:S01]  /*0dd0*/  LEA.HI R12, R0.reuse, R13.reuse, RZ, 0x2 ;  /* 0x0000000d000c7211 */ /* 0x0c0fe200078f10ff */
[----:B------:R-:W-:Y:S01]  /*0de0*/  IMAD.IADD R4, R5, 0x1, -R4 ;  /* 0x0000000105047824 */ /* 0x000fe200078e0a04 */
[----:B------:R-:W-:Y:S01]  /*0df0*/  LEA.HI R0, R0, R13, RZ, 0x6 ;  /* 0x0000000d00007211 */ /* 0x000fe200078f30ff */
[----:B------:R-:W-:Y:S01]  /*0e00*/  VIADD R212, R23, 0x20 ;  /* 0x0000002017d47836 */ /* 0x000fe20000000000 */
[----:B------:R-:W-:Y:S01]  /*0e10*/  LOP3.LUT R12, R12, 0xfffffffc, RZ, 0xc0, !PT ;  /* 0xfffffffc0c0c7812 */ /* 0x000fe200078ec0ff */
[----:B------:R-:W-:Y:S01]  /*0e20*/  IMAD R8, R3, 0x40, R8 ;  /* 0x0000004003087824 */ /* 0x000fe200078e0208 */
[----:B------:R-:W-:Y:S01]  /*0e30*/  SHF.R.S32.HI R216, RZ, 0x1f, R23 ;  /* 0x0000001fffd87819 */ /* 0x000fe20000011417 */
[----:B------:R-:W-:Y:S01]  /*0e40*/  IMAD R4, R4, 0x8, R7 ;  /* 0x0000000804047824 */ /* 0x000fe200078e0207 */
[----:B------:R-:W-:Y:S01]  /*0e50*/  SHF.R.S32.HI R7, RZ, 0x1f, R212 ;  /* 0x0000001fff077819 */ /* 0x000fe200000114d4 */
[----:B------:R-:W-:-:S02]  /*0e60*/  IMAD.SHL.U32 R0, R0, 0x8, RZ ;  /* 0x0000000800007824 */ /* 0x000fc400078e00ff */
[----:B------:R-:W-:Y:S01]  /*0e70*/  IMAD.SHL.U32 R3, R23, 0x40, RZ ;  /* 0x0000004017037824 */ /* 0x000fe200078e00ff */
[----:B------:R-:W-:Y:S01]  /*0e80*/  LEA.HI R7, R7, R212, RZ, 0x3 ;  /* 0x000000d407077211 */ /* 0x000fe200078f18ff */
[C---:B------:R-:W-:Y:S01]  /*0e90*/  VIADD R211, R23.reuse, 0x40 ;  /* 0x0000004017d37836 */ /* 0x040fe20000000000 */
[----:B------:R-:W-:Y:S01]  /*0ea0*/  LOP3.LUT R203, R0, 0xfffffe00, RZ, 0xc0, !PT ;  /* 0xfffffe0000cb7812 */ /* 0x000fe200078ec0ff */
[----:B------:R-:W-:Y:S01]  /*0eb0*/  VIADD R210, R23, 0x60 ;  /* 0x0000006017d27836 */ /* 0x000fe20000000000 */
[----:B------:R-:W-:Y:S01]  /*0ec0*/  LOP3.LUT R3, R3, 0x1c0, RZ, 0xc0, !PT ;  /* 0x000001c003037812 */ /* 0x000fe200078ec0ff */
[----:B------:R-:W-:Y:S01]  /*0ed0*/  IMAD.SHL.U32 R16, R207, 0x8, RZ ;  /* 0x00000008cf107824 */ /* 0x000fe200078e00ff */
[----:B------:R-:W-:Y:S01]  /*0ee0*/  SHF.R.S32.HI R0, RZ, 0x1f, R211 ;  /* 0x0000001fff007819 */ /* 0x000fe200000114d3 */
[----:B------:R-:W-:Y:S01]  /*0ef0*/  IMAD.IADD R12, R13, 0x1, -R12 ;  /* 0x000000010d0c7824 */ /* 0x000fe200078e0a0c */
[----:B------:R-:W-:Y:S01]  /*0f00*/  SHF.R.S32.HI R11, RZ, 0x1f, R210 ;  /* 0x0000001fff0b7819 */ /* 0x000fe200000114d2 */
[----:B------:R-:W-:Y:S01]  /*0f10*/  IMAD.SHL.U32 R198, R212, 0x40, RZ ;  /* 0x00000040d4c67824 */ /* 0x000fe200078e00ff */
[----:B------:R-:W-:Y:S01]  /*0f20*/  SHF.R.U32.HI R202, RZ, 0x3, R3 ;  /* 0x00000003ffca7819 */ /* 0x000fe20000011603 */
[----:B------:R-:W-:Y:S01]  /*0f30*/  IMAD.SHL.U32 R7, R7, 0x40, RZ ;  /* 0x0000004007077824 */ /* 0x000fe200078e00ff */
[----:B------:R-:W-:Y:S01]  /*0f40*/  LOP3.LUT R205, R3, 0x38, R16, 0xf8, !PT ;  /* 0x0000003803cd7812 */ /* 0x000fe200078ef810 */
[----:B------:R-:W-:Y:S01]  /*0f50*/  IMAD.SHL.U32 R197, R211, 0x40, RZ ;  /* 0x00000040d3c57824 */ /* 0x000fe200078e00ff */
[----:B------:R-:W-:Y:S01]  /*0f60*/  LEA.HI R6, R12, R12, RZ, 0x1 ;  /* 0x0000000c0c067211 */ /* 0x000fe200078f08ff */
[----:B------:R-:W-:Y:S01]  /*0f70*/  IMAD.SHL.U32 R196, R210, 0x40, RZ ;  /* 0x00000040d2c47824 */ /* 0x000fe200078e00ff */
[----:B------:R-:W-:Y:S01]  /*0f80*/  LEA.HI R3, R0, R211, RZ, 0x3 ;  /* 0x000000d300037211 */ /* 0x000fe200078f18ff */
[----:B------:R0:W-:Y:S01]  /*0f90*/  STL [R1+0x4c], R4 ;  /* 0x00004c0401007387 */ /* 0x0001e20000100800 */
[----:B------:R-:W-:Y:S01]  /*0fa0*/  LEA.HI R11, R11, R210, RZ, 0x3 ;  /* 0x000000d20b0b7211 */ /* 0x000fe200078f18ff */
[----:B------:R-:W-:Y:S01]  /*0fb0*/  IMAD.SHL.U32 R18, R207, 0x4, RZ ;  /* 0x00000004cf127824 */ /* 0x000fe200078e00ff */
[----:B------:R-:W-:Y:S01]  /*0fc0*/  LOP3.LUT R198, R198, 0x1c0, RZ, 0xc0, !PT ;  /* 0x000001c0c6c67812 */ /* 0x000fe200078ec0ff */
[----:B------:R-:W-:Y:S01]  /*0fd0*/  IMAD.SHL.U32 R3, R3, 0x40, RZ ;  /* 0x0000004003037824 */ /* 0x000fe200078e00ff */
[----:B------:R-:W-:Y:S01]  /*0fe0*/  LOP3.LUT R5, R6, 0x1ffffffe, RZ, 0xc0, !PT ;  /* 0x1ffffffe06057812 */ /* 0x000fe200078ec0ff */
[----:B------:R-:W-:Y:S01]  /*0ff0*/  IMAD.SHL.U32 R11, R11, 0x40, RZ ;  /* 0x000000400b0b7824 */ /* 0x000fe200078e00ff */
[----:B------:R-:W-:Y:S01]  /*1000*/  SHF.R.U32.HI R13, RZ, 0x3, R198 ;  /* 0x00000003ff0d7819 */ /* 0x000fe200000116c6 */
[----:B------:R-:W-:Y:S01]  /*1010*/  STL [R1+0x48], R8 ;  /* 0x0000480801007387 */ /* 0x000fe20000100800 */
[----:B------:R-:W-:Y:S01]  /*1020*/  LOP3.LUT R201, R7, 0xfffffe00, RZ, 0xc0, !PT ;  /* 0xfffffe0007c97812 */ /* 0x000fe200078ec0ff */
[----:B------:R-:W-:Y:S01]  /*1030*/  IMAD.IADD R5, R12, 0x1, -R5 ;  /* 0x000000010c057824 */ /* 0x000fe200078e0a05 */
[----:B0-----:R-:W-:Y:S01]  /*1040*/  LOP3.LUT R4, R198, 0x38, R16, 0xf8, !PT ;  /* 0x00000038c6047812 */ /* 0x001fe200078ef810 */
[----:B------:R-:W-:Y:S01]  /*1050*/  VIADD R185, R18, 0x20 ;  /* 0x0000002012b97836 */ /* 0x000fe20000000000 */
[----:B------:R-:W-:Y:S01]  /*1060*/  LOP3.LUT R197, R197, 0x1c0, RZ, 0xc0, !PT ;  /* 0x000001c0c5c57812 */ /* 0x000fe200078ec0ff */
[----:B------:R-:W-:Y:S01]  /*1070*/  VIADD R190, R16, 0x40 ;  /* 0x0000004010be7836 */ /* 0x000fe20000000000 */
[----:B------:R-:W-:Y:S01]  /*1080*/  LOP3.LUT R196, R196, 0x1c0, RZ, 0xc0, !PT ;  /* 0x000001c0c4c47812 */ /* 0x000fe200078ec0ff */
[----:B------:R-:W-:Y:S01]  /*1090*/  IMAD R195, R5, 0x8, R8 ;  /* 0x0000000805c37824 */ /* 0x000fe200078e0208 */
[----:B------:R-:W-:-:S02]  /*10a0*/  LOP3.LUT R0, R9, 0x7ffffffc, RZ, 0xc0, !PT ;  /* 0x7ffffffc09007812 */ /* 0x000fc400078ec0ff */
[----:B------:R-:W-:Y:S02]  /*10b0*/  LOP3.LUT R4, R201, R4, R13, 0xf6, !PT ;  /* 0x00000004c9047212 */ /* 0x000fe400078ef60d */
[----:B------:R-:W-:Y:S02]  /*10c0*/  SHF.R.U32.HI R12, RZ, 0x3, R197 ;  /* 0x00000003ff0c7819 */ /* 0x000fe400000116c5 */
[----:B------:R-:W-:Y:S02]  /*10d0*/  LOP3.LUT R9, R197, 0x38, R16, 0xf8, !PT ;  /* 0x00000038c5097812 */ /* 0x000fe400078ef810 */
[----:B------:R-:W-:Y:S02]  /*10e0*/  LOP3.LUT R200, R3, 0xfffffe00, RZ, 0xc0, !PT ;  /* 0xfffffe0003c87812 */ /* 0x000fe400078ec0ff */
[----:B------:R-:W-:Y:S02]  /*10f0*/  SHF.R.U32.HI R10, RZ, 0x3, R196 ;  /* 0x00000003ff0a7819 */ /* 0x000fe400000116c4 */
[----:B------:R-:W-:-:S02]  /*1100*/  LOP3.LUT R6, R196, 0x38, R16, 0xf8, !PT ;  /* 0x00000038c4067812 */ /* 0x000fc400078ef810 */
[----:B------:R-:W-:Y:S02]  /*1110*/  IADD3 R0, R233, -R0, RZ ;  /* 0x80000000e9007210 */ /* 0x000fe40007ffe0ff */
[----:B------:R-:W-:Y:S02]  /*1120*/  LOP3.LUT R199, R11, 0xfffffe00, RZ, 0xc0, !PT ;  /* 0xfffffe000bc77812 */ /* 0x000fe400078ec0ff */
[----:B------:R-:W-:Y:S01]  /*1130*/  LEA R3, R4, UR44, 0x1 ;  /* 0x0000002c04037c11 */ /* 0x000fe2000f8e08ff */
[----:B------:R-:W-:Y:S01]  /*1140*/  IMAD.SHL.U32 R188, R0, 0x2, RZ ;  /* 0x0000000200bc7824 */ /* 0x000fe200078e00ff */
[----:B------:R-:W-:Y:S02]  /*1150*/  LOP3.LUT R9, R200, R9, R12, 0xf6, !PT ;  /* 0x00000009c8097212 */ /* 0x000fe400078ef60c */
[----:B------:R-:W-:Y:S01]  /*1160*/  LOP3.LUT R6, R199, R6, R10, 0xf6, !PT ;  /* 0x00000006c7067212 */ /* 0x000fe200078ef60a */
[----:B------:R0:W-:Y:S01]  /*1170*/  STL [R1+0x40], R3 ;  /* 0x0000400301007387 */ /* 0x0001e20000100800 */
[----:B------:R-:W-:Y:S01]  /*1180*/  LEA R0, R9, UR44, 0x1 ;  /* 0x0000002c09007c11 */ /* 0x000fe2000f8e08ff */
[C---:B------:R-:W-:Y:S01]  /*1190*/  VIADD R231, R188.reuse, 0x8 ;  /* 0x00000008bce77836 */ /* 0x040fe20000000000 */
[----:B------:R-:W-:Y:S01]  /*11a0*/  LOP3.LUT R205, R203, R205, R202, 0xf6, !PT ;  /* 0x000000cdcbcd7212 */ /* 0x000fe200078ef6ca */
[C---:B------:R-:W-:Y:S01]  /*11b0*/  VIADD R230, R188.reuse, 0x10 ;  /* 0x00000010bce67836 */ /* 0x040fe20000000000 */
[----:B------:R-:W-:Y:S01]  /*11c0*/  SHF.R.S32.HI R17, RZ, 0x1f, R16 ;  /* 0x0000001fff117819 */ /* 0x000fe20000011410 */
[C---:B------:R-:W-:Y:S01]  /*11d0*/  VIADD R229, R188.reuse, 0x18 ;  /* 0x00000018bce57836 */ /* 0x040fe20000000000 */
[----:B------:R1:W-:Y:S01]  /*11e0*/  STL [R1+0x3c], R0 ;  /* 0x00003c0001007387 */ /* 0x0003e20000100800 */
[C---:B------:R-:W-:Y:S01]  /*11f0*/  VIADD R228, R188.reuse, 0x20 ;  /* 0x00000020bce47836 */ /* 0x040fe20000000000 */
[----:B------:R-:W-:Y:S01]  /*1200*/  SHF.R.S32.HI R19, RZ, 0x1f, R18 ;  /* 0x0000001fff137819 */ /* 0x000fe20000011412 */
[----:B------:R-:W-:Y:S01]  /*1210*/  VIADD R227, R188, 0x28 ;  /* 0x00000028bce37836 */ /* 0x000fe20000000000 */
[----:B0-----:R-:W-:Y:S01]  /*1220*/  LEA R3, R6, UR44, 0x1 ;  /* 0x0000002c06037c11 */ /* 0x001fe2000f8e08ff */
[C---:B------:R-:W-:Y:S01]  /*1230*/  VIADD R226, R188.reuse, 0x30 ;  /* 0x00000030bce27836 */ /* 0x040fe20000000000 */
[----:B------:R-:W-:Y:S01]  /*1240*/  SHF.R.S32.HI R4, RZ, 0x1f, R229 ;  /* 0x0000001fff047819 */ /* 0x000fe200000114e5 */
[C---:B------:R-:W-:Y:S01]  /*1250*/  VIADD R225, R188.reuse, 0x38 ;  /* 0x00000038bce17836 */ /* 0x040fe20000000000 */
[----:B------:R-:W-:Y:S01]  /*1260*/  SHF.R.S32.HI R232, RZ, 0x1f, R185 ;  /* 0x0000001fffe87819 */ /* 0x000fe200000114b9 */
[C---:B------:R-:W-:Y:S01]  /*1270*/  VIADD R224, R188.reuse, 0x40 ;  /* 0x00000040bce07836 */ /* 0x040fe20000000000 */
[----:B-1----:R-:W-:Y:S01]  /*1280*/  SHF.R.S32.HI R0, RZ, 0x1f, R188 ;  /* 0x0000001fff007819 */ /* 0x002fe200000114bc */
        /* <DEDUP_REMOVED lines=11> */
[----:B0-----:R-:W-:Y:S01]  /*1340*/  SHF.R.S32.HI R3, RZ, 0x1f, R231 ;  /* 0x0000001fff037819 */ /* 0x001fe200000114e7 */
[----:B------:R-:W-:Y:S01]  /*1350*/  VIADD R217, R188, 0x78 ;  /* 0x00000078bcd97836 */ /* 0x000fe20000000000 */
[----:B------:R-:W-:-:S02]  /*1360*/  SHF.R.S32.HI R3, RZ, 0x1f, R228 ;  /* 0x0000001fff037819 */ /* 0x000fc400000114e4 */
[----:B------:R-:W-:Y:S02]  /*1370*/  SHF.R.S32.HI R3, RZ, 0x1f, R225 ;  /* 0x0000001fff037819 */ /* 0x000fe400000114e1 */
[----:B------:R-:W-:Y:S02]  /*1380*/  SHF.R.S32.HI R214, RZ, 0x1f, R190 ;  /* 0x0000001fffd67819 */ /* 0x000fe400000114be */
[----:B------:R-:W-:Y:S02]  /*1390*/  LEA R204, R205, UR44, 0x1 ;  /* 0x0000002ccdcc7c11 */ /* 0x000fe4000f8e08ff */
[----:B------:R-:W-:Y:S02]  /*13a0*/  SHF.R.S32.HI R4, RZ, 0x1f, R223 ;  /* 0x0000001fff047819 */ /* 0x000fe400000114df */
[----:B------:R-:W-:Y:S02]  /*13b0*/  SHF.R.S32.HI R3, RZ, 0x1f, R222 ;  /* 0x0000001fff037819 */ /* 0x000fe400000114de */
[----:B------:R-:W-:-:S02]  /*13c0*/  SHF.R.S32.HI R0, RZ, 0x1f, R221 ;  /* 0x0000001fff007819 */ /* 0x000fc400000114dd */
[----:B------:R-:W-:Y:S02]  /*13d0*/  SHF.R.S32.HI R237, RZ, 0x1f, R220 ;  /* 0x0000001fffed7819 */ /* 0x000fe400000114dc */
[----:B------:R-:W-:Y:S02]  /*13e0*/  SHF.R.S32.HI R236, RZ, 0x1f, R219 ;  /* 0x0000001fffec7819 */ /* 0x000fe400000114db */
[----:B------:R-:W-:Y:S02]  /*13f0*/  SHF.R.S32.HI R235, RZ, 0x1f, R218 ;  /* 0x0000001fffeb7819 */ /* 0x000fe400000114da */
[----:B------:R-:W-:-:S07]  /*1400*/  SHF.R.S32.HI R234, RZ, 0x1f, R217 ;  /* 0x0000001fffea7819 */ /* 0x000fce00000114d9 */
.L_x_1761:
[----:B------:R-:W-:Y:S05]  /*1410*/  YIELD ;  /* 0x0000000000007946 */ /* 0x000fea0003800000 */
[----:B------:R-:W-:Y:S01]  /*1420*/  ULDC.64 UR4, c[0x0][0xa28] ;  /* 0x00028a0000047ab9 */ /* 0x000fe20000000a00 */
[----:B0-2---:R-:W0:Y:S01]  /*1430*/  LDC.64 R6, c[0x0][0xa08] ;  /* 0x00028200ff067b82 */ /* 0x005e220000000a00 */
[----:B------:R-:W-:Y:S01]  /*1440*/  ISETP.NE.U32.AND P1, PT, RZ, UR4, PT ;  /* 0x00000004ff007c0c */ /* 0x000fe2000bf25070 */
[----:B------:R-:W-:Y:S02]  /*1450*/  IMAD.MOV.U32 R12, RZ, RZ, RZ ;  /* 0x000000ffff0c7224 */ /* 0x000fe400078e00ff */
[----:B------:R-:W-:Y:S01]  /*1460*/  IMAD.MOV.U32 R28, RZ, RZ, RZ ;  /* 0x000000ffff1c7224 */ /* 0x000fe200078e00ff */
[----:B------:R-:W-:Y:S01]  /*1470*/  ISETP.NE.AND.EX P1, PT, RZ, UR5, PT, P1 ;  /* 0x00000005ff007c0c */ /* 0x000fe2000bf25310 */
[----:B------:R-:W-:-:S02]  /*1480*/  ULDC.64 UR4, c[0x0][0xa18] ;  /* 0x0002860000047ab9 */ /* 0x000fc40000000a00 */
[----:B------:R-:W-:-:S04]  /*1490*/  ISETP.NE.U32.AND P2, PT, RZ, UR4, PT ;  /* 0x00000004ff007c0c */ /* 0x000fc8000bf45070 */
[----:B------:R-:W-:Y:S01]  /*14a0*/  ISETP.NE.AND.EX P2, PT, RZ, UR5, PT, P2 ;  /* 0x00000005ff007c0c */ /* 0x000fe2000bf45320 */
[----:B------:R-:W-:Y:S02]  /*14b0*/  ULDC.64 UR4, c[0x0][0xa08] ;  /* 0x0002820000047ab9 */ /* 0x000fe40000000a00 */
[----:B------:R-:W-:-:S03]  /*14c0*/  ISETP.NE.U32.AND P0, PT, RZ, UR4, PT ;  /* 0x00000004ff007c0c */ /* 0x000fc6000bf05070 */
[----:B---3--:R-:W1:Y:S01]  /*14d0*/  @P1 LDC.64 R4, c[0x0][0xa28] ;  /* 0x00028a00ff041b82 */ /* 0x008e620000000a00 */
[----:B------:R-:W-:Y:S01]  /*14e0*/  ISETP.NE.AND.EX P0, PT, RZ, UR5, PT, P0 ;  /* 0x00000005ff007c0c */ /* 0x000fe2000bf05300 */
[----:B0-----:R-:W-:-:S06]  /*14f0*/  IMAD.WIDE R10, R27, 0x4, R6 ;  /* 0x000000041b0a7825 */ /* 0x001fcc00078e0206 */
[----:B------:R-:W0:Y:S01]  /*1500*/  @P2 LDC.64 R8, c[0x0][0xa18] ;  /* 0x00028600ff082b82 */ /* 0x000e220000000a00 */
[----:B------:R-:W-:Y:S02]  /*1510*/  ULDC UR4, c[0x0][0x288] ;  /* 0x0000a20000047ab9 */ /* 0x000fe40000000800 */
[----:B------:R-:W-:Y:S01]  /*1520*/  IMAD.U32 R187, RZ, RZ, UR4 ;  /* 0x00000004ffbb7e24 */ /* 0x000fe2000f8e00ff */
[----:B------:R-:W-:Y:S02]  /*1530*/  ULDC.64 UR4, c[0x0][0x418] ;  /* 0x0001060000047ab9 */ /* 0x000fe40000000a00 */
[----:B------:R2:W5:Y:S01]  /*1540*/  @P0 LDG.E R28, desc[UR42][R10.64] ;  /* 0x0000002a0a1c0981 */ /* 0x000562000c1e1900 */
[----:B-1----:R-:W-:-:S05]  /*1550*/  @P1 IMAD.WIDE R4, R27, 0x4, R4 ;  /* 0x000000041b041825 */ /* 0x002fca00078e0204 */
[----:B------:R2:W5:Y:S01]  /*1560*/  @P1 LDG.E R12, desc[UR42][R4.64] ;  /* 0x0000002a040c1981 */ /* 0x000562000c1e1900 */
[----:B0-----:R-:W-:-:S05]  /*1570*/  @P2 IMAD.WIDE R6, R27, 0x4, R8 ;  /* 0x000000041b062825 */ /* 0x001fca00078e0208 */
[----:B------:R2:W5:Y:S01]  /*1580*/  @P2 LDG.E R187, desc[UR42][R6.64] ;  /* 0x0000002a06bb2981 */ /* 0x000562000c1e1900 */
[----:B------:R-:W-:-:S03]  /*1590*/  UISETP.NE.U32.AND UP0, UPT, UR4, URZ, UPT ;  /* 0x0000003f0400728c */ /* 0x000fc6000bf05070 */
[----:B------:R-:W-:Y:S01]  /*15a0*/  ULDC UR4, c[0x0][0x424] ;  /* 0x0001090000047ab9 */ /* 0x000fe20000000800 */
[----:B------:R-:W-:-:S03]  /*15b0*/  UISETP.NE.AND.EX UP0, UPT, UR5, URZ, UPT, UP0 ;  /* 0x0000003f0500728c */ /* 0x000fc6000bf05300 */
[----:B------:R-:W-:Y:S01]  /*15c0*/  ULDC UR5, c[0x0][0x2f0] ;  /* 0x0000bc0000057ab9 */ /* 0x000fe20000000800 */
[----:B------:R-:W-:-:S04]  /*15d0*/  USEL UR4, UR4, 0x1, UP0 ;  /* 0x0000000104047887 */ /* 0x000fc80008000000 */
[----:B------:R-:W-:-:S03]  /*15e0*/  UIMAD UR4, UR4, UR5, URZ ;  /* 0x00000005040472a4 */ /* 0x000fc6000f8e023f */
[----:B------:R-:W-:Y:S02]  /*15f0*/  ULDC UR5, c[0x0][0x348] ;  /* 0x0000d20000057ab9 */ /* 0x000fe40000000800 */
[----:B------:R-:W-:Y:S02]  /*1600*/  IMAD.U32 R24, RZ, RZ, UR5 ;  /* 0x00000005ff187e24 */ /* 0x000fe4000f8e00ff */
[----:B------:R-:W-:Y:S01]  /*1610*/  IMAD.U32 R29, RZ, RZ, UR4 ;  /* 0x00000004ff1d7e24 */ /* 0x000fe2000f8e00ff */
[----:B--2-4-:R-:W-:Y:S06]  /*1620*/  @P2 BRA `(.L_x_1487) ;  /* 0x0000000000242947 */ /* 0x014fec0003800000 */
[----:B------:R-:W-:Y:S02]  /*1630*/  ULDC.64 UR4, c[0x0][0xa00] ;  /* 0x0002800000047ab9 */ /* 0x000fe40000000a00 */
[----:B------:R-:W-:-:S04]  /*1640*/  ISETP.NE.U32.AND P1, PT, RZ, UR4, PT ;  /* 0x00000004ff007c0c */ /* 0x000fc8000bf25070 */
[----:B------:R-:W-:-:S13]  /*1650*/  ISETP.NE.AND.EX P1, PT, RZ, UR5, PT, P1 ;  /* 0x00000005ff007c0c */ /* 0x000fda000bf25310 */
[----:B------:R-:W-:Y:S05]  /*1660*/  @!P1 BRA `(.L_x_1487) ;  /* 0x0000000000149947 */ /* 0x000fea0003800000 */
[----:B------:R-:W0:Y:S02]  /*1670*/  LDC.64 R4, c[0x0][0xa00] ;  /* 0x00028000ff047b82 */ /* 0x000e240000000a00 */
[----:B0-----:R-:W-:-:S05]  /*1680*/  IMAD.WIDE R4, R27, 0x4, R4 ;  /* 0x000000041b047825 */ /* 0x001fca00078e0204 */
[----:B-----5:R-:W2:Y:S04]  /*1690*/  LDG.E R187, desc[UR42][R4.64] ;  /* 0x0000002a04bb7981 */ /* 0x020ea8000c1e1900 */
[----:B------:R-:W2:Y:S02]  /*16a0*/  LDG.E R0, desc[UR42][R4.64+0x4] ;  /* 0x0000042a04007981 */ /* 0x000ea4000c1e1900 */
[----:B--2---:R-:W-:-:S07]  /*16b0*/  IMAD.IADD R187, R0, 0x1, -R187 ;  /* 0x0000000100bb7824 */ /* 0x004fce00078e0abb */
.L_x_1487:
[----:B------:R-:W-:Y:S01]  /*16c0*/  ULDC.64 UR4, c[0x0][0xa20] ;  /* 0x0002880000047ab9 */ /* 0x000fe20000000a00 */
[C---:B------:R-:W-:Y:S01]  /*16d0*/  LOP3.LUT R3, R26.reuse, 0xff000000, RZ, 0xc0, !PT ;  /* 0xff0000001a037812 */ /* 0x040fe200078ec0ff */
[----:B------:R-:W-:Y:S01]  /*16e0*/  IMAD.MOV.U32 R209, RZ, RZ, R27 ;  /* 0x000000ffffd17224 */ /* 0x000fe200078e001b */
[----:B------:R-:W-:Y:S02]  /*16f0*/  ISETP.NE.U32.AND P1, PT, RZ, UR4, PT ;  /* 0x00000004ff007c0c */ /* 0x000fe4000bf25070 */
[C---:B------:R-:W-:Y:S02]  /*1700*/  LOP3.LUT R0, R26.reuse, 0xff0000, RZ, 0xc0, !PT ;  /* 0x00ff00001a007812 */ /* 0x040fe400078ec0ff */
[----:B------:R-:W-:Y:S02]  /*1710*/  ISETP.NE.AND.EX P1, PT, RZ, UR5, PT, P1 ;  /* 0x00000005ff007c0c */ /* 0x000fe4000bf25310 */
[----:B------:R-:W-:Y:S02]  /*1720*/  SHF.R.U32.HI R3, RZ, 0x8, R3 ;  /* 0x00000008ff037819 */ /* 0x000fe40000011603 */
[----:B------:R-:W-:-:S02]  /*1730*/  LOP3.LUT R206, R26, 0xffff, RZ, 0xc0, !PT ;  /* 0x0000ffff1ace7812 */ /* 0x000fc400078ec0ff */
[----:B------:R-:W-:-:S07]  /*1740*/  LEA.HI R208, R0, R3, RZ, 0x10 ;  /* 0x0000000300d07211 */ /* 0x000fce00078f80ff */
[----:B------:R-:W-:Y:S05]  /*1750*/  @!P1 BRA `(.L_x_1488) ;  /* 0x0000000000109947 */ /* 0x000fea0003800000 */
[----:B------:R-:W0:Y:S02]  /*1760*/  LDC.64 R4, c[0x0][0xa20] ;  /* 0x00028800ff047b82 */ /* 0x000e240000000a00 */
[----:B0-----:R-:W-:-:S05]  /*1770*/  IMAD.WIDE R4, R27, 0x4, R4 ;  /* 0x000000041b047825 */ /* 0x001fca00078e0204 */
[----:B------:R0:W5:Y:S01]  /*1780*/  LDG.E R29, desc[UR42][R4.64] ;  /* 0x0000002a041d7981 */ /* 0x000162000c1e1900 */
[----:B------:R-:W-:Y:S05]  /*1790*/  BRA `(.L_x_1489) ;  /* 0x0000000000107947 */ /* 0x000fea0003800000 */
.L_x_1488:
[----:B------:R-:W-:Y:S05]  /*17a0*/  @!P0 BRA `(.L_x_1489) ;  /* 0x00000000000c8947 */ /* 0x000fea0003800000 */
[----:B------:R-:W2:Y:S04]  /*17b0*/  LDG.E R0, desc[UR42][R10.64] ;  /* 0x0000002a0a007981 */ /* 0x000ea8000c1e1900 */
[----:B------:R-:W2:Y:S02]  /*17c0*/  LDG.E R29, desc[UR42][R10.64+0x4] ;  /* 0x0000042a0a1d7981 */ /* 0x000ea4000c1e1900 */
[----:B--2---:R-:W-:-:S07]  /*17d0*/  IMAD.IADD R29, R29, 0x1, -R0 ;  /* 0x000000011d1d7824 */ /* 0x004fce00078e0a00 */
.L_x_1489:
[----:B------:R-:W-:Y:S01]  /*17e0*/  ULDC.64 UR4, c[0x0][0xa10] ;  /* 0x0002840000047ab9 */ /* 0x000fe20000000a00 */
[----:B0-----:R-:W0:Y:S01]  /*17f0*/  LDC R4, c[0x0][0x448] ;  /* 0x00011200ff047b82 */ /* 0x001e220000000800 */
[----:B------:R-:W-:-:S04]  /*1800*/  ISETP.NE.U32.AND P0, PT, RZ, UR4, PT ;  /* 0x00000004ff007c0c */ /* 0x000fc8000bf05070 */
[----:B------:R-:W-:Y:S01]  /*1810*/  ISETP.NE.AND.EX P0, PT, RZ, UR5, PT, P0 ;  /* 0x00000005ff007c0c */ /* 0x000fe2000bf05300 */
[----:B------:R-:W-:Y:S02]  /*1820*/  ULDC.64 UR4, c[0x0][0xa30] ;  /* 0x00028c0000047ab9 */ /* 0x000fe40000000a00 */
[----:B------:R-:W-:-:S04]  /*1830*/  ISETP.NE.U32.AND P1, PT, RZ, UR4, PT ;  /* 0x00000004ff007c0c */ /* 0x000fc8000bf25070 */
[----:B------:R-:W-:-:S06]  /*1840*/  ISETP.NE.AND.EX P1, PT, RZ, UR5, PT, P1 ;  /* 0x00000005ff007c0c */ /* 0x000fcc000bf25310 */
[----:B------:R-:W1:Y:S08]  /*1850*/  @P0 LDC.64 R6, c[0x0][0xa10] ;  /* 0x00028400ff060b82 */ /* 0x000e700000000a00 */
[----:B------:R-:W2:Y:S01]  /*1860*/  @P1 LDC.64 R8, c[0x0][0xa30] ;  /* 0x00028c00ff081b82 */ /* 0x000ea20000000a00 */
[----:B-1----:R-:W-:-:S05]  /*1870*/  @P0 IMAD.WIDE R6, R27, 0x4, R6 ;  /* 0x000000041b060825 */ /* 0x002fca00078e0206 */
[----:B------:R-:W3:Y:S04]  /*1880*/  @P0 LDG.E R0, desc[UR42][R6.64] ;  /* 0x0000002a06000981 */ /* 0x000ee8000c1e1900 */
[----:B------:R-:W3:Y:S01]  /*1890*/  @P0 LDG.E R3, desc[UR42][R6.64+0x4] ;  /* 0x0000042a06030981 */ /* 0x000ee2000c1e1900 */
[----:B-----5:R-:W-:Y:S02]  /*18a0*/  IMAD.MOV.U32 R112, RZ, RZ, R29 ;  /* 0x000000ffff707224 */ /* 0x020fe400078e001d */
[----:B--2---:R-:W-:-:S05]  /*18b0*/  @P1 IMAD.WIDE R8, R27, 0x4, R8 ;  /* 0x000000041b081825 */ /* 0x004fca00078e0208 */
[----:B------:R1:W5:Y:S01]  /*18c0*/  @P1 LDG.E R112, desc[UR42][R8.64] ;  /* 0x0000002a08701981 */ /* 0x000362000c1e1900 */
[----:B0-----:R-:W-:Y:S01]  /*18d0*/  ISETP.NE.AND P1, PT, R4, 0x1, PT ;  /* 0x000000010400780c */ /* 0x001fe20003f25270 */
[----:B------:R-:W-:Y:S01]  /*18e0*/  IMAD.SHL.U32 R192, R25, 0x80, RZ ;  /* 0x0000008019c07824 */ /* 0x000fe200078e00ff */
[----:B------:R-:W0:Y:S01]  /*18f0*/  LDC.64 R4, c[0x0][0x9e0] ;  /* 0x00027800ff047b82 */ /* 0x000e220000000a00 */
[----:B------:R-:W-:-:S10]  /*1900*/  IMAD.IADD R13, R29, 0x1, -R12 ;  /* 0x000000011d0d7824 */ /* 0x000fd400078e0a0c */
[----:B------:R-:W2:Y:S08]  /*1910*/  @P1 LDC R11, c[0x0][0x44c] ;  /* 0x00011300ff0b1b82 */ /* 0x000eb00000000800 */
[----:B------:R-:W4:Y:S01]  /*1920*/  @P1 LDC R10, c[0x0][0x450] ;  /* 0x00011400ff0a1b82 */ /* 0x000f220000000800 */
[----:B0-----:R-:W-:Y:S01]  /*1930*/  ISETP.GE.AND P2, PT, R5, 0x1, PT ;  /* 0x000000010500780c */ /* 0x001fe20003f46270 */
[----:B---3--:R-:W-:-:S02]  /*1940*/  @P0 IMAD.IADD R24, R3, 0x1, -R0 ;  /* 0x0000000103180824 */ /* 0x008fc400078e0a00 */
[----:B------:R-:W-:Y:S02]  /*1950*/  VIADD R0, R192, 0x7f ;  /* 0x0000007fc0007836 */ /* 0x000fe40000000000 */
[----:B------:R-:W-:Y:S02]  /*1960*/  IMAD.IADD R189, R13, 0x1, R24 ;  /* 0x000000010dbd7824 */ /* 0x000fe400078e0218 */
[----:B--2---:R-:W-:-:S03]  /*1970*/  @P1 IMAD.HI.U32 R3, R0, R11, RZ ;  /* 0x0000000b00031227 */ /* 0x004fc600078e00ff */
[C---:B------:R-:W-:Y:S01]  /*1980*/  IADD3 R7, R189.reuse, 0x1, -R187 ;  /* 0x00000001bd077810 */ /* 0x040fe20007ffe8bb */
[----:B------:R-:W-:Y:S01]  /*1990*/  IMAD.MOV.U32 R6, RZ, RZ, R0 ;  /* 0x000000ffff067224 */ /* 0x000fe200078e0000 */
[----:B----4-:R-:W-:Y:S01]  /*19a0*/  @P1 SHF.R.U32.HI R6, RZ, R10, R3 ;  /* 0x0000000aff061219 */ /* 0x010fe20000011603 */
[----:B------:R-:W-:-:S04]  /*19b0*/  VIADD R0, R189, 0x7f ;  /* 0x0000007fbd007836 */ /* 0x000fc80000000000 */
[----:B-1----:R-:W-:Y:S01]  /*19c0*/  IMAD.IADD R9, R7, 0x1, R6 ;  /* 0x0000000107097824 */ /* 0x002fe200078e0206 */
[----:B------:R-:W-:-:S03]  /*19d0*/  SHF.R.S32.HI R3, RZ, 0x1f, R0 ;  /* 0x0000001fff037819 */ /* 0x000fc60000011400 */
[----:B------:R-:W-:Y:S01]  /*19e0*/  IMAD.IADD R4, R9, 0x1, R4 ;  /* 0x0000000109047824 */ /* 0x000fe200078e0204 */
[----:B------:R-:W-:-:S04]  /*19f0*/  LEA.HI R3, R3, R0, RZ, 0x7 ;  /* 0x0000000003037211 */ /* 0x000fc800078f38ff */
[----:B------:R-:W-:Y:S01]  /*1a00*/  SHF.R.S32.HI R124, RZ, 0x7, R3 ;  /* 0x00000007ff7c7819 */ /* 0x000fe20000011403 */
[----:B------:R-:W-:Y:S06]  /*1a10*/  @!P2 BRA `(.L_x_1490) ;  /* 0x000000000048a947 */ /* 0x000fec0003800000 */
[C---:B------:R-:W-:Y:S01]  /*1a20*/  ISETP.GT.AND P0, PT, R9.reuse, RZ, PT ;  /* 0x000000ff0900720c */ /* 0x040fe20003f04270 */
[----:B------:R-:W-:Y:S01]  /*1a30*/  BSSY B0, `(.L_x_1491) ;  /* 0x000000e000007945 */ /* 0x000fe20003800000 */
[----:B------:R-:W-:-:S11]  /*1a40*/  IADD3 R0, R9, -0x1, RZ ;  /* 0xffffffff09007810 */ /* 0x000fd60007ffe0ff */
        /* <DEDUP_REMOVED lines=8> */
.L_x_1492:
[----:B------:R-:W-:-:S13]  /*1ad0*/  ISETP.NE.AND P0, PT, R5, 0x1, PT ;  /* 0x000000010500780c */ /* 0x000fda0003f05270 */
[----:B------:R-:W0:Y:S02]  /*1ae0*/  @P0 LDC.64 R6, c[0x0][0x9e8] ;  /* 0x00027a00ff060b82 */ /* 0x000e240000000a00 */
[----:B0-----:R-:W-:-:S05]  /*1af0*/  @P0 IMAD.HI.U32 R6, R0, R6, RZ ;  /* 0x0000000600060227 */ /* 0x001fca00078e00ff */
[----:B------:R-:W-:-:S07]  /*1b00*/  @P0 SHF.R.U32.HI R0, RZ, R7, R6 ;  /* 0x00000007ff000219 */ /* 0x000fce0000011606 */
.L_x_1493:
[----:B------:R-:W-:Y:S05]  /*1b10*/  BSYNC B0 ;  /* 0x0000000000007941 */ /* 0x000fea0003800000 */
.L_x_1491:
[----:B------:R-:W-:-:S05]  /*1b20*/  IMAD R3, R0, R5, R5 ;  /* 0x0000000500037224 */ /* 0x000fca00078e0205 */
[----:B------:R-:W-:-:S07]  /*1b30*/  VIMNMX R4, R4, R3, PT ;  /* 0x0000000304047248 */ /* 0x000fce0003fe0100 */
.L_x_1490:
[----:B------:R-:W0:Y:S01]  /*1b40*/  @P1 LDC R7, c[0x0][0x44c] ;  /* 0x00011300ff071b82 */ /* 0x000e220000000800 */
[----:B------:R-:W-:Y:S01]  /*1b50*/  VIADD R4, R4, 0x7f ;  /* 0x0000007f04047836 */ /* 0x000fe20000000000 */
[----:B------:R-:W-:Y:S01]  /*1b60*/  ULDC UR4, c[0x0][0x9dc] ;  /* 0x0002770000047ab9 */ /* 0x000fe20000000800 */
[----:B------:R-:W-:Y:S02]  /*1b70*/  IMAD.MOV.U32 R0, RZ, RZ, R192 ;  /* 0x000000ffff007224 */ /* 0x000fe400078e00c0 */
[----:B------:R-:W-:Y:S01]  /*1b80*/  IMAD.IADD R125, R189, 0x1, -R187 ;  /* 0x00000001bd7d7824 */ /* 0x000fe200078e0abb */
[----:B------:R-:W-:Y:S02]  /*1b90*/  SHF.R.S32.HI R3, RZ, 0x1f, R4 ;  /* 0x0000001fff037819 */ /* 0x000fe40000011404 */
[----:B------:R-:W1:Y:S02]  /*1ba0*/  @P1 LDC R9, c[0x0][0x450] ;  /* 0x00011400ff091b82 */ /* 0x000e640000000800 */
[----:B------:R-:W-:-:S04]  /*1bb0*/  LEA.HI R3, R3, R4, RZ, 0x7 ;  /* 0x0000000403037211 */ /* 0x000fc800078f38ff */
[----:B------:R-:W-:-:S04]  /*1bc0*/  SHF.R.S32.HI R3, RZ, 0x7, R3 ;  /* 0x00000007ff037819 */ /* 0x000fc80000011403 */
[----:B------:R-:W-:Y:S01]  /*1bd0*/  VIMNMX R8, R124, R3, PT ;  /* 0x000000037c087248 */ /* 0x000fe20003fe0100 */
[----:B0-----:R-:W-:-:S05]  /*1be0*/  @P1 IMAD.HI.U32 R6, R192, R7, RZ ;  /* 0x00000007c0061227 */ /* 0x001fca00078e00ff */
[----:B-1----:R-:W-:-:S05]  /*1bf0*/  @P1 SHF.R.U32.HI R0, RZ, R9, R6 ;  /* 0x00000009ff001219 */ /* 0x002fca0000011606 */
[----:B------:R-:W-:-:S04]  /*1c00*/  IMAD.IADD R0, R125, 0x1, R0 ;  /* 0x000000017d007824 */ /* 0x000fc800078e0200 */
[----:B------:R-:W-:Y:S01]  /*1c10*/  VIADD R3, R0, -UR4 ;  /* 0x8000000400037c36 */ /* 0x000fe20008000000 */
[----:B------:R-:W-:Y:S06]  /*1c20*/  @!P2 BRA `(.L_x_1494) ;  /* 0x000000000044a947 */ /* 0x000fec0003800000 */
[----:B------:R-:W-:Y:S01]  /*1c30*/  ISETP.GT.AND P0, PT, R0, -0x1, PT ;  /* 0xffffffff0000780c */ /* 0x000fe20003f04270 */
[----:B------:R-:W-:-:S12]  /*1c40*/  BSSY B0, `(.L_x_1495) ;  /* 0x000000d000007945 */ /* 0x000fd80003800000 */
        /* <DEDUP_REMOVED lines=8> */
.L_x_1496:
[----:B------:R-:W-:-:S13]  /*1cd0*/  ISETP.NE.AND P0, PT, R5, 0x1, PT ;  /* 0x000000010500780c */ /* 0x000fda0003f05270 */
[----:B------:R-:W0:Y:S02]  /*1ce0*/  @P0 LDC.64 R6, c[0x0][0x9e8] ;  /* 0x00027a00ff060b82 */ /* 0x000e240000000a00 */
[----:B0-----:R-:W-:-:S05]  /*1cf0*/  @P0 IMAD.HI.U32 R4, R0, R6, RZ ;  /* 0x0000000600040227 */ /* 0x001fca00078e00ff */
[----:B------:R-:W-:-:S07]  /*1d00*/  @P0 SHF.R.U32.HI R0, RZ, R7, R4 ;  /* 0x00000007ff000219 */ /* 0x000fce0000011604 */
.L_x_1497:
[----:B------:R-:W-:Y:S05]  /*1d10*/  BSYNC B0 ;  /* 0x0000000000007941 */ /* 0x000fea0003800000 */
.L_x_1495:
[----:B------:R-:W-:-:S05]  /*1d20*/  IMAD R0, R0, R5, RZ ;  /* 0x0000000500007224 */ /* 0x000fca00078e02ff */
[----:B------:R-:W-:-:S07]  /*1d30*/  VIMNMX R3, R3, R0, !PT ;  /* 0x0000000003037248 */ /* 0x000fce0007fe0100 */
.L_x_1494:
[----:B------:R-:W-:Y:S01]  /*1d40*/  SHF.R.S32.HI R0, RZ, 0x1f, R3 ;  /* 0x0000001fff007819 */ /* 0x000fe20000011403 */
[----:B------:R-:W-:Y:S01]  /*1d50*/  BSSY B0, `(.L_x_1498) ;  /* 0x0000028000007945 */ /* 0x000fe20003800000 */
[----:B------:R-:W-:Y:S02]  /*1d60*/  LOP3.LUT R215, R208, 0xff, RZ, 0xc0, !PT ;  /* 0x000000ffd0d77812 */ /* 0x000fe400078ec0ff */
[----:B------:R-:W-:Y:S02]  /*1d70*/  LEA.HI R0, R0, R3, RZ, 0x7 ;  /* 0x0000000300007211 */ /* 0x000fe400078f38ff */
[----:B------:R-:W-:Y:S02]  /*1d80*/  SHF.R.U32.HI R208, RZ, 0x10, R208 ;  /* 0x00000010ffd07819 */ /* 0x000fe400000116d0 */
[----:B------:R-:W-:-:S04]  /*1d90*/  SHF.R.S32.HI R0, RZ, 0x7, R0 ;  /* 0x00000007ff007819 */ /* 0x000fc80000011400 */
[----:B------:R-:W-:Y:S01]  /*1da0*/  VIMNMX R9, RZ, R0, !PT ;  /* 0x00000000ff097248 */ /* 0x000fe20007fe0100 */
[----:B------:R-:W-:-:S03]  /*1db0*/  IMAD.MOV.U32 R0, RZ, RZ, RZ ;  /* 0x000000ffff007224 */ /* 0x000fc600078e00ff */
[----:B------:R-:W-:-:S13]  /*1dc0*/  ISETP.GT.AND P0, PT, R8, R9, PT ;  /* 0x000000090800720c */ /* 0x000fda0003f04270 */
[----:B------:R-:W-:Y:S05]  /*1dd0*/  @!P0 BRA `(.L_x_1499) ;  /* 0x00000000007c8947 */ /* 0x000fea0003800000 */
[----:B------:R-:W-:Y:S01]  /*1de0*/  ISETP.NE.AND P0, PT, R208, RZ, PT ;  /* 0x000000ffd000720c */ /* 0x000fe20003f05270 */
[----:B------:R-:W-:-:S03]  /*1df0*/  ULDC UR4, c[0x0][0x9f0] ;  /* 0x00027c0000047ab9 */ /* 0x000fc60000000800 */
[----:B------:R-:W-:-:S04]  /*1e00*/  SEL R11, R208, UR4, P0 ;  /* 0x00000004d00b7c07 */ /* 0x000fc80008000000 */
[-C--:B------:R-:W-:Y:S02]  /*1e10*/  IABS R6, R11.reuse ;  /* 0x0000000b00067213 */ /* 0x080fe40000000000 */
[----:B------:R-:W-:Y:S02]  /*1e20*/  IADD3 R0, R11, -0x1, R8 ;  /* 0xffffffff0b007810 */ /* 0x000fe40007ffe008 */
[----:B------:R-:W0:Y:S01]  /*1e30*/  I2F.RP R3, R6 ;  /* 0x0000000600037306 */ /* 0x000e220000209400 */
[----:B------:R-:W-:Y:S02]  /*1e40*/  IABS R12, R11 ;  /* 0x0000000b000c7213 */ /* 0x000fe40000000000 */
[----:B------:R-:W-:-:S05]  /*1e50*/  IMAD.IADD R0, R0, 0x1, -R9 ;  /* 0x0000000100007824 */ /* 0x000fca00078e0a09 */
        /* <DEDUP_REMOVED lines=20> */
[----:B------:R-:W-:-:S04]  /*1fa0*/  IMAD.MOV.U32 R0, RZ, RZ, R5 ;  /* 0x000000ffff007224 */ /* 0x000fc800078e0005 */
[----:B------:R-:W-:Y:S01]  /*1fb0*/  @!P2 IMAD.MOV R0, RZ, RZ, -R0 ;  /* 0x000000ffff00a224 */ /* 0x000fe200078e0a00 */
[----:B------:R-:W-:-:S07]  /*1fc0*/  @!P1 LOP3.LUT R0, RZ, R11, RZ, 0x33, !PT ;  /* 0x0000000bff009212 */ /* 0x000fce00078e33ff */
.L_x_1499:
[----:B------:R-:W-:Y:S05]  /*1fd0*/  BSYNC B0 ;  /* 0x0000000000007941 */ /* 0x000fea0003800000 */
.L_x_1498:
[----:B------:R-:W-:-:S05]  /*1fe0*/  IMAD R3, R215, R0, R9 ;  /* 0x00000000d7037224 */ /* 0x000fca00078e0209 */
[C---:B------:R-:W-:Y:S01]  /*1ff0*/  VIADDMNMX R0, R3.reuse, R0, R8, PT ;  /* 0x0000000003007246 */ /* 0x040fe20003800108 */
[----:B------:R-:W-:-:S04]  /*2000*/  IMAD R3, R3, 0x80, -R13 ;  /* 0x0000008003037824 */ /* 0x000fc800078e0a0d */
[----:B------:R-:W-:Y:S01]  /*2010*/  IMAD R5, R0, 0x80, -R13 ;  /* 0x0000008000057824 */ /* 0x000fe200078e0a0d */
[----:B------:R-:W-:-:S04]  /*2020*/  VIMNMX R3, RZ, R3, !PT ;  /* 0x00000003ff037248 */ /* 0x000fc80007fe0100 */
[----:B------:R-:W-:Y:S02]  /*2030*/  VIMNMX R0, R5, R24, PT ;  /* 0x0000001805007248 */ /* 0x000fe40003fe0100 */
[----:B------:R-:W-:Y:S02]  /*2040*/  SHF.R.U32.HI R25, RZ, 0x7, R3 ;  /* 0x00000007ff197819 */ /* 0x000fe40000011603 */
[----:B------:R-:W-:-:S03]  /*2050*/  ISETP.GT.AND P0, PT, R0, R3, PT ;  /* 0x000000030000720c */ /* 0x000fc60003f04270 */
[----:B------:R-:W-:-:S10]  /*2060*/  IMAD.MOV.U32 R26, RZ, RZ, R25 ;  /* 0x000000ffff1a7224 */ /* 0x000fd400078e0019 */
[----:B------:R-:W-:-:S05]  /*2070*/  @P0 VIADD R0, R0, 0x7f ;  /* 0x0000007f00000836 */ /* 0x000fca0000000000 */
[----:B------:R-:W-:-:S04]  /*2080*/  @P0 SHF.R.S32.HI R3, RZ, 0x1f, R0 ;  /* 0x0000001fff030819 */ /* 0x000fc80000011400 */
[----:B------:R-:W-:-:S04]  /*2090*/  @P0 LEA.HI R3, R3, R0, RZ, 0x7 ;  /* 0x0000000003030211 */ /* 0x000fc800078f38ff */
[----:B------:R-:W-:Y:S02]  /*20a0*/  @P0 SHF.R.S32.HI R26, RZ, 0x7, R3 ;  /* 0x00000007ff1a0819 */ /* 0x000fe40000011403 */
[----:B------:R-:W-:Y:S02]  /*20b0*/  PLOP3.LUT P0, PT, PT, PT, PT, 0x80, 0x0 ;  /* 0x000000000000781c */ /* 0x000fe40003f0f070 */
[----:B------:R-:W-:-:S13]  /*20c0*/  ISETP.GT.AND P1, PT, R26, R25, PT ;  /* 0x000000191a00720c */ /* 0x000fda0003f24270 */
[----:B------:R-:W-:Y:S05]  /*20d0*/  @!P1 BRA `(.L_x_1500) ;  /* 0x0000006c00709947 */ /* 0x000fea0003800000 */
        /* <DEDUP_REMOVED lines=19> */
[----:B-1---5:R-:W-:Y:S05]  /*2210*/  CALL.ABS.NOINC R14 ;  /* 0x000000000e007343 */ /* 0x022fea0003c00000 */
.L_x_1502:
[----:B------:R-:W-:Y:S05]  /*2220*/  BSYNC B6 ;  /* 0x0000000000067941 */ /* 0x000fea0003800000 */
.L_x_1501:
        /* <DEDUP_REMOVED lines=11> */
[----:B------:R-:W-:Y:S01]  /*22e0*/  IMAD.U32 R10, RZ, RZ, UR6 ;  /* 0x00000006ff0a7e24 */ /* 0x000fe2000f8e00ff */
[----:B------:R-:W-:Y:S01]  /*22f0*/  MOV R6, UR4 ;  /* 0x0000000400067c02 */ /* 0x000fe20008000f00 */
[----:B------:R-:W-:Y:S02]  /*2300*/  IMAD.U32 R7, RZ, RZ, UR5 ;  /* 0x00000005ff077e24 */ /* 0x000fe4000f8e00ff */
[----:B------:R-:W-:-:S02]  /*2310*/  IMAD.U32 R11, RZ, RZ, UR7 ;  /* 0x00000007ff0b7e24 */ /* 0x000fc4000f8e00ff */
[----:B------:R-:W-:Y:S02]  /*2320*/  IMAD.MOV.U32 R8, RZ, RZ, 0x70 ;  /* 0x00000070ff087424 */ /* 0x000fe400078e00ff */
[----:B------:R-:W-:Y:S02]  /*2330*/  IMAD.MOV.U32 R12, RZ, RZ, 0x1 ;  /* 0x00000001ff0c7424 */ /* 0x000fe400078e00ff */
[----:B0-----:R-:W-:-:S07]  /*2340*/  IMAD.MOV.U32 R13, RZ, RZ, RZ ;  /* 0x000000ffff0d7224 */ /* 0x001fce00078e00ff */
[----:B------:R-:W-:-:S07]  /*2350*/  LEPC R20, `(.L_x_1504) ;  /* 0x000000001014794e */ /* 0x000fce0000000000 */
[----:B-1---5:R-:W-:Y:S05]  /*2360*/  CALL.ABS.NOINC R14 ;  /* 0x000000000e007343 */ /* 0x022fea0003c00000 */
.L_x_1504:
[----:B------:R-:W-:Y:S05]  /*2370*/  BSYNC B6 ;  /* 0x0000000000067941 */ /* 0x000fea0003800000 */
.L_x_1503:
[----:B------:R-:W-:Y:S01]  /*2380*/  ULDC.64 UR4, c[0x0][0x9f8] ;  /* 0x00027e0000047ab9 */ /* 0x000fe20000000a00 */
[----:B------:R-:W2:Y:S01]  /*2390*/  LDL.LU R20, [R1+0x10] ;  /* 0x0000100001147983 */ /* 0x000ea20000300800 */
[----:B------:R-:W-:Y:S01]  /*23a0*/  ISETP.NE.U32.AND P0, PT, RZ, UR4, PT ;  /* 0x00000004ff007c0c */ /* 0x000fe2000bf05070 */
[----:B------:R-:W0:Y:S03]  /*23b0*/  LDC.64 R98, c[0x0][0x300] ;  /* 0x0000c000ff627b82 */ /* 0x000e260000000a00 */
[----:B------:R-:W-:Y:S01]  /*23c0*/  ISETP.NE.AND.EX P0, PT, RZ, UR5, PT, P0 ;  /* 0x00000005ff007c0c */ /* 0x000fe2000bf05300 */
[----:B------:R-:W1:Y:S01]  /*23d0*/  S2R R30, SR_TID.X ;  /* 0x00000000001e7919 */ /* 0x000e620000002100 */
[----:B------:R-:W-:Y:S01]  /*23e0*/  IMAD.IADD R28, R28, 0x1, R29 ;  /* 0x000000011c1c7824 */ /* 0x000fe200078e021d */
[----:B------:R-:W-:Y:S02]  /*23f0*/  ULDC.64 UR4, c[0x0][0xa08] ;  /* 0x0002820000047ab9 */ /* 0x000fe40000000a00 */
[----:B------:R-:W3:Y:S08]  /*2400*/  LDC R33, c[0x0][0x3f4] ;  /* 0x0000fd00ff217b82 */ /* 0x000ef00000000800 */
[----:B------:R-:W4:Y:S02]  /*2410*/  @P0 LDC.64 R4, c[0x0][0x9f8] ;  /* 0x00027e00ff040b82 */ /* 0x000f240000000a00 */
[----:B----4-:R-:W-:-:S05]  /*2420*/  @P0 IMAD.WIDE R4, R27, 0x4, R4 ;  /* 0x000000041b040825 */ /* 0x010fca00078e0204 */
[----:B------:R4:W2:Y:S01]  /*2430*/  @P0 LDG.E R27, desc[UR42][R4.64] ;  /* 0x0000002a041b0981 */ /* 0x0008a2000c1e1900 */
[----:B------:R-:W-:Y:S01]  /*2440*/  SHF.R.S32.HI R39, RZ, 0x1f, R28 ;  /* 0x0000001fff277819 */ /* 0x000fe2000001141c */
[-C--:B0-----:R-:W-:Y:S01]  /*2450*/  IMAD.WIDE.U32 R6, R28, R98.reuse, RZ ;  /* 0x000000621c067225 */ /* 0x081fe200078e00ff */
[----:B------:R-:W-:Y:S02]  /*2460*/  ISETP.NE.U32.AND P0, PT, RZ, UR4, PT ;  /* 0x00000004ff007c0c */ /* 0x000fe4000bf05070 */
[----:B-1----:R-:W-:Y:S01]  /*2470*/  SHF.R.U32.HI R30, RZ, 0x7, R30 ;  /* 0x00000007ff1e7819 */ /* 0x002fe2000001161e */
[-C--:B------:R-:W-:Y:S01]  /*2480*/  IMAD R0, R39, R98.reuse, RZ ;  /* 0x0000006227007224 */ /* 0x080fe200078e02ff */
[----:B------:R-:W-:Y:S01]  /*2490*/  ISETP.NE.AND.EX P0, PT, RZ, UR5, PT, P0 ;  /* 0x00000005ff007c0c */ /* 0x000fe2000bf05300 */
[----:B------:R-:W-:Y:S01]  /*24a0*/  ULDC.64 UR4, c[0x0][0x308] ;  /* 0x0000c20000047ab9 */ /* 0x000fe20000000a00 */
[----:B------:R-:W-:Y:S01]  /*24b0*/  ISETP.NE.AND P6, PT, R30, 0x1, PT ;  /* 0x000000011e00780c */ /* 0x000fe20003fc5270 */
[----:B------:R-:W-:Y:S01]  /*24c0*/  IMAD R3, R28, R99, R0 ;  /* 0x000000631c037224 */ /* 0x000fe200078e0200 */
[----:B---3--:R-:W-:Y:S01]  /*24d0*/  ISETP.GE.AND P1, PT, R16, R33, PT ;  /* 0x000000211000720c */ /* 0x008fe20003f26270 */
[----:B------:R-:W-:Y:S01]  /*24e0*/  IMAD.SHL.U32 R32, R23, 0x40, RZ ;  /* 0x0000004017207824 */ /* 0x000fe200078e00ff */
[----:B-----5:R-:W-:Y:S01]  /*24f0*/  SHF.R.S32.HI R29, RZ, 0x1f, R112 ;  /* 0x0000001fff1d7819 */ /* 0x020fe20000011470 */
[----:B------:R-:W-:Y:S01]  /*2500*/  IMAD.IADD R7, R7, 0x1, R3 ;  /* 0x0000000107077824 */ /* 0x000fe200078e0203 */
[----:B------:R-:W-:Y:S01]  /*2510*/  SHF.R.U32.HI R31, RZ, 0x3, R198 ;  /* 0x00000003ff1f7819 */ /* 0x000fe200000116c6 */
[----:B------:R-:W-:Y:S01]  /*2520*/  IMAD.SHL.U32 R88, R98, 0x20, RZ ;  /* 0x0000002062587824 */ /* 0x000fe200078e00ff */
[----:B------:R-:W-:Y:S01]  /*2530*/  SHF.R.U32.HI R21, RZ, 0x3, R197 ;  /* 0x00000003ff157819 */ /* 0x000fe200000116c5 */
[----:B----4-:R-:W-:Y:S01]  /*2540*/  IMAD.WIDE.U32 R4, R206, UR4, R6 ;  /* 0x00000004ce047c25 */ /* 0x010fe2000f8e0006 */
[----:B------:R-:W-:Y:S01]  /*2550*/  SHF.L.U64.HI R89, R98, 0x5, R99 ;  /* 0x0000000562597819 */ /* 0x000fe20000010263 */
[----:B------:R-:W0:Y:S01]  /*2560*/  LDC.64 R6, c[0x0][0x3f8] ;  /* 0x0000fe00ff067b82 */ /* 0x000e220000000a00 */
[----:B------:R-:W-:Y:S01]  /*2570*/  SHF.R.S32.HI R116, RZ, 0x1f, R212 ;  /* 0x0000001fff747819 */ /* 0x000fe200000114d4 */
[----:B------:R-:W-:Y:S01]  /*2580*/  IMAD R5, R206, UR5, R5 ;  /* 0x00000005ce057c24 */ /* 0x000fe2000f8e0205 */
[----:B------:R-:W-:Y:S01]  /*2590*/  ULDC.64 UR4, c[0x0][0x310] ;  /* 0x0000c40000047ab9 */ /* 0x000fe20000000a00 */
[----:B------:R-:W-:Y:S01]  /*25a0*/  IMAD.WIDE.U32 R126, R23, R98, R88 ;  /* 0x00000062177e7225 */ /* 0x000fe200078e0058 */
[----:B------:R-:W-:-:S02]  /*25b0*/  SHF.R.S32.HI R115, RZ, 0x1f, R211 ;  /* 0x0000001fff737819 */ /* 0x000fc400000114d3 */
[----:B------:R-:W-:Y:S01]  /*25c0*/  SHF.R.S32.HI R114, RZ, 0x1f, R210 ;  /* 0x0000001fff727819 */ /* 0x000fe200000114d2 */
[----:B------:R-:W-:-:S04]  /*25d0*/  IMAD.WIDE.U32 R40, R23, R98, R16 ;  /* 0x0000006217287225 */ /* 0x000fc800078e0010 */
[----:B------:R-:W-:Y:S02]  /*25e0*/  VIADD R122, R30, 0x8 ;  /* 0x000000081e7a7836 */ /* 0x000fe40000000000 */
[----:B------:R-:W-:Y:S02]  /*25f0*/  IMAD.SHL.U32 R110, R33, 0x2, RZ ;  /* 0x00000002216e7824 */ /* 0x000fe400078e00ff */
[----:B------:R-:W-:Y:S02]  /*2600*/  IMAD.SHL.U32 R123, R98, 0x80, RZ ;  /* 0x00000080627b7824 */ /* 0x000fe400078e00ff */
[CC--:B0-----:R-:W-:Y:S01]  /*2610*/  IMAD.WIDE.U32 R92, R23.reuse, R6.reuse, R18 ;  /* 0x00000006175c7225 */ /* 0x0c1fe200078e0012 */
[C-C-:B------:R-:W-:Y:S02]  /*2620*/  SHF.L.U64.HI R15, R6.reuse, 0x6, R7.reuse ;  /* 0x00000006060f7819 */ /* 0x140fe40000010207 */
[----:B------:R-:W-:Y:S01]  /*2630*/  SHF.L.U64.HI R14, R6, 0x7, R7 ;  /* 0x00000007060e7819 */ /* 0x000fe20000010207 */
[----:B------:R-:W-:-:S04]  /*2640*/  IMAD.WIDE.U32 R90, R23, R6, R16 ;  /* 0x00000006175a7225 */ /* 0x000fc800078e0010 */
[----:B------:R-:W-:Y:S02]  /*2650*/  IMAD R12, R29, R6, RZ ;  /* 0x000000061d0c7224 */ /* 0x000fe400078e02ff */
[----:B------:R-:W-:Y:S02]  /*2660*/  IMAD.SHL.U32 R13, R6, 0x20, RZ ;  /* 0x00000020060d7824 */ /* 0x000fe400078e00ff */
[----:B------:R-:W-:Y:S02]  /*2670*/  IMAD R35, R112, R7, R12 ;  /* 0x0000000770237224 */ /* 0x000fe400078e020c */
[----:B------:R-:W-:Y:S01]  /*2680*/  IMAD.SHL.U32 R12, R6, 0x40, RZ ;  /* 0x00000040060c7824 */ /* 0x000fe200078e00ff */
[----:B--2---:R-:W-:-:S04]  /*2690*/  LOP3.LUT R20, R20, 0xfffffffe, RZ, 0xc0, !PT ;  /* 0xfffffffe14147812 */ /* 0x004fc800078ec0ff */
[----:B------:R-:W-:-:S05]  /*26a0*/  @P1 LOP3.LUT R20, R20, 0x1, RZ, 0xfc, !PT ;  /* 0x0000000114141812 */ /* 0x000fca00078efcff */
[----:B------:R0:W-:Y:S02]  /*26b0*/  STL [R1+0x10], R20 ;  /* 0x0000101401007387 */ /* 0x0001e40000100800 */
[----:B0-----:R-:W-:Y:S02]  /*26c0*/  SHF.R.U32.HI R20, RZ, 0x3, R196 ;  /* 0x00000003ff147819 */ /* 0x001fe400000116c4 */
[----:B------:R-:W-:Y:S02]  /*26d0*/  SHF.R.S32.HI R0, RZ, 0x1f, R27 ;  /* 0x0000001fff007819 */ /* 0x000fe4000001141b */
[----:B------:R-:W-:Y:S02]  /*26e0*/  SEL R27, R27, RZ, !P0 ;  /* 0x000000ff1b1b7207 */ /* 0x000fe40004000000 */
[----:B------:R-:W-:Y:S02]  /*26f0*/  SEL R3, R0, RZ, !P0 ;  /* 0x000000ff00037207 */ /* 0x000fe40004000000 */
[----:B------:R-:W-:Y:S01]  /*2700*/  IADD3 R42, P0, R23, R28, RZ ;  /* 0x0000001c172a7210 */ /* 0x000fe20007f1e0ff */
[----:B------:R-:W-:Y:S01]  /*2710*/  IMAD.WIDE.U32 R96, R27, UR4, R4 ;  /* 0x000000041b607c25 */ /* 0x000fe2000f8e0004 */
[----:B------:R-:W-:Y:S01]  /*2720*/  SHF.L.U64.HI R28, R98, 0x6, R99 ;  /* 0x00000006621c7819 */ /* 0x000fe20000010263 */
[----:B------:R-:W0:Y:S02]  /*2730*/  LDC.64 R4, c[0x0][0x408] ;  /* 0x00010200ff047b82 */ /* 0x000e240000000a00 */
[----:B------:R-:W-:-:S02]  /*2740*/  IMAD R0, R3, UR4, RZ ;  /* 0x0000000403007c24 */ /* 0x000fc4000f8e02ff */
[----:B------:R-:W-:Y:S01]  /*2750*/  IMAD.X R43, R216, 0x1, R39, P0 ;  /* 0x00000001d82b7824 */ /* 0x000fe200000e0627 */
[----:B------:R-:W-:Y:S01]  /*2760*/  IADD3 R39, P3, R96, 0x40, RZ ;  /* 0x0000004060277810 */ /* 0x000fe20007f7e0ff */
[----:B------:R-:W-:Y:S01]  /*2770*/  IMAD R37, R27, UR5, R0 ;  /* 0x000000051b257c24 */ /* 0x000fe2000f8e0200 */
[----:B------:R-:W-:Y:S05]  /*2780*/  @!P6 WARPSYNC.ALL ;  /* 0x000000000000e948 */ /* 0x000fea0003800000 */
[----:B------:R-:W-:Y:S01]  /*2790*/  ULDC.64 UR4, c[0x0][0x330] ;  /* 0x0000cc0000047ab9 */ /* 0x000fe20000000a00 */
[----:B------:R-:W-:Y:S01]  /*27a0*/  IMAD.IADD R36, R97, 0x1, R37 ;  /* 0x0000000161247824 */ /* 0x000fe200078e0225 */
[----:B------:R-:W-:Y:S01]  /*27b0*/  @!P6 BAR.SYNC.DEFER_BLOCKING 0x9, 0x100 ;  /* 0x024400000000eb1d */ /* 0x000fe20000010000 */
[----:B------:R-:W-:Y:S01]  /*27c0*/  IMAD.WIDE.U32 R8, R206, UR4, R16 ;  /* 0x00000004ce087c25 */ /* 0x000fe2000f8e0010 */
[----:B------:R-:W-:-:S03]  /*27d0*/  IADD3 R37, P0, R96, R40, RZ ;  /* 0x0000002860257210 */ /* 0x000fc60007f1e0ff */
[----:B------:R-:W-:Y:S01]  /*27e0*/  IMAD R9, R206, UR5, R9 ;  /* 0x00000005ce097c24 */ /* 0x000fe2000f8e0209 */
[----:B------:R-:W-:Y:S01]  /*27f0*/  ULDC.64 UR4, c[0x0][0x338] ;  /* 0x0000ce0000047ab9 */ /* 0x000fe20000000a00 */
[----:B------:R-:W-:Y:S02]  /*2800*/  IMAD.X R104, RZ, RZ, R36, P3 ;  /* 0x000000ffff687224 */ /* 0x000fe400018e0624 */
[----:B------:R-:W-:Y:S01]  /*2810*/  IMAD R0, R3, UR4, RZ ;  /* 0x0000000403007c24 */ /* 0x000fe2000f8e02ff */
[----:B------:R-:W-:Y:S01]  /*2820*/  SEL R3, R33, RZ, P1 ;  /* 0x000000ff21037207 */ /* 0x000fe20000800000 */
[C---:B------:R-:W-:Y:S01]  /*2830*/  IMAD.WIDE.U32 R94, R27.reuse, UR4, R8 ;  /* 0x000000041b5e7c25 */ /* 0x040fe2000f8e0008 */
[----:B------:R-:W-:Y:S02]  /*2840*/  ULDC UR4, c[0x0][0x2f4] ;  /* 0x0000bd0000047ab9 */ /* 0x000fe40000000800 */
[----:B------:R-:W-:Y:S01]  /*2850*/  ISETP.GE.AND P2, PT, R16, UR4, PT ;  /* 0x0000000410007c0c */ /* 0x000fe2000bf46270 */
[----:B------:R-:W-:-:S02]  /*2860*/  IMAD R47, R27, UR5, R0 ;  /* 0x000000051b2f7c24 */ /* 0x000fc4000f8e0200 */
[----:B------:R-:W-:Y:S02]  /*2870*/  IMAD R0, R216, R6, RZ ;  /* 0x00000006d8007224 */ /* 0x000fe400078e02ff */
[----:B------:R-:W-:Y:S02]  /*2880*/  IMAD.IADD R3, R16, 0x1, R3 ;  /* 0x0000000110037824 */ /* 0x000fe400078e0203 */
[C---:B------:R-:W-:Y:S02]  /*2890*/  IMAD R9, R23.reuse, R7, R0 ;  /* 0x0000000717097224 */ /* 0x040fe400078e0200 */
[-C--:B0-----:R-:W-:Y:S02]  /*28a0*/  IMAD R0, R216, R4.reuse, RZ ;  /* 0x00000004d8007224 */ /* 0x081fe400078e02ff */
[----:B------:R-:W-:-:S04]  /*28b0*/  IMAD.WIDE.U32 R86, R23, R4, R18 ;  /* 0x0000000417567225 */ /* 0x000fc800078e0012 */
[C---:B------:R-:W-:Y:S01]  /*28c0*/  IMAD R11, R23.reuse, R5, R0 ;  /* 0x00000005170b7224 */ /* 0x040fe200078e0200 */
[----:B------:R-:W-:Y:S01]  /*28d0*/  SHF.R.S32.HI R0, RZ, 0x1f, R3 ;  /* 0x0000001fff007819 */ /* 0x000fe20000011403 */
[----:B------:R-:W-:-:S03]  /*28e0*/  IMAD.WIDE.U32 R84, R23, R4, R16 ;  /* 0x0000000417547225 */ /* 0x000fc600078e0010 */
[CC--:B------:R-:W-:Y:S01]  /*28f0*/  LEA.HI R45, R0.reuse, R3.reuse, RZ, 0x3 ;  /* 0x00000003002d7211 */ /* 0x0c0fe200078f18ff */
[----:B------:R-:W-:Y:S01]  /*2900*/  IMAD.IADD R93, R93, 0x1, R9 ;  /* 0x000000015d5d7824 */ /* 0x000fe200078e0209 */
[----:B------:R-:W-:Y:S01]  /*2910*/  LEA.HI R8, R0, R3, RZ, 0x6 ;  /* 0x0000000300087211 */ /* 0x000fe200078f30ff */
[----:B------:R-:W-:Y:S01]  /*2920*/  IMAD.IADD R91, R9, 0x1, R91 ;  /* 0x00000001095b7824 */ /* 0x000fe200078e025b */
[----:B------:R-:W-:Y:S01]  /*2930*/  LOP3.LUT R0, R45, 0x38, RZ, 0xc0, !PT ;  /* 0x000000382d007812 */ /* 0x000fe200078ec0ff */
[----:B------:R-:W-:Y:S01]  /*2940*/  IMAD.IADD R87, R87, 0x1, R11 ;  /* 0x0000000157577824 */ /* 0x000fe200078e020b */
[----:B------:R-:W-:Y:S01]  /*2950*/  LOP3.LUT R9, R198, 0x38, R45, 0xf8, !PT ;  /* 0x00000038c6097812 */ /* 0x000fe200078ef82d */
[----:B------:R-:W-:Y:S01]  /*2960*/  IMAD.IADD R85, R11, 0x1, R85 ;  /* 0x000000010b557824 */ /* 0x000fe200078e0255 */
[--C-:B------:R-:W-:Y:S01]  /*2970*/  LOP3.LUT R10, R197, 0x38, R45.reuse, 0xf8, !PT ;  /* 0x00000038c50a7812 */ /* 0x100fe200078ef82d */
[----:B------:R-:W-:Y:S01]  /*2980*/  IMAD.SHL.U32 R8, R8, 0x80, RZ ;  /* 0x0000008008087824 */ /* 0x000fe200078e00ff */
[----:B------:R-:W-:Y:S01]  /*2990*/  LOP3.LUT R11, R196, 0x38, R45, 0xf8, !PT ;  /* 0x00000038c40b7812 */ /* 0x000fe200078ef82d */
[----:B------:R-:W-:Y:S01]  /*29a0*/  IMAD R29, R29, R4, RZ ;  /* 0x000000041d1d7224 */ /* 0x000fe200078e02ff */
[----:B------:R-:W-:Y:S01]  /*29b0*/  LOP3.LUT R3, R0, 0x1c0, R32, 0xf8, !PT ;  /* 0x000001c000037812 */ /* 0x000fe200078ef820 */
[----:B------:R-:W-:Y:S01]  /*29c0*/  IMAD R0, R216, R98, RZ ;  /* 0x00000062d8007224 */ /* 0x000fe200078e02ff */
[----:B------:R-:W-:Y:S01]  /*29d0*/  LOP3.LUT R8, R8, 0xffffe000, RZ, 0xc0, !PT ;  /* 0xffffe00008087812 */ /* 0x000fe200078ec0ff */
[----:B------:R-:W-:Y:S01]  /*29e0*/  IMAD.WIDE.U32 R92, R112, R6, R92 ;  /* 0x00000006705c7225 */ /* 0x000fe200078e005c */
[----:B------:R-:W-:-:S02]  /*29f0*/  LOP3.LUT R9, R9, R31, RZ, 0x3c, !PT ;  /* 0x0000001f09097212 */ /* 0x000fc400078e3cff */
[----:B------:R-:W-:Y:S01]  /*2a00*/  LOP3.LUT R27, R10, R21, RZ, 0x3c, !PT ;  /* 0x000000150a1b7212 */ /* 0x000fe200078e3cff */
[----:B------:R-:W-:Y:S01]  /*2a10*/  IMAD R31, R23, R99, R0 ;  /* 0x00000063171f7224 */ /* 0x000fe200078e0200 */
[----:B------:R-:W-:Y:S01]  /*2a20*/  LOP3.LUT R11, R11, R20, RZ, 0x3c, !PT ;  /* 0x000000140b0b7212 */ /* 0x000fe200078e3cff */
[C---:B------:R-:W-:Y:S01]  /*2a30*/  IMAD.WIDE.U32 R90, R112.reuse, R6, R90 ;  /* 0x00000006705a7225 */ /* 0x040fe200078e005a */
[----:B------:R-:W-:Y:S02]  /*2a40*/  LOP3.LUT R3, R3, R202, RZ, 0x3c, !PT ;  /* 0x000000ca03037212 */ /* 0x000fe400078e3cff */
[-C--:B------:R-:W-:Y:S01]  /*2a50*/  IADD3 R108, R9, R8.reuse, R201 ;  /* 0x00000008096c7210 */ /* 0x080fe20007ffe0c9 */
[C---:B------:R-:W-:Y:S01]  /*2a60*/  IMAD R101, R112.reuse, R5, R29 ;  /* 0x0000000570657224 */ /* 0x040fe200078e021d */
[----:B------:R-:W-:Y:S01]  /*2a70*/  IADD3 R27, R27, R8, R200 ;  /* 0x000000081b1b7210 */ /* 0x000fe20007ffe0c8 */
[----:B------:R-:W-:Y:S01]  /*2a80*/  IMAD.WIDE.U32 R86, R112, R4, R86 ;  /* 0x0000000470567225 */ /* 0x000fe200078e0056 */
[----:B------:R-:W-:-:S02]  /*2a90*/  IADD3 R21, R11, R8, R199 ;  /* 0x000000080b157210 */ /* 0x000fc40007ffe0c7 */
[----:B------:R-:W-:Y:S01]  /*2aa0*/  IADD3 R109, R3, R8, R203 ;  /* 0x00000008036d7210 */ /* 0x000fe20007ffe0cb */
[C---:B------:R-:W-:Y:S01]  /*2ab0*/  IMAD.SHL.U32 R11, R6.reuse, 0x80, RZ ;  /* 0x00000080060b7824 */ /* 0x040fe200078e00ff */
[----:B------:R-:W-:Y:S01]  /*2ac0*/  SHF.L.U64.HI R20, R6, 0x5, R7 ;  /* 0x0000000506147819 */ /* 0x000fe20000010207 */
[C---:B------:R-:W-:Y:S01]  /*2ad0*/  IMAD.SHL.U32 R7, R4.reuse, 0x20, RZ ;  /* 0x0000002004077824 */ /* 0x040fe200078e00ff */
[C-C-:B------:R-:W-:Y:S01]  /*2ae0*/  SHF.L.U64.HI R10, R4.reuse, 0x5, R5.reuse ;  /* 0x00000005040a7819 */ /* 0x140fe20000010205 */
[C---:B------:R-:W-:Y:S01]  /*2af0*/  IMAD.SHL.U32 R6, R4.reuse, 0x40, RZ ;  /* 0x0000004004067824 */ /* 0x040fe200078e00ff */
[----:B------:R-:W-:Y:S01]  /*2b00*/  SHF.L.U64.HI R9, R4, 0x6, R5 ;  /* 0x0000000604097819 */ /* 0x000fe20000010205 */
[----:B------:R-:W-:Y:S01]  /*2b10*/  IMAD.WIDE.U32 R84, R112, R4, R84 ;  /* 0x0000000470547225 */ /* 0x000fe200078e0054 */
[----:B------:R-:W-:Y:S02]  /*2b20*/  SHF.L.U64.HI R8, R4, 0x7, R5 ;  /* 0x0000000704087819 */ /* 0x000fe40000010205 */
[----:B------:R-:W-:Y:S01]  /*2b30*/  IADD3 R3, P1, R88, R126, RZ ;  /* 0x0000007e58037210 */ /* 0x000fe20007f3e0ff */
[----:B------:R-:W-:Y:S01]  /*2b40*/  IMAD.SHL.U32 R5, R4, 0x80, RZ ;  /* 0x0000008004057824 */ /* 0x000fe200078e00ff */
[----:B------:R-:W-:Y:S01]  /*2b50*/  SHF.L.U64.HI R0, R98, 0x7, R99 ;  /* 0x0000000762007819 */ /* 0x000fe20000010263 */
[----:B------:R-:W-:Y:S01]  /*2b60*/  IMAD.IADD R4, R31, 0x1, R127 ;  /* 0x000000011f047824 */ /* 0x000fe200078e027f */
[----:B------:R-:W-:Y:S01]  /*2b70*/  LOP3.LUT R38, R45, 0xfffffff8, RZ, 0xc0, !PT ;  /* 0xfffffff82d267812 */ /* 0x000fe200078ec0ff */
[----:B------:R-:W-:Y:S01]  /*2b80*/  IMAD.IADD R31, R41, 0x1, R31 ;  /* 0x00000001291f7824 */ /* 0x000fe200078e021f */
[----:B------:R-:W-:Y:S01]  /*2b90*/  SHF.R.S32.HI R102, RZ, 0x3, R45 ;  /* 0x00000003ff667819 */ /* 0x000fe2000001142d */
[----:B------:R-:W-:Y:S01]  /*2ba0*/  IMAD.X R29, R4, 0x1, R89, P1 ;  /* 0x00000001041d7824 */ /* 0x000fe200008e0659 */
[----:B------:R-:W-:Y:S01]  /*2bb0*/  IADD3 R30, P1, R3, R88, RZ ;  /* 0x00000058031e7210 */ /* 0x000fe20007f3e0ff */
[----:B------:R-:W-:Y:S01]  /*2bc0*/  IMAD.X R99, R31, 0x1, R36, P0 ;  /* 0x000000011f637824 */ /* 0x000fe200000e0624 */
[----:B------:R-:W-:Y:S01]  /*2bd0*/  IADD3 R100, P0, R37, 0x40, RZ ;  /* 0x0000004025647810 */ /* 0x000fe20007f1e0ff */
[----:B------:R-:W-:Y:S01]  /*2be0*/  IMAD.IADD R33, R93, 0x1, R35 ;  /* 0x000000015d217824 */ /* 0x000fe200078e0223 */
[----:B------:R-:W-:Y:S01]  /*2bf0*/  SHF.R.S32.HI R103, RZ, 0x1f, R38 ;  /* 0x0000001fff677819 */ /* 0x000fe20000011426 */
[----:B------:R-:W-:-:S02]  /*2c00*/  IMAD.IADD R34, R35, 0x1, R91 ;  /* 0x0000000123227824 */ /* 0x000fc400078e025b */
[----:B------:R-:W-:Y:S01]  /*2c10*/  IMAD.X R32, R29, 0x1, R89, P1 ;  /* 0x000000011d207824 */ /* 0x000fe200008e0659 */
[----:B------:R-:W-:Y:S01]  /*2c20*/  ISETP.GE.AND P1, PT, R190, UR4, PT ;  /* 0x00000004be007c0c */ /* 0x000fe2000bf26270 */
[----:B------:R-:W-:Y:S01]  /*2c30*/  IMAD.IADD R35, R87, 0x1, R101 ;  /* 0x0000000157237824 */ /* 0x000fe200078e0265 */
[----:B------:R-:W-:Y:S01]  /*2c40*/  IADD3 R101, R101, R85, RZ ;  /* 0x0000005565657210 */ /* 0x000fe20007ffe0ff */
[----:B------:R-:W-:Y:S02]  /*2c50*/  IMAD.X R105, RZ, RZ, R99, P0 ;  /* 0x000000ffff697224 */ /* 0x000fe400000e0663 */
[----:B------:R-:W-:-:S08]  /*2c60*/  IMAD.IADD R106, R95, 0x1, R47 ;  /* 0x000000015f6a7824 */ /* 0x000fd000078e022f */
.L_x_1590:
[----:B------:R-:W2:Y:S01]  /*2c70*/  LDL.LU R44, [R1+0x10] ;  /* 0x00001000012c7983 */ /* 0x000ea20000300800 */
[----:B------:R-:W-:Y:S01]  /*2c80*/  VIADD R26, R26, 0xffffffff ;  /* 0xffffffff1a1a7836 */ /* 0x000fe20000000000 */
[----:B------:R-:W0:Y:S01]  /*2c90*/  LDC R121, c[0x0][0x3f4] ;  /* 0x0000fd00ff797b82 */ /* 0x000e220000000800 */
[----:B------:R-:W-:Y:S01]  /*2ca0*/  IMAD R111, R184, 0x4000, R205 ;  /* 0x00004000b86f7824 */ /* 0x000fe200078e02cd */
[----:B------:R-:W-:Y:S05]  /*2cb0*/  YIELD ;  /* 0x0000000000007946 */ /* 0x000fea0003800000 */
[----:B------:R-:W-:Y:S01]  /*2cc0*/  ISETP.GT.AND P3, PT, R26, R25, PT ;  /* 0x000000191a00720c */ /* 0x000fe20003f64270 */
[----:B------:R-:W-:Y:S01]  /*2cd0*/  BSSY B0, `(.L_x_1505) ;  /* 0x000059d000007945 */ /* 0x000fe20003800000 */
[----:B------:R-:W-:Y:S01]  /*2ce0*/  IMAD R111, R111, 0x2, R2 ;  /* 0x000000026f6f7824 */ /* 0x000fe200078e0202 */
[----:B0-----:R-:W-:-:S02]  /*2cf0*/  ISETP.GE.AND P0, PT, R121, 0x1, PT ;  /* 0x000000017900780c */ /* 0x001fc40003f06270 */
[----:B--2---:R-:W-:-:S08]  /*2d00*/  LOP3.LUT R44, R44, 0xfffffffb, RZ, 0xc0, !PT ;  /* 0xfffffffb2c2c7812 */ /* 0x004fd000078ec0ff */
[----:B------:R-:W-:-:S05]  /*2d10*/  @P3 LOP3.LUT R44, R44, 0x4, RZ, 0xfc, !PT ;  /* 0x000000042c2c3812 */ /* 0x000fca00078efcff */
[----:B------:R0:W-:Y:S01]  /*2d20*/  STL [R1+0x10], R44 ;  /* 0x0000102c01007387 */ /* 0x0001e20000100800 */
[----:B------:R-:W-:Y:S05]  /*2d30*/  @!P0 BRA `(.L_x_1506) ;  /* 0x0000005000d88947 */ /* 0x000fea0003800000 */
[----:B------:R-:W-:Y:S01]  /*2d40*/  ULDC.U8 UR4, c[0x0][0x410] ;  /* 0x0001040000047ab9 */ /* 0x000fe20000000000 */
[----:B0-----:R-:W-:Y:S01]  /*2d50*/  SHF.R.S32.HI R44, RZ, 0x1f, R26 ;  /* 0x0000001fff2c7819 */ /* 0x001fe2000001141a */
[-C--:B------:R-:W-:Y:S01]  /*2d60*/  IMAD R45, R0, R26.reuse, RZ ;  /* 0x0000001a002d7224 */ /* 0x080fe200078e02ff */
[----:B------:R-:W-:Y:S01]  /*2d70*/  ISETP.NE.AND P0, PT, RZ, UR4, PT ;  /* 0x00000004ff007c0c */ /* 0x000fe2000bf05270 */
[-C--:B------:R-:W-:Y:S02]  /*2d80*/  IMAD R46, R14, R26.reuse, RZ ;  /* 0x0000001a0e2e7224 */ /* 0x080fe400078e02ff */
[----:B------:R-:W-:Y:S02]  /*2d90*/  IMAD R47, R8, R26, RZ ;  /* 0x0000001a082f7224 */ /* 0x000fe400078e02ff */
[----:B------:R-:W-:Y:S02]  /*2da0*/  IMAD R113, R26, -0x80, R24 ;  /* 0xffffff801a717824 */ /* 0x000fe400078e0218 */
[----:B------:R-:W-:-:S02]  /*2db0*/  IMAD R45, R44, R123, R45 ;  /* 0x0000007b2c2d7224 */ /* 0x000fc400078e022d */
[C---:B------:R-:W-:Y:S01]  /*2dc0*/  IMAD R117, R44.reuse, R11, R46 ;  /* 0x0000000b2c757224 */ /* 0x040fe200078e022e */
[----:B------:R-:W-:Y:S01]  /*2dd0*/  VIMNMX R113, R113, 0x80, PT ;  /* 0x0000008071717848 */ /* 0x000fe20003fe0100 */
[----:B------:R-:W-:Y:S02]  /*2de0*/  IMAD R47, R44, R5, R47 ;  /* 0x000000052c2f7224 */ /* 0x000fe400078e022f */
[----:B------:R-:W-:-:S04]  /*2df0*/  IMAD.WIDE.U32 R118, R123, R26, RZ ;  /* 0x0000001a7b767225 */ /* 0x000fc800078e00ff */
[----:B------:R-:W-:-:S04]  /*2e00*/  IMAD.WIDE.U32 R78, R11, R26, RZ ;  /* 0x0000001a0b4e7225 */ /* 0x000fc800078e00ff */
[----:B------:R-:W-:-:S04]  /*2e10*/  IMAD.WIDE.U32 R76, R5, R26, RZ ;  /* 0x0000001a054c7225 */ /* 0x000fc800078e00ff */
[----:B------:R-:W-:Y:S02]  /*2e20*/  IMAD.IADD R120, R119, 0x1, R45 ;  /* 0x0000000177787824 */ /* 0x000fe400078e022d */
        /* <DEDUP_REMOVED lines=15> */
[----:B------:R-:W-:Y:S01]  /*2f20*/  IMAD.X R46, R117, 0x1, R33, P0 ;  /* 0x00000001752e7824 */ /* 0x000fe200000e0621 */
[----:B------:R-:W-:-:S04]  /*2f30*/  LEA R44, P0, R45, UR4, 0x1 ;  /* 0x000000042d2c7c11 */ /* 0x000fc8000f8008ff */
[----:B------:R-:W-:Y:S01]  /*2f40*/  LEA.HI.X R45, R45, UR5, R46, 0x1, P0 ;  /* 0x000000052d2d7c11 */ /* 0x000fe200080f0c2e */
[----:B------:R-:W-:Y:S01]  /*2f50*/  ULDC.64 UR4, c[0x0][0x400] ;  /* 0x0001000000047ab9 */ /* 0x000fe20000000a00 */
[----:B------:R-:W-:-:S05]  /*2f60*/  IADD3 R47, P0, R86, R76, RZ ;  /* 0x0000004c562f7210 */ /* 0x000fca0007f1e0ff */
[----:B------:R-:W-:Y:S01]  /*2f70*/  IMAD.X R48, R107, 0x1, R35, P0 ;  /* 0x000000016b307824 */ /* 0x000fe200000e0623 */
        /* <DEDUP_REMOVED lines=10> */
.L_x_1509:
[----:B------:R-:W-:Y:S05]  /*3020*/  BSYNC B1 ;  /* 0x0000000000017941 */ /* 0x000fea0003800000 */
.L_x_1508:
[----:B------:R-:W-:Y:S01]  /*3030*/  ISETP.GE.AND P4, PT, R212, R113, PT ;  /* 0x00000071d400720c */ /* 0x000fe20003f86270 */
[----:B0----5:R-:W-:Y:S01]  /*3040*/  IMAD.MOV.U32 R44, RZ, RZ, R72 ;  /* 0x000000ffff2c7224 */ /* 0x021fe200078e0048 */
[----:B------:R-:W-:Y:S01]  /*3050*/  BSSY B1, `(.L_x_1510) ;  /* 0x0000025000017945 */ /* 0x000fe20003800000 */
[----:B------:R-:W-:Y:S01]  /*3060*/  IMAD.MOV.U32 R45, RZ, RZ, R73 ;  /* 0x000000ffff2d7224 */ /* 0x000fe200078e0049 */
[----:B------:R-:W-:Y:S01]  /*3070*/  CS2R R68, SRZ ;  /* 0x0000000000447805 */ /* 0x000fe2000001ff00 */
[----:B------:R-:W-:Y:S01]  /*3080*/  IMAD.MOV.U32 R46, RZ, RZ, R80 ;  /* 0x000000ffff2e7224 */ /* 0x000fe200078e0050 */
[----:B------:R-:W-:Y:S01]  /*3090*/  CS2R R66, SRZ ;  /* 0x0000000000427805 */ /* 0x000fe2000001ff00 */
[----:B------:R-:W-:Y:S01]  /*30a0*/  IMAD.MOV.U32 R47, RZ, RZ, R81 ;  /* 0x000000ffff2f7224 */ /* 0x000fe200078e0051 */
[----:B------:R-:W-:Y:S01]  /*30b0*/  PRMT R131, R44, 0x5410, R45 ;  /* 0x000054102c837816 */ /* 0x000fe2000000002d */
[----:B------:R-:W-:Y:S01]  /*30c0*/  IMAD.MOV.U32 R44, RZ, RZ, R74 ;  /* 0x000000ffff2c7224 */ /* 0x000fe200078e004a */
[----:B------:R-:W-:Y:S01]  /*30d0*/  CS2R R70, SRZ ;  /* 0x0000000000467805 */ /* 0x000fe2000001ff00 */
[----:B------:R-:W-:Y:S01]  /*30e0*/  IMAD.MOV.U32 R45, RZ, RZ, R75 ;  /* 0x000000ffff2d7224 */ /* 0x000fe200078e004b */
[----:B------:R-:W-:Y:S01]  /*30f0*/  PRMT R140, R47, 0x5410, R46 ;  /* 0x000054102f8c7816 */ /* 0x000fe2000000002e */
[----:B------:R-:W-:-:S02]  /*3100*/  IMAD.MOV.U32 R46, RZ, RZ, R82 ;  /* 0x000000ffff2e7224 */ /* 0x000fc400078e0052 */
[----:B------:R-:W-:Y:S01]  /*3110*/  IMAD.MOV.U32 R47, RZ, RZ, R83 ;  /* 0x000000ffff2f7224 */ /* 0x000fe200078e0053 */
[----:B------:R-:W-:Y:S02]  /*3120*/  PRMT R132, R44, 0x5410, R45 ;  /* 0x000054102c847816 */ /* 0x000fe4000000002d */
[----:B------:R-:W-:Y:S02]  /*3130*/  PRMT R141, R46, 0x7610, R141 ;  /* 0x000076102e8d7816 */ /* 0x000fe4000000008d */
[----:B------:R-:W-:Y:S01]  /*3140*/  PRMT R144, R144, 0x5410, R47 ;  /* 0x0000541090907816 */ /* 0x000fe2000000002f */
[----:B------:R-:W-:Y:S06]  /*3150*/  @P4 BRA `(.L_x_1511) ;  /* 0x0000000000504947 */ /* 0x000fec0003800000 */
[----:B------:R-:W-:Y:S01]  /*3160*/  IADD3 R45, P0, P5, R92, R78, R13 ;  /* 0x0000004e5c2d7210 */ /* 0x000fe20007d1e00d */
[----:B------:R-:W-:Y:S01]  /*3170*/  ULDC.64 UR4, c[0x0][0x3e8] ;  /* 0x0000fa0000047ab9 */ /* 0x000fe20000000a00 */
[----:B------:R-:W-:Y:S02]  /*3180*/  CS2R R68, SRZ ;  /* 0x0000000000447805 */ /* 0x000fe4000001ff00 */
[----:B------:R-:W-:Y:S02]  /*3190*/  CS2R R70, SRZ ;  /* 0x0000000000467805 */ /* 0x000fe4000001ff00 */
[----:B------:R-:W-:Y:S02]  /*31a0*/  IADD3.X R46, R33, R117, R20, P0, P5 ;  /* 0x00000075212e7210 */ /* 0x000fe400007ea414 */
        /* <DEDUP_REMOVED lines=15> */
.L_x_1511:
[----:B------:R-:W-:Y:S05]  /*32a0*/  BSYNC B1 ;  /* 0x0000000000017941 */ /* 0x000fea0003800000 */
.L_x_1510:
        /* <DEDUP_REMOVED lines=13> */
[----:B------:R-:W-:Y:S01]  /*3380*/  IMAD.MOV.U32 R46, RZ, RZ, R70 ;  /* 0x000000ffff2e7224 */ /* 0x000fe200078e0046 */
[----:B------:R-:W-:Y:S01]  /*3390*/  CS2R R58, SRZ ;  /* 0x00000000003a7805 */ /* 0x000fe2000001ff00 */
[----:B------:R-:W-:Y:S01]  /*33a0*/  IMAD.MOV.U32 R47, RZ, RZ, R71 ;  /* 0x000000ffff2f7224 */ /* 0x000fe200078e0047 */
[----:B------:R-:W-:-:S02]  /*33b0*/  PRMT R129, R45, 0x5410, R44 ;  /* 0x000054102d817816 */ /* 0x000fc4000000002c */
[----:B------:R-:W-:Y:S02]  /*33c0*/  CS2R R62, SRZ ;  /* 0x00000000003e7805 */ /* 0x000fe4000001ff00 */
[----:B------:R-:W-:Y:S02]  /*33d0*/  CS2R R52, SRZ ;  /* 0x0000000000347805 */ /* 0x000fe4000001ff00 */
[----:B------:R-:W-:Y:S02]  /*33e0*/  CS2R R50, SRZ ;  /* 0x0000000000327805 */ /* 0x000fe4000001ff00 */
[----:B------:R-:W-:Y:S02]  /*33f0*/  PRMT R147, R46, 0x5410, R47 ;  /* 0x000054102e937816 */ /* 0x000fe4000000002f */
[----:B------:R-:W-:Y:S02]  /*3400*/  CS2R R54, SRZ ;  /* 0x0000000000367805 */ /* 0x000fe4000001ff00 */
[----:B------:R-:W-:Y:S01]  /*3410*/  P2R R128, PR, RZ, 0x1 ;  /* 0x00000001ff807803 */ /* 0x000fe20000000000 */
        /* <DEDUP_REMOVED lines=21> */
.L_x_1513:
[----:B------:R-:W-:Y:S05]  /*3570*/  BSYNC B1 ;  /* 0x0000000000017941 */ /* 0x000fea0003800000 */
.L_x_1512:
[----:B------:R-:W-:Y:S01]  /*3580*/  ISETP.GE.AND P5, PT, R210, R113, PT ;  /* 0x00000071d200720c */ /* 0x000fe20003fa6270 */
[----:B------:R-:W-:-:S12]  /*3590*/  BSSY B1, `(.L_x_1514) ;  /* 0x000001e000017945 */ /* 0x000fd80003800000 */
[----:B------:R-:W-:Y:S05]  /*35a0*/  @P5 BRA `(.L_x_1515) ;  /* 0x0000000000705947 */ /* 0x000fea0003800000 */
[----:B0-----:R-:W0:Y:S01]  /*35b0*/  LDC.64 R44, c[0x0][0x3f8] ;  /* 0x0000fe00ff2c7b82 */ /* 0x001e220000000a00 */
[----:B------:R-:W-:Y:S01]  /*35c0*/  IMAD.MOV.U32 R79, RZ, RZ, R117 ;  /* 0x000000ffff4f7224 */ /* 0x000fe200078e0075 */
[----:B------:R-:W-:Y:S01]  /*35d0*/  ULDC.64 UR4, c[0x0][0x3e8] ;  /* 0x0000fa0000047ab9 */ /* 0x000fe20000000a00 */
[----:B------:R-:W-:Y:S01]  /*35e0*/  IMAD.MOV.U32 R77, RZ, RZ, R107 ;  /* 0x000000ffff4d7224 */ /* 0x000fe200078e006b */
[----:B------:R-:W-:Y:S02]  /*35f0*/  CS2R R52, SRZ ;  /* 0x0000000000347805 */ /* 0x000fe4000001ff00 */
[----:B------:R-:W-:Y:S01]  /*3600*/  CS2R R54, SRZ ;  /* 0x0000000000367805 */ /* 0x000fe2000001ff00 */
        /* <DEDUP_REMOVED lines=22> */
.L_x_1515:
[----:B------:R-:W-:Y:S05]  /*3770*/  BSYNC B1 ;  /* 0x0000000000017941 */ /* 0x000fea0003800000 */
.L_x_1514:
[----:B01---5:R-:W-:Y:S01]  /*3780*/  IMAD.MOV.U32 R44, RZ, RZ, R56 ;  /* 0x000000ffff2c7224 */ /* 0x023fe200078e0038 */
[----:B------:R-:W-:Y:S01]  /*3790*/  UISETP.NE.AND UP0, UPT, UR45, 0x3, UPT ;  /* 0x000000032d00788c */ /* 0x000fe2000bf05270 */
[----:B------:R-:W-:Y:S02]  /*37a0*/  IMAD.MOV.U32 R45, RZ, RZ, R57 ;  /* 0x000000ffff2d7224 */ /* 0x000fe400078e0039 */
[----:B------:R-:W-:Y:S02]  /*37b0*/  IMAD.MOV.U32 R47, RZ, RZ, R61 ;  /* 0x000000ffff2f7224 */ /* 0x000fe400078e003d */
[----:B------:R-:W-:Y:S01]  /*37c0*/  IMAD.MOV.U32 R46, RZ, RZ, R60 ;  /* 0x000000ffff2e7224 */ /* 0x000fe200078e003c */
[----:B------:R-:W-:Y:S01]  /*37d0*/  PRMT R135, R44, 0x5410, R45 ;  /* 0x000054102c877816 */ /* 0x000fe2000000002d */
[----:B------:R-:W-:Y:S01]  /*37e0*/  IMAD.MOV.U32 R44, RZ, RZ, R58 ;  /* 0x000000ffff2c7224 */ /* 0x000fe200078e003a */
[----:B------:R-:W-:Y:S01]  /*37f0*/  PRMT R142, R47, 0x7610, R142 ;  /* 0x000076102f8e7816 */ /* 0x000fe2000000008e */
[----:B------:R-:W-:Y:S01]  /*3800*/  IMAD.MOV.U32 R45, RZ, RZ, R59 ;  /* 0x000000ffff2d7224 */ /* 0x000fe200078e003b */
[----:B------:R-:W-:Y:S01]  /*3810*/  PRMT R141, R141, 0x5410, R46 ;  /* 0x000054108d8d7816 */ /* 0x000fe2000000002e */
[----:B------:R-:W-:Y:S01]  /*3820*/  IMAD.MOV.U32 R47, RZ, RZ, R63 ;  /* 0x000000ffff2f7224 */ /* 0x000fe200078e003f */
[----:B------:R-:W-:-:S02]  /*3830*/  MOV R46, R62 ;  /* 0x0000003e002e7202 */ /* 0x000fc40000000f00 */
[----:B------:R-:W-:Y:S02]  /*3840*/  PLOP3.LUT P0, PT, PT, PT, UP0, 0x80, 0x0 ;  /* 0x000000000000781c */ /* 0x000fe40003f0f008 */
        /* <DEDUP_REMOVED lines=8> */
[----:B------:R-:W-:-:S02]  /*38d0*/  IMAD.MOV.U32 R44, RZ, RZ, R50 ;  /* 0x000000ffff2c7224 */ /* 0x000fc400078e0032 */
[----:B------:R-:W-:Y:S01]  /*38e0*/  IMAD.MOV.U32 R45, RZ, RZ, R51 ;  /* 0x000000ffff2d7224 */ /* 0x000fe200078e0033 */
[----:B------:R-:W-:Y:S01]  /*38f0*/  PRMT R133, R46, 0x5410, R47 ;  /* 0x000054102e857816 */ /* 0x000fe2000000002f */
[----:B------:R-:W-:Y:S02]  /*3900*/  IMAD.MOV.U32 R46, RZ, RZ, R54 ;  /* 0x000000ffff2e7224 */ /* 0x000fe400078e0036 */
[----:B------:R-:W-:Y:S01]  /*3910*/  IMAD.MOV.U32 R47, RZ, RZ, R55 ;  /* 0x000000ffff2f7224 */ /* 0x000fe200078e0037 */
[----:B------:R-:W-:-:S04]  /*3920*/  PRMT R78, R45, 0x5410, R44 ;  /* 0x000054102d4e7816 */ /* 0x000fc8000000002c */
[----:B------:R-:W-:Y:S01]  /*3930*/  PRMT R134, R46, 0x5410, R47 ;  /* 0x000054102e867816 */ /* 0x000fe2000000002f */
[----:B------:R-:W-:Y:S06]  /*3940*/  @!P0 BRA `(.L_x_1516) ;  /* 0x0000000000048947 */ /* 0x000fec0003800000 */
[----:B------:R-:W-:Y:S01]  /*3950*/  BPT.TRAP 0x1 ;  /* 0x000000040000795c */ /* 0x000fe20000300000 */
.L_x_1516:
[----:B------:R-:W-:Y:S01]  /*3960*/  IMAD R107, R184, 0x8, R2 ;  /* 0x00000008b86b7824 */ /* 0x000fe200078e0202 */
[----:B------:R-:W-:Y:S01]  /*3970*/  SHF.L.U32 R117, R191, 0x1f, RZ ;  /* 0x0000001fbf757819 */ /* 0x000fe200000006ff */
[----:B------:R-:W-:Y:S03]  /*3980*/  BSSY B1, `(.L_x_1517) ;  /* 0x0000003000017945 */ /* 0x000fe60003800000 */
[----:B------:R-:W0:Y:S02]  /*3990*/  SYNCS.PHASECHK.TRANS64.TRYWAIT P6, [R107+URZ+0x28890], R117 ;  /* 0x028890756b0075a7 */ /* 0x000e2400080c017f */
[----:B0-----:R-:W-:Y:S05]  /*39a0*/  @!P6 BRA `(.L_x_1518) ;  /* 0x000002300024e947 */ /* 0x001fea0003800000 */
.L_x_1937:
[----:B------:R-:W-:Y:S05]  /*39b0*/  BSYNC B1 ;  /* 0x0000000000017941 */ /* 0x000fea0003800000 */
.L_x_1517:
[----:B------:R-:W-:Y:S04]  /*39c0*/  BSSY B1, `(.L_x_1519) ;  /* 0x0000072000017945 */ /* 0x000fe80003800000 */
[----:B------:R-:W-:Y:S05]  /*39d0*/  @P3 BRA `(.L_x_1520) ;  /* 0x0000000400c03947 */ /* 0x000fea0003800000 */
[----:B------:R-:W-:Y:S01]  /*39e0*/  IADD3 R137, P3, R40, R118, RZ ;  /* 0x0000007628897210 */ /* 0x000fe20007f7e0ff */
[----:B------:R-:W-:Y:S04]  /*39f0*/  BSSY B2, `(.L_x_1521) ;  /* 0x0000039000027945 */ /* 0x000fe80003800000 */
[----:B------:R-:W-:Y:S01]  /*3a00*/  IMAD.X R139, R120, 0x1, R31, P3 ;  /* 0x00000001788b7824 */ /* 0x000fe200018e061f */
[----:B------:R-:W-:Y:S07]  /*3a10*/  @P2 BRA `(.L_x_1522) ;  /* 0x0000000000d82947 */ /* 0x000fee0003800000 */
[----:B------:R1:W2:Y:S01]  /*3a20*/  LDS.128 R44, [R111+0x18400] ;  /* 0x018400006f2c7984 */ /* 0x0002a20000000c00 */
[----:B------:R-:W-:Y:S01]  /*3a30*/  IADD3 R77, P3, R137, R96, RZ ;  /* 0x00000060894d7210 */ /* 0x000fe20007f7e0ff */
[----:B------:R-:W-:Y:S04]  /*3a40*/  BSSY B3, `(.L_x_1523) ;  /* 0x000002f000037945 */ /* 0x000fe80003800000 */
[----:B------:R-:W-:Y:S01]  /*3a50*/  IMAD.X R138, R139, 0x1, R36, P3 ;  /* 0x000000018b8a7824 */ /* 0x000fe200018e0624 */
[----:B------:R-:W-:-:S13]  /*3a60*/  ISETP.GE.AND P3, PT, R18, R121, PT ;  /* 0x000000791200720c */ /* 0x000fda0003f66270 */
[----:B-1----:R-:W-:Y:S05]  /*3a70*/  @P3 BRA `(.L_x_1524) ;  /* 0x0000000000ac3947 */ /* 0x002fea0003800000 */
[----:B------:R-:W-:Y:S01]  /*3a80*/  SHF.R.U64 R82, R82, 0x10, R83 ;  /* 0x0000001052527819 */ /* 0x000fe20000001253 */
[----:B--2---:R-:W-:Y:S01]  /*3a90*/  IMAD.MOV.U32 R76, RZ, RZ, R45 ;  /* 0x000000ffff4c7224 */ /* 0x004fe200078e002d */
[----:B------:R-:W-:-:S03]  /*3aa0*/  SHF.R.U64 R80, R80, 0x10, R81 ;  /* 0x0000001050507819 */ /* 0x000fc60000001251 */
[----:B------:R-:W-:Y:S02]  /*3ab0*/  HADD2.F32 R82, -RZ, R82.H0_H0 ;  /* 0x20000052ff527230 */ /* 0x000fe40000004100 */
[--C-:B------:R-:W-:Y:S02]  /*3ac0*/  HADD2.F32 R45, -RZ, R76.reuse.H1_H1 ;  /* 0x3000004cff2d7230 */ /* 0x100fe40000004100 */
[----:B------:R-:W-:Y:S02]  /*3ad0*/  HADD2.F32 R76, -RZ, R76.H0_H0 ;  /* 0x2000004cff4c7230 */ /* 0x000fe40000004100 */
[----:B------:R-:W-:Y:S02]  /*3ae0*/  HADD2.F32 R80, -RZ, R80.H0_H0 ;  /* 0x20000050ff507230 */ /* 0x000fe40000004100 */
[-C--:B------:R-:W-:Y:S01]  /*3af0*/  FMUL.FTZ R143, R45, R82.reuse ;  /* 0x000000522d8f7220 */ /* 0x080fe20000410000 */
[----:B------:R-:W-:-:S03]  /*3b00*/  FMUL.FTZ R82, R76, R82 ;  /* 0x000000524c527220 */ /* 0x000fc60000410000 */
[-C--:B------:R-:W-:Y:S01]  /*3b10*/  FFMA.FTZ R143, R76, R80.reuse, -R143 ;  /* 0x000000504c8f7223 */ /* 0x080fe2000001088f */
[----:B------:R-:W-:Y:S01]  /*3b20*/  SHF.R.U32.HI R76, RZ, 0x10, R83 ;  /* 0x00000010ff4c7819 */ /* 0x000fe20000011653 */
[----:B------:R-:W-:Y:S01]  /*3b30*/  FFMA.FTZ R82, R45, R80, R82 ;  /* 0x000000502d527223 */ /* 0x000fe20000010052 */
[----:B------:R-:W-:Y:S01]  /*3b40*/  SHF.R.U32.HI R80, RZ, 0x10, R81 ;  /* 0x00000010ff507819 */ /* 0x000fe20000011651 */
[--C-:B------:R-:W-:Y:S02]  /*3b50*/  HADD2.F32 R45, -RZ, R47.reuse.H1_H1 ;  /* 0x3000002fff2d7230 */ /* 0x100fe40000004100 */
[----:B------:R-:W-:Y:S01]  /*3b60*/  HADD2.F32 R76, -RZ, R76.H0_H0 ;  /* 0x2000004cff4c7230 */ /* 0x000fe20000004100 */
[----:B------:R-:W-:Y:S01]  /*3b70*/  F2FP.F16.F32.PACK_AB R82, R82, R143 ;  /* 0x0000008f5252723e */ /* 0x000fe200000000ff */
[----:B------:R-:W-:Y:S02]  /*3b80*/  HADD2.F32 R47, -RZ, R47.H0_H0 ;  /* 0x2000002fff2f7230 */ /* 0x000fe40000004100 */
[----:B------:R-:W-:-:S02]  /*3b90*/  HADD2.F32 R80, -RZ, R80.H0_H0 ;  /* 0x20000050ff507230 */ /* 0x000fc40000004100 */
[-C--:B------:R-:W-:Y:S01]  /*3ba0*/  FMUL.FTZ R146, R45, R76.reuse ;  /* 0x0000004c2d927220 */ /* 0x080fe20000410000 */
[--C-:B------:R-:W-:Y:S02]  /*3bb0*/  HADD2.F32 R81, -RZ, R140.reuse.H1_H1 ;  /* 0x3000008cff517230 */ /* 0x100fe40000004100 */
[C---:B------:R-:W-:Y:S01]  /*3bc0*/  FMUL.FTZ R76, R47.reuse, R76 ;  /* 0x0000004c2f4c7220 */ /* 0x040fe20000410000 */
[----:B------:R-:W-:Y:S02]  /*3bd0*/  HADD2.F32 R140, -RZ, R140.H0_H0 ;  /* 0x2000008cff8c7230 */ /* 0x000fe40000004100 */
[-C--:B------:R-:W-:Y:S01]  /*3be0*/  FFMA.FTZ R146, R47, R80.reuse, -R146 ;  /* 0x000000502f927223 */ /* 0x080fe20000010892 */
[----:B------:R-:W-:Y:S02]  /*3bf0*/  HADD2.F32 R47, -RZ, R141.H0_H0 ;  /* 0x2000008dff2f7230 */ /* 0x000fe40000004100 */
[----:B------:R-:W-:Y:S01]  /*3c00*/  FFMA.FTZ R45, R45, R80, R76 ;  /* 0x000000502d2d7223 */ /* 0x000fe2000001004c */
[----:B------:R-:W-:-:S02]  /*3c10*/  HADD2.F32 R76, -RZ, R44.H1_H1 ;  /* 0x3000002cff4c7230 */ /* 0x000fc40000004100 */
[----:B------:R-:W-:Y:S02]  /*3c20*/  HADD2.F32 R44, -RZ, R44.H0_H0 ;  /* 0x2000002cff2c7230 */ /* 0x000fe40000004100 */
[----:B------:R-:W-:Y:S01]  /*3c30*/  F2FP.F16.F32.PACK_AB R146, R45, R146 ;  /* 0x000000922d92723e */ /* 0x000fe200000000ff */
[-C--:B------:R-:W-:Y:S01]  /*3c40*/  FMUL.FTZ R83, R76, R47.reuse ;  /* 0x0000002f4c537220 */ /* 0x080fe20000410000 */
[----:B------:R-:W-:Y:S02]  /*3c50*/  IMAD.MOV.U32 R45, RZ, RZ, R82 ;  /* 0x000000ffff2d7224 */ /* 0x000fe400078e0052 */
[C---:B------:R-:W-:Y:S01]  /*3c60*/  FMUL.FTZ R47, R44.reuse, R47 ;  /* 0x0000002f2c2f7220 */ /* 0x040fe20000410000 */
[-C--:B------:R-:W-:Y:S01]  /*3c70*/  FFMA.FTZ R83, R44, R81.reuse, -R83 ;  /* 0x000000512c537223 */ /* 0x080fe20000010853 */
[----:B------:R-:W-:Y:S02]  /*3c80*/  HADD2.F32 R44, -RZ, R144.H1_H1 ;  /* 0x30000090ff2c7230 */ /* 0x000fe40000004100 */
[----:B------:R-:W-:Y:S01]  /*3c90*/  FFMA.FTZ R76, R76, R81, R47 ;  /* 0x000000514c4c7223 */ /* 0x000fe2000001002f */
[----:B------:R-:W-:-:S02]  /*3ca0*/  HADD2.F32 R47, -RZ, R46.H1_H1 ;  /* 0x3000002eff2f7230 */ /* 0x000fc40000004100 */
[----:B------:R-:W-:-:S03]  /*3cb0*/  HADD2.F32 R81, -RZ, R46.H0_H0 ;  /* 0x2000002eff517230 */ /* 0x000fc60000004100 */
[-C--:B------:R-:W-:Y:S02]  /*3cc0*/  FMUL.FTZ R46, R47, R44.reuse ;  /* 0x0000002c2f2e7220 */ /* 0x080fe40000410000 */
[C---:B------:R-:W-:Y:S02]  /*3cd0*/  FMUL.FTZ R44, R81.reuse, R44 ;  /* 0x0000002c512c7220 */ /* 0x040fe40000410000 */
[-C--:B------:R-:W-:Y:S02]  /*3ce0*/  FFMA.FTZ R46, R81, R140.reuse, -R46 ;  /* 0x0000008c512e7223 */ /* 0x080fe4000001082e */
[----:B------:R-:W-:Y:S01]  /*3cf0*/  FFMA.FTZ R47, R47, R140, R44 ;  /* 0x0000008c2f2f7223 */ /* 0x000fe2000001002c */
[----:B------:R-:W-:-:S04]  /*3d00*/  F2FP.F16.F32.PACK_AB R44, R76, R83 ;  /* 0x000000534c2c723e */ /* 0x000fc800000000ff */
[----:B------:R-:W-:Y:S01]  /*3d10*/  F2FP.F16.F32.PACK_AB R46, R47, R46 ;  /* 0x0000002e2f2e723e */ /* 0x000fe200000000ff */
[----:B------:R-:W-:-:S07]  /*3d20*/  IMAD.MOV.U32 R47, RZ, RZ, R146 ;  /* 0x000000ffff2f7224 */ /* 0x000fce00078e0092 */
.L_x_1524:
[----:B------:R-:W-:Y:S05]  /*3d30*/  BSYNC B3 ;  /* 0x0000000000037941 */ /* 0x000fea0003800000 */
.L_x_1523:
[----:B------:R-:W-:Y:S02]  /*3d40*/  ULDC.64 UR4, c[0x0][0x2e8] ;  /* 0x0000ba0000047ab9 */ /* 0x000fe40000000a00 */
[----:B------:R-:W-:-:S04]  /*3d50*/  LEA R76, P3, R77, UR4, 0x1 ;  /* 0x000000044d4c7c11 */ /* 0x000fc8000f8608ff */
[----:B------:R-:W-:-:S05]  /*3d60*/  LEA.HI.X R77, R77, UR5, R138, 0x1, P3 ;  /* 0x000000054d4d7c11 */ /* 0x000fca00098f0c8a */
[----:B--2---:R1:W-:Y:S04]  /*3d70*/  STG.E.128 desc[UR42][R76.64], R44 ;  /* 0x0000002c4c007986 */ /* 0x0043e8000c101d2a */
.L_x_1522:
[----:B------:R-:W-:Y:S05]  /*3d80*/  BSYNC B2 ;  /* 0x0000000000027941 */ /* 0x000fea0003800000 */
.L_x_1521:
[----:B------:R-:W-:Y:S05]  /*3d90*/  @P1 BRA `(.L_x_1520) ;  /* 0x0000000000d01947 */ /* 0x000fea0003800000 */
[----:B-1----:R1:W2:Y:S01]  /*3da0*/  LDS.128 R44, [R111+0x1c400] ;  /* 0x01c400006f2c7984 */ /* 0x0022a20000000c00 */
[----:B------:R-:W-:Y:S01]  /*3db0*/  IADD3 R137, P3, R137, R39, RZ ;  /* 0x0000002789897210 */ /* 0x000fe20007f7e0ff */
[----:B------:R-:W-:Y:S04]  /*3dc0*/  BSSY B2, `(.L_x_1525) ;  /* 0x000002d000027945 */ /* 0x000fe80003800000 */
[----:B------:R-:W-:Y:S01]  /*3dd0*/  IMAD.X R76, R139, 0x1, R104, P3 ;  /* 0x000000018b4c7824 */ /* 0x000fe200018e0668 */
[----:B------:R-:W-:-:S13]  /*3de0*/  ISETP.GE.AND P3, PT, R185, R121, PT ;  /* 0x00000079b900720c */ /* 0x000fda0003f66270 */
[----:B-1----:R-:W-:Y:S05]  /*3df0*/  @P3 BRA `(.L_x_1526) ;  /* 0x0000000000a43947 */ /* 0x002fea0003800000 */
[--C-:B------:R-:W-:Y:S02]  /*3e00*/  SHF.R.U64 R80, R72, 0x10, R73.reuse ;  /* 0x0000001048507819 */ /* 0x100fe40000001249 */
[----:B------:R-:W-:Y:S01]  /*3e10*/  SHF.R.U32.HI R72, RZ, 0x10, R73 ;  /* 0x00000010ff487819 */ /* 0x000fe20000011649 */
[----:B--2---:R-:W-:Y:S01]  /*3e20*/  IMAD.MOV.U32 R73, RZ, RZ, R47 ;  /* 0x000000ffff497224 */ /* 0x004fe200078e002f */
[--C-:B------:R-:W-:Y:S01]  /*3e30*/  SHF.R.U64 R82, R74, 0x10, R75.reuse ;  /* 0x000000104a527819 */ /* 0x100fe2000000124b */
[--C-:B------:R-:W-:Y:S01]  /*3e40*/  HADD2.F32 R47, -RZ, R45.reuse.H1_H1 ;  /* 0x3000002dff2f7230 */ /* 0x100fe20000004100 */
[----:B------:R-:W-:Y:S01]  /*3e50*/  SHF.R.U32.HI R77, RZ, 0x10, R75 ;  /* 0x00000010ff4d7819 */ /* 0x000fe2000001164b */
[----:B------:R-:W-:Y:S02]  /*3e60*/  HADD2.F32 R45, -RZ, R45.H0_H0 ;  /* 0x2000002dff2d7230 */ /* 0x000fe40000004100 */
[----:B------:R-:W-:Y:S02]  /*3e70*/  HADD2.F32 R82, -RZ, R82.H0_H0 ;  /* 0x20000052ff527230 */ /* 0x000fe40000004100 */
[----:B------:R-:W-:-:S02]  /*3e80*/  HADD2.F32 R77, -RZ, R77.H0_H0 ;  /* 0x2000004dff4d7230 */ /* 0x000fc40000004100 */
[--C-:B------:R-:W-:Y:S02]  /*3e90*/  HADD2.F32 R74, -RZ, R73.reuse.H1_H1 ;  /* 0x30000049ff4a7230 */ /* 0x100fe40000004100 */
[----:B------:R-:W-:Y:S02]  /*3ea0*/  HADD2.F32 R73, -RZ, R73.H0_H0 ;  /* 0x20000049ff497230 */ /* 0x000fe40000004100 */
[----:B------:R-:W-:Y:S02]  /*3eb0*/  HADD2.F32 R80, -RZ, R80.H0_H0 ;  /* 0x20000050ff507230 */ /* 0x000fe40000004100 */
[-C--:B------:R-:W-:Y:S01]  /*3ec0*/  FMUL.FTZ R138, R74, R77.reuse ;  /* 0x0000004d4a8a7220 */ /* 0x080fe20000410000 */
[----:B------:R-:W-:Y:S02]  /*3ed0*/  HADD2.F32 R75, -RZ, R72.H0_H0 ;  /* 0x20000048ff4b7230 */ /* 0x000fe40000004100 */
[-C--:B------:R-:W-:Y:S01]  /*3ee0*/  FMUL.FTZ R72, R47, R82.reuse ;  /* 0x000000522f487220 */ /* 0x080fe20000410000 */
[----:B------:R-:W-:Y:S01]  /*3ef0*/  FMUL.FTZ R82, R45, R82 ;  /* 0x000000522d527220 */ /* 0x000fe20000410000 */
[----:B------:R-:W-:-:S02]  /*3f00*/  FMUL.FTZ R77, R73, R77 ;  /* 0x0000004d494d7220 */ /* 0x000fc40000410000 */
[-C--:B------:R-:W-:Y:S01]  /*3f10*/  FFMA.FTZ R45, R45, R80.reuse, -R72 ;  /* 0x000000502d2d7223 */ /* 0x080fe20000010848 */
[----:B------:R-:W-:Y:S01]  /*3f20*/  FFMA.FTZ R72, R47, R80, R82 ;  /* 0x000000502f487223 */ /* 0x000fe20000010052 */
[-C--:B------:R-:W-:Y:S01]  /*3f30*/  FFMA.FTZ R74, R74, R75.reuse, R77 ;  /* 0x0000004b4a4a7223 */ /* 0x080fe2000001004d */
[----:B------:R-:W-:Y:S01]  /*3f40*/  FFMA.FTZ R47, R73, R75, -R138 ;  /* 0x0000004b492f7223 */ /* 0x000fe2000001088a */
[--C-:B------:R-:W-:Y:S02]  /*3f50*/  HADD2.F32 R77, -RZ, R132.reuse.H0_H0 ;  /* 0x20000084ff4d7230 */ /* 0x100fe40000004100 */
[----:B------:R-:W-:Y:S01]  /*3f60*/  HADD2.F32 R132, -RZ, R132.H1_H1 ;  /* 0x30000084ff847230 */ /* 0x000fe20000004100 */
[----:B------:R-:W-:Y:S01]  /*3f70*/  F2FP.F16.F32.PACK_AB R45, R72, R45 ;  /* 0x0000002d482d723e */ /* 0x000fe200000000ff */
[----:B------:R-:W-:Y:S01]  /*3f80*/  HADD2.F32 R80, -RZ, R44.H1_H1 ;  /* 0x3000002cff507230 */ /* 0x000fe20000004100 */
[----:B------:R-:W-:Y:S01]  /*3f90*/  F2FP.F16.F32.PACK_AB R47, R74, R47 ;  /* 0x0000002f4a2f723e */ /* 0x000fe200000000ff */
[----:B------:R-:W-:-:S02]  /*3fa0*/  HADD2.F32 R75, -RZ, R46.H1_H1 ;  /* 0x3000002eff4b7230 */ /* 0x000fc40000004100 */
[----:B------:R-:W-:Y:S02]  /*3fb0*/  HADD2.F32 R44, -RZ, R44.H0_H0 ;  /* 0x2000002cff2c7230 */ /* 0x000fe40000004100 */
[-C--:B------:R-:W-:Y:S01]  /*3fc0*/  FMUL.FTZ R81, R80, R77.reuse ;  /* 0x0000004d50517220 */ /* 0x080fe20000410000 */
[----:B------:R-:W-:Y:S02]  /*3fd0*/  HADD2.F32 R46, -RZ, R46.H0_H0 ;  /* 0x2000002eff2e7230 */ /* 0x000fe40000004100 */
        /* <DEDUP_REMOVED lines=8> */
[----:B------:R-:W-:-:S03]  /*4060*/  FFMA.FTZ R132, R75, R131, R132 ;  /* 0x000000834b847223 */ /* 0x000fc60000010084 */
[----:B------:R-:W-:Y:S02]  /*4070*/  F2FP.F16.F32.PACK_AB R44, R80, R81 ;  /* 0x00000051502c723e */ /* 0x000fe400000000ff */
[----:B------:R-:W-:-:S07]  /*4080*/  F2FP.F16.F32.PACK_AB R46, R132, R83 ;  /* 0x00000053842e723e */ /* 0x000fce00000000ff */
.L_x_1526:
[----:B------:R-:W-:Y:S05]  /*4090*/  BSYNC B2 ;  /* 0x0000000000027941 */ /* 0x000fea0003800000 */
.L_x_1525:
[----:B------:R-:W-:Y:S02]  /*40a0*/  ULDC.64 UR4, c[0x0][0x2e8] ;  /* 0x0000ba0000047ab9 */ /* 0x000fe40000000a00 */
[----:B------:R-:W-:-:S04]  /*40b0*/  LEA R72, P3, R137, UR4, 0x1 ;  /* 0x0000000489487c11 */ /* 0x000fc8000f8608ff */
[----:B------:R-:W-:-:S05]  /*40c0*/  LEA.HI.X R73, R137, UR5, R76, 0x1, P3 ;  /* 0x0000000589497c11 */ /* 0x000fca00098f0c4c */
[----:B--2---:R2:W-:Y:S04]  /*40d0*/  STG.E.128 desc[UR42][R72.64], R44 ;  /* 0x0000002c48007986 */ /* 0x0045e8000c101d2a */
.L_x_1520:
[----:B------:R-:W-:Y:S05]  /*40e0*/  BSYNC B1 ;  /* 0x0000000000017941 */ /* 0x000fea0003800000 */
.L_x_1519:
[----:B------:R-:W-:Y:S04]  /*40f0*/  BSSY B1, `(.L_x_1527) ;  /* 0x0000071000017945 */ /* 0x000fe80003800000 */
[----:B------:R-:W-:Y:S05]  /*4100*/  @P4 BRA `(.L_x_1528) ;  /* 0x0000000400bc4947 */ /* 0x000fea0003800000 */
[----:B--2---:R-:W-:Y:S01]  /*4110*/  IADD3 R72, P3, P4, R126, R118, R16 ;  /* 0x000000767e487210 */ /* 0x004fe20007c7e010 */
[----:B------:R-:W-:Y:S03]  /*4120*/  BSSY B2, `(.L_x_1529) ;  /* 0x0000038000027945 */ /* 0x000fe60003800000 */
[----:B------:R-:W-:Y:S01]  /*4130*/  IADD3.X R73, R4, R120, R17, P3, P4 ;  /* 0x0000007804497210 */ /* 0x000fe20001fe8411 */
[----:B------:R-:W-:Y:S08]  /*4140*/  @P2 BRA `(.L_x_1530) ;  /* 0x0000000000d42947 */ /* 0x000ff00003800000 */
[----:B-1----:R1:W2:Y:S01]  /*4150*/  LDS.128 R44, [R111+0x19400] ;  /* 0x019400006f2c7984 */ /* 0x0022a20000000c00 */
[----:B------:R-:W-:Y:S01]  /*4160*/  IADD3 R74, P3, R72, R96, RZ ;  /* 0x00000060484a7210 */ /* 0x000fe20007f7e0ff */
[----:B------:R-:W-:Y:S04]  /*4170*/  BSSY B3, `(.L_x_1531) ;  /* 0x000002e000037945 */ /* 0x000fe80003800000 */
[----:B------:R-:W-:Y:S01]  /*4180*/  IMAD.X R75, R73, 0x1, R36, P3 ;  /* 0x00000001494b7824 */ /* 0x000fe200018e0624 */
[----:B------:R-:W-:-:S13]  /*4190*/  ISETP.GE.AND P3, PT, R18, R121, PT ;  /* 0x000000791200720c */ /* 0x000fda0003f66270 */
[----:B-1----:R-:W-:Y:S05]  /*41a0*/  @P3 BRA `(.L_x_1532) ;  /* 0x0000000000a83947 */ /* 0x002fea0003800000 */
        /* <DEDUP_REMOVED lines=9> */
[----:B------:R-:W-:-:S02]  /*4240*/  HADD2.F32 R70, -RZ, R69.H1_H1 ;  /* 0x30000045ff467230 */ /* 0x000fc40000004100 */
[----:B------:R-:W-:Y:S02]  /*4250*/  HADD2.F32 R80, -RZ, R80.H0_H0 ;  /* 0x20000050ff507230 */ /* 0x000fe40000004100 */
[-C--:B------:R-:W-:Y:S01]  /*4260*/  FMUL.FTZ R45, R47, R77.reuse ;  /* 0x0000004d2f2d7220 */ /* 0x080fe20000410000 */
[----:B------:R-:W-:Y:S02]  /*4270*/  HADD2.F32 R69, -RZ, R69.H0_H0 ;  /* 0x20000045ff457230 */ /* 0x000fe40000004100 */
[----:B------:R-:W-:Y:S01]  /*4280*/  FMUL.FTZ R82, R44, R77 ;  /* 0x0000004d2c527220 */ /* 0x000fe20000410000 */
[----:B------:R-:W-:Y:S02]  /*4290*/  HADD2.F32 R71, -RZ, R81.H0_H0 ;  /* 0x20000051ff477230 */ /* 0x000fe40000004100 */
[-C--:B------:R-:W-:Y:S01]  /*42a0*/  FMUL.FTZ R132, R70, R80.reuse ;  /* 0x0000005046847220 */ /* 0x080fe20000410000 */
[----:B------:R-:W-:Y:S02]  /*42b0*/  HADD2.F32 R76, -RZ, R76.H0_H0 ;  /* 0x2000004cff4c7230 */ /* 0x000fe40000004100 */
[----:B------:R-:W-:Y:S01]  /*42c0*/  FMUL.FTZ R77, R69, R80 ;  /* 0x00000050454d7220 */ /* 0x000fe20000410000 */
[-C--:B------:R-:W-:Y:S01]  /*42d0*/  FFMA.FTZ R44, R44, R71.reuse, -R45 ;  /* 0x000000472c2c7223 */ /* 0x080fe2000001082d */
[----:B------:R-:W-:Y:S01]  /*42e0*/  FFMA.FTZ R45, R47, R71, R82 ;  /* 0x000000472f2d7223 */ /* 0x000fe20000010052 */
[-C--:B------:R-:W-:Y:S01]  /*42f0*/  FFMA.FTZ R47, R69, R76.reuse, -R132 ;  /* 0x0000004c452f7223 */ /* 0x080fe20000010884 */
[----:B------:R-:W-:Y:S01]  /*4300*/  FFMA.FTZ R80, R70, R76, R77 ;  /* 0x0000004c46507223 */ /* 0x000fe2000001004d */
[----:B------:R-:W-:-:S02]  /*4310*/  HADD2.F32 R76, -RZ, R147.H0_H0 ;  /* 0x20000093ff4c7230 */ /* 0x000fc40000004100 */
[----:B------:R-:W-:Y:S01]  /*4320*/  HADD2.F32 R147, -RZ, R147.H1_H1 ;  /* 0x30000093ff937230 */ /* 0x000fe20000004100 */
[----:B------:R-:W-:Y:S01]  /*4330*/  F2FP.F16.F32.PACK_AB R45, R45, R44 ;  /* 0x0000002c2d2d723e */ /* 0x000fe200000000ff */
[----:B------:R-:W-:Y:S01]  /*4340*/  HADD2.F32 R69, -RZ, R68.H1_H1 ;  /* 0x30000044ff457230 */ /* 0x000fe20000004100 */
[----:B------:R-:W-:Y:S01]  /*4350*/  F2FP.F16.F32.PACK_AB R47, R80, R47 ;  /* 0x0000002f502f723e */ /* 0x000fe200000000ff */
[----:B------:R-:W-:Y:S02]  /*4360*/  HADD2.F32 R70, -RZ, R46.H1_H1 ;  /* 0x3000002eff467230 */ /* 0x000fe40000004100 */
[----:B------:R-:W-:Y:S02]  /*4370*/  HADD2.F32 R68, -RZ, R68.H0_H0 ;  /* 0x20000044ff447230 */ /* 0x000fe40000004100 */
[----:B------:R-:W-:Y:S01]  /*4380*/  FMUL.FTZ R77, R69, R76 ;  /* 0x0000004c454d7220 */ /* 0x000fe20000410000 */
[----:B------:R-:W-:Y:S02]  /*4390*/  HADD2.F32 R46, -RZ, R46.H0_H0 ;  /* 0x2000002eff2e7230 */ /* 0x000fe40000004100 */
[----:B------:R-:W-:Y:S01]  /*43a0*/  FMUL.FTZ R81, R70, R147 ;  /* 0x0000009346517220 */ /* 0x000fe20000410000 */
[----:B------:R-:W-:-:S02]  /*43b0*/  HADD2.F32 R71, -RZ, R145.H0_H0 ;  /* 0x20000091ff477230 */ /* 0x000fc40000004100 */
        /* <DEDUP_REMOVED lines=9> */
.L_x_1532:
[----:B------:R-:W-:Y:S05]  /*4450*/  BSYNC B3 ;  /* 0x0000000000037941 */ /* 0x000fea0003800000 */
.L_x_1531:
[----:B------:R-:W-:Y:S02]  /*4460*/  ULDC.64 UR4, c[0x0][0x2e8] ;  /* 0x0000ba0000047ab9 */ /* 0x000fe40000000a00 */
[----:B------:R-:W-:-:S04]  /*4470*/  LEA R68, P3, R74, UR4, 0x1 ;  /* 0x000000044a447c11 */ /* 0x000fc8000f8608ff */
[----:B------:R-:W-:-:S05]  /*4480*/  LEA.HI.X R69, R74, UR5, R75, 0x1, P3 ;  /* 0x000000054a457c11 */ /* 0x000fca00098f0c4b */
[----:B--2---:R2:W-:Y:S04]  /*4490*/  STG.E.128 desc[UR42][R68.64], R44 ;  /* 0x0000002c44007986 */ /* 0x0045e8000c101d2a */
.L_x_1530:
[----:B------:R-:W-:Y:S05]  /*44a0*/  BSYNC B2 ;  /* 0x0000000000027941 */ /* 0x000fea0003800000 */
.L_x_1529:
[----:B------:R-:W-:Y:S05]  /*44b0*/  @P1 BRA `(.L_x_1528) ;  /* 0x0000000000d01947 */ /* 0x000fea0003800000 */
[----:B-12---:R1:W2:Y:S01]  /*44c0*/  LDS.128 R44, [R111+0x1d400] ;  /* 0x01d400006f2c7984 */ /* 0x0062a20000000c00 */
        /* <DEDUP_REMOVED lines=46> */
.L_x_1534:
[----:B------:R-:W-:Y:S05]  /*47b0*/  BSYNC B2 ;  /* 0x0000000000027941 */ /* 0x000fea0003800000 */
.L_x_1533:
[----:B------:R-:W-:Y:S02]  /*47c0*/  ULDC.64 UR4, c[0x0][0x2e8] ;  /* 0x0000ba0000047ab9 */ /* 0x000fe40000000a00 */
[----:B------:R-:W-:-:S04]  /*47d0*/  LEA R64, P3, R72, UR4, 0x1 ;  /* 0x0000000448407c11 */ /* 0x000fc8000f8608ff */
[----:B------:R-:W-:-:S05]  /*47e0*/  LEA.HI.X R65, R72, UR5, R73, 0x1, P3 ;  /* 0x0000000548417c11 */ /* 0x000fca00098f0c49 */
[----:B--2---:R3:W-:Y:S04]  /*47f0*/  STG.E.128 desc[UR42][R64.64], R44 ;  /* 0x0000002c40007986 */ /* 0x0047e8000c101d2a */
.L_x_1528:
[----:B------:R-:W-:Y:S05]  /*4800*/  BSYNC B1 ;  /* 0x0000000000017941 */ /* 0x000fea0003800000 */
.L_x_1527:
[----:B------:R-:W-:Y:S01]  /*4810*/  ISETP.NE.AND P3, PT, R128, RZ, PT ;  /* 0x000000ff8000720c */ /* 0x000fe20003f65270 */
[----:B------:R-:W-:-:S12]  /*4820*/  BSSY B1, `(.L_x_1535) ;  /* 0x0000070000017945 */ /* 0x000fd80003800000 */
[----:B------:R-:W-:Y:S05]  /*4830*/  @P3 BRA `(.L_x_1536) ;  /* 0x0000000400b83947 */ /* 0x000fea0003800000 */
[----:B---3--:R-:W-:Y:S01]  /*4840*/  IADD3 R64, P3, P4, R3, R118, R16 ;  /* 0x0000007603407210 */ /* 0x008fe20007c7e010 */
[----:B------:R-:W-:Y:S03]  /*4850*/  BSSY B2, `(.L_x_1537) ;  /* 0x0000037000027945 */ /* 0x000fe60003800000 */
[----:B------:R-:W-:Y:S01]  /*4860*/  IADD3.X R65, R29, R120, R17, P3, P4 ;  /* 0x000000781d417210 */ /* 0x000fe20001fe8411 */
[----:B------:R-:W-:Y:S08]  /*4870*/  @P2 BRA `(.L_x_1538) ;  /* 0x0000000000d02947 */ /* 0x000ff00003800000 */
        /* <DEDUP_REMOVED lines=28> */
[----:B------:R-:W-:Y:S02]  /*4a40*/  HADD2.F32 R61, -RZ, R142.H1_H1 ;  /* 0x3000008eff3d7230 */ /* 0x000fe40000004100 */
[----:B------:R-:W-:Y:S01]  /*4a50*/  FFMA.FTZ R74, R47, R68, -R74 ;  /* 0x000000442f4a7223 */ /* 0x000fe2000001084a */
[----:B------:R-:W-:Y:S02]  /*4a60*/  HADD2.F32 R63, -RZ, R144.H0_H0 ;  /* 0x20000090ff3f7230 */ /* 0x000fe40000004100 */
[--C-:B------:R-:W-:Y:S02]  /*4a70*/  HADD2.F32 R46, -RZ, R60.reuse.H1_H1 ;  /* 0x3000003cff2e7230 */ /* 0x100fe40000004100 */
[----:B------:R-:W-:Y:S01]  /*4a80*/  FMUL.FTZ R69, R45, R61 ;  /* 0x0000003d2d457220 */ /* 0x000fe20000410000 */
[----:B------:R-:W-:-:S02]  /*4a90*/  HADD2.F32 R60, -RZ, R60.H0_H0 ;  /* 0x2000003cff3c7230 */ /* 0x000fc40000004100 */
[----:B------:R-:W-:Y:S01]  /*4aa0*/  FMUL.FTZ R62, R44, R61 ;  /* 0x0000003d2c3e7220 */ /* 0x000fe20000410000 */
[----:B------:R-:W-:Y:S02]  /*4ab0*/  HADD2.F32 R141, -RZ, R141.H1_H1 ;  /* 0x3000008dff8d7230 */ /* 0x000fe40000004100 */
        /* <DEDUP_REMOVED lines=11> */
.L_x_1540:
[----:B------:R-:W-:Y:S05]  /*4b70*/  BSYNC B3 ;  /* 0x0000000000037941 */ /* 0x000fea0003800000 */
.L_x_1539:
[----:B------:R-:W-:Y:S02]  /*4b80*/  ULDC.64 UR4, c[0x0][0x2e8] ;  /* 0x0000ba0000047ab9 */ /* 0x000fe40000000a00 */
[----:B------:R-:W-:-:S04]  /*4b90*/  LEA R60, P3, R66, UR4, 0x1 ;  /* 0x00000004423c7c11 */ /* 0x000fc8000f8608ff */
[----:B------:R-:W-:-:S05]  /*4ba0*/  LEA.HI.X R61, R66, UR5, R67, 0x1, P3 ;  /* 0x00000005423d7c11 */ /* 0x000fca00098f0c43 */
[----:B--2---:R3:W-:Y:S04]  /*4bb0*/  STG.E.128 desc[UR42][R60.64], R44 ;  /* 0x0000002c3c007986 */ /* 0x0047e8000c101d2a */
.L_x_1538:
[----:B------:R-:W-:Y:S05]  /*4bc0*/  BSYNC B2 ;  /* 0x0000000000027941 */ /* 0x000fea0003800000 */
.L_x_1537:
[----:B------:R-:W-:Y:S05]  /*4bd0*/  @P1 BRA `(.L_x_1536) ;  /* 0x0000000000d01947 */ /* 0x000fea0003800000 */
[----:B-123--:R1:W2:Y:S01]  /*4be0*/  LDS.128 R44, [R111+0x1e400] ;  /* 0x01e400006f2c7984 */ /* 0x00e2a20000000c00 */
        /* <DEDUP_REMOVED lines=46> */
.L_x_1542:
[----:B------:R-:W-:Y:S05]  /*4ed0*/  BSYNC B2 ;  /* 0x0000000000027941 */ /* 0x000fea0003800000 */
.L_x_1541:
[----:B------:R-:W-:Y:S02]  /*4ee0*/  ULDC.64 UR4, c[0x0][0x2e8] ;  /* 0x0000ba0000047ab9 */ /* 0x000fe40000000a00 */
[----:B------:R-:W-:-:S04]  /*4ef0*/  LEA R56, P3, R64, UR4, 0x1 ;  /* 0x0000000440387c11 */ /* 0x000fc8000f8608ff */
[----:B------:R-:W-:-:S05]  /*4f00*/  LEA.HI.X R57, R64, UR5, R65, 0x1, P3 ;  /* 0x0000000540397c11 */ /* 0x000fca00098f0c41 */
[----:B--2---:R4:W-:Y:S04]  /*4f10*/  STG.E.128 desc[UR42][R56.64], R44 ;  /* 0x0000002c38007986 */ /* 0x0049e8000c101d2a */
.L_x_1536:
[----:B------:R-:W-:Y:S05]  /*4f20*/  BSYNC B1 ;  /* 0x0000000000017941 */ /* 0x000fea0003800000 */
.L_x_1535:
[----:B------:R-:W-:Y:S05]  /*4f30*/  @P5 BRA `(.L_x_1543) ;  /* 0x0000003400d85947 */ /* 0x000fea0003800000 */
[----:B------:R-:W-:Y:S01]  /*4f40*/  IADD3 R118, P3, P4, R30, R118, R16 ;  /* 0x000000761e767210 */ /* 0x000fe20007c7e010 */
[----:B------:R-:W-:Y:S03]  /*4f50*/  BSSY B1, `(.L_x_1544) ;  /* 0x0000037000017945 */ /* 0x000fe60003800000 */
[----:B----4-:R-:W-:Y:S01]  /*4f60*/  IADD3.X R57, R32, R120, R17, P3, P4 ;  /* 0x0000007820397210 */ /* 0x010fe20001fe8411 */
[----:B------:R-:W-:Y:S08]  /*4f70*/  @P2 BRA `(.L_x_1545) ;  /* 0x0000000000d02947 */ /* 0x000ff00003800000 */
[----:B-123--:R1:W2:Y:S01]  /*4f80*/  LDS.128 R44, [R111+0x1b400] ;  /* 0x01b400006f2c7984 */ /* 0x00e2a20000000c00 */
[----:B------:R-:W-:Y:S01]  /*4f90*/  ISETP.GE.AND P4, PT, R18, R121, PT ;  /* 0x000000791200720c */ /* 0x000fe20003f86270 */
[----:B------:R-:W-:Y:S01]  /*4fa0*/  BSSY B2, `(.L_x_1546) ;  /* 0x000002c000027945 */ /* 0x000fe20003800000 */
[----:B------:R-:W-:-:S11]  /*4fb0*/  IADD3 R64, P3, R118, R96, RZ ;  /* 0x0000006076407210 */ /* 0x000fd60007f7e0ff */
        /* <DEDUP_REMOVED lines=42> */
.L_x_1547:
[----:B------:R-:W-:Y:S05]  /*5260*/  BSYNC B2 ;  /* 0x0000000000027941 */ /* 0x000fea0003800000 */
.L_x_1546:
[----:B------:R-:W-:Y:S01]  /*5270*/  ULDC.64 UR4, c[0x0][0x2e8] ;  /* 0x0000ba0000047ab9 */ /* 0x000fe20000000a00 */
[----:B------:R-:W-:Y:S01]  /*5280*/  IMAD.X R53, R57, 0x1, R36, P3 ;  /* 0x0000000139357824 */ /* 0x000fe200018e0624 */
[----:B------:R-:W-:-:S04]  /*5290*/  LEA R52, P3, R64, UR4, 0x1 ;  /* 0x0000000440347c11 */ /* 0x000fc8000f8608ff */
[----:B------:R-:W-:-:S05]  /*52a0*/  LEA.HI.X R53, R64, UR5, R53, 0x1, P3 ;  /* 0x0000000540357c11 */ /* 0x000fca00098f0c35 */
[----:B--2---:R4:W-:Y:S04]  /*52b0*/  STG.E.128 desc[UR42][R52.64], R44 ;  /* 0x0000002c34007986 */ /* 0x0049e8000c101d2a */
.L_x_1545:
[----:B------:R-:W-:Y:S05]  /*52c0*/  BSYNC B1 ;  /* 0x0000000000017941 */ /* 0x000fea0003800000 */
.L_x_1544:
[----:B------:R-:W-:Y:S05]  /*52d0*/  @P1 BRA `(.L_x_1543) ;  /* 0x0000003000f01947 */ /* 0x000fea0003800000 */
[----:B-1234-:R1:W2:Y:S01]  /*52e0*/  LDS.128 R44, [R111+0x1f400] ;  /* 0x01f400006f2c7984 */ /* 0x01e2a20000000c00 */
        /* <DEDUP_REMOVED lines=45> */
.L_x_1549:
[----:B------:R-:W-:Y:S05]  /*55c0*/  BSYNC B1 ;  /* 0x0000000000017941 */ /* 0x000fea0003800000 */
.L_x_1548:
[----:B------:R-:W-:Y:S01]  /*55d0*/  ULDC.64 UR4, c[0x0][0x2e8] ;  /* 0x0000ba0000047ab9 */ /* 0x000fe20000000a00 */
[----:B------:R-:W-:Y:S01]  /*55e0*/  IMAD.X R57, R57, 0x1, R104, P3 ;  /* 0x0000000139397824 */ /* 0x000fe200018e0668 */
[----:B------:R-:W-:-:S04]  /*55f0*/  LEA R48, P3, R60, UR4, 0x1 ;  /* 0x000000043c307c11 */ /* 0x000fc8000f8608ff */
[----:B------:R-:W-:-:S05]  /*5600*/  LEA.HI.X R49, R60, UR5, R57, 0x1, P3 ;  /* 0x000000053c317c11 */ /* 0x000fca00098f0c39 */
[----:B--2---:R1:W-:Y:S01]  /*5610*/  STG.E.128 desc[UR42][R48.64], R44 ;  /* 0x0000002c30007986 */ /* 0x0043e2000c101d2a */
[----:B------:R-:W-:Y:S05]  /*5620*/  BRA `(.L_x_1543) ;  /* 0x00000030001c7947 */ /* 0x000fea0003800000 */
.L_x_1507:
[----:B------:R-:W-:Y:S02]  /*5630*/  ISETP.GE.AND P3, PT, R212, R113, PT ;  /* 0x00000071d400720c */ /* 0x000fe40003f66270 */
[----:B------:R-:W-:Y:S02]  /*5640*/  CS2R R50, SRZ ;  /* 0x0000000000327805 */ /* 0x000fe4000001ff00 */
[----:B------:R-:W-:-:S13]  /*5650*/  ISETP.GE.OR P3, PT, R16, R121, P3 ;  /* 0x000000791000720c */ /* 0x000fda0001f66670 */
[----:B------:R-:W-:Y:S01]  /*5660*/  @!P3 IADD3 R46, P0, P4, R90, R78, R13 ;  /* 0x0000004e5a2eb210 */ /* 0x000fe20007c1e00d */
[----:B------:R-:W0:Y:S03]  /*5670*/  @!P3 LDC.64 R60, c[0x0][0x3e8] ;  /* 0x0000fa00ff3cbb82 */ /* 0x000e260000000a00 */
[----:B------:R-:W-:Y:S02]  /*5680*/  @!P3 IADD3.X R47, R34, R117, R20, P0, P4 ;  /* 0x00000075222fb210 */ /* 0x000fe400007e8414 */
[----:B------:R-:W-:-:S03]  /*5690*/  @!P3 IADD3 R44, P0, P4, R84, R76, R7 ;  /* 0x0000004c542cb210 */ /* 0x000fc60007c1e007 */
[----:B------:R-:W1:Y:S01]  /*56a0*/  @!P3 LDC.64 R62, c[0x0][0x400] ;  /* 0x00010000ff3ebb82 */ /* 0x000e620000000a00 */
[----:B------:R-:W-:Y:S02]  /*56b0*/  @!P3 IADD3.X R45, R101, R107, R10, P0, P4 ;  /* 0x0000006b652db210 */ /* 0x000fe400007e840a */
[----:B------:R-:W-:-:S04]  /*56c0*/  ISETP.GE.AND P0, PT, R211, R113, PT ;  /* 0x00000071d300720c */ /* 0x000fc80003f06270 */
[----:B------:R-:W-:-:S13]  /*56d0*/  ISETP.GE.OR P0, PT, R16, R121, P0 ;  /* 0x000000791000720c */ /* 0x000fda0000706670 */
[----:B------:R-:W-:Y:S01]  /*56e0*/  @!P0 IADD3 R66, P4, P5, R90, R12, R78 ;  /* 0x0000000c5a428210 */ /* 0x000fe20007d9e04e */
[----:B------:R-:W2:Y:S03]  /*56f0*/  @!P0 LDC.64 R68, c[0x0][0x3e8] ;  /* 0x0000fa00ff448b82 */ /* 0x000ea60000000a00 */
[----:B------:R-:W-:Y:S02]  /*5700*/  @!P0 IADD3.X R67, R34, R15, R117, P4, P5 ;  /* 0x0000000f22438210 */ /* 0x000fe400027ea475 */
[----:B------:R-:W-:-:S03]  /*5710*/  @!P0 IADD3 R64, P4, P5, R84, R6, R76 ;  /* 0x0000000654408210 */ /* 0x000fc60007d9e04c */
[----:B------:R-:W3:Y:S01]  /*5720*/  @!P0 LDC.64 R70, c[0x0][0x400] ;  /* 0x00010000ff468b82 */ /* 0x000ee20000000a00 */
[----:B------:R-:W-:Y:S02]  /*5730*/  @!P0 IADD3.X R65, R101, R9, R107, P4, P5 ;  /* 0x0000000965418210 */ /* 0x000fe400027ea46b */
[----:B------:R-:W-:-:S04]  /*5740*/  ISETP.GE.AND P4, PT, R23, R113, PT ;  /* 0x000000711700720c */ /* 0x000fc80003f86270 */
[----:B------:R-:W-:-:S13]  /*5750*/  ISETP.GE.OR P4, PT, R16, R121, P4 ;  /* 0x000000791000720c */ /* 0x000fda0002786670 */
[----:B------:R-:W4:Y:S01]  /*5760*/  @!P4 LDC.64 R52, c[0x0][0x3e8] ;  /* 0x0000fa00ff34cb82 */ /* 0x000f220000000a00 */
[----:B------:R-:W-:-:S05]  /*5770*/  @!P4 IADD3 R48, P5, R90, R78, RZ ;  /* 0x0000004e5a30c210 */ /* 0x000fca0007fbe0ff */
[----:B------:R-:W-:Y:S02]  /*5780*/  @!P4 IMAD.X R49, R117, 0x1, R34, P5 ;  /* 0x000000017531c824 */ /* 0x000fe400028e0622 */
[----:B------:R-:W0:Y:S01]  /*5790*/  @!P4 LDC.64 R54, c[0x0][0x400] ;  /* 0x00010000ff36cb82 */ /* 0x000e220000000a00 */
[----:B----4-:R-:W-:-:S04]  /*57a0*/  @!P4 LEA R52, P5, R48, R52, 0x1 ;  /* 0x000000343034c211 */ /* 0x010fc800078a08ff */
[----:B------:R-:W-:Y:S02]  /*57b0*/  @!P4 LEA.HI.X R53, R48, R53, R49, 0x1, P5 ;  /* 0x000000353035c211 */ /* 0x000fe400028f0c31 */
[----:B------:R-:W-:-:S05]  /*57c0*/  @!P4 IADD3 R48, P5, R84, R76, RZ ;  /* 0x0000004c5430c210 */ /* 0x000fca0007fbe0ff */
[----:B------:R-:W-:Y:S01]  /*57d0*/  @!P4 IMAD.X R49, R107, 0x1, R101, P5 ;  /* 0x000000016b31c824 */ /* 0x000fe200028e0665 */
[----:B0-----:R-:W-:-:S04]  /*57e0*/  @!P4 LEA R54, P5, R48, R54, 0x1 ;  /* 0x000000363036c211 */ /* 0x001fc800078a08ff */
[----:B------:R-:W-:Y:S02]  /*57f0*/  @!P4 LEA.HI.X R55, R48, R55, R49, 0x1, P5 ;  /* 0x000000373037c211 */ /* 0x000fe400028f0c31 */
[----:B------:R-:W-:Y:S02]  /*5800*/  CS2R R48, SRZ ;  /* 0x0000000000307805 */ /* 0x000fe4000001ff00 */
[----:B------:R-:W-:-:S04]  /*5810*/  @!P3 LEA R60, P5, R46, R60, 0x1 ;  /* 0x0000003c2e3cb211 */ /* 0x000fc800078a08ff */
[----:B------:R-:W-:Y:S02]  /*5820*/  @!P3 LEA.HI.X R61, R46, R61, R47, 0x1, P5 ;  /* 0x0000003d2e3db211 */ /* 0x000fe400028f0c2f */
[----:B------:R-:W-:Y:S02]  /*5830*/  CS2R R46, SRZ ;  /* 0x00000000002e7805 */ /* 0x000fe4000001ff00 */
[C---:B-1----:R-:W-:Y:S01]  /*5840*/  @!P3 LEA R62, P5, R44.reuse, R62, 0x1 ;  /* 0x0000003e2c3eb211 */ /* 0x042fe200078a08ff */
[----:B------:R0:W5:Y:S03]  /*5850*/  @!P4 LDG.E.128 R48, desc[UR42][R54.64] ;  /* 0x0000002a3630c981 */ /* 0x000166000c1e1d00 */
[----:B------:R-:W-:Y:S02]  /*5860*/  @!P3 LEA.HI.X R63, R44, R63, R45, 0x1, P5 ;  /* 0x0000003f2c3fb211 */ /* 0x000fe400028f0c2d */
[----:B------:R-:W-:-:S02]  /*5870*/  CS2R R44, SRZ ;  /* 0x00000000002c7805 */ /* 0x000fc4000001ff00 */
[----:B------:R-:W-:Y:S02]  /*5880*/  CS2R R58, SRZ ;  /* 0x00000000003a7805 */ /* 0x000fe4000001ff00 */
[----:B------:R-:W-:Y:S02]  /*5890*/  CS2R R56, SRZ ;  /* 0x0000000000387805 */ /* 0x000fe4000001ff00 */
[----:B------:R1:W5:Y:S01]  /*58a0*/  @!P4 LDG.E.128 R44, desc[UR42][R52.64] ;  /* 0x0000002a342cc981 */ /* 0x000362000c1e1d00 */
[----:B0-----:R-:W-:-:S03]  /*58b0*/  CS2R R54, SRZ ;  /* 0x0000000000367805 */ /* 0x001fc6000001ff00 */
[----:B------:R0:W5:Y:S01]  /*58c0*/  @!P3 LDG.E.128 R56, desc[UR42][R62.64] ;  /* 0x0000002a3e38b981 */ /* 0x000162000c1e1d00 */
[----:B-1----:R-:W-:-:S06]  /*58d0*/  CS2R R52, SRZ ;  /* 0x0000000000347805 */ /* 0x002fcc000001ff00 */
[----:B------:R1:W5:Y:S01]  /*58e0*/  @!P3 LDG.E.128 R52, desc[UR42][R60.64] ;  /* 0x0000002a3c34b981 */ /* 0x000362000c1e1d00 */
[----:B--2---:R-:W-:-:S04]  /*58f0*/  @!P0 LEA R68, P3, R66, R68, 0x1 ;  /* 0x0000004442448211 */ /* 0x004fc800078608ff */
[----:B------:R-:W-:Y:S02]  /*5900*/  @!P0 LEA.HI.X R69, R66, R69, R67, 0x1, P3 ;  /* 0x0000004542458211 */ /* 0x000fe400018f0c43 */
[C---:B---3--:R-:W-:Y:S02]  /*5910*/  @!P0 LEA R70, P3, R64.reuse, R70, 0x1 ;  /* 0x0000004640468211 */ /* 0x048fe400078608ff */
[----:B0-----:R-:W-:Y:S02]  /*5920*/  CS2R R62, SRZ ;  /* 0x00000000003e7805 */ /* 0x001fe4000001ff00 */
[----:B------:R-:W-:Y:S02]  /*5930*/  CS2R R66, SRZ ;  /* 0x0000000000427805 */ /* 0x000fe4000001ff00 */
[----:B-1----:R-:W-:Y:S02]  /*5940*/  CS2R R60, SRZ ;  /* 0x00000000003c7805 */ /* 0x002fe4000001ff00 */
[----:B------:R-:W-:-:S02]  /*5950*/  @!P0 LEA.HI.X R71, R64, R71, R65, 0x1, P3 ;  /* 0x0000004740478211 */ /* 0x000fc400018f0c41 */
[----:B------:R-:W-:Y:S02]  /*5960*/  CS2R R64, SRZ ;  /* 0x0000000000407805 */ /* 0x000fe4000001ff00 */
[----:B------:R0:W5:Y:S04]  /*5970*/  @!P0 LDG.E.128 R60, desc[UR42][R68.64] ;  /* 0x0000002a443c8981 */ /* 0x000168000c1e1d00 */
[----:B------:R1:W5:Y:S01]  /*5980*/  @!P0 LDG.E.128 R64, desc[UR42][R70.64] ;  /* 0x0000002a46408981 */ /* 0x000362000c1e1d00 */
[----:B------:R-:W-:-:S04]  /*5990*/  ISETP.GE.AND P0, PT, R210, R113, PT ;  /* 0x00000071d200720c */ /* 0x000fc80003f06270 */
[CC--:B------:R-:W-:Y:S01]  /*59a0*/  ISETP.GE.OR P0, PT, R16.reuse, R121.reuse, P0 ;  /* 0x000000791000720c */ /* 0x0c0fe20000706670 */
[----:B------:R-:W-:Y:S01]  /*59b0*/  BSSY B1, `(.L_x_1550) ;  /* 0x000001c000017945 */ /* 0x000fe20003800000 */
[----:B------:R-:W-:Y:S02]  /*59c0*/  ISETP.GE.AND P3, PT, R16, R121, PT ;  /* 0x000000791000720c */ /* 0x000fe40003f66270 */
[----:B0-----:R-:W-:Y:S02]  /*59d0*/  CS2R R68, SRZ ;  /* 0x0000000000447805 */ /* 0x001fe4000001ff00 */
[----:B------:R-:W-:Y:S02]  /*59e0*/  CS2R R74, SRZ ;  /* 0x00000000004a7805 */ /* 0x000fe4000001ff00 */
[----:B-1----:R-:W-:Y:S02]  /*59f0*/  CS2R R70, SRZ ;  /* 0x0000000000467805 */ /* 0x002fe4000001ff00 */
[----:B------:R-:W-:-:S03]  /*5a00*/  CS2R R72, SRZ ;  /* 0x0000000000487805 */ /* 0x000fc6000001ff00 */
[----:B------:R-:W-:Y:S05]  /*5a10*/  @P0 BRA `(.L_x_1551) ;  /* 0x0000000000540947 */ /* 0x000fea0003800000 */
[----:B------:R-:W0:Y:S01]  /*5a20*/  LDC.64 R68, c[0x0][0x3f8] ;  /* 0x0000fe00ff447b82 */ /* 0x000e220000000a00 */
[----:B------:R-:W-:Y:S01]  /*5a30*/  IMAD.MOV.U32 R72, RZ, RZ, R78 ;  /* 0x000000ffff487224 */ /* 0x000fe200078e004e */
[----:B------:R-:W-:Y:S01]  /*5a40*/  ULDC.64 UR4, c[0x0][0x3e8] ;  /* 0x0000fa0000047ab9 */ /* 0x000fe20000000a00 */
[----:B------:R-:W-:Y:S01]  /*5a50*/  IMAD.MOV.U32 R73, RZ, RZ, R117 ;  /* 0x000000ffff497224 */ /* 0x000fe200078e0075 */
[----:B------:R-:W-:Y:S01]  /*5a60*/  ULDC.64 UR6, c[0x0][0x400] ;  /* 0x0001000000067ab9 */ /* 0x000fe20000000a00 */
[----:B------:R-:W-:-:S03]  /*5a70*/  IMAD.MOV.U32 R77, RZ, RZ, R107 ;  /* 0x000000ffff4d7224 */ /* 0x000fc600078e006b */
[----:B------:R-:W1:Y:S01]  /*5a80*/  LDC.64 R70, c[0x0][0x408] ;  /* 0x00010200ff467b82 */ /* 0x000e620000000a00 */
[----:B0-----:R-:W-:-:S04]  /*5a90*/  IMAD.WIDE.U32 R72, R68, 0x60, R72 ;  /* 0x0000006044487825 */ /* 0x001fc800078e0048 */
[----:B------:R-:W-:Y:S01]  /*5aa0*/  IMAD R75, R69, 0x60, RZ ;  /* 0x00000060454b7824 */ /* 0x000fe200078e02ff */
[----:B------:R-:W-:Y:S01]  /*5ab0*/  IADD3 R69, P0, R90, R72, RZ ;  /* 0x000000485a457210 */ /* 0x000fe20007f1e0ff */
[----:B-1----:R-:W-:-:S03]  /*5ac0*/  IMAD.WIDE.U32 R76, R70, 0x60, R76 ;  /* 0x00000060464c7825 */ /* 0x002fc600078e004c */
[----:B------:R-:W-:Y:S01]  /*5ad0*/  IADD3.X R72, R34, R73, R75, P0, !PT ;  /* 0x0000004922487210 */ /* 0x000fe200007fe44b */
[----:B------:R-:W-:Y:S01]  /*5ae0*/  IMAD R71, R71, 0x60, RZ ;  /* 0x0000006047477824 */ /* 0x000fe200078e02ff */
[----:B------:R-:W-:-:S04]  /*5af0*/  IADD3 R70, P0, R84, R76, RZ ;  /* 0x0000004c54467210 */ /* 0x000fc80007f1e0ff */
[----:B------:R-:W-:Y:S02]  /*5b00*/  IADD3.X R77, R101, R77, R71, P0, !PT ;  /* 0x0000004d654d7210 */ /* 0x000fe400007fe447 */
[----:B------:R-:W-:-:S04]  /*5b10*/  LEA R68, P0, R69, UR4, 0x1 ;  /* 0x0000000445447c11 */ /* 0x000fc8000f8008ff */
[----:B------:R-:W-:Y:S02]  /*5b20*/  LEA.HI.X R69, R69, UR5, R72, 0x1, P0 ;  /* 0x0000000545457c11 */ /* 0x000fe400080f0c48 */
[----:B------:R-:W-:-:S04]  /*5b30*/  LEA R72, P0, R70, UR6, 0x1 ;  /* 0x0000000646487c11 */ /* 0x000fc8000f8008ff */
[----:B------:R-:W-:Y:S02]  /*5b40*/  LEA.HI.X R73, R70, UR7, R77, 0x1, P0 ;  /* 0x0000000746497c11 */ /* 0x000fe400080f0c4d */
[----:B------:R-:W5:Y:S04]  /*5b50*/  LDG.E.128 R68, desc[UR42][R68.64] ;  /* 0x0000002a44447981 */ /* 0x000f68000c1e1d00 */
[----:B------:R-:W5:Y:S03]  /*5b60*/  LDG.E.128 R72, desc[UR42][R72.64] ;  /* 0x0000002a48487981 */ /* 0x000f66000c1e1d00 */
.L_x_1551:
[----:B------:R-:W-:Y:S05]  /*5b70*/  BSYNC B1 ;  /* 0x0000000000017941 */ /* 0x000fea0003800000 */
.L_x_1550:
[----:B-----5:R-:W-:Y:S01]  /*5b80*/  IMAD.MOV.U32 R77, RZ, RZ, R71 ;  /* 0x000000ffff4d7224 */ /* 0x020fe200078e0047 */
[----:B------:R-:W-:Y:S01]  /*5b90*/  MOV R76, R70 ;  /* 0x00000046004c7202 */ /* 0x000fe20000000f00 */
[----:B------:R-:W-:Y:S01]  /*5ba0*/  IMAD.MOV.U32 R78, RZ, RZ, R68 ;  /* 0x000000ffff4e7224 */ /* 0x000fe200078e0044 */
[----:B------:R-:W-:Y:S01]  /*5bb0*/  UISETP.NE.AND UP0, UPT, UR45, 0x3, UPT ;  /* 0x000000032d00788c */ /* 0x000fe2000bf05270 */
[----:B------:R-:W-:Y:S01]  /*5bc0*/  IMAD.MOV.U32 R79, RZ, RZ, R69 ;  /* 0x000000ffff4f7224 */ /* 0x000fe200078e0045 */
[----:B------:R-:W-:Y:S01]  /*5bd0*/  PRMT R133, R76, 0x7610, R133 ;  /* 0x000076104c857816 */ /* 0x000fe20000000085 */
[----:B------:R-:W-:Y:S01]  /*5be0*/  IMAD.MOV.U32 R76, RZ, RZ, R74 ;  /* 0x000000ffff4c7224 */ /* 0x000fe200078e004a */
[----:B------:R-:W-:Y:S01]  /*5bf0*/  PRMT R132, R78, 0x5410, R77 ;  /* 0x000054104e847816 */ /* 0x000fe2000000004d */
[----:B------:R-:W-:Y:S01]  /*5c00*/  IMAD.MOV.U32 R77, RZ, RZ, R75 ;  /* 0x000000ffff4d7224 */ /* 0x000fe200078e004b */
[----:B------:R-:W-:Y:S01]  /*5c10*/  PRMT R131, R131, 0x5410, R79 ;  /* 0x0000541083837816 */ /* 0x000fe2000000004f */
[----:B------:R-:W-:Y:S01]  /*5c20*/  IMAD.MOV.U32 R78, RZ, RZ, R72 ;  /* 0x000000ffff4e7224 */ /* 0x000fe200078e0048 */
[----:B------:R-:W-:Y:S01]  /*5c30*/  PLOP3.LUT P0, PT, PT, PT, UP0, 0x80, 0x0 ;  /* 0x000000000000781c */ /* 0x000fe20003f0f008 */
[----:B------:R-:W-:Y:S01]  /*5c40*/  IMAD.MOV.U32 R79, RZ, RZ, R73 ;  /* 0x000000ffff4f7224 */ /* 0x000fe200078e0049 */
[----:B------:R-:W-:Y:S01]  /*5c50*/  PRMT R131, R76, 0x7610, R131 ;  /* 0x000076104c837816 */ /* 0x000fe20000000083 */
        /* <DEDUP_REMOVED lines=37> */
[----:B------:R-:W-:Y:S02]  /*5eb0*/  IMAD.MOV.U32 R76, RZ, RZ, R66 ;  /* 0x000000ffff4c7224 */ /* 0x000fe400078e0042 */
        /* <DEDUP_REMOVED lines=8> */
.L_x_1552:
[----:B------:R-:W-:Y:S01]  /*5f40*/  IMAD R107, R184, 0x8, R2 ;  /* 0x00000008b86b7824 */ /* 0x000fe200078e0202 */
[----:B------:R-:W-:Y:S01]  /*5f50*/  SHF.L.U32 R117, R191, 0x1f, RZ ;  /* 0x0000001fbf757819 */ /* 0x000fe200000006ff */
[----:B------:R-:W0:Y:S01]  /*5f60*/  LDC R128, c[0x0][0x2f4] ;  /* 0x0000bd00ff807b82 */ /* 0x000e220000000800 */
[----:B------:R-:W-:Y:S01]  /*5f70*/  IMAD.MOV.U32 R119, RZ, RZ, R120 ;  /* 0x000000ffff777224 */ /* 0x000fe200078e0078 */
[----:B------:R-:W-:Y:S01]  /*5f80*/  BSSY B1, `(.L_x_1553) ;  /* 0x0000005000017945 */ /* 0x000fe20003800000 */
[----:B------:R-:W1:Y:S05]  /*5f90*/  SYNCS.PHASECHK.TRANS64.TRYWAIT P4, [R107+URZ+0x28890], R117 ;  /* 0x028890756b0075a7 */ /* 0x000e6a000808017f */
[----:B------:R-:W2:Y:S01]  /*5fa0*/  LDC.64 R120, c[0x0][0x300] ;  /* 0x0000c000ff787b82 */ /* 0x000ea20000000a00 */
[----:B0-----:R-:W-:Y:S01]  /*5fb0*/  IMAD.IADD R129, R128, 0x1, -R110 ;  /* 0x0000000180817824 */ /* 0x001fe200078e0a6e */
[----:B-1----:R-:W-:Y:S06]  /*5fc0*/  @!P4 BRA `(.L_x_1554) ;  /* 0x0000020800b0c947 */ /* 0x002fec0003800000 */
.L_x_1938:
[----:B------:R-:W-:Y:S05]  /*5fd0*/  BSYNC B1 ;  /* 0x0000000000017941 */ /* 0x000fea0003800000 */
.L_x_1553:
[----:B------:R-:W-:Y:S01]  /*5fe0*/  ISETP.GE.OR P4, PT, R23, R113, P2 ;  /* 0x000000711700720c */ /* 0x000fe20001786670 */
[----:B------:R-:W-:-:S12]  /*5ff0*/  BSSY B1, `(.L_x_1555) ;  /* 0x0000082000017945 */ /* 0x000fd80003800000 */
[----:B------:R-:W-:Y:S05]  /*6000*/  @P4 BRA `(.L_x_1556) ;  /* 0x0000000800004947 */ /* 0x000fea0003800000 */
[----:B------:R-:W3:Y:S01]  /*6010*/  LDL R76, [R1+0x10] ;  /* 0x00001000014c7983 */ /* 0x000ee20000100800 */
[----:B------:R-:W-:Y:S01]  /*6020*/  SHF.L.U32 R79, R23, 0x6, RZ ;  /* 0x00000006174f7819 */ /* 0x000fe200000006ff */
[----:B------:R-:W-:Y:S01]  /*6030*/  BSSY B2, `(.L_x_1557) ;  /* 0x000006c000027945 */ /* 0x000fe20003800000 */
        /* <DEDUP_REMOVED lines=8> */
[----:B------:R-:W-:-:S03]  /*60c0*/  LOP3.LUT R76, R139, 0x38, RZ, 0xc0, !PT ;  /* 0x000000388b4c7812 */ /* 0x000fc600078ec0ff */
[----:B------:R-:W-:Y:S01]  /*60d0*/  IMAD.SHL.U32 R78, R77, 0x400, RZ ;  /* 0x000004004d4e7824 */ /* 0x000fe200078e00ff */
[----:B------:R-:W-:-:S04]  /*60e0*/  LOP3.LUT R77, R76, 0x1c0, R79, 0xf8, !PT ;  /* 0x000001c04c4d7812 */ /* 0x000fc800078ef84f */
[----:B------:R-:W-:Y:S02]  /*60f0*/  LOP3.LUT R78, R78, 0x7fffe000, RZ, 0xc0, !PT ;  /* 0x7fffe0004e4e7812 */ /* 0x000fe400078ec0ff */
[----:B------:R-:W-:-:S04]  /*6100*/  LOP3.LUT R77, R77, R202, RZ, 0x3c, !PT ;  /* 0x000000ca4d4d7212 */ /* 0x000fc800078e3cff */
[----:B------:R-:W-:Y:S01]  /*6110*/  IADD3 R79, R77, R78, R203 ;  /* 0x0000004e4d4f7210 */ /* 0x000fe20007ffe0cb */
[----:B------:R-:W-:-:S04]  /*6120*/  IMAD R77, R184, 0x4000, R109 ;  /* 0x00004000b84d7824 */ /* 0x000fc800078e026d */
[----:B------:R-:W-:Y:S02]  /*6130*/  IMAD R79, R184, 0x4000, R79 ;  /* 0x00004000b84f7824 */ /* 0x000fe400078e024f */
[--C-:B------:R-:W-:Y:S02]  /*6140*/  IMAD R77, R77, 0x2, R2.reuse ;  /* 0x000000024d4d7824 */ /* 0x100fe400078e0202 */
[----:B------:R-:W-:-:S04]  /*6150*/  IMAD R80, R79, 0x2, R2 ;  /* 0x000000024f507824 */ /* 0x000fc800078e0202 */
[----:B------:R-:W1:Y:S04]  /*6160*/  LDS.128 R76, [R77+0x18400] ;  /* 0x018400004d4c7984 */ /* 0x000e680000000c00 */
[----:B------:R-:W3:Y:S01]  /*6170*/  LDS.128 R80, [R80+0x18400] ;  /* 0x0184000050507984 */ /* 0x000ee20000000c00 */
[----:B------:R-:W-:Y:S05]  /*6180*/  @P3 BRA `(.L_x_1558) ;  /* 0x0000000400583947 */ /* 0x000fea0003800000 */
[----:B---3--:R-:W-:Y:S01]  /*6190*/  IMAD.MOV.U32 R141, RZ, RZ, R81 ;  /* 0x000000ffff8d7224 */ /* 0x008fe200078e0051 */
[----:B------:R-:W-:Y:S01]  /*61a0*/  SHF.R.U32.HI R144, RZ, 0x10, R49 ;  /* 0x00000010ff907819 */ /* 0x000fe20000011631 */
[----:B-1----:R-:W-:Y:S01]  /*61b0*/  IMAD.MOV.U32 R81, RZ, RZ, R77 ;  /* 0x000000ffff517224 */ /* 0x002fe200078e004d */
[----:B------:R-:W-:Y:S01]  /*61c0*/  SHF.R.U64 R48, R48, 0x10, R49 ;  /* 0x0000001030307819 */ /* 0x000fe20000001231 */
[----:B------:R-:W-:Y:S01]  /*61d0*/  HADD2.F32 R143, -RZ, R143.H0_H0 ;  /* 0x2000008fff8f7230 */ /* 0x000fe20000004100 */
[----:B------:R-:W-:Y:S01]  /*61e0*/  SHF.R.U64 R44, R44, 0x10, R45 ;  /* 0x000000102c2c7819 */ /* 0x000fe2000000122d */
[----:B------:R-:W-:Y:S01]  /*61f0*/  HADD2.F32 R138, -RZ, R141.H0_H0 ;  /* 0x2000008dff8a7230 */ /* 0x000fe20000004100 */
[----:B------:R-:W-:Y:S01]  /*6200*/  SHF.R.U64 R50, R50, 0x10, R51 ;  /* 0x0000001032327819 */ /* 0x000fe20000001233 */
[----:B------:R-:W-:Y:S02]  /*6210*/  HADD2.F32 R140, -RZ, R81.H0_H0 ;  /* 0x20000051ff8c7230 */ /* 0x000fe40000004100 */
[----:B------:R-:W-:-:S02]  /*6220*/  HADD2.F32 R77, -RZ, R142.H0_H0 ;  /* 0x2000008eff4d7230 */ /* 0x000fc40000004100 */
[-C--:B------:R-:W-:Y:S01]  /*6230*/  FMUL.FTZ R145, R138, R143.reuse ;  /* 0x0000008f8a917220 */ /* 0x080fe20000410000 */
[----:B------:R-:W-:Y:S02]  /*6240*/  HADD2.F32 R144, -RZ, R144.H0_H0 ;  /* 0x20000090ff907230 */ /* 0x000fe40000004100 */
[C---:B------:R-:W-:Y:S01]  /*6250*/  FMUL.FTZ R143, R140.reuse, R143 ;  /* 0x0000008f8c8f7220 */ /* 0x040fe20000410000 */
[----:B------:R-:W-:Y:S01]  /*6260*/  SHF.R.U32.HI R142, RZ, 0x10, R45 ;  /* 0x00000010ff8e7819 */ /* 0x000fe2000001162d */
[-C--:B------:R-:W-:Y:S01]  /*6270*/  FFMA.FTZ R140, R140, R77.reuse, -R145 ;  /* 0x0000004d8c8c7223 */ /* 0x080fe20000010891 */
[----:B------:R-:W-:Y:S02]  /*6280*/  HADD2.F32 R81, -RZ, R81.H1_H1 ;  /* 0x30000051ff517230 */ /* 0x000fe40000004100 */
[----:B------:R-:W-:Y:S01]  /*6290*/  FFMA.FTZ R138, R138, R77, R143 ;  /* 0x0000004d8a8a7223 */ /* 0x000fe2000001008f */
[----:B------:R-:W-:Y:S01]  /*62a0*/  HADD2.F32 R77, -RZ, R141.H1_H1 ;  /* 0x3000008dff4d7230 */ /* 0x000fe20000004100 */
[----:B------:R-:W-:Y:S01]  /*62b0*/  SHF.R.U32.HI R143, RZ, 0x10, R51 ;  /* 0x00000010ff8f7819 */ /* 0x000fe20000011633 */
[----:B------:R-:W-:Y:S01]  /*62c0*/  HADD2.F32 R142, -RZ, R142.H0_H0 ;  /* 0x2000008eff8e7230 */ /* 0x000fe20000004100 */
[----:B------:R-:W-:Y:S01]  /*62d0*/  SHF.R.U32.HI R145, RZ, 0x10, R47 ;  /* 0x00000010ff917819 */ /* 0x000fe2000001162f */
[----:B------:R-:W-:-:S02]  /*62e0*/  IMAD.MOV.U32 R141, RZ, RZ, R79 ;  /* 0x000000ffff8d7224 */ /* 0x000fc400078e004f */
[-C--:B------:R-:W-:Y:S01]  /*62f0*/  FMUL.FTZ R146, R77, R144.reuse ;  /* 0x000000904d927220 */ /* 0x080fe20000410000 */
[C---:B------:R-:W-:Y:S01]  /*6300*/  FMUL.FTZ R144, R81.reuse, R144 ;  /* 0x0000009051907220 */ /* 0x040fe20000410000 */
[----:B------:R-:W-:Y:S02]  /*6310*/  HADD2.F32 R143, -RZ, R143.H0_H0 ;  /* 0x2000008fff8f7230 */ /* 0x000fe40000004100 */
[-C--:B------:R-:W-:Y:S01]  /*6320*/  FFMA.FTZ R81, R81, R142.reuse, -R146 ;  /* 0x0000008e51517223 */ /* 0x080fe20000010892 */
[----:B------:R-:W-:Y:S01]  /*6330*/  FFMA.FTZ R77, R77, R142, R144 ;  /* 0x0000008e4d4d7223 */ /* 0x000fe20000010090 */
[----:B------:R-:W-:Y:S02]  /*6340*/  IMAD.MOV.U32 R142, RZ, RZ, R83 ;  /* 0x000000ffff8e7224 */ /* 0x000fe400078e0053 */
[----:B------:R-:W-:Y:S01]  /*6350*/  HADD2.F32 R146, -RZ, R148.H1_H1 ;  /* 0x30000094ff927230 */ /* 0x000fe20000004100 */
[----:B------:R-:W-:Y:S01]  /*6360*/  F2FP.F16.F32.PACK_AB R81, R81, R140 ;  /* 0x0000008c5151723e */ /* 0x000fe200000000ff */
[----:B------:R-:W-:Y:S01]  /*6370*/  HADD2.F32 R79, -RZ, R141.H0_H0 ;  /* 0x2000008dff4f7230 */ /* 0x000fe20000004100 */
[----:B------:R-:W-:Y:S01]  /*6380*/  F2FP.F16.F32.PACK_AB R138, R77, R138 ;  /* 0x0000008a4d8a723e */ /* 0x000fe200000000ff */
[----:B------:R-:W-:-:S02]  /*6390*/  HADD2.F32 R83, -RZ, R142.H0_H0 ;  /* 0x2000008eff537230 */ /* 0x000fc40000004100 */
[----:B------:R-:W-:Y:S02]  /*63a0*/  HADD2.F32 R144, -RZ, R148.H0_H0 ;  /* 0x20000094ff907230 */ /* 0x000fe40000004100 */
[----:B------:R-:W-:Y:S02]  /*63b0*/  HADD2.F32 R142, -RZ, R142.H1_H1 ;  /* 0x3000008eff8e7230 */ /* 0x000fe40000004100 */
[-C--:B------:R-:W-:Y:S01]  /*63c0*/  FMUL.FTZ R148, R83, R146.reuse ;  /* 0x0000009253947220 */ /* 0x080fe20000410000 */
[C---:B------:R-:W-:Y:S01]  /*63d0*/  FMUL.FTZ R146, R79.reuse, R146 ;  /* 0x000000924f927220 */ /* 0x040fe20000410000 */
[----:B------:R-:W-:Y:S02]  /*63e0*/  HADD2.F32 R150, -RZ, R150.H0_H0 ;  /* 0x20000096ff967230 */ /* 0x000fe40000004100 */
[-C--:B------:R-:W-:Y:S01]  /*63f0*/  FFMA.FTZ R79, R79, R144.reuse, -R148 ;  /* 0x000000904f4f7223 */ /* 0x080fe20000010894 */
[----:B------:R-:W-:Y:S01]  /*6400*/  FFMA.FTZ R83, R83, R144, R146 ;  /* 0x0000009053537223 */ /* 0x000fe20000010092 */
[----:B------:R-:W-:-:S02]  /*6410*/  HADD2.F32 R144, -RZ, R141.H1_H1 ;  /* 0x3000008dff907230 */ /* 0x000fc40000004100 */
[----:B------:R-:W-:Y:S02]  /*6420*/  HADD2.F32 R141, -RZ, R145.H0_H0 ;  /* 0x20000091ff8d7230 */ /* 0x000fe40000004100 */
[-C--:B------:R-:W-:Y:S01]  /*6430*/  FMUL.FTZ R145, R142, R143.reuse ;  /* 0x0000008f8e917220 */ /* 0x080fe20000410000 */
        /* <DEDUP_REMOVED lines=9> */
[----:B------:R-:W-:Y:S01]  /*64d0*/  SHF.R.U64 R143, R46, 0x10, R47 ;  /* 0x000000102e8f7819 */ /* 0x000fe2000000122f */
[----:B------:R-:W-:Y:S02]  /*64e0*/  HADD2.F32 R44, -RZ, R44.H0_H0 ;  /* 0x2000002cff2c7230 */ /* 0x000fe40000004100 */
[C---:B------:R-:W-:Y:S01]  /*64f0*/  FMUL.FTZ R150, R141.reuse, R150 ;  /* 0x000000968d967220 */ /* 0x040fe20000410000 */
[--C-:B------:R-:W-:Y:S02]  /*6500*/  HADD2.F32 R51, -RZ, R149.reuse.H1_H1 ;  /* 0x30000095ff337230 */ /* 0x100fe40000004100 */
[-C--:B------:R-:W-:Y:S01]  /*6510*/  FFMA.FTZ R148, R141, R146.reuse, -R148 ;  /* 0x000000928d947223 */ /* 0x080fe20000010894 */
[----:B------:R-:W-:Y:S02]  /*6520*/  HADD2.F32 R149, -RZ, R149.H0_H0 ;  /* 0x20000095ff957230 */ /* 0x000fe40000004100 */
[----:B------:R-:W-:Y:S01]  /*6530*/  FFMA.FTZ R150, R49, R146, R150 ;  /* 0x0000009231967223 */ /* 0x000fe20000010096 */
[----:B------:R-:W-:-:S02]  /*6540*/  HADD2.F32 R49, -RZ, R76.H1_H1 ;  /* 0x3000004cff317230 */ /* 0x000fc40000004100 */
[-C--:B------:R-:W-:Y:S01]  /*6550*/  FMUL.FTZ R76, R45, R48.reuse ;  /* 0x000000302d4c7220 */ /* 0x080fe20000410000 */
[----:B------:R-:W-:Y:S01]  /*6560*/  HADD2.F32 R47, -RZ, R50.H0_H0 ;  /* 0x20000032ff2f7230 */ /* 0x000fe20000004100 */
[----:B------:R-:W-:Y:S01]  /*6570*/  F2FP.F16.F32.PACK_AB R79, R144, R79 ;  /* 0x0000004f904f723e */ /* 0x000fe200000000ff */
[----:B------:R-:W-:Y:S02]  /*6580*/  HADD2.F32 R143, -RZ, R143.H0_H0 ;  /* 0x2000008fff8f7230 */ /* 0x000fe40000004100 */
[C---:B------:R-:W-:Y:S01]  /*6590*/  FMUL.FTZ R48, R49.reuse, R48 ;  /* 0x0000003031307220 */ /* 0x040fe20000410000 */
[-C--:B------:R-:W-:Y:S01]  /*65a0*/  FFMA.FTZ R49, R49, R44.reuse, -R76 ;  /* 0x0000002c31317223 */ /* 0x080fe2000001084c */
[----:B------:R-:W-:Y:S01]  /*65b0*/  IMAD.MOV.U32 R77, RZ, RZ, R81 ;  /* 0x000000ffff4d7224 */ /* 0x000fe200078e0051 */
[----:B------:R-:W-:Y:S01]  /*65c0*/  F2FP.F16.F32.PACK_AB R83, R142, R83 ;  /* 0x000000538e53723e */ /* 0x000fe200000000ff */
[----:B------:R-:W-:Y:S01]  /*65d0*/  FFMA.FTZ R45, R45, R44, R48 ;  /* 0x0000002c2d2d7223 */ /* 0x000fe20000010030 */
[----:B------:R-:W-:Y:S01]  /*65e0*/  HADD2.F32 R44, -RZ, R82.H0_H0 ;  /* 0x20000052ff2c7230 */ /* 0x000fe20000004100 */
[----:B------:R-:W-:Y:S01]  /*65f0*/  F2FP.F16.F32.PACK_AB R76, R49, R148 ;  /* 0x00000094314c723e */ /* 0x000fe200000000ff */
[----:B------:R-:W-:-:S02]  /*6600*/  HADD2.F32 R48, -RZ, R78.H0_H0 ;  /* 0x2000004eff307230 */ /* 0x000fc40000004100 */
[----:B------:R-:W-:Y:S02]  /*6610*/  HADD2.F32 R82, -RZ, R82.H1_H1 ;  /* 0x30000052ff527230 */ /* 0x000fe40000004100 */
[-C--:B------:R-:W-:Y:S01]  /*6620*/  FMUL.FTZ R141, R44, R51.reuse ;  /* 0x000000332c8d7220 */ /* 0x080fe20000410000 */
[----:B------:R-:W-:Y:S01]  /*6630*/  F2FP.F16.F32.PACK_AB R80, R45, R150 ;  /* 0x000000962d50723e */ /* 0x000fe200000000ff */
[----:B------:R-:W-:Y:S01]  /*6640*/  FMUL.FTZ R51, R48, R51 ;  /* 0x0000003330337220 */ /* 0x000fe20000410000 */
[----:B------:R-:W-:Y:S02]  /*6650*/  IMAD.MOV.U32 R81, RZ, RZ, R138 ;  /* 0x000000ffff517224 */ /* 0x000fe400078e008a */
[----:B------:R-:W-:Y:S01]  /*6660*/  FMUL.FTZ R145, R82, R47 ;  /* 0x0000002f52917220 */ /* 0x000fe20000410000 */
[-C--:B------:R-:W-:Y:S01]  /*6670*/  FFMA.FTZ R141, R48, R149.reuse, -R141 ;  /* 0x00000095308d7223 */ /* 0x080fe2000001088d */
[----:B------:R-:W-:Y:S01]  /*6680*/  FFMA.FTZ R51, R44, R149, R51 ;  /* 0x000000952c337223 */ /* 0x000fe20000010033 */
[----:B------:R-:W-:-:S05]  /*6690*/  HADD2.F32 R44, -RZ, R78.H1_H1 ;  /* 0x3000004eff2c7230 */ /* 0x000fca0000004100 */
[C---:B------:R-:W-:Y:S01]  /*66a0*/  FMUL.FTZ R47, R44.reuse, R47 ;  /* 0x0000002f2c2f7220 */ /* 0x040fe20000410000 */
[----:B------:R-:W-:-:S03]  /*66b0*/  FFMA.FTZ R44, R44, R143, -R145 ;  /* 0x0000008f2c2c7223 */ /* 0x000fc60000010891 */
[----:B------:R-:W-:Y:S02]  /*66c0*/  FFMA.FTZ R82, R82, R143, R47 ;  /* 0x0000008f52527223 */ /* 0x000fe4000001002f */
[----:B------:R-:W-:-:S03]  /*66d0*/  F2FP.F16.F32.PACK_AB R78, R44, R141 ;  /* 0x0000008d2c4e723e */ /* 0x000fc600000000ff */
[----:B------:R-:W-:-:S07]  /*66e0*/  F2FP.F16.F32.PACK_AB R82, R82, R51 ;  /* 0x000000335252723e */ /* 0x000fce00000000ff */
.L_x_1558:
[----:B------:R-:W-:Y:S05]  /*66f0*/  BSYNC B2 ;  /* 0x0000000000027941 */ /* 0x000fea0003800000 */
.L_x_1557:
[-C--:B--2---:R-:W-:Y:S01]  /*6700*/  IMAD R46, R216, R120.reuse, RZ ;  /* 0x00000078d82e7224 */ /* 0x084fe200078e02ff */
[----:B------:R-:W-:Y:S01]  /*6710*/  ULDC.64 UR4, c[0x0][0x2e8] ;  /* 0x0000ba0000047ab9 */ /* 0x000fe20000000a00 */
[----:B------:R-:W-:-:S04]  /*6720*/  IMAD.WIDE.U32 R44, R23, R120, R118 ;  /* 0x00000078172c7225 */ /* 0x000fc800078e0076 */
        /* <DEDUP_REMOVED lines=11> */
[----:B-1----:R1:W-:Y:S01]  /*67e0*/  STG.E.128 desc[UR42][R44.64], R76 ;  /* 0x0000004c2c007986 */ /* 0x0023e2000c101d2a */
[----:B------:R-:W-:-:S05]  /*67f0*/  @!P4 LEA.HI.X R47, R139, UR5, R48, 0x1, P5 ;  /* 0x000000058b2fcc11 */ /* 0x000fca000a8f0c30 */
[----:B---3--:R1:W-:Y:S04]  /*6800*/  @!P4 STG.E.128 desc[UR42][R46.64], R80 ;  /* 0x000000502e00c986 */ /* 0x0083e8000c101d2a */
.L_x_1556:
[----:B------:R-:W-:Y:S05]  /*6810*/  BSYNC B1 ;  /* 0x0000000000017941 */ /* 0x000fea0003800000 */
.L_x_1555:
[----:B------:R-:W-:Y:S01]  /*6820*/  ISETP.GE.OR P4, PT, R212, R113, P2 ;  /* 0x00000071d400720c */ /* 0x000fe20001786670 */
[----:B------:R-:W-:-:S12]  /*6830*/  BSSY B1, `(.L_x_1559) ;  /* 0x0000081000017945 */ /* 0x000fd80003800000 */
[----:B------:R-:W-:Y:S05]  /*6840*/  @P4 BRA `(.L_x_1560) ;  /* 0x0000000400fc4947 */ /* 0x000fea0003800000 */
[----:B-1----:R-:W3:Y:S01]  /*6850*/  LDL R44, [R1+0x10] ;  /* 0x00001000012c7983 */ /* 0x002ee20000100800 */
[----:B------:R-:W-:Y:S01]  /*6860*/  SHF.R.U32.HI R46, RZ, 0x3, R198 ;  /* 0x00000003ff2e7819 */ /* 0x000fe200000116c6 */
[----:B--2---:R-:W-:Y:S01]  /*6870*/  IMAD.WIDE.U32 R76, R212, R120, R118 ;  /* 0x00000078d44c7225 */ /* 0x004fe200078e0076 */
[----:B------:R-:W-:Y:S02]  /*6880*/  BSSY B2, `(.L_x_1561) ;  /* 0x0000070000027945 */ /* 0x000fe40003800000 */
[----:B------:R-:W-:Y:S02]  /*6890*/  IADD3 R78, P4, P5, R96, R76, R38 ;  /* 0x0000004c604e7210 */ /* 0x000fe40007d9e026 */
        /* <DEDUP_REMOVED lines=12> */
[----:B------:R-:W-:-:S03]  /*6960*/  LOP3.LUT R44, R198, 0x38, R83, 0xf8, !PT ;  /* 0x00000038c62c7812 */ /* 0x000fc600078ef853 */
[----:B------:R-:W-:Y:S01]  /*6970*/  IMAD.SHL.U32 R45, R45, 0x400, RZ ;  /* 0x000004002d2d7824 */ /* 0x000fe200078e00ff */
[----:B------:R-:W-:-:S04]  /*6980*/  LOP3.LUT R44, R44, R46, RZ, 0x3c, !PT ;  /* 0x0000002e2c2c7212 */ /* 0x000fc800078e3cff */
[----:B------:R-:W-:-:S04]  /*6990*/  LOP3.LUT R45, R45, 0x7fffe000, RZ, 0xc0, !PT ;  /* 0x7fffe0002d2d7812 */ /* 0x000fc800078ec0ff */
[----:B------:R-:W-:Y:S01]  /*69a0*/  IADD3 R47, R44, R45, R201 ;  /* 0x0000002d2c2f7210 */ /* 0x000fe20007ffe0c9 */
[----:B------:R-:W-:-:S04]  /*69b0*/  IMAD R45, R184, 0x4000, R108 ;  /* 0x00004000b82d7824 */ /* 0x000fc800078e026c */
[----:B------:R-:W-:Y:S02]  /*69c0*/  IMAD R47, R184, 0x4000, R47 ;  /* 0x00004000b82f7824 */ /* 0x000fe400078e022f */
[--C-:B------:R-:W-:Y:S02]  /*69d0*/  IMAD R45, R45, 0x2, R2.reuse ;  /* 0x000000022d2d7824 */ /* 0x100fe400078e0202 */
[----:B------:R-:W-:-:S04]  /*69e0*/  IMAD R48, R47, 0x2, R2 ;  /* 0x000000022f307824 */ /* 0x000fc800078e0202 */
[----:B------:R-:W1:Y:S04]  /*69f0*/  LDS.128 R44, [R45+0x18400] ;  /* 0x018400002d2c7984 */ /* 0x000e680000000c00 */
[----:B------:R-:W2:Y:S01]  /*6a00*/  LDS.128 R48, [R48+0x18400] ;  /* 0x0184000030307984 */ /* 0x000ea20000000c00 */
[----:B------:R-:W-:Y:S05]  /*6a10*/  @P3 BRA `(.L_x_1562) ;  /* 0x0000000400583947 */ /* 0x000fea0003800000 */
[--C-:B------:R-:W-:Y:S01]  /*6a20*/  SHF.R.U64 R52, R52, 0x10, R53.reuse ;  /* 0x0000001034347819 */ /* 0x100fe20000001235 */
[----:B------:R-:W-:Y:S01]  /*6a30*/  HADD2.F32 R154, -RZ, R154.H0_H0 ;  /* 0x2000009aff9a7230 */ /* 0x000fe20000004100 */
[----:B------:R-:W-:Y:S01]  /*6a40*/  SHF.R.U32.HI R80, RZ, 0x10, R53 ;  /* 0x00000010ff507819 */ /* 0x000fe20000011635 */
[----:B------:R-:W-:Y:S01]  /*6a50*/  HADD2.F32 R138, -RZ, R152.H0_H0 ;  /* 0x20000098ff8a7230 */ /* 0x000fe20000004100 */
[--C-:B------:R-:W-:Y:S01]  /*6a60*/  SHF.R.U64 R53, R56, 0x10, R57.reuse ;  /* 0x0000001038357819 */ /* 0x100fe20000001239 */
[----:B------:R-:W-:Y:S01]  /*6a70*/  HADD2.F32 R151, -RZ, R151.H1_H1 ;  /* 0x30000097ff977230 */ /* 0x000fe20000004100 */
[----:B------:R-:W-:Y:S01]  /*6a80*/  SHF.R.U32.HI R56, RZ, 0x10, R57 ;  /* 0x00000010ff387819 */ /* 0x000fe20000011639 */
[----:B------:R-:W-:Y:S01]  /*6a90*/  HADD2.F32 R52, -RZ, R52.H0_H0 ;  /* 0x20000034ff347230 */ /* 0x000fe20000004100 */
[--C-:B------:R-:W-:Y:S01]  /*6aa0*/  SHF.R.U64 R54, R54, 0x10, R55.reuse ;  /* 0x0000001036367819 */ /* 0x100fe20000001237 */
[----:B------:R-:W-:Y:S01]  /*6ab0*/  HADD2.F32 R152, -RZ, R152.H1_H1 ;  /* 0x30000098ff987230 */ /* 0x000fe20000004100 */
[----:B------:R-:W-:Y:S01]  /*6ac0*/  SHF.R.U32.HI R57, RZ, 0x10, R55 ;  /* 0x00000010ff397819 */ /* 0x000fe20000011637 */
[----:B------:R-:W-:Y:S01]  /*6ad0*/  HADD2.F32 R139, -RZ, R56.H0_H0 ;  /* 0x20000038ff8b7230 */ /* 0x000fe20000004100 */
[--C-:B------:R-:W-:Y:S01]  /*6ae0*/  SHF.R.U64 R55, R58, 0x10, R59.reuse ;  /* 0x000000103a377819 */ /* 0x100fe2000000123b */
[----:B------:R-:W-:Y:S01]  /*6af0*/  HADD2.F32 R54, -RZ, R54.H0_H0 ;  /* 0x20000036ff367230 */ /* 0x000fe20000004100 */
[----:B------:R-:W-:Y:S01]  /*6b00*/  SHF.R.U32.HI R58, RZ, 0x10, R59 ;  /* 0x00000010ff3a7819 */ /* 0x000fe2000001163b */
[----:B--2---:R-:W-:-:S02]  /*6b10*/  IMAD.MOV.U32 R59, RZ, RZ, R49 ;  /* 0x000000ffff3b7224 */ /* 0x004fc400078e0031 */
[----:B-1----:R-:W-:Y:S02]  /*6b20*/  IMAD.MOV.U32 R49, RZ, RZ, R47 ;  /* 0x000000ffff317224 */ /* 0x002fe400078e002f */
[----:B------:R-:W-:Y:S02]  /*6b30*/  HADD2.F32 R47, -RZ, R45.H0_H0 ;  /* 0x2000002dff2f7230 */ /* 0x000fe40000004100 */
[--C-:B------:R-:W-:Y:S02]  /*6b40*/  HADD2.F32 R82, -RZ, R59.reuse.H0_H0 ;  /* 0x2000003bff527230 */ /* 0x100fe40000004100 */
[----:B------:R-:W-:Y:S02]  /*6b50*/  HADD2.F32 R59, -RZ, R59.H1_H1 ;  /* 0x3000003bff3b7230 */ /* 0x000fe40000004100 */
[-C--:B------:R-:W-:Y:S01]  /*6b60*/  FMUL.FTZ R141, R47, R154.reuse ;  /* 0x0000009a2f8d7220 */ /* 0x080fe20000410000 */
[----:B------:R-:W-:-:S03]  /*6b70*/  FMUL.FTZ R140, R82, R154 ;  /* 0x0000009a528c7220 */ /* 0x000fc60000410000 */
[-C--:B------:R-:W-:Y:S01]  /*6b80*/  FFMA.FTZ R56, R82, R138.reuse, R141 ;  /* 0x0000008a52387223 */ /* 0x080fe2000001008d */
[----:B------:R-:W-:Y:S02]  /*6b90*/  HADD2.F32 R82, -RZ, R45.H1_H1 ;  /* 0x3000002dff527230 */ /* 0x000fe40000004100 */
[----:B------:R-:W-:Y:S01]  /*6ba0*/  FFMA.FTZ R47, R47, R138, -R140 ;  /* 0x0000008a2f2f7223 */ /* 0x000fe2000001088c */
[----:B------:R-:W-:Y:S02]  /*6bb0*/  HADD2.F32 R138, -RZ, R80.H0_H0 ;  /* 0x20000050ff8a7230 */ /* 0x000fe40000004100 */
[-C--:B------:R-:W-:Y:S01]  /*6bc0*/  FMUL.FTZ R141, R59, R139.reuse ;  /* 0x0000008b3b8d7220 */ /* 0x080fe20000410000 */
[----:B------:R-:W-:Y:S02]  /*6bd0*/  IMAD.MOV.U32 R80, RZ, RZ, R51 ;  /* 0x000000ffff507224 */ /* 0x000fe400078e0033 */
[----:B------:R-:W-:Y:S01]  /*6be0*/  FMUL.FTZ R140, R82, R139 ;  /* 0x0000008b528c7220 */ /* 0x000fe20000410000 */
[----:B------:R-:W-:-:S02]  /*6bf0*/  IMAD.MOV.U32 R45, RZ, RZ, R50 ;  /* 0x000000ffff2d7224 */ /* 0x000fc400078e0032 */
[-C--:B------:R-:W-:Y:S01]  /*6c00*/  FFMA.FTZ R50, R82, R138.reuse, -R141 ;  /* 0x0000008a52327223 */ /* 0x080fe2000001088d */
[----:B------:R-:W-:Y:S02]  /*6c10*/  HADD2.F32 R139, -RZ, R153.H0_H0 ;  /* 0x20000099ff8b7230 */ /* 0x000fe40000004100 */
[----:B------:R-:W-:Y:S01]  /*6c20*/  FFMA.FTZ R51, R59, R138, R140 ;  /* 0x0000008a3b337223 */ /* 0x000fe2000001008c */
[--C-:B------:R-:W-:Y:S02]  /*6c30*/  HADD2.F32 R82, -RZ, R80.reuse.H0_H0 ;  /* 0x20000050ff527230 */ /* 0x100fe40000004100 */
[----:B------:R-:W-:Y:S01]  /*6c40*/  HADD2.F32 R59, -RZ, R147.H1_H1 ;  /* 0x30000093ff3b7230 */ /* 0x000fe20000004100 */
[----:B------:R-:W-:Y:S01]  /*6c50*/  F2FP.F16.F32.PACK_AB R47, R50, R47 ;  /* 0x0000002f322f723e */ /* 0x000fe200000000ff */
[----:B------:R-:W-:Y:S02]  /*6c60*/  HADD2.F32 R138, -RZ, R49.H0_H0 ;  /* 0x20000031ff8a7230 */ /* 0x000fe40000004100 */
[----:B------:R-:W-:Y:S01]  /*6c70*/  FMUL.FTZ R143, R82, R139 ;  /* 0x0000008b528f7220 */ /* 0x000fe20000410000 */
[----:B------:R-:W-:-:S02]  /*6c80*/  HADD2.F32 R80, -RZ, R80.H1_H1 ;  /* 0x30000050ff507230 */ /* 0x000fc40000004100 */
[----:B------:R-:W-:Y:S02]  /*6c90*/  HADD2.F32 R141, -RZ, R58.H0_H0 ;  /* 0x2000003aff8d7230 */ /* 0x000fe40000004100 */
[C---:B------:R-:W-:Y:S01]  /*6ca0*/  FMUL.FTZ R145, R138.reuse, R139 ;  /* 0x0000008b8a917220 */ /* 0x040fe20000410000 */
[----:B------:R-:W-:Y:S02]  /*6cb0*/  HADD2.F32 R58, -RZ, R49.H1_H1 ;  /* 0x30000031ff3a7230 */ /* 0x000fe40000004100 */
[----:B------:R-:W-:Y:S01]  /*6cc0*/  FFMA.FTZ R49, R138, R59, -R143 ;  /* 0x0000003b8a317223 */ /* 0x000fe2000001088f */
[----:B------:R-:W-:Y:S02]  /*6cd0*/  HADD2.F32 R139, -RZ, R57.H0_H0 ;  /* 0x20000039ff8b7230 */ /* 0x000fe40000004100 */
[----:B------:R-:W-:Y:S01]  /*6ce0*/  FMUL.FTZ R143, R80, R141 ;  /* 0x0000008d508f7220 */ /* 0x000fe20000410000 */
[----:B------:R-:W-:Y:S01]  /*6cf0*/  FFMA.FTZ R57, R82, R59, R145 ;  /* 0x0000003b52397223 */ /* 0x000fe20000010091 */
[----:B------:R-:W-:Y:S01]  /*6d00*/  FMUL.FTZ R141, R58, R141 ;  /* 0x0000008d3a8d7220 */ /* 0x000fe20000410000 */
[----:B------:R-:W-:-:S02]  /*6d10*/  HADD2.F32 R153, -RZ, R153.H1_H1 ;  /* 0x30000099ff997230 */ /* 0x000fc40000004100 */
[-C--:B------:R-:W-:Y:S01]  /*6d20*/  FFMA.FTZ R58, R58, R139.reuse, -R143 ;  /* 0x0000008b3a3a7223 */ /* 0x080fe2000001088f */
[----:B------:R-:W-:Y:S02]  /*6d30*/  HADD2.F32 R82, -RZ, R48.H0_H0 ;  /* 0x20000030ff527230 */ /* 0x000fe40000004100 */
[----:B------:R-:W-:Y:S01]  /*6d40*/  FFMA.FTZ R80, R80, R139, R141 ;  /* 0x0000008b50507223 */ /* 0x000fe2000001008d */
[----:B------:R-:W-:Y:S02]  /*6d50*/  HADD2.F32 R139, -RZ, R53.H0_H0 ;  /* 0x20000035ff8b7230 */ /* 0x000fe40000004100 */
[----:B------:R-:W-:Y:S01]  /*6d60*/  HADD2.F32 R53, -RZ, R44.H0_H0 ;  /* 0x2000002cff357230 */ /* 0x000fe20000004100 */
[----:B------:R-:W-:Y:S01]  /*6d70*/  F2FP.F16.F32.PACK_AB R58, R58, R49 ;  /* 0x000000313a3a723e */ /* 0x000fe200000000ff */
[----:B------:R-:W-:Y:S01]  /*6d80*/  HADD2.F32 R138, -RZ, R48.H1_H1 ;  /* 0x30000030ff8a7230 */ /* 0x000fe20000004100 */
[----:B------:R-:W-:Y:S01]  /*6d90*/  F2FP.F16.F32.PACK_AB R49, R51, R56 ;  /* 0x000000383331723e */ /* 0x000fe200000000ff */
[----:B------:R-:W-:-:S02]  /*6da0*/  HADD2.F32 R59, -RZ, R44.H1_H1 ;  /* 0x3000002cff3b7230 */ /* 0x000fc40000004100 */
[-C--:B------:R-:W-:Y:S01]  /*6db0*/  FMUL.FTZ R44, R82, R153.reuse ;  /* 0x00000099522c7220 */ /* 0x080fe20000410000 */
[----:B------:R-:W-:Y:S01]  /*6dc0*/  FMUL.FTZ R153, R53, R153 ;  /* 0x0000009935997220 */ /* 0x000fe20000410000 */
[-C--:B------:R-:W-:Y:S01]  /*6dd0*/  FMUL.FTZ R140, R138, R139.reuse ;  /* 0x0000008b8a8c7220 */ /* 0x080fe20000410000 */
[----:B------:R-:W-:Y:S02]  /*6de0*/  HADD2.F32 R147, -RZ, R147.H0_H0 ;  /* 0x20000093ff937230 */ /* 0x000fe40000004100 */
[----:B------:R-:W-:Y:S01]  /*6df0*/  FMUL.FTZ R139, R59, R139 ;  /* 0x0000008b3b8b7220 */ /* 0x000fe20000410000 */
[-C--:B------:R-:W-:Y:S01]  /*6e00*/  FFMA.FTZ R44, R53, R151.reuse, -R44 ;  /* 0x00000097352c7223 */ /* 0x080fe2000001082c */
[----:B------:R-:W-:Y:S01]  /*6e10*/  FFMA.FTZ R48, R82, R151, R153 ;  /* 0x0000009752307223 */ /* 0x000fe20000010099 */
[-C--:B------:R-:W-:Y:S01]  /*6e20*/  FFMA.FTZ R53, R59, R52.reuse, -R140 ;  /* 0x000000343b357223 */ /* 0x080fe2000001088c */
[----:B------:R-:W-:Y:S02]  /*6e30*/  HADD2.F32 R82, -RZ, R55.H0_H0 ;  /* 0x20000037ff527230 */ /* 0x000fe40000004100 */
[----:B------:R-:W-:Y:S01]  /*6e40*/  FFMA.FTZ R59, R138, R52, R139 ;  /* 0x000000348a3b7223 */ /* 0x000fe2000001008b */
[--C-:B------:R-:W-:Y:S01]  /*6e50*/  HADD2.F32 R55, -RZ, R45.reuse.H0_H0 ;  /* 0x2000002dff377230 */ /* 0x100fe20000004100 */
[----:B------:R-:W-:Y:S01]  /*6e60*/  F2FP.F16.F32.PACK_AB R51, R80, R57 ;  /* 0x000000395033723e */ /* 0x000fe200000000ff */
[----:B------:R-:W-:Y:S01]  /*6e70*/  HADD2.F32 R52, -RZ, R46.H0_H0 ;  /* 0x2000002eff347230 */ /* 0x000fe20000004100 */
[----:B------:R-:W-:Y:S01]  /*6e80*/  F2FP.F16.F32.PACK_AB R44, R53, R44 ;  /* 0x0000002c352c723e */ /* 0x000fe200000000ff */
[----:B------:R-:W-:-:S02]  /*6e90*/  HADD2.F32 R45, -RZ, R45.H1_H1 ;  /* 0x3000002dff2d7230 */ /* 0x000fc40000004100 */
[-C--:B------:R-:W-:Y:S01]  /*6ea0*/  FMUL.FTZ R139, R55, R152.reuse ;  /* 0x00000098378b7220 */ /* 0x080fe20000410000 */
[----:B------:R-:W-:Y:S02]  /*6eb0*/  HADD2.F32 R46, -RZ, R46.H1_H1 ;  /* 0x3000002eff2e7230 */ /* 0x000fe40000004100 */
[C---:B------:R-:W-:Y:S01]  /*6ec0*/  FMUL.FTZ R152, R52.reuse, R152 ;  /* 0x0000009834987220 */ /* 0x040fe20000410000 */
[----:B------:R-:W-:Y:S01]  /*6ed0*/  F2FP.F16.F32.PACK_AB R48, R59, R48 ;  /* 0x000000303b30723e */ /* 0x000fe200000000ff */
[-C--:B------:R-:W-:Y:S01]  /*6ee0*/  FMUL.FTZ R141, R45, R82.reuse ;  /* 0x000000522d8d7220 */ /* 0x080fe20000410000 */
[-C--:B------:R-:W-:Y:S01]  /*6ef0*/  FFMA.FTZ R139, R52, R147.reuse, -R139 ;  /* 0x00000093348b7223 */ /* 0x080fe2000001088b */
[C---:B------:R-:W-:Y:S01]  /*6f00*/  FMUL.FTZ R82, R46.reuse, R82 ;  /* 0x000000522e527220 */ /* 0x040fe20000410000 */
[----:B------:R-:W-:Y:S01]  /*6f10*/  FFMA.FTZ R152, R55, R147, R152 ;  /* 0x0000009337987223 */ /* 0x000fe20000010098 */
[-C--:B------:R-:W-:Y:S02]  /*6f20*/  FFMA.FTZ R46, R46, R54.reuse, -R141 ;  /* 0x000000362e2e7223 */ /* 0x080fe4000001088d */
[----:B------:R-:W-:-:S03]  /*6f30*/  FFMA.FTZ R45, R45, R54, R82 ;  /* 0x000000362d2d7223 */ /* 0x000fc60000010052 */
[----:B------:R-:W-:Y:S02]  /*6f40*/  F2FP.F16.F32.PACK_AB R46, R46, R139 ;  /* 0x0000008b2e2e723e */ /* 0x000fe400000000ff */
[----:B------:R-:W-:Y:S01]  /*6f50*/  F2FP.F16.F32.PACK_AB R50, R45, R152 ;  /* 0x000000982d32723e */ /* 0x000fe200000000ff */
[----:B------:R-:W-:Y:S02]  /*6f60*/  IMAD.MOV.U32 R45, RZ, RZ, R47 ;  /* 0x000000ffff2d7224 */ /* 0x000fe400078e002f */
[----:B------:R-:W-:-:S07]  /*6f70*/  IMAD.MOV.U32 R47, RZ, RZ, R58 ;  /* 0x000000ffff2f7224 */ /* 0x000fce00078e003a */
.L_x_1562:
[----:B------:R-:W-:Y:S05]  /*6f80*/  BSYNC B2 ;  /* 0x0000000000027941 */ /* 0x000fea0003800000 */
.L_x_1561:
[----:B------:R-:W-:Y:S01]  /*6f90*/  ISETP.GE.AND P4, PT, R83, R128, PT ;  /* 0x000000805300720c */ /* 0x000fe20003f86270 */
[----:B------:R-:W-:-:S12]  /*6fa0*/  ULDC.64 UR4, c[0x0][0x2e8] ;  /* 0x0000ba0000047ab9 */ /* 0x000fd80000000a00 */
        /* <DEDUP_REMOVED lines=8> */
[----:B--2---:R3:W-:Y:S04]  /*7030*/  @!P4 STG.E.128 desc[UR42][R54.64], R48 ;  /* 0x000000303600c986 */ /* 0x0047e8000c101d2a */
.L_x_1560:
[----:B------:R-:W-:Y:S05]  /*7040*/  BSYNC B1 ;  /* 0x0000000000017941 */ /* 0x000fea0003800000 */
.L_x_1559:
[----:B------:R-:W-:Y:S01]  /*7050*/  ISETP.GE.OR P4, PT, R211, R113, P2 ;  /* 0x00000071d300720c */ /* 0x000fe20001786670 */
[----:B------:R-:W-:-:S12]  /*7060*/  BSSY B1, `(.L_x_1563) ;  /* 0x000007f000017945 */ /* 0x000fd80003800000 */
[----:B------:R-:W-:Y:S05]  /*7070*/  @P4 BRA `(.L_x_1564) ;  /* 0x0000000400f44947 */ /* 0x000fea0003800000 */
[----:B-1-3--:R-:W3:Y:S01]  /*7080*/  LDL R44, [R1+0x10] ;  /* 0x00001000012c7983 */ /* 0x00aee20000100800 */
        /* <DEDUP_REMOVED lines=29> */
[----:B------:R-:W-:Y:S01]  /*7260*/  HADD2.F32 R78, -RZ, R137.H1_H1 ;  /* 0x30000089ff4e7230 */ /* 0x000fe20000004100 */
[----:B------:R-:W-:Y:S01]  /*7270*/  SHF.R.U32.HI R62, RZ, 0x10, R63 ;  /* 0x00000010ff3e7819 */ /* 0x000fe2000001163f */
[----:B--2---:R-:W-:Y:S01]  /*7280*/  IMAD.MOV.U32 R63, RZ, RZ, R49 ;  /* 0x000000ffff3f7224 */ /* 0x004fe200078e0031 */
[----:B------:R-:W-:Y:S01]  /*7290*/  SHF.R.U64 R56, R60, 0x10, R61 ;  /* 0x000000103c387819 */ /* 0x000fe2000000123d */
[----:B-1----:R-:W-:Y:S01]  /*72a0*/  IMAD.MOV.U32 R49, RZ, RZ, R47 ;  /* 0x000000ffff317224 */ /* 0x002fe200078e002f */
[--C-:B------:R-:W-:Y:S01]  /*72b0*/  SHF.R.U32.HI R77, RZ, 0x10, R65.reuse ;  /* 0x00000010ff4d7819 */ /* 0x100fe20000011641 */
[----:B------:R-:W-:Y:S01]  /*72c0*/  HADD2.F32 R47, -RZ, R45.H0_H0 ;  /* 0x2000002dff2f7230 */ /* 0x000fe20000004100 */
[----:B------:R-:W-:Y:S01]  /*72d0*/  SHF.R.U64 R60, R64, 0x10, R65 ;  /* 0x00000010403c7819 */ /* 0x000fe20000001241 */
[----:B------:R-:W-:Y:S01]  /*72e0*/  IMAD.MOV.U32 R65, RZ, RZ, R51 ;  /* 0x000000ffff417224 */ /* 0x000fe200078e0033 */
[----:B------:R-:W-:Y:S01]  /*72f0*/  SHF.R.U32.HI R76, RZ, 0x10, R61 ;  /* 0x00000010ff4c7819 */ /* 0x000fe2000001163d */
[--C-:B------:R-:W-:Y:S01]  /*7300*/  HADD2.F32 R51, -RZ, R63.reuse.H0_H0 ;  /* 0x2000003fff337230 */ /* 0x100fe20000004100 */
[--C-:B------:R-:W-:Y:S01]  /*7310*/  SHF.R.U64 R61, R66, 0x10, R67.reuse ;  /* 0x00000010423d7819 */ /* 0x100fe20000001243 */
[----:B------:R-:W-:Y:S01]  /*7320*/  HADD2.F32 R63, -RZ, R63.H1_H1 ;  /* 0x3000003fff3f7230 */ /* 0x000fe20000004100 */
[----:B------:R-:W-:Y:S01]  /*7330*/  SHF.R.U32.HI R67, RZ, 0x10, R67 ;  /* 0x00000010ff437819 */ /* 0x000fe20000011643 */
[----:B------:R-:W-:-:S02]  /*7340*/  HADD2.F32 R77, -RZ, R77.H0_H0 ;  /* 0x2000004dff4d7230 */ /* 0x000fc40000004100 */
[-C--:B------:R-:W-:Y:S01]  /*7350*/  FMUL.FTZ R80, R51, R78.reuse ;  /* 0x0000004e33507220 */ /* 0x080fe20000410000 */
[----:B------:R-:W-:Y:S02]  /*7360*/  HADD2.F32 R64, -RZ, R45.H1_H1 ;  /* 0x3000002dff407230 */ /* 0x000fe40000004100 */
[----:B------:R-:W-:Y:S01]  /*7370*/  FMUL.FTZ R78, R47, R78 ;  /* 0x0000004e2f4e7220 */ /* 0x000fe20000410000 */
[----:B------:R-:W-:Y:S02]  /*7380*/  HADD2.F32 R66, -RZ, R135.H1_H1 ;  /* 0x30000087ff427230 */ /* 0x000fe40000004100 */
[-C--:B------:R-:W-:Y:S01]  /*7390*/  FMUL.FTZ R79, R63, R77.reuse ;  /* 0x0000004d3f4f7220 */ /* 0x080fe20000410000 */
[----:B------:R-:W-:Y:S02]  /*73a0*/  HADD2.F32 R76, -RZ, R76.H0_H0 ;  /* 0x2000004cff4c7230 */ /* 0x000fe40000004100 */
[----:B------:R-:W-:Y:S01]  /*73b0*/  FMUL.FTZ R82, R64, R77 ;  /* 0x0000004d40527220 */ /* 0x000fe20000410000 */
[----:B------:R-:W-:-:S02]  /*73c0*/  HADD2.F32 R77, -RZ, R134.H1_H1 ;  /* 0x30000086ff4d7230 */ /* 0x000fc40000004100 */
[-C--:B------:R-:W-:Y:S01]  /*73d0*/  FFMA.FTZ R45, R47, R66.reuse, -R80 ;  /* 0x000000422f2d7223 */ /* 0x080fe20000010850 */
[----:B------:R-:W-:Y:S01]  /*73e0*/  FFMA.FTZ R47, R51, R66, R78 ;  /* 0x00000042332f7223 */ /* 0x000fe2000001004e */
[-C--:B------:R-:W-:Y:S01]  /*73f0*/  FFMA.FTZ R64, R64, R76.reuse, -R79 ;  /* 0x0000004c40407223 */ /* 0x080fe2000001084f */
[----:B------:R-:W-:Y:S01]  /*7400*/  FFMA.FTZ R66, R63, R76, R82 ;  /* 0x0000004c3f427223 */ /* 0x000fe20000010052 */
[----:B------:R-:W-:Y:S02]  /*7410*/  HADD2.F32 R79, -RZ, R136.H1_H1 ;  /* 0x30000088ff4f7230 */ /* 0x000fe40000004100 */
[--C-:B------:R-:W-:Y:S01]  /*7420*/  HADD2.F32 R76, -RZ, R65.reuse.H0_H0 ;  /* 0x20000041ff4c7230 */ /* 0x100fe20000004100 */
[----:B------:R-:W-:Y:S01]  /*7430*/  F2FP.F16.F32.PACK_AB R45, R64, R45 ;  /* 0x0000002d402d723e */ /* 0x000fe200000000ff */
[----:B------:R-:W-:Y:S02]  /*7440*/  HADD2.F32 R65, -RZ, R65.H1_H1 ;  /* 0x30000041ff417230 */ /* 0x000fe40000004100 */
[----:B------:R-:W-:-:S02]  /*7450*/  HADD2.F32 R80, -RZ, R67.H0_H0 ;  /* 0x20000043ff507230 */ /* 0x000fc40000004100 */
[--C-:B------:R-:W-:Y:S02]  /*7460*/  HADD2.F32 R51, -RZ, R49.reuse.H0_H0 ;  /* 0x20000031ff337230 */ /* 0x100fe40000004100 */
[----:B------:R-:W-:Y:S02]  /*7470*/  HADD2.F32 R78, -RZ, R62.H0_H0 ;  /* 0x2000003eff4e7230 */ /* 0x000fe40000004100 */
[-C--:B------:R-:W-:Y:S01]  /*7480*/  FMUL.FTZ R62, R76, R79.reuse ;  /* 0x0000004f4c3e7220 */ /* 0x080fe20000410000 */
[----:B------:R-:W-:Y:S02]  /*7490*/  HADD2.F32 R63, -RZ, R49.H1_H1 ;  /* 0x30000031ff3f7230 */ /* 0x000fe40000004100 */
[----:B------:R-:W-:Y:S01]  /*74a0*/  FMUL.FTZ R82, R65, R80 ;  /* 0x0000005041527220 */ /* 0x000fe20000410000 */
[C---:B------:R-:W-:Y:S01]  /*74b0*/  FMUL.FTZ R79, R51.reuse, R79 ;  /* 0x0000004f334f7220 */ /* 0x040fe20000410000 */
[----:B------:R-:W-:Y:S01]  /*74c0*/  FFMA.FTZ R49, R51, R77, -R62 ;  /* 0x0000004d33317223 */ /* 0x000fe2000001083e */
[----:B------:R-:W-:-:S02]  /*74d0*/  HADD2.F32 R137, -RZ, R137.H0_H0 ;  /* 0x20000089ff897230 */ /* 0x000fc40000004100 */
[C---:B------:R-:W-:Y:S01]  /*74e0*/  FMUL.FTZ R80, R63.reuse, R80 ;  /* 0x000000503f507220 */ /* 0x040fe20000410000 */
[-C--:B------:R-:W-:Y:S01]  /*74f0*/  FFMA.FTZ R62, R63, R78.reuse, -R82 ;  /* 0x0000004e3f3e7223 */ /* 0x080fe20000010852 */
[----:B------:R-:W-:Y:S02]  /*7500*/  HADD2.F32 R67, -RZ, R60.H0_H0 ;  /* 0x2000003cff437230 */ /* 0x000fe40000004100 */
[----:B------:R-:W-:Y:S01]  /*7510*/  FFMA.FTZ R51, R76, R77, R79 ;  /* 0x0000004d4c337223 */ /* 0x000fe2000001004f */
[----:B------:R-:W-:Y:S02]  /*7520*/  HADD2.F32 R63, -RZ, R48.H0_H0 ;  /* 0x20000030ff3f7230 */ /* 0x000fe40000004100 */
[----:B------:R-:W-:Y:S01]  /*7530*/  FFMA.FTZ R76, R65, R78, R80 ;  /* 0x0000004e414c7223 */ /* 0x000fe20000010050 */
[----:B------:R-:W-:Y:S01]  /*7540*/  HADD2.F32 R60, -RZ, R44.H0_H0 ;  /* 0x2000002cff3c7230 */ /* 0x000fe20000004100 */
[----:B------:R-:W-:Y:S01]  /*7550*/  F2FP.F16.F32.PACK_AB R62, R62, R49 ;  /* 0x000000313e3e723e */ /* 0x000fe200000000ff */
[----:B------:R-:W-:-:S02]  /*7560*/  HADD2.F32 R48, -RZ, R48.H1_H1 ;  /* 0x30000030ff307230 */ /* 0x000fc40000004100 */
[----:B------:R-:W-:Y:S01]  /*7570*/  FMUL.FTZ R77, R63, R137 ;  /* 0x000000893f4d7220 */ /* 0x000fe20000410000 */
[----:B------:R-:W-:Y:S01]  /*7580*/  HADD2.F32 R44, -RZ, R44.H1_H1 ;  /* 0x3000002cff2c7230 */ /* 0x000fe20000004100 */
[----:B------:R-:W-:Y:S01]  /*7590*/  F2FP.F16.F32.PACK_AB R49, R66, R47 ;  /* 0x0000002f4231723e */ /* 0x000fe200000000ff */
[----:B------:R-:W-:Y:S02]  /*75a0*/  HADD2.F32 R135, -RZ, R135.H0_H0 ;  /* 0x20000087ff877230 */ /* 0x000fe40000004100 */
[-C--:B------:R-:W-:Y:S01]  /*75b0*/  FMUL.FTZ R79, R48, R67.reuse ;  /* 0x00000043304f7220 */ /* 0x080fe20000410000 */
[----:B------:R-:W-:Y:S02]  /*75c0*/  HADD2.F32 R65, -RZ, R56.H0_H0 ;  /* 0x20000038ff417230 */ /* 0x000fe40000004100 */
[----:B------:R-:W-:Y:S01]  /*75d0*/  FMUL.FTZ R67, R44, R67 ;  /* 0x000000432c437220 */ /* 0x000fe20000410000 */
[C---:B------:R-:W-:Y:S01]  /*75e0*/  FMUL.FTZ R56, R60.reuse, R137 ;  /* 0x000000893c387220 */ /* 0x040fe20000410000 */
[----:B------:R-:W-:Y:S01]  /*75f0*/  FFMA.FTZ R77, R60, R135, -R77 ;  /* 0x000000873c4d7223 */ /* 0x000fe2000001084d */
[----:B------:R-:W-:Y:S01]  /*7600*/  F2FP.F16.F32.PACK_AB R51, R76, R51 ;  /* 0x000000334c33723e */ /* 0x000fe200000000ff */
[-C--:B------:R-:W-:Y:S01]  /*7610*/  FFMA.FTZ R60, R44, R65.reuse, -R79 ;  /* 0x000000412c3c7223 */ /* 0x080fe2000001084f */
[----:B------:R-:W-:Y:S01]  /*7620*/  FFMA.FTZ R79, R48, R65, R67 ;  /* 0x00000041304f7223 */ /* 0x000fe20000010043 */
[----:B------:R-:W-:-:S02]  /*7630*/  HADD2.F32 R48, -RZ, R50.H0_H0 ;  /* 0x20000032ff307230 */ /* 0x000fc40000004100 */
[----:B------:R-:W-:Y:S01]  /*7640*/  FFMA.FTZ R56, R63, R135, R56 ;  /* 0x000000873f387223 */ /* 0x000fe20000010038 */
[----:B------:R-:W-:Y:S01]  /*7650*/  HADD2.F32 R65, -RZ, R136.H0_H0 ;  /* 0x20000088ff417230 */ /* 0x000fe20000004100 */
[----:B------:R-:W-:Y:S01]  /*7660*/  MOV R47, R62 ;  /* 0x0000003e002f7202 */ /* 0x000fe20000000f00 */
[----:B------:R-:W-:Y:S02]  /*7670*/  HADD2.F32 R67, -RZ, R61.H0_H0 ;  /* 0x2000003dff437230 */ /* 0x000fe40000004100 */
[----:B------:R-:W-:Y:S02]  /*7680*/  HADD2.F32 R44, -RZ, R46.H0_H0 ;  /* 0x2000002eff2c7230 */ /* 0x000fe40000004100 */
[----:B------:R-:W-:Y:S01]  /*7690*/  FMUL.FTZ R81, R48, R65 ;  /* 0x0000004130517220 */ /* 0x000fe20000410000 */
[----:B------:R-:W-:Y:S02]  /*76a0*/  HADD2.F32 R50, -RZ, R50.H1_H1 ;  /* 0x30000032ff327230 */ /* 0x000fe40000004100 */
[----:B------:R-:W-:-:S02]  /*76b0*/  HADD2.F32 R46, -RZ, R46.H1_H1 ;  /* 0x3000002eff2e7230 */ /* 0x000fc40000004100 */
        /* <DEDUP_REMOVED lines=13> */
.L_x_1566:
[----:B------:R-:W-:Y:S05]  /*7790*/  BSYNC B2 ;  /* 0x0000000000027941 */ /* 0x000fea0003800000 */
.L_x_1565:
        /* <DEDUP_REMOVED lines=11> */
.L_x_1564:
[----:B------:R-:W-:Y:S05]  /*7850*/  BSYNC B1 ;  /* 0x0000000000017941 */ /* 0x000fea0003800000 */
.L_x_1563:
[----:B------:R-:W-:Y:S01]  /*7860*/  ISETP.GE.OR P4, PT, R210, R113, P2 ;  /* 0x00000071d200720c */ /* 0x000fe20001786670 */
[-C--:B-1234-:R-:W-:Y:S02]  /*7870*/  IMAD R44, R114, R120.reuse, RZ ;  /* 0x00000078722c7224 */ /* 0x09efe400078e02ff */
[----:B------:R-:W-:-:S04]  /*7880*/  IMAD.WIDE.U32 R118, R210, R120, R118 ;  /* 0x00000078d2767225 */ /* 0x000fc800078e0076 */
[----:B------:R-:W-:-:S06]  /*7890*/  IMAD R57, R210, R121, R44 ;  /* 0x00000079d2397224 */ /* 0x000fcc00078e022c */
[----:B------:R-:W-:Y:S05]  /*78a0*/  @P4 BRA `(.L_x_1543) ;  /* 0x0000000c007c4947 */ /* 0x000fea0003800000 */
[----:B------:R-:W2:Y:S01]  /*78b0*/  LDL R45, [R1+0x10] ;  /* 0x00001000012d7983 */ /* 0x000ea20000100800 */
[----:B------:R-:W1:Y:S01]  /*78c0*/  LDC.64 R52, c[0x0][0x2e8] ;  /* 0x0000ba00ff347b82 */ /* 0x000e620000000a00 */
[----:B------:R-:W-:Y:S01]  /*78d0*/  IMAD.IADD R57, R119, 0x1, R57 ;  /* 0x0000000177397824 */ /* 0x000fe200078e0239 */
[----:B------:R-:W-:Y:S01]  /*78e0*/  IADD3 R44, P4, P5, R96, R118, R38 ;  /* 0x00000076602c7210 */ /* 0x000fe20007d9e026 */
[----:B------:R-:W-:Y:S01]  /*78f0*/  BSSY B1, `(.L_x_1567) ;  /* 0x0000070000017945 */ /* 0x000fe20003800000 */
[----:B------:R-:W-:Y:S02]  /*7900*/  SHF.R.U32.HI R46, RZ, 0x3, R196 ;  /* 0x00000003ff2e7819 */ /* 0x000fe400000116c4 */
[----:B--2---:R-:W-:Y:S02]  /*7910*/  LOP3.LUT P6, RZ, R45, 0x1, RZ, 0xc0, !PT ;  /* 0x000000012dff7812 */ /* 0x004fe400078cc0ff */
[----:B------:R-:W-:Y:S02]  /*7920*/  IADD3.X R45, R36, R57, R103, P4, P5 ;  /* 0x00000039242d7210 */ /* 0x000fe400027ea467 */
[----:B-1----:R-:W-:-:S02]  /*7930*/  LEA R54, P4, R44, R52, 0x1 ;  /* 0x000000342c367211 */ /* 0x002fc400078808ff */
[----:B------:R-:W-:Y:S02]  /*7940*/  SEL R129, R110, R129, !P6 ;  /* 0x000000816e817207 */ /* 0x000fe40007000000 */
[----:B------:R-:W-:Y:S01]  /*7950*/  LEA.HI.X R55, R44, R53, R45, 0x1, P4 ;  /* 0x000000352c377211 */ /* 0x000fe200020f0c2d */
[----:B------:R-:W-:Y:S01]  /*7960*/  IMAD R45, R184, 0x4000, R21 ;  /* 0x00004000b82d7824 */ /* 0x000fe200078e0215 */
[----:B------:R-:W-:-:S03]  /*7970*/  SHF.R.S32.HI R44, RZ, 0x1f, R129 ;  /* 0x0000001fff2c7819 */ /* 0x000fc60000011481 */
[----:B------:R-:W-:Y:S01]  /*7980*/  IMAD R45, R45, 0x2, R2 ;  /* 0x000000022d2d7824 */ /* 0x000fe200078e0202 */
[----:B------:R-:W-:-:S04]  /*7990*/  LEA.HI R129, R44, R129, RZ, 0x4 ;  /* 0x000000812c817211 */ /* 0x000fc800078f20ff */
        /* <DEDUP_REMOVED lines=8> */
[----:B------:R-:W-:-:S05]  /*7a20*/  IADD3 R47, R44, R47, R199 ;  /* 0x0000002f2c2f7210 */ /* 0x000fca0007ffe0c7 */
[----:B------:R-:W-:-:S04]  /*7a30*/  IMAD R47, R184, 0x4000, R47 ;  /* 0x00004000b82f7824 */ /* 0x000fc800078e022f */
[----:B------:R-:W-:Y:S02]  /*7a40*/  IMAD R48, R47, 0x2, R2 ;  /* 0x000000022f307824 */ /* 0x000fe400078e0202 */
[----:B------:R-:W1:Y:S04]  /*7a50*/  LDS.128 R44, [R45+0x18400] ;  /* 0x018400002d2c7984 */ /* 0x000e680000000c00 */
[----:B------:R-:W2:Y:S01]  /*7a60*/  LDS.128 R48, [R48+0x18400] ;  /* 0x0184000030307984 */ /* 0x000ea20000000c00 */
[----:B------:R-:W-:Y:S05]  /*7a70*/  @P3 BRA `(.L_x_1568) ;  /* 0x00000004005c3947 */ /* 0x000fea0003800000 */
[----:B-1----:R-:W-:Y:S01]  /*7a80*/  IMAD.MOV.U32 R62, RZ, RZ, R44 ;  /* 0x000000ffff3e7224 */ /* 0x002fe200078e002c */
[----:B------:R-:W-:Y:S01]  /*7a90*/  SHF.R.U64 R60, R68, 0x10, R69 ;  /* 0x00000010443c7819 */ /* 0x000fe20000001245 */
[----:B--2---:R-:W-:Y:S01]  /*7aa0*/  IMAD.MOV.U32 R44, RZ, RZ, R49 ;  /* 0x000000ffff2c7224 */ /* 0x004fe200078e0031 */
[----:B------:R-:W-:Y:S01]  /*7ab0*/  SHF.R.U32.HI R68, RZ, 0x10, R73 ;  /* 0x00000010ff447819 */ /* 0x000fe20000011649 */
[----:B------:R-:W-:Y:S01]  /*7ac0*/  IMAD.MOV.U32 R63, RZ, RZ, R48 ;  /* 0x000000ffff3f7224 */ /* 0x000fe200078e0030 */
[----:B------:R-:W-:Y:S01]  /*7ad0*/  SHF.R.U32.HI R66, RZ, 0x10, R69 ;  /* 0x00000010ff427819 */ /* 0x000fe20000011645 */
[----:B------:R-:W-:Y:S01]  /*7ae0*/  IMAD.MOV.U32 R64, RZ, RZ, R51 ;  /* 0x000000ffff407224 */ /* 0x000fe200078e0033 */
[----:B------:R-:W-:Y:S01]  /*7af0*/  SHF.R.U64 R56, R70, 0x10, R71 ;  /* 0x0000001046387819 */ /* 0x000fe20000001247 */
[----:B------:R-:W-:Y:S01]  /*7b00*/  HADD2.F32 R67, -RZ, R133.H1_H1 ;  /* 0x30000085ff437230 */ /* 0x000fe20000004100 */
[----:B------:R-:W-:Y:S01]  /*7b10*/  SHF.R.U32.HI R69, RZ, 0x10, R75 ;  /* 0x00000010ff457819 */ /* 0x000fe2000001164b */
[--C-:B------:R-:W-:Y:S01]  /*7b20*/  HADD2.F32 R48, -RZ, R44.reuse.H0_H0 ;  /* 0x2000002cff307230 */ /* 0x100fe20000004100 */
[----:B------:R-:W-:Y:S01]  /*7b30*/  SHF.R.U32.HI R71, RZ, 0x10, R71 ;  /* 0x00000010ff477819 */ /* 0x000fe20000011647 */
[----:B------:R-:W-:Y:S01]  /*7b40*/  HADD2.F32 R51, -RZ, R44.H1_H1 ;  /* 0x3000002cff337230 */ /* 0x000fe20000004100 */
[----:B------:R-:W-:Y:S01]  /*7b50*/  SHF.R.U64 R61, R72, 0x10, R73 ;  /* 0x00000010483d7819 */ /* 0x000fe20000001249 */
[----:B------:R-:W-:Y:S01]  /*7b60*/  IMAD.MOV.U32 R49, RZ, RZ, R47 ;  /* 0x000000ffff317224 */ /* 0x000fe200078e002f */
[----:B------:R-:W-:Y:S01]  /*7b70*/  SHF.R.U64 R58, R74, 0x10, R75 ;  /* 0x000000104a3a7819 */ /* 0x000fe2000000124b */
[----:B------:R-:W-:-:S02]  /*7b80*/  HADD2.F32 R44, -RZ, R45.H0_H0 ;  /* 0x2000002dff2c7230 */ /* 0x000fc40000004100 */
[----:B------:R-:W-:Y:S02]  /*7b90*/  HADD2.F32 R68, -RZ, R68.H0_H0 ;  /* 0x20000044ff447230 */ /* 0x000fe40000004100 */
[----:B------:R-:W-:Y:S02]  /*7ba0*/  HADD2.F32 R47, -RZ, R45.H1_H1 ;  /* 0x3000002dff2f7230 */ /* 0x000fe40000004100 */
[-C--:B------:R-:W-:Y:S01]  /*7bb0*/  FMUL.FTZ R45, R48, R67.reuse ;  /* 0x00000043302d7220 */ /* 0x080fe20000410000 */
[----:B------:R-:W-:Y:S02]  /*7bc0*/  HADD2.F32 R65, -RZ, R131.H1_H1 ;  /* 0x30000083ff417230 */ /* 0x000fe40000004100 */
[C---:B------:R-:W-:Y:S01]  /*7bd0*/  FMUL.FTZ R67, R44.reuse, R67 ;  /* 0x000000432c437220 */ /* 0x040fe20000410000 */
[----:B------:R-:W-:Y:S02]  /*7be0*/  HADD2.F32 R66, -RZ, R66.H0_H0 ;  /* 0x20000042ff427230 */ /* 0x000fe40000004100 */
[-C--:B------:R-:W-:Y:S01]  /*7bf0*/  FMUL.FTZ R70, R51, R68.reuse ;  /* 0x0000004433467220 */ /* 0x080fe20000410000 */
[----:B------:R-:W-:Y:S01]  /*7c00*/  FMUL.FTZ R68, R47, R68 ;  /* 0x000000442f447220 */ /* 0x000fe20000410000 */
[-C--:B------:R-:W-:Y:S01]  /*7c10*/  FFMA.FTZ R44, R44, R65.reuse, -R45 ;  /* 0x000000412c2c7223 */ /* 0x080fe2000001082d */
[----:B------:R-:W-:Y:S01]  /*7c20*/  FFMA.FTZ R45, R48, R65, R67 ;  /* 0x00000041302d7223 */ /* 0x000fe20000010043 */
[----:B------:R-:W-:-:S02]  /*7c30*/  HADD2.F32 R65, -RZ, R64.H0_H0 ;  /* 0x20000040ff417230 */ /* 0x000fc40000004100 */
[-C--:B------:R-:W-:Y:S01]  /*7c40*/  FFMA.FTZ R48, R51, R66.reuse, R68 ;  /* 0x0000004233307223 */ /* 0x080fe20000010044 */
[----:B------:R-:W-:Y:S02]  /*7c50*/  HADD2.F32 R68, -RZ, R130.H1_H1 ;  /* 0x30000082ff447230 */ /* 0x000fe40000004100 */
[----:B------:R-:W-:Y:S01]  /*7c60*/  FFMA.FTZ R47, R47, R66, -R70 ;  /* 0x000000422f2f7223 */ /* 0x000fe20000010846 */
[----:B------:R-:W-:Y:S02]  /*7c70*/  HADD2.F32 R64, -RZ, R64.H1_H1 ;  /* 0x30000040ff407230 */ /* 0x000fe40000004100 */
[----:B------:R-:W-:Y:S02]  /*7c80*/  HADD2.F32 R69, -RZ, R69.H0_H0 ;  /* 0x20000045ff457230 */ /* 0x000fe40000004100 */
[----:B------:R-:W-:Y:S01]  /*7c90*/  FMUL.FTZ R70, R65, R68 ;  /* 0x0000004441467220 */ /* 0x000fe20000410000 */
[----:B------:R-:W-:Y:S01]  /*7ca0*/  HADD2.F32 R66, -RZ, R132.H1_H1 ;  /* 0x30000084ff427230 */ /* 0x000fe20000004100 */
[----:B------:R-:W-:Y:S01]  /*7cb0*/  F2FP.F16.F32.PACK_AB R47, R47, R44 ;  /* 0x0000002c2f2f723e */ /* 0x000fe200000000ff */
[----:B------:R-:W-:-:S02]  /*7cc0*/  HADD2.F32 R51, -RZ, R49.H0_H0 ;  /* 0x20000031ff337230 */ /* 0x000fc40000004100 */
[-C--:B------:R-:W-:Y:S01]  /*7cd0*/  FMUL.FTZ R72, R64, R69.reuse ;  /* 0x0000004540487220 */ /* 0x080fe20000410000 */
[----:B------:R-:W-:Y:S02]  /*7ce0*/  HADD2.F32 R49, -RZ, R49.H1_H1 ;  /* 0x30000031ff317230 */ /* 0x000fe40000004100 */
[----:B------:R-:W-:Y:S02]  /*7cf0*/  HADD2.F32 R67, -RZ, R71.H0_H0 ;  /* 0x20000047ff437230 */ /* 0x000fe40000004100 */
[C---:B------:R-:W-:Y:S01]  /*7d00*/  FMUL.FTZ R68, R51.reuse, R68 ;  /* 0x0000004433447220 */ /* 0x040fe20000410000 */
[----:B------:R-:W-:Y:S01]  /*7d10*/  FFMA.FTZ R70, R51, R66, -R70 ;  /* 0x0000004233467223 */ /* 0x000fe20000010846 */
[C---:B------:R-:W-:Y:S01]  /*7d20*/  FMUL.FTZ R69, R49.reuse, R69 ;  /* 0x0000004531457220 */ /* 0x040fe20000410000 */
[----:B------:R-:W-:Y:S02]  /*7d30*/  HADD2.F32 R130, -RZ, R130.H0_H0 ;  /* 0x20000082ff827230 */ /* 0x000fe40000004100 */
[----:B------:R-:W-:Y:S01]  /*7d40*/  FFMA.FTZ R71, R49, R67, -R72 ;  /* 0x0000004331477223 */ /* 0x000fe20000010848 */
[----:B------:R-:W-:-:S02]  /*7d50*/  HADD2.F32 R51, -RZ, R63.H0_H0 ;  /* 0x2000003fff337230 */ /* 0x000fc40000004100 */
[----:B------:R-:W-:Y:S01]  /*7d60*/  FFMA.FTZ R73, R64, R67, R69 ;  /* 0x0000004340497223 */ /* 0x000fe20000010045 */
[--C-:B------:R-:W-:Y:S02]  /*7d70*/  HADD2.F32 R49, -RZ, R62.reuse.H0_H0 ;  /* 0x2000003eff317230 */ /* 0x100fe40000004100 */
[----:B------:R-:W-:Y:S01]  /*7d80*/  FFMA.FTZ R68, R65, R66, R68 ;  /* 0x0000004241447223 */ /* 0x000fe20000010044 */
[----:B------:R-:W-:Y:S02]  /*7d90*/  HADD2.F32 R61, -RZ, R61.H0_H0 ;  /* 0x2000003dff3d7230 */ /* 0x000fe40000004100 */
[-C--:B------:R-:W-:Y:S01]  /*7da0*/  FMUL.FTZ R64, R51, R130.reuse ;  /* 0x0000008233407220 */ /* 0x080fe20000410000 */
[----:B------:R-:W-:Y:S02]  /*7db0*/  HADD2.F32 R63, -RZ, R63.H1_H1 ;  /* 0x3000003fff3f7230 */ /* 0x000fe40000004100 */
[----:B------:R-:W-:Y:S01]  /*7dc0*/  FMUL.FTZ R130, R49, R130 ;  /* 0x0000008231827220 */ /* 0x000fe20000410000 */
[----:B------:R-:W-:Y:S01]  /*7dd0*/  HADD2.F32 R62, -RZ, R62.H1_H1 ;  /* 0x3000003eff3e7230 */ /* 0x000fe20000004100 */
[----:B------:R-:W-:Y:S01]  /*7de0*/  F2FP.F16.F32.PACK_AB R70, R71, R70 ;  /* 0x000000464746723e */ /* 0x000fe200000000ff */
[----:B------:R-:W-:-:S02]  /*7df0*/  HADD2.F32 R132, -RZ, R132.H0_H0 ;  /* 0x20000084ff847230 */ /* 0x000fc40000004100 */
[-C--:B------:R-:W-:Y:S01]  /*7e00*/  FMUL.FTZ R65, R63, R61.reuse ;  /* 0x0000003d3f417220 */ /* 0x080fe20000410000 */
[----:B------:R-:W-:Y:S02]  /*7e10*/  HADD2.F32 R60, -RZ, R60.H0_H0 ;  /* 0x2000003cff3c7230 */ /* 0x000fe40000004100 */
[C---:B------:R-:W-:Y:S01]  /*7e20*/  FMUL.FTZ R66, R62.reuse, R61 ;  /* 0x0000003d3e427220 */ /* 0x040fe20000410000 */
[----:B------:R-:W-:Y:S02]  /*7e30*/  HADD2.F32 R61, -RZ, R56.H0_H0 ;  /* 0x20000038ff3d7230 */ /* 0x000fe40000004100 */
[-C--:B------:R-:W-:Y:S01]  /*7e40*/  FFMA.FTZ R130, R51, R132.reuse, R130 ;  /* 0x0000008433827223 */ /* 0x080fe20000010082 */
[----:B------:R-:W-:Y:S01]  /*7e50*/  FFMA.FTZ R64, R49, R132, -R64 ;  /* 0x0000008431407223 */ /* 0x000fe20000010840 */
[-C--:B------:R-:W-:Y:S01]  /*7e60*/  FFMA.FTZ R65, R62, R60.reuse, -R65 ;  /* 0x0000003c3e417223 */ /* 0x080fe20000010841 */
[----:B------:R-:W-:Y:S01]  /*7e70*/  FFMA.FTZ R67, R63, R60, R66 ;  /* 0x0000003c3f437223 */ /* 0x000fe20000010042 */
[----:B------:R-:W-:-:S02]  /*7e80*/  HADD2.F32 R51, -RZ, R50.H0_H0 ;  /* 0x20000032ff337230 */ /* 0x000fc40000004100 */
[----:B------:R-:W-:Y:S01]  /*7e90*/  HADD2.F32 R62, -RZ, R131.H0_H0 ;  /* 0x20000083ff3e7230 */ /* 0x000fe20000004100 */
[----:B------:R-:W-:Y:S01]  /*7ea0*/  F2FP.F16.F32.PACK_AB R44, R65, R64 ;  /* 0x00000040412c723e */ /* 0x000fe200000000ff */
[----:B------:R-:W-:Y:S02]  /*7eb0*/  HADD2.F32 R63, -RZ, R58.H0_H0 ;  /* 0x2000003aff3f7230 */ /* 0x000fe40000004100 */
[----:B------:R-:W-:Y:S02]  /*7ec0*/  HADD2.F32 R49, -RZ, R46.H0_H0 ;  /* 0x2000002eff317230 */ /* 0x000fe40000004100 */
[-C--:B------:R-:W-:Y:S01]  /*7ed0*/  FMUL.FTZ R56, R51, R62.reuse ;  /* 0x0000003e33387220 */ /* 0x080fe20000410000 */
[----:B------:R-:W-:Y:S02]  /*7ee0*/  HADD2.F32 R50, -RZ, R50.H1_H1 ;  /* 0x30000032ff327230 */ /* 0x000fe40000004100 */
[----:B------:R-:W-:Y:S02]  /*7ef0*/  HADD2.F32 R46, -RZ, R46.H1_H1 ;  /* 0x3000002eff2e7230 */ /* 0x000fe40000004100 */
[----:B------:R-:W-:Y:S01]  /*7f00*/  FMUL.FTZ R62, R49, R62 ;  /* 0x0000003e313e7220 */ /* 0x000fe20000410000 */
[----:B------:R-:W-:-:S02]  /*7f10*/  HADD2.F32 R60, -RZ, R133.H0_H0 ;  /* 0x20000085ff3c7230 */ /* 0x000fc40000004100 */
[-C--:B------:R-:W-:Y:S01]  /*7f20*/  FMUL.FTZ R69, R50, R63.reuse ;  /* 0x0000003f32457220 */ /* 0x080fe20000410000 */
[C---:B------:R-:W-:Y:S02]  /*7f30*/  FMUL.FTZ R63, R46.reuse, R63 ;  /* 0x0000003f2e3f7220 */ /* 0x040fe40000410000 */
[-C--:B------:R-:W-:Y:S01]  /*7f40*/  FFMA.FTZ R56, R49, R60.reuse, -R56 ;  /* 0x0000003c31387223 */ /* 0x080fe20000010838 */
[----:B------:R-:W-:Y:S01]  /*7f50*/  FFMA.FTZ R62, R51, R60, R62 ;  /* 0x0000003c333e7223 */ /* 0x000fe2000001003e */
[-C--:B------:R-:W-:Y:S01]  /*7f60*/  FFMA.FTZ R69, R46, R61.reuse, -R69 ;  /* 0x0000003d2e457223 */ /* 0x080fe20000010845 */
[----:B------:R-:W-:Y:S01]  /*7f70*/  FFMA.FTZ R63, R50, R61, R63 ;  /* 0x0000003d323f7223 */ /* 0x000fe2000001003f */
[----:B------:R-:W-:Y:S01]  /*7f80*/  F2FP.F16.F32.PACK_AB R49, R48, R45 ;  /* 0x0000002d3031723e */ /* 0x000fe200000000ff */
[----:B------:R-:W-:Y:S01]  /*7f90*/  IMAD.MOV.U32 R45, RZ, RZ, R47 ;  /* 0x000000ffff2d7224 */ /* 0x000fe200078e002f */
[----:B------:R-:W-:Y:S01]  /*7fa0*/  F2FP.F16.F32.PACK_AB R51, R73, R68 ;  /* 0x000000444933723e */ /* 0x000fe200000000ff */
[----:B------:R-:W-:Y:S01]  /*7fb0*/  IMAD.MOV.U32 R47, RZ, RZ, R70 ;  /* 0x000000ffff2f7224 */ /* 0x000fe200078e0046 */
[----:B------:R-:W-:-:S02]  /*7fc0*/  F2FP.F16.F32.PACK_AB R48, R67, R130 ;  /* 0x000000824330723e */ /* 0x000fc400000000ff */
[----:B------:R-:W-:Y:S02]  /*7fd0*/  F2FP.F16.F32.PACK_AB R46, R69, R56 ;  /* 0x00000038452e723e */ /* 0x000fe400000000ff */
[----:B------:R-:W-:-:S07]  /*7fe0*/  F2FP.F16.F32.PACK_AB R50, R63, R62 ;  /* 0x0000003e3f32723e */ /* 0x000fce00000000ff */
.L_x_1568:
[----:B------:R-:W-:Y:S05]  /*7ff0*/  BSYNC B1 ;  /* 0x0000000000017941 */ /* 0x000fea0003800000 */
.L_x_1567:
[----:B-1----:R1:W-:Y:S01]  /*8000*/  STG.E.128 desc[UR42][R54.64], R44 ;  /* 0x0000002c36007986 */ /* 0x0023e2000c101d2a */
[----:B------:R-:W-:-:S13]  /*8010*/  ISETP.GE.AND P3, PT, R59, R128, PT ;  /* 0x000000803b00720c */ /* 0x000fda0003f66270 */
[----:B------:R-:W-:Y:S05]  /*8020*/  @P3 BRA `(.L_x_1543) ;  /* 0x00000004009c3947 */ /* 0x000fea0003800000 */
[--C-:B-1----:R-:W-:Y:S02]  /*8030*/  SHF.R.S32.HI R44, RZ, 0x1f, R59.reuse ;  /* 0x0000001fff2c7819 */ /* 0x102fe4000001143b */
[----:B------:R-:W-:-:S04]  /*8040*/  IADD3 R59, P3, P4, R96, R118, R59 ;  /* 0x00000076603b7210 */ /* 0x000fc80007c7e03b */
[----:B------:R-:W-:Y:S02]  /*8050*/  IADD3.X R44, R36, R57, R44, P3, P4 ;  /* 0x00000039242c7210 */ /* 0x000fe40001fe842c */
[----:B------:R-:W-:-:S04]  /*8060*/  LEA R52, P3, R59, R52, 0x1 ;  /* 0x000000343b347211 */ /* 0x000fc800078608ff */
[----:B------:R-:W-:-:S05]  /*8070*/  LEA.HI.X R53, R59, R53, R44, 0x1, P3 ;  /* 0x000000353b357211 */ /* 0x000fca00018f0c2c */
[----:B--2---:R1:W-:Y:S01]  /*8080*/  STG.E.128 desc[UR42][R52.64], R48 ;  /* 0x0000003034007986 */ /* 0x0043e2000c101d2a */
[----:B------:R-:W-:Y:S05]  /*8090*/  BRA `(.L_x_1543) ;  /* 0x0000000400807947 */ /* 0x000fea0003800000 */
.L_x_1506:
[----:B------:R-:W-:-:S06]  /*80a0*/  UISETP.NE.AND UP0, UPT, UR45, 0x3, UPT ;  /* 0x000000032d00788c */ /* 0x000fcc000bf05270 */
[----:B------:R-:W-:-:S13]  /*80b0*/  PLOP3.LUT P0, PT, PT, PT, UP0, 0x80, 0x0 ;  /* 0x000000000000781c */ /* 0x000fda0003f0f008 */
[----:B------:R-:W-:Y:S05]  /*80c0*/  @!P0 BRA `(.L_x_1569) ;  /* 0x0000000000048947 */ /* 0x000fea0003800000 */
[----:B------:R-:W-:Y:S01]  /*80d0*/  BPT.TRAP 0x1 ;  /* 0x000000040000795c */ /* 0x000fe20000300000 */
.L_x_1569:
[----:B------:R-:W-:Y:S01]  /*80e0*/  IMAD R107, R184, 0x8, R2 ;  /* 0x00000008b86b7824 */ /* 0x000fe200078e0202 */
[----:B------:R-:W-:Y:S01]  /*80f0*/  SHF.L.U32 R117, R191, 0x1f, RZ ;  /* 0x0000001fbf757819 */ /* 0x000fe200000006ff */
[----:B------:R-:W-:Y:S01]  /*8100*/  IMAD R113, R26, -0x80, R24 ;  /* 0xffffff801a717824 */ /* 0x000fe200078e0218 */
[----:B------:R-:W-:Y:S01]  /*8110*/  BSSY B1, `(.L_x_1570) ;  /* 0x0000006000017945 */ /* 0x000fe20003800000 */
[----:B0-----:R-:W-:Y:S01]  /*8120*/  SHF.R.S32.HI R44, RZ, 0x1f, R26 ;  /* 0x0000001fff2c7819 */ /* 0x001fe2000001141a */
[----:B------:R-:W0:Y:S01]  /*8130*/  SYNCS.PHASECHK.TRANS64.TRYWAIT P3, [R107+URZ+0x28890], R117 ;  /* 0x028890756b0075a7 */ /* 0x000e22000806017f */
[----:B------:R-:W-:Y:S01]  /*8140*/  IMAD R45, R0, R26, RZ ;  /* 0x0000001a002d7224 */ /* 0x000fe200078e02ff */
[----:B------:R-:W-:Y:S01]  /*8150*/  VIMNMX R113, R113, 0x80, PT ;  /* 0x0000008071717848 */ /* 0x000fe20003fe0100 */
[----:B0-----:R-:W-:Y:S06]  /*8160*/  @!P3 BRA `(.L_x_1571) ;  /* 0x000001e8005cb947 */ /* 0x001fec0003800000 */
.L_x_1939:
[----:B------:R-:W-:Y:S05]  /*8170*/  BSYNC B1 ;  /* 0x0000000000017941 */ /* 0x000fea0003800000 */
.L_x_1570:
[----:B------:R-:W-:Y:S01]  /*8180*/  ISETP.GE.AND P3, PT, R23, R113, PT ;  /* 0x000000711700720c */ /* 0x000fe20003f66270 */
[----:B------:R-:W-:Y:S01]  /*8190*/  IMAD R45, R44, R123, R45 ;  /* 0x0000007b2c2d7224 */ /* 0x000fe200078e022d */
[----:B------:R-:W-:Y:S01]  /*81a0*/  BSSY B1, `(.L_x_1572) ;  /* 0x0000012000017945 */ /* 0x000fe20003800000 */
[----:B------:R-:W-:-:S04]  /*81b0*/  IMAD.WIDE.U32 R52, R123, R26, RZ ;  /* 0x0000001a7b347225 */ /* 0x000fc800078e00ff */
[----:B------:R-:W-:-:S06]  /*81c0*/  IMAD.IADD R61, R45, 0x1, R53 ;  /* 0x000000012d3d7824 */ /* 0x000fcc00078e0235 */
[----:B------:R-:W-:Y:S05]  /*81d0*/  @P3 BRA `(.L_x_1573) ;  /* 0x0000000000383947 */ /* 0x000fea0003800000 */
[----:B------:R-:W1:Y:S01]  /*81e0*/  @!P2 LDC.64 R54, c[0x0][0x2e8] ;  /* 0x0000ba00ff36ab82 */ /* 0x000e620000000a00 */
[----:B------:R-:W2:Y:S01]  /*81f0*/  @!P2 LDS.128 R44, [R111+0x18400] ;  /* 0x018400006f2ca984 */ /* 0x000ea20000000c00 */
[----:B------:R-:W-:-:S03]  /*8200*/  @!P2 IADD3 R58, P3, R37, R52, RZ ;  /* 0x00000034253aa210 */ /* 0x000fc60007f7e0ff */
[----:B------:R-:W3:Y:S02]  /*8210*/  @!P1 LDS.128 R48, [R111+0x1c400] ;  /* 0x01c400006f309984 */ /* 0x000ee40000000c00 */
[----:B------:R-:W-:Y:S01]  /*8220*/  @!P2 IMAD.X R59, R61, 0x1, R99, P3 ;  /* 0x000000013d3ba824 */ /* 0x000fe200018e0663 */
[----:B------:R-:W4:Y:S01]  /*8230*/  @!P1 LDC.64 R56, c[0x0][0x2e8] ;  /* 0x0000ba00ff389b82 */ /* 0x000f220000000a00 */
[----:B-1----:R-:W-:-:S04]  /*8240*/  @!P2 LEA R54, P3, R58, R54, 0x1 ;  /* 0x000000363a36a211 */ /* 0x002fc800078608ff */
[----:B------:R-:W-:Y:S02]  /*8250*/  @!P2 LEA.HI.X R55, R58, R55, R59, 0x1, P3 ;  /* 0x000000373a37a211 */ /* 0x000fe400018f0c3b */
[----:B------:R-:W-:-:S05]  /*8260*/  @!P1 IADD3 R58, P3, R100, R52, RZ ;  /* 0x00000034643a9210 */ /* 0x000fca0007f7e0ff */
[----:B------:R-:W-:Y:S01]  /*8270*/  @!P1 IMAD.X R59, R61, 0x1, R105, P3 ;  /* 0x000000013d3b9824 */ /* 0x000fe200018e0669 */
[----:B----4-:R-:W-:-:S04]  /*8280*/  @!P1 LEA R56, P3, R58, R56, 0x1 ;  /* 0x000000383a389211 */ /* 0x010fc800078608ff */
[----:B------:R-:W-:Y:S01]  /*8290*/  @!P1 LEA.HI.X R57, R58, R57, R59, 0x1, P3 ;  /* 0x000000393a399211 */ /* 0x000fe200018f0c3b */
[----:B--2---:R1:W-:Y:S04]  /*82a0*/  @!P2 STG.E.128 desc[UR42][R54.64], R44 ;  /* 0x0000002c3600a986 */ /* 0x0043e8000c101d2a */
[----:B---3--:R1:W-:Y:S04]  /*82b0*/  @!P1 STG.E.128 desc[UR42][R56.64], R48 ;  /* 0x0000003038009986 */ /* 0x0083e8000c101d2a */
.L_x_1573:
[----:B------:R-:W-:Y:S05]  /*82c0*/  BSYNC B1 ;  /* 0x0000000000017941 */ /* 0x000fea0003800000 */
.L_x_1572:
[----:B------:R-:W-:Y:S01]  /*82d0*/  ISETP.GE.AND P3, PT, R212, R113, PT ;  /* 0x00000071d400720c */ /* 0x000fe20003f66270 */
[----:B------:R-:W-:-:S12]  /*82e0*/  BSSY B1, `(.L_x_1574) ;  /* 0x0000012000017945 */ /* 0x000fd80003800000 */
[----:B------:R-:W-:Y:S05]  /*82f0*/  @P3 BRA `(.L_x_1575) ;  /* 0x0000000000403947 */ /* 0x000fea0003800000 */
[----:B-1----:R-:W1:Y:S01]  /*8300*/  @!P2 LDC.64 R54, c[0x0][0x2e8] ;  /* 0x0000ba00ff36ab82 */ /* 0x002e620000000a00 */
[----:B------:R-:W2:Y:S01]  /*8310*/  @!P2 LDS.128 R44, [R111+0x19400] ;  /* 0x019400006f2ca984 */ /* 0x000ea20000000c00 */
[----:B------:R-:W-:-:S03]  /*8320*/  IADD3 R60, P3, R88, R52, RZ ;  /* 0x00000034583c7210 */ /* 0x000fc60007f7e0ff */
[----:B------:R-:W3:Y:S02]  /*8330*/  @!P1 LDS.128 R48, [R111+0x1d400] ;  /* 0x01d400006f309984 */ /* 0x000ee40000000c00 */
[----:B------:R-:W-:Y:S01]  /*8340*/  IMAD.X R62, R61, 0x1, R89, P3 ;  /* 0x000000013d3e7824 */ /* 0x000fe200018e0659 */
[----:B------:R-:W4:Y:S01]  /*8350*/  @!P1 LDC.64 R56, c[0x0][0x2e8] ;  /* 0x0000ba00ff389b82 */ /* 0x000f220000000a00 */
[----:B------:R-:W-:-:S05]  /*8360*/  @!P2 IADD3 R58, P3, R60, R37, RZ ;  /* 0x000000253c3aa210 */ /* 0x000fca0007f7e0ff */
[----:B------:R-:W-:Y:S01]  /*8370*/  @!P2 IMAD.X R59, R62, 0x1, R99, P3 ;  /* 0x000000013e3ba824 */ /* 0x000fe200018e0663 */
        /* <DEDUP_REMOVED lines=8> */
.L_x_1575:
[----:B------:R-:W-:Y:S05]  /*8400*/  BSYNC B1 ;  /* 0x0000000000017941 */ /* 0x000fea0003800000 */
.L_x_1574:
[----:B------:R-:W-:Y:S01]  /*8410*/  ISETP.GE.AND P3, PT, R211, R113, PT ;  /* 0x00000071d300720c */ /* 0x000fe20003f66270 */
[----:B------:R-:W-:-:S12]  /*8420*/  BSSY B1, `(.L_x_1576) ;  /* 0x0000012000017945 */ /* 0x000fd80003800000 */
[----:B------:R-:W-:Y:S05]  /*8430*/  @P3 BRA `(.L_x_1577) ;  /* 0x0000000000403947 */ /* 0x000fea0003800000 */
[----:B-12---:R-:W1:Y:S01]  /*8440*/  @!P2 LDC.64 R54, c[0x0][0x2e8] ;  /* 0x0000ba00ff36ab82 */ /* 0x006e620000000a00 */
[----:B------:R-:W2:Y:S01]  /*8450*/  @!P2 LDS.128 R44, [R111+0x1a400] ;  /* 0x01a400006f2ca984 */ /* 0x000ea20000000c00 */
[----:B------:R-:W-:-:S03]  /*8460*/  LEA R60, P3, R98, R52, 0x6 ;  /* 0x00000034623c7211 */ /* 0x000fc600078630ff */
        /* <DEDUP_REMOVED lines=13> */
.L_x_1577:
[----:B------:R-:W-:Y:S05]  /*8540*/  BSYNC B1 ;  /* 0x0000000000017941 */ /* 0x000fea0003800000 */
.L_x_1576:
[----:B------:R-:W-:-:S13]  /*8550*/  ISETP.GE.AND P3, PT, R210, R113, PT ;  /* 0x00000071d200720c */ /* 0x000fda0003f66270 */
[----:B------:R-:W-:Y:S05]  /*8560*/  @P3 BRA `(.L_x_1543) ;  /* 0x00000000004c3947 */ /* 0x000fea0003800000 */
[----:B------:R-:W3:Y:S01]  /*8570*/  LDC.64 R58, c[0x0][0x300] ;  /* 0x0000c000ff3a7b82 */ /* 0x000ee20000000a00 */
[----:B-12-4-:R-:W1:Y:S01]  /*8580*/  @!P2 LDS.128 R44, [R111+0x1b400] ;  /* 0x01b400006f2ca984 */ /* 0x016e620000000c00 */
[----:B------:R-:W-:-:S03]  /*8590*/  IMAD.MOV.U32 R53, RZ, RZ, R61 ;  /* 0x000000ffff357224 */ /* 0x000fc600078e003d */
[----:B------:R-:W2:Y:S03]  /*85a0*/  @!P1 LDS.128 R48, [R111+0x1f400] ;  /* 0x01f400006f309984 */ /* 0x000ea60000000c00 */
[----:B------:R-:W4:Y:S08]  /*85b0*/  @!P2 LDC.64 R54, c[0x0][0x2e8] ;  /* 0x0000ba00ff36ab82 */ /* 0x000f300000000a00 */
[----:B------:R-:W5:Y:S01]  /*85c0*/  @!P1 LDC.64 R56, c[0x0][0x2e8] ;  /* 0x0000ba00ff389b82 */ /* 0x000f620000000a00 */
[----:B---3--:R-:W-:-:S04]  /*85d0*/  IMAD.WIDE.U32 R52, R58, 0x60, R52 ;  /* 0x000000603a347825 */ /* 0x008fc800078e0034 */
[----:B------:R-:W-:-:S04]  /*85e0*/  IMAD R59, R59, 0x60, RZ ;  /* 0x000000603b3b7824 */ /* 0x000fc800078e02ff */
[----:B------:R-:W-:Y:S01]  /*85f0*/  IMAD.IADD R60, R53, 0x1, R59 ;  /* 0x00000001353c7824 */ /* 0x000fe200078e023b */
[----:B------:R-:W-:-:S05]  /*8600*/  @!P2 IADD3 R53, P3, R37, R52, RZ ;  /* 0x000000342535a210 */ /* 0x000fca0007f7e0ff */
[----:B------:R-:W-:Y:S01]  /*8610*/  @!P2 IMAD.X R58, R60, 0x1, R99, P3 ;  /* 0x000000013c3aa824 */ /* 0x000fe200018e0663 */
[----:B----4-:R-:W-:-:S04]  /*8620*/  @!P2 LEA R54, P3, R53, R54, 0x1 ;  /* 0x000000363536a211 */ /* 0x010fc800078608ff */
[----:B------:R-:W-:Y:S02]  /*8630*/  @!P2 LEA.HI.X R55, R53, R55, R58, 0x1, P3 ;  /* 0x000000373537a211 */ /* 0x000fe400018f0c3a */
[----:B------:R-:W-:-:S03]  /*8640*/  @!P1 IADD3 R52, P3, R100, R52, RZ ;  /* 0x0000003464349210 */ /* 0x000fc60007f7e0ff */
[----:B-1----:R3:W-:Y:S02]  /*8650*/  @!P2 STG.E.128 desc[UR42][R54.64], R44 ;  /* 0x0000002c3600a986 */ /* 0x0027e4000c101d2a */
[----:B------:R-:W-:Y:S01]  /*8660*/  @!P1 IMAD.X R53, R60, 0x1, R105, P3 ;  /* 0x000000013c359824 */ /* 0x000fe200018e0669 */
[----:B-----5:R-:W-:-:S04]  /*8670*/  @!P1 LEA R56, P3, R52, R56, 0x1 ;  /* 0x0000003834389211 */ /* 0x020fc800078608ff */
[----:B------:R-:W-:-:S05]  /*8680*/  @!P1 LEA.HI.X R57, R52, R57, R53, 0x1, P3 ;  /* 0x0000003934399211 */ /* 0x000fca00018f0c35 */
[----:B--2---:R3:W-:Y:S04]  /*8690*/  @!P1 STG.E.128 desc[UR42][R56.64], R48 ;  /* 0x0000003038009986 */ /* 0x0047e8000c101d2a */
.L_x_1543:
[----:B------:R-:W-:Y:S05]  /*86a0*/  BSYNC B0 ;  /* 0x0000000000007941 */ /* 0x000fea0003800000 */
.L_x_1505:
[----:B-1234-:R-:W1:Y:S01]  /*86b0*/  S2R R44, SR_TID.X ;  /* 0x00000000002c7919 */ /* 0x01ee620000002100 */
        /* <DEDUP_REMOVED lines=8> */
[----:B-1----:R-:W-:Y:S01]  /*8740*/  LOP3.LUT R44, R44, 0x7f, RZ, 0xc0, !PT ;  /* 0x0000007f2c2c7812 */ /* 0x002fe200078ec0ff */
[----:B--2---:R1:W-:Y:S03]  /*8750*/  BAR.SYNC.DEFER_BLOCKING R122, 0x80 ;  /* 0x0002007a0000751d */ /* 0x0043e60000010000 */
[----:B------:R-:W-:-:S13]  /*8760*/  ISETP.NE.AND P3, PT, R44, RZ, PT ;  /* 0x000000ff2c00720c */ /* 0x000fda0003f65270 */
[----:B------:R-:W-:-:S05]  /*8770*/  @!P3 VIADD R44, R107, 0x288a0 ;  /* 0x000288a06b2cb836 */ /* 0x000fca0000000000 */
[----:B------:R-:W-:-:S04]  /*8780*/  @!P3 PRMT R44, RZ, 0x654, R44 ;  /* 0x00000654ff2cb816 */ /* 0x000fc8000000002c */
[----:B------:R1:W-:Y:S01]  /*8790*/  @!P3 SYNCS.ARRIVE.TRANS64.RED.A1T0 RZ, [R44+URZ], RZ ;  /* 0x000000ff2cffb9a7 */ /* 0x0003e2000810043f */
[----:B------:R-:W-:Y:S05]  /*87a0*/  @!P0 BRA `(.L_x_1579) ;  /* 0x0000000000048947 */ /* 0x000fea0003800000 */
[----:B------:R-:W-:Y:S01]  /*87b0*/  BPT.TRAP 0x1 ;  /* 0x000000040000795c */ /* 0x000fe20000300000 */
.L_x_1579:
[----:B------:R-:W-:Y:S05]  /*87c0*/  BSYNC B0 ;  /* 0x0000000000007941 */ /* 0x000fea0003800000 */
.L_x_1578:
[----:B------:R-:W2:Y:S01]  /*87d0*/  SYNCS.PHASECHK.TRANS64.TRYWAIT P0, [R107+URZ+0x288b0], R117 ;  /* 0x0288b0756b0075a7 */ /* 0x000ea2000800017f */
[----:B------:R-:W-:Y:S01]  /*87e0*/  ULDC UR41, c[0x0][0x2f4] ;  /* 0x0000bd0000297ab9 */ /* 0x000fe20000000800 */
[----:B------:R-:W-:Y:S01]  /*87f0*/  ULDC.64 UR36, c[0x0][0x328] ;  /* 0x0000ca0000247ab9 */ /* 0x000fe20000000a00 */
[----:B------:R-:W-:Y:S01]  /*8800*/  ULDC.64 UR38, c[0x0][0x318] ;  /* 0x0000c60000267ab9 */ /* 0x000fe20000000a00 */
[----:B------:R-:W-:Y:S04]  /*8810*/  BSSY B0, `(.L_x_1580) ;  /* 0x0000002000007945 */ /* 0x000fe80003800000 */
[----:B--2---:R-:W-:Y:S05]  /*8820*/  @!P0 BRA `(.L_x_1581) ;  /* 0x000001e000c08947 */ /* 0x004fea0003800000 */
.L_x_1940:
[----:B------:R-:W-:Y:S05]  /*8830*/  BSYNC B0 ;  /* 0x0000000000007941 */ /* 0x000fea0003800000 */
.L_x_1580:
[----:B------:R-:W-:Y:S01]  /*8840*/  ISETP.GE.AND P0, PT, R23, R113, PT ;  /* 0x000000711700720c */ /* 0x000fe20003f06270 */
[----:B------:R-:W-:Y:S01]  /*8850*/  BSSY B0, `(.L_x_1582) ;  /* 0x0000011000007945 */ /* 0x000fe20003800000 */
[----:B------:R-:W-:-:S11]  /*8860*/  IMAD.WIDE R48, R26, 0x80, R42 ;  /* 0x000000801a307825 */ /* 0x000fd600078e022a */
[----:B------:R-:W-:Y:S05]  /*8870*/  @P0 BRA `(.L_x_1583) ;  /* 0x0000000000380947 */ /* 0x000fea0003800000 */
[----:B------:R-:W-:Y:S02]  /*8880*/  IMAD R47, R49, UR36, RZ ;  /* 0x00000024312f7c24 */ /* 0x000fe4000f8e02ff */
[----:B-1----:R-:W-:Y:S02]  /*8890*/  IMAD.MOV.U32 R44, RZ, RZ, R94 ;  /* 0x000000ffff2c7224 */ /* 0x002fe400078e005e */
[----:B------:R-:W-:Y:S02]  /*88a0*/  IMAD.MOV.U32 R45, RZ, RZ, R106 ;  /* 0x000000ffff2d7224 */ /* 0x000fe400078e006a */
[C---:B------:R-:W-:Y:S02]  /*88b0*/  IMAD R47, R48.reuse, UR37, R47 ;  /* 0x00000025302f7c24 */ /* 0x040fe4000f8e022f */
[----:B------:R-:W-:-:S04]  /*88c0*/  IMAD.WIDE.U32 R44, R48, UR36, R44 ;  /* 0x00000024302c7c25 */ /* 0x000fc8000f8e002c */
[----:B------:R-:W-:Y:S01]  /*88d0*/  IMAD.IADD R45, R45, 0x1, R47 ;  /* 0x000000012d2d7824 */ /* 0x000fe200078e022f */
[----:B------:R-:W-:-:S04]  /*88e0*/  LEA R50, P0, R44, UR38, 0x1 ;  /* 0x000000262c327c11 */ /* 0x000fc8000f8008ff */
[----:B------:R-:W-:Y:S02]  /*88f0*/  LEA.HI.X R51, R44, UR39, R45, 0x1, P0 ;  /* 0x000000272c337c11 */ /* 0x000fe400080f0c2d */
[----:B------:R-:W-:-:S13]  /*8900*/  ISETP.GE.AND P0, PT, R16, UR41, PT ;  /* 0x0000002910007c0c */ /* 0x000fda000bf06270 */
[----:B------:R-:W1:Y:S04]  /*8910*/  @!P0 LDS.128 R44, [R111+0x400] ;  /* 0x000400006f2c8984 */ /* 0x000e680000000c00 */
[----:B-1----:R-:W-:Y:S01]  /*8920*/  @!P0 STG.E.128 desc[UR42][R50.64], R44 ;  /* 0x0000002c32008986 */ /* 0x002fe2000c101d2a */
[----:B------:R-:W-:-:S13]  /*8930*/  ISETP.GE.AND P0, PT, R190, UR41, PT ;  /* 0x00000029be007c0c */ /* 0x000fda000bf06270 */
[----:B------:R-:W1:Y:S04]  /*8940*/  @!P0 LDS.128 R44, [R111+0x4400] ;  /* 0x004400006f2c8984 */ /* 0x000e680000000c00 */
[----:B-1----:R3:W-:Y:S02]  /*8950*/  @!P0 STG.E.128 desc[UR42][R50.64+0x80], R44 ;  /* 0x0000802c32008986 */ /* 0x0027e4000c101d2a */
.L_x_1583:
[----:B------:R-:W-:Y:S05]  /*8960*/  BSYNC B0 ;  /* 0x0000000000007941 */ /* 0x000fea0003800000 */
.L_x_1582:
[----:B------:R-:W-:Y:S01]  /*8970*/  ISETP.GE.AND P0, PT, R212, R113, PT ;  /* 0x00000071d400720c */ /* 0x000fe20003f06270 */
[----:B------:R-:W-:-:S12]  /*8980*/  BSSY B0, `(.L_x_1584) ;  /* 0x0000012000007945 */ /* 0x000fd80003800000 */
[----:B------:R-:W-:Y:S05]  /*8990*/  @P0 BRA `(.L_x_1585) ;  /* 0x0000000000400947 */ /* 0x000fea0003800000 */
[----:B---3--:R-:W-:Y:S01]  /*89a0*/  IADD3 R47, P0, R48, 0x20, RZ ;  /* 0x00000020302f7810 */ /* 0x008fe20007f1e0ff */
[----:B------:R-:W-:-:S04]  /*89b0*/  IMAD.MOV.U32 R45, RZ, RZ, R106 ;  /* 0x000000ffff2d7224 */ /* 0x000fc800078e006a */
[----:B-1----:R-:W-:-:S04]  /*89c0*/  IMAD.X R44, RZ, RZ, R49, P0 ;  /* 0x000000ffff2c7224 */ /* 0x002fc800000e0631 */
[----:B------:R-:W-:Y:S02]  /*89d0*/  IMAD R46, R44, UR36, RZ ;  /* 0x000000242c2e7c24 */ /* 0x000fe4000f8e02ff */
[----:B------:R-:W-:-:S04]  /*89e0*/  IMAD.MOV.U32 R44, RZ, RZ, R94 ;  /* 0x000000ffff2c7224 */ /* 0x000fc800078e005e */
[----:B------:R-:W-:-:S04]  /*89f0*/  IMAD.WIDE.U32 R44, R47, UR36, R44 ;  /* 0x000000242f2c7c25 */ /* 0x000fc8000f8e002c */
[----:B------:R-:W-:Y:S01]  /*8a00*/  IMAD R47, R47, UR37, R46 ;  /* 0x000000252f2f7c24 */ /* 0x000fe2000f8e022e */
[----:B------:R-:W-:-:S04]  /*8a10*/  LEA R50, P0, R44, UR38, 0x1 ;  /* 0x000000262c327c11 */ /* 0x000fc8000f8008ff */
[----:B------:R-:W-:-:S04]  /*8a20*/  IADD3 R45, R45, R47, RZ ;  /* 0x0000002f2d2d7210 */ /* 0x000fc80007ffe0ff */
[----:B------:R-:W-:Y:S02]  /*8a30*/  LEA.HI.X R51, R44, UR39, R45, 0x1, P0 ;  /* 0x000000272c337c11 */ /* 0x000fe400080f0c2d */
[----:B------:R-:W-:-:S13]  /*8a40*/  ISETP.GE.AND P0, PT, R16, UR41, PT ;  /* 0x0000002910007c0c */ /* 0x000fda000bf06270 */
[----:B------:R-:W1:Y:S04]  /*8a50*/  @!P0 LDS.128 R44, [R111+0x1400] ;  /* 0x001400006f2c8984 */ /* 0x000e680000000c00 */
[----:B-1----:R-:W-:Y:S01]  /*8a60*/  @!P0 STG.E.128 desc[UR42][R50.64], R44 ;  /* 0x0000002c32008986 */ /* 0x002fe2000c101d2a */
[----:B------:R-:W-:-:S13]  /*8a70*/  ISETP.GE.AND P0, PT, R190, UR41, PT ;  /* 0x00000029be007c0c */ /* 0x000fda000bf06270 */
[----:B------:R-:W1:Y:S04]  /*8a80*/  @!P0 LDS.128 R44, [R111+0x5400] ;  /* 0x005400006f2c8984 */ /* 0x000e680000000c00 */
[----:B-1----:R4:W-:Y:S02]  /*8a90*/  @!P0 STG.E.128 desc[UR42][R50.64+0x80], R44 ;  /* 0x0000802c32008986 */ /* 0x0029e4000c101d2a */
.L_x_1585:
[----:B------:R-:W-:Y:S05]  /*8aa0*/  BSYNC B0 ;  /* 0x0000000000007941 */ /* 0x000fea0003800000 */
.L_x_1584:
[----:B------:R-:W-:Y:S01]  /*8ab0*/  ISETP.GE.AND P0, PT, R211, R113, PT ;  /* 0x00000071d300720c */ /* 0x000fe20003f06270 */
[----:B------:R-:W-:-:S12]  /*8ac0*/  BSSY B0, `(.L_x_1586) ;  /* 0x0000012000007945 */ /* 0x000fd80003800000 */
[----:B------:R-:W-:Y:S05]  /*8ad0*/  @P0 BRA `(.L_x_1587) ;  /* 0x0000000000400947 */ /* 0x000fea0003800000 */
[----:B---34-:R-:W-:Y:S01]  /*8ae0*/  IADD3 R47, P0, R48, 0x40, RZ ;  /* 0x00000040302f7810 */ /* 0x018fe20007f1e0ff */
[----:B------:R-:W-:-:S04]  /*8af0*/  IMAD.MOV.U32 R45, RZ, RZ, R106 ;  /* 0x000000ffff2d7224 */ /* 0x000fc800078e006a */
[----:B-1----:R-:W-:-:S04]  /*8b00*/  IMAD.X R44, RZ, RZ, R49, P0 ;  /* 0x000000ffff2c7224 */ /* 0x002fc800000e0631 */
[----:B------:R-:W-:Y:S02]  /*8b10*/  IMAD R46, R44, UR36, RZ ;  /* 0x000000242c2e7c24 */ /* 0x000fe4000f8e02ff */
[----:B------:R-:W-:-:S04]  /*8b20*/  IMAD.MOV.U32 R44, RZ, RZ, R94 ;  /* 0x000000ffff2c7224 */ /* 0x000fc800078e005e */
[----:B------:R-:W-:-:S04]  /*8b30*/  IMAD.WIDE.U32 R44, R47, UR36, R44 ;  /* 0x000000242f2c7c25 */ /* 0x000fc8000f8e002c */
[----:B------:R-:W-:Y:S01]  /*8b40*/  IMAD R47, R47, UR37, R46 ;  /* 0x000000252f2f7c24 */ /* 0x000fe2000f8e022e */
[----:B------:R-:W-:-:S03]  /*8b50*/  LEA R50, P0, R44, UR38, 0x1 ;  /* 0x000000262c327c11 */ /* 0x000fc6000f8008ff */
[----:B------:R-:W-:-:S05]  /*8b60*/  IMAD.IADD R45, R45, 0x1, R47 ;  /* 0x000000012d2d7824 */ /* 0x000fca00078e022f */
[----:B------:R-:W-:Y:S02]  /*8b70*/  LEA.HI.X R51, R44, UR39, R45, 0x1, P0 ;  /* 0x000000272c337c11 */ /* 0x000fe400080f0c2d */
[----:B------:R-:W-:-:S13]  /*8b80*/  ISETP.GE.AND P0, PT, R16, UR41, PT ;  /* 0x0000002910007c0c */ /* 0x000fda000bf06270 */
[----:B------:R-:W1:Y:S04]  /*8b90*/  @!P0 LDS.128 R44, [R111+0x2400] ;  /* 0x002400006f2c8984 */ /* 0x000e680000000c00 */
[----:B-1----:R-:W-:Y:S01]  /*8ba0*/  @!P0 STG.E.128 desc[UR42][R50.64], R44 ;  /* 0x0000002c32008986 */ /* 0x002fe2000c101d2a */
[----:B------:R-:W-:-:S13]  /*8bb0*/  ISETP.GE.AND P0, PT, R190, UR41, PT ;  /* 0x00000029be007c0c */ /* 0x000fda000bf06270 */
[----:B------:R-:W1:Y:S04]  /*8bc0*/  @!P0 LDS.128 R44, [R111+0x6400] ;  /* 0x006400006f2c8984 */ /* 0x000e680000000c00 */
[----:B-1----:R1:W-:Y:S02]  /*8bd0*/  @!P0 STG.E.128 desc[UR42][R50.64+0x80], R44 ;  /* 0x0000802c32008986 */ /* 0x0023e4000c101d2a */
.L_x_1587:
[----:B------:R-:W-:Y:S05]  /*8be0*/  BSYNC B0 ;  /* 0x0000000000007941 */ /* 0x000fea0003800000 */
.L_x_1586:
[----:B------:R-:W-:Y:S01]  /*8bf0*/  ISETP.GE.AND P0, PT, R210, R113, PT ;  /* 0x00000071d200720c */ /* 0x000fe20003f06270 */
[----:B------:R-:W-:-:S12]  /*8c00*/  BSSY B0, `(.L_x_1588) ;  /* 0x0000012000007945 */ /* 0x000fd80003800000 */
[----:B------:R-:W-:Y:S05]  /*8c10*/  @P0 BRA `(.L_x_1589) ;  /* 0x0000000000400947 */ /* 0x000fea0003800000 */
[----:B-1-34-:R-:W-:Y:S01]  /*8c20*/  IADD3 R47, P0, R48, 0x60, RZ ;  /* 0x00000060302f7810 */ /* 0x01afe20007f1e0ff */
[----:B------:R-:W-:Y:S02]  /*8c30*/  IMAD.MOV.U32 R44, RZ, RZ, R94 ;  /* 0x000000ffff2c7224 */ /* 0x000fe400078e005e */
        /* <DEDUP_REMOVED lines=14> */
.L_x_1589:
[----:B------:R-:W-:Y:S05]  /*8d20*/  BSYNC B0 ;  /* 0x0000000000007941 */ /* 0x000fea0003800000 */
.L_x_1588:
[----:B-1-34-:R-:W3:Y:S01]  /*8d30*/  LDL R44, [R1+0x10] ;  /* 0x00001000012c7983 */ /* 0x01aee20000100800 */
[----:B------:R-:W-:Y:S02]  /*8d40*/  VIADD R184, R184, 0x1 ;  /* 0x00000001b8b87836 */ /* 0x000fe40000000000 */
[----:B0-2---:R-:W-:Y:S01]  /*8d50*/  @!P3 VIADD R107, R107, 0x288c0 ;  /* 0x000288c06b6bb836 */ /* 0x005fe20000000000 */
[----:B------:R-:W-:Y:S01]  /*8d60*/  @!PT LDS RZ, [RZ] ;  /* 0x00000000fffff984 */ /* 0x000fe20000000800 */
[----:B------:R-:W-:Y:S01]  /*8d70*/  @!PT LDS RZ, [RZ] ;  /* 0x00000000fffff984 */ /* 0x000fe20000000800 */
[----:B------:R-:W-:Y:S01]  /*8d80*/  @!PT LDS RZ, [RZ] ;  /* 0x00000000fffff984 */ /* 0x000fe20000000800 */
[----:B------:R-:W-:Y:S01]  /*8d90*/  @!PT LDS RZ, [RZ] ;  /* 0x00000000fffff984 */ /* 0x000fe20000000800 */
[----:B------:R0:W-:Y:S06]  /*8da0*/  MEMBAR.ALL.CTA ;  /* 0x0000000000007992 */ /* 0x0001ec0000008000 */
[----:B0-----:R-:W0:Y:S02]  /*8db0*/  FENCE.VIEW.ASYNC.S ;  /* 0x00000000000073c6 */ /* 0x001e240000000000 */
[----:B0-----:R0:W-:Y:S01]  /*8dc0*/  BAR.SYNC.DEFER_BLOCKING R122, 0x80 ;  /* 0x0002007a0000751d */ /* 0x0011e20000010000 */
[----:B------:R-:W-:-:S02]  /*8dd0*/  ISETP.NE.AND P0, PT, R184, 0x2, PT ;  /* 0x00000002b800780c */ /* 0x000fc40003f05270 */
[----:B------:R-:W-:Y:S02]  /*8de0*/  @!P3 PRMT R107, RZ, 0x654, R107 ;  /* 0x00000654ff6bb816 */ /* 0x000fe4000000006b */
[----:B------:R-:W-:Y:S02]  /*8df0*/  SEL R184, R184, RZ, P0 ;  /* 0x000000ffb8b87207 */ /* 0x000fe40000000000 */
[----:B------:R0:W-:Y:S01]  /*8e00*/  @!P3 SYNCS.ARRIVE.TRANS64.RED.A1T0 RZ, [R107+URZ], RZ ;  /* 0x000000ff6bffb9a7 */ /* 0x0001e2000810043f */
[----:B---3--:R-:W-:Y:S02]  /*8e10*/  LOP3.LUT P4, RZ, R44, 0x4, RZ, 0xc0, !PT ;  /* 0x000000042cff7812 */ /* 0x008fe4000788c0ff */
[----:B------:R-:W-:-:S04]  /*8e20*/  SEL R44, RZ, 0x1, P0 ;  /* 0x00000001ff2c7807 */ /* 0x000fc80000000000 */
[----:B------:R-:W-:-:S07]  /*8e30*/  LOP3.LUT R191, R191, R44, RZ, 0x3c, !PT ;  /* 0x0000002cbfbf7212 */ /* 0x000fce00078e3cff */
[----:B0-----:R-:W-:Y:S05]  /*8e40*/  @P4 BRA `(.L_x_1590) ;  /* 0xffffff9c00884947 */ /* 0x001fea000383ffff */
[----:B------:R-:W0:Y:S01]  /*8e50*/  S2R R45, SR_TID.X ;  /* 0x00000000002d7919 */ /* 0x000e220000002100 */
[----:B------:R-:W-:Y:S02]  /*8e60*/  PLOP3.LUT P0, PT, PT, PT, PT, 0x8, 0x0 ;  /* 0x000000000000781c */ /* 0x000fe40003f0e170 */
[----:B0-----:R-:W-:-:S04]  /*8e70*/  SHF.R.U32.HI R45, RZ, 0x7, R45 ;  /* 0x00000007ff2d7819 */ /* 0x001fc8000001162d */
[----:B------:R-:W-:-:S13]  /*8e80*/  ISETP.NE.AND P4, PT, R45, 0x1, PT ;  /* 0x000000012d00780c */ /* 0x000fda0003f85270 */
[----:B------:R-:W-:Y:S06]  /*8e90*/  @!P4 BAR.ARV 0x9, 0x100 ;  /* 0x024400000000cb1d */ /* 0x000fec0000002000 */
.L_x_1500:
[----:B------:R-:W0:Y:S01]  /*8ea0*/  LDC R0, c[0x0][0x448] ;  /* 0x00011200ff007b82 */ /* 0x000e220000000800 */
[----:B------:R-:W-:-:S07]  /*8eb0*/  IADD3 R7, R189, 0x1, -R187 ;  /* 0x00000001bd077810 */ /* 0x000fce0007ffe8bb */
[----:B------:R-:W1:Y:S01]  /*8ec0*/  LDC.64 R4, c[0x0][0x9e0] ;  /* 0x00027800ff047b82 */ /* 0x000e620000000a00 */
[----:B0-----:R-:W-:Y:S01]  /*8ed0*/  ISETP.NE.AND P1, PT, R0, 0x1, PT ;  /* 0x000000010000780c */ /* 0x001fe20003f25270 */
[----:B------:R-:W-:Y:S01]  /*8ee0*/  VIADD R0, R192, 0x7f ;  /* 0x0000007fc0007836 */ /* 0x000fe20000000000 */
[----:B-1----:R-:W-:-:S11]  /*8ef0*/  ISETP.GE.AND P2, PT, R5, 0x1, PT ;  /* 0x000000010500780c */ /* 0x002fd60003f46270 */
[----:B------:R-:W0:Y:S08]  /*8f00*/  @P1 LDC R3, c[0x0][0x44c] ;  /* 0x00011300ff031b82 */ /* 0x000e300000000800 */
[----:B------:R-:W1:Y:S01]  /*8f10*/  @P1 LDC R6, c[0x0][0x450] ;  /* 0x00011400ff061b82 */ /* 0x000e620000000800 */
[----:B0-----:R-:W-:-:S05]  /*8f20*/  @P1 IMAD.HI.U32 R3, R0, R3, RZ ;  /* 0x0000000300031227 */ /* 0x001fca00078e00ff */
[----:B-1----:R-:W-:-:S05]  /*8f30*/  @P1 SHF.R.U32.HI R0, RZ, R6, R3 ;  /* 0x00000006ff001219 */ /* 0x002fca0000011603 */
[----:B------:R-:W-:Y:S01]  /*8f40*/  IMAD.IADD R3, R7, 0x1, R0 ;  /* 0x0000000107037824 */ /* 0x000fe200078e0200 */
[----:B------:R-:W-:Y:S06]  /*8f50*/  @P0 BRA `(.L_x_1591) ;  /* 0x00000000000c0947 */ /* 0x000fec0003800000 */
[----:B------:R-:W0:Y:S01]  /*8f60*/  FENCE.VIEW.ASYNC.G ;  /* 0x00000000000073c6 */ /* 0x000e220000000100 */
[----:B------:R-:W-:Y:S05]  /*8f70*/  WARPSYNC.ALL ;  /* 0x0000000000007948 */ /* 0x000fea0003800000 */
[----:B0-----:R-:W-:Y:S06]  /*8f80*/  BAR.ARV 0xc, 0x180 ;  /* 0x0306000000007b1d */ /* 0x001fec0000002000 */
.L_x_1591:
[----:B------:R-:W-:Y:S01]  /*8f90*/  IMAD.IADD R4, R3, 0x1, R4 ;  /* 0x0000000103047824 */ /* 0x000fe200078e0204 */
[----:B------:R-:W-:Y:S06]  /*8fa0*/  @!P2 BRA `(.L_x_1592) ;  /* 0x000000000048a947 */ /* 0x000fec0003800000 */
[C---:B------:R-:W-:Y:S01]  /*8fb0*/  ISETP.GT.AND P0, PT, R3.reuse, RZ, PT ;  /* 0x000000ff0300720c */ /* 0x040fe20003f04270 */
[----:B------:R-:W-:Y:S01]  /*8fc0*/  BSSY B0, `(.L_x_1593) ;  /* 0x000000e000007945 */ /* 0x000fe20003800000 */
[----:B------:R-:W-:-:S11]  /*8fd0*/  VIADD R0, R3, 0xffffffff ;  /* 0xffffffff03007836 */ /* 0x000fd60000000000 */
        /* <DEDUP_REMOVED lines=8> */
.L_x_1594:
[----:B------:R-:W-:-:S13]  /*9060*/  ISETP.NE.AND P0, PT, R5, 0x1, PT ;  /* 0x000000010500780c */ /* 0x000fda0003f05270 */
[----:B------:R-:W0:Y:S02]  /*9070*/  @P0 LDC.64 R6, c[0x0][0x9e8] ;  /* 0x00027a00ff060b82 */ /* 0x000e240000000a00 */
[----:B0-----:R-:W-:-:S05]  /*9080*/  @P0 IMAD.HI.U32 R6, R0, R6, RZ ;  /* 0x0000000600060227 */ /* 0x001fca00078e00ff */
[----:B------:R-:W-:-:S07]  /*9090*/  @P0 SHF.R.U32.HI R0, RZ, R7, R6 ;  /* 0x00000007ff000219 */ /* 0x000fce0000011606 */
.L_x_1595:
[----:B------:R-:W-:Y:S05]  /*90a0*/  BSYNC B0 ;  /* 0x0000000000007941 */ /* 0x000fea0003800000 */
.L_x_1593:
[----:B------:R-:W-:-:S05]  /*90b0*/  IMAD R3, R0, R5, R5 ;  /* 0x0000000500037224 */ /* 0x000fca00078e0205 */
[----:B------:R-:W-:-:S07]  /*90c0*/  VIMNMX R4, R4, R3, PT ;  /* 0x0000000304047248 */ /* 0x000fce0003fe0100 */
.L_x_1592:
[----:B------:R-:W0:Y:S01]  /*90d0*/  @P1 LDC R7, c[0x0][0x44c] ;  /* 0x00011300ff071b82 */ /* 0x000e220000000800 */
[----:B------:R-:W-:Y:S01]  /*90e0*/  VIADD R4, R4, 0x7f ;  /* 0x0000007f04047836 */ /* 0x000fe20000000000 */
[----:B------:R-:W-:Y:S01]  /*90f0*/  ULDC UR4, c[0x0][0x9dc] ;  /* 0x0002770000047ab9 */ /* 0x000fe20000000800 */
[----:B------:R-:W-:-:S03]  /*9100*/  IMAD.MOV.U32 R0, RZ, RZ, R192 ;  /* 0x000000ffff007224 */ /* 0x000fc600078e00c0 */
        /* <DEDUP_REMOVED lines=20> */
.L_x_1598:
[----:B------:R-:W-:-:S13]  /*9250*/  ISETP.NE.AND P0, PT, R5, 0x1, PT ;  /* 0x000000010500780c */ /* 0x000fda0003f05270 */
[----:B------:R-:W0:Y:S02]  /*9260*/  @P0 LDC.64 R6, c[0x0][0x9e8] ;  /* 0x00027a00ff060b82 */ /* 0x000e240000000a00 */
[----:B0-----:R-:W-:-:S05]  /*9270*/  @P0 IMAD.HI.U32 R4, R0, R6, RZ ;  /* 0x0000000600040227 */ /* 0x001fca00078e00ff */
[----:B------:R-:W-:-:S07]  /*9280*/  @P0 SHF.R.U32.HI R0, RZ, R7, R4 ;  /* 0x00000007ff000219 */ /* 0x000fce0000011604 */
.L_x_1599:
[----:B------:R-:W-:Y:S05]  /*9290*/  BSYNC B0 ;  /* 0x0000000000007941 */ /* 0x000fea0003800000 */
.L_x_1597:
[----:B------:R-:W-:-:S05]  /*92a0*/  IMAD R0, R0, R5, RZ ;  /* 0x0000000500007224 */ /* 0x000fca00078e02ff */
[----:B------:R-:W-:-:S07]  /*92b0*/  VIMNMX R3, R3, R0, !PT ;  /* 0x0000000003037248 */ /* 0x000fce0007fe0100 */
.L_x_1596:
[----:B------:R-:W-:Y:S01]  /*92c0*/  SHF.R.S32.HI R0, RZ, 0x1f, R3 ;  /* 0x0000001fff007819 */ /* 0x000fe20000011403 */
[----:B------:R-:W-:Y:S01]  /*92d0*/  BSSY B0, `(.L_x_1600) ;  /* 0x0000026000007945 */ /* 0x000fe20003800000 */
[----:B------:R-:W-:Y:S02]  /*92e0*/  IMAD.MOV.U32 R88, RZ, RZ, RZ ;  /* 0x000000ffff587224 */ /* 0x000fe400078e00ff */
[----:B------:R-:W-:-:S04]  /*92f0*/  LEA.HI R0, R0, R3, RZ, 0x7 ;  /* 0x0000000300007211 */ /* 0x000fc800078f38ff */
[----:B------:R-:W-:-:S04]  /*9300*/  SHF.R.S32.HI R0, RZ, 0x7, R0 ;  /* 0x00000007ff007819 */ /* 0x000fc80000011400 */
[----:B------:R-:W-:-:S04]  /*9310*/  VIMNMX R194, RZ, R0, !PT ;  /* 0x00000000ffc27248 */ /* 0x000fc80007fe0100 */
        /* <DEDUP_REMOVED lines=33> */
.L_x_1601:
[----:B------:R-:W-:Y:S05]  /*9530*/  BSYNC B0 ;  /* 0x0000000000007941 */ /* 0x000fea0003800000 */
.L_x_1600:
[-C--:B------:R-:W-:Y:S01]  /*9540*/  IMAD R194, R215, R88.reuse, R194 ;  /* 0x00000058d7c27224 */ /* 0x080fe200078e02c2 */
[----:B------:R-:W-:Y:S01]  /*9550*/  PLOP3.LUT P0, PT, PT, PT, PT, 0x80, 0x0 ;  /* 0x000000000000781c */ /* 0x000fe20003f0f070 */
[----:B------:R-:W-:Y:S01]  /*9560*/  IMAD.MOV.U32 R3, RZ, RZ, RZ ;  /* 0x000000ffff037224 */ /* 0x000fe200078e00ff */
[----:B------:R-:W-:Y:S01]  /*9570*/  CS2R R150, SRZ ;  /* 0x0000000000967805 */ /* 0x000fe2000001ff00 */
[----:B------:R-:W-:Y:S01]  /*9580*/  IMAD.MOV.U32 R40, RZ, RZ, RZ ;  /* 0x000000ffff287224 */ /* 0x000fe200078e00ff */
[----:B------:R-:W-:Y:S02]  /*9590*/  VIADDMNMX R88, R194, R88, R9, PT ;  /* 0x00000058c2587246 */ /* 0x000fe40003800109 */
[----:B------:R-:W-:Y:S02]  /*95a0*/  CS2R R148, SRZ ;  /* 0x0000000000947805 */ /* 0x000fe4000001ff00 */
[----:B------:R-:W-:Y:S02]  /*95b0*/  CS2R R146, SRZ ;  /* 0x0000000000927805 */ /* 0x000fe4000001ff00 */
[----:B------:R-:W-:-:S02]  /*95c0*/  CS2R R144, SRZ ;  /* 0x0000000000907805 */ /* 0x000fc4000001ff00 */
[----:B------:R-:W-:Y:S02]  /*95d0*/  ISETP.GT.AND P1, PT, R88, R194, PT ;  /* 0x000000c25800720c */ /* 0x000fe40003f24270 */
        /* <DEDUP_REMOVED lines=28> */
[----:B------:R-:W-:Y:S06]  /*97a0*/  @!P1 BRA `(.L_x_1602) ;  /* 0x0000011800289947 */ /* 0x000fec0003800000 */
[----:B------:R-:W-:-:S03]  /*97b0*/  UMOV UR4, 0xffffffff ;  /* 0xffffffff00047882 */ /* 0x000fc60000000000 */
[----:B------:R-:W-:Y:S05]  /*97c0*/  BRA.DIV UR4, `(.L_x_1603) ;  /* 0x000001d204ec7947 */ /* 0x000fea000b800000 */
[----:B------:R-:W0:Y:S02]  /*97d0*/  S2R R3, SR_TID.X ;  /* 0x0000000000037919 */ /* 0x000e240000002100 */
[----:B0-----:R-:W-:-:S05]  /*97e0*/  VIADD R3, R3, 0xffffff80 ;  /* 0xffffff8003037836 */ /* 0x001fca0000000000 */
[----:B------:R-:W-:-:S04]  /*97f0*/  SHF.R.S32.HI R0, RZ, 0x1f, R3 ;  /* 0x0000001fff007819 */ /* 0x000fc80000011403 */
[----:B------:R-:W-:-:S04]  /*9800*/  LEA.HI R0, R0, R3, RZ, 0x7 ;  /* 0x0000000300007211 */ /* 0x000fc800078f38ff */
[----:B------:R-:W-:-:S05]  /*9810*/  SHF.R.S32.HI R0, RZ, 0x7, R0 ;  /* 0x00000007ff007819 */ /* 0x000fca0000011400 */
[----:B------:R0:W1:Y:S02]  /*9820*/  SHFL.IDX PT, R193, R0, RZ, 0x1f ;  /* 0x00001fff00c17589 */ /* 0x00006400000e0000 */
.L_x_1943:
[----:B01----:R-:W-:Y:S02]  /*9830*/  LEA.HI R0, R193, R193, RZ, 0x1 ;  /* 0x000000c1c1007211 */ /* 0x003fe400078f08ff */
[----:B------:R-:W-:Y:S02]  /*9840*/  MOV R3, UR44 ;  /* 0x0000002c00037c02 */ /* 0x000fe40008000f00 */
[----:B------:R-:W-:Y:S02]  /*9850*/  LOP3.LUT R0, R0, 0x1e, RZ, 0xc0, !PT ;  /* 0x0000001e00007812 */ /* 0x000fe400078ec0ff */
[----:B------:R-:W-:-:S03]  /*9860*/  LOP3.LUT P0, RZ, R3, 0x3ff, RZ, 0xc0, !PT ;  /* 0x000003ff03ff7812 */ /* 0x000fc6000780c0ff */
[----:B------:R-:W-:Y:S01]  /*9870*/  IMAD.IADD R0, R193, 0x1, -R0 ;  /* 0x00000001c1007824 */ /* 0x000fe200078e0a00 */
[----:B------:R-:W-:-:S04]  /*9880*/  P2R R24, PR, RZ, 0x1 ;  /* 0x00000001ff187803 */ /* 0x000fc80000000000 */
[----:B------:R-:W-:-:S04]  /*9890*/  LEA R0, R0, UR44, 0xd ;  /* 0x0000002c00007c11 */ /* 0x000fc8000f8e68ff */
[----:B------:R-:W-:-:S04]  /*98a0*/  SHF.R.U32.HI R0, RZ, 0x4, R0 ;  /* 0x00000004ff007819 */ /* 0x000fc80000011600 */
[----:B------:R-:W-:Y:S01]  /*98b0*/  LOP3.LUT R36, R0, 0x3fff, RZ, 0xc0, !PT ;  /* 0x00003fff00247812 */ /* 0x000fe200078ec0ff */
[----:B------:R-:W-:Y:S06]  /*98c0*/  @!P0 BRA `(.L_x_1604) ;  /* 0x0000000000408947 */ /* 0x000fec0003800000 */
        /* <DEDUP_REMOVED lines=16> */
.L_x_1604:
[----:B------:R-:W-:Y:S02]  /*99d0*/  ULDC UR4, c[0x0][0x3f4] ;  /* 0x0000fd0000047ab9 */ /* 0x000fe40000000800 */
[----:B------:R-:W-:-:S13]  /*99e0*/  ISETP.LT.AND P0, PT, RZ, UR4, PT ;  /* 0x00000004ff007c0c */ /* 0x000fda000bf01270 */
[----:B------:R-:W-:Y:S05]  /*99f0*/  @P0 BRA `(.L_x_1605) ;  /* 0x00000000003c0947 */ /* 0x000fea0003800000 */
[----:B------:R-:W-:-:S04]  /*9a00*/  LEA.HI R0, R213, R213, RZ, 0x1 ;  /* 0x000000d5d5007211 */ /* 0x000fc800078f08ff */
[----:B------:R-:W-:-:S05]  /*9a10*/  LOP3.LUT R0, R0, 0xfffffffe, RZ, 0xc0, !PT ;  /* 0xfffffffe00007812 */ /* 0x000fca00078ec0ff */
[----:B------:R-:W-:-:S05]  /*9a20*/  IMAD.IADD R0, R213, 0x1, -R0 ;  /* 0x00000001d5007824 */ /* 0x000fca00078e0a00 */
[----:B------:R-:W-:-:S04]  /*9a30*/  SHF.L.U32 R3, R0, 0x1f, RZ ;  /* 0x0000001f00037819 */ /* 0x000fc800000006ff */
[----:B------:R0:W1:Y:S03]  /*9a40*/  SYNCS.PHASECHK.TRANS64.TRYWAIT P0, [R2+URZ+0x28800], R3 ;  /* 0x02880003020075a7 */ /* 0x000066000800017f */
[----:B-1----:R-:W-:Y:S05]  /*9a50*/  @!P0 NANOSLEEP.SYNCS 0x989680 ;  /* 0x009896800000895d */ /* 0x002fea0003900000 */
[----:B------:R-:W1:Y:S01]  /*9a60*/  @!P0 SYNCS.PHASECHK.TRANS64 P0, [R2+URZ+0x28800], R3 ;  /* 0x02880003020085a7 */ /* 0x000e62000800007f */
[----:B------:R-:W-:Y:S04]  /*9a70*/  BSSY B0, `(.L_x_1606) ;  /* 0x0000006000007945 */ /* 0x000fe80003800000 */
[----:B-1----:R-:W-:Y:S05]  /*9a80*/  @P0 BRA `(.L_x_1607) ;  /* 0x0000000000100947 */ /* 0x002fea0003800000 */
.L_x_1608:
[----:B-1----:R1:W2:Y:S02]  /*9a90*/  SYNCS.PHASECHK.TRANS64.TRYWAIT P0, [R2+URZ+0x28800], R3 ;  /* 0x02880003020075a7 */ /* 0x0022a4000800017f */
[----:B--2---:R-:W-:Y:S05]  /*9aa0*/  @!P0 NANOSLEEP.SYNCS 0x989680 ;  /* 0x009896800000895d */ /* 0x004fea0003900000 */
[----:B------:R-:W2:Y:S02]  /*9ab0*/  @!P0 SYNCS.PHASECHK.TRANS64 P0, [R2+URZ+0x28800], R3 ;  /* 0x02880003020085a7 */ /* 0x000ea4000800007f */
[----:B--2---:R-:W-:Y:S05]  /*9ac0*/  @!P0 BRA `(.L_x_1608) ;  /* 0xfffffffc00f08947 */ /* 0x004fea000383ffff */
.L_x_1607:
[----:B------:R-:W-:Y:S05]  /*9ad0*/  BSYNC B0 ;  /* 0x0000000000007941 */ /* 0x000fea0003800000 */
.L_x_1606:
[----:B------:R-:W-:Y:S05]  /*9ae0*/  BRA `(.L_x_1609) ;  /* 0x0000004c00a07947 */ /* 0x000fea0003800000 */
.L_x_1605:
[----:B------:R-:W-:Y:S01]  /*9af0*/  ISETP.NE.AND P0, PT, R24, RZ, PT ;  /* 0x000000ff1800720c */ /* 0x000fe20003f05270 */
[----:B------:R-:W-:Y:S01]  /*9b00*/  ULDC.64 UR4, c[0x0][0x3f8] ;  /* 0x0000fe0000047ab9 */ /* 0x000fe20000000a00 */
[----:B-----5:R-:W-:Y:S01]  /*9b10*/  SHF.R.S32.HI R0, RZ, 0x1f, R112 ;  /* 0x0000001fff007819 */ /* 0x020fe20000011470 */
[----:B------:R-:W-:Y:S01]  /*9b20*/  ULDC.64 UR6, c[0x0][0x408] ;  /* 0x0001020000067ab9 */ /* 0x000fe20000000a00 */
[----:B------:R-:W-:-:S04]  /*9b30*/  IMAD.WIDE.U32 R24, R112, UR4, RZ ;  /* 0x0000000470187c25 */ /* 0x000fc8000f8e00ff */
[C---:B------:R-:W-:Y:S02]  /*9b40*/  IMAD R3, R0.reuse, UR4, RZ ;  /* 0x0000000400037c24 */ /* 0x040fe4000f8e02ff */
[----:B------:R-:W-:Y:S02]  /*9b50*/  IMAD R5, R0, UR6, RZ ;  /* 0x0000000600057c24 */ /* 0x000fe4000f8e02ff */
[C---:B------:R-:W-:Y:S02]  /*9b60*/  IMAD R3, R112.reuse, UR5, R3 ;  /* 0x0000000570037c24 */ /* 0x040fe4000f8e0203 */
[C---:B------:R-:W-:Y:S02]  /*9b70*/  IMAD R5, R112.reuse, UR7, R5 ;  /* 0x0000000770057c24 */ /* 0x040fe4000f8e0205 */
[----:B------:R-:W-:-:S04]  /*9b80*/  IMAD.WIDE.U32 R112, R112, UR6, RZ ;  /* 0x0000000670707c25 */ /* 0x000fc8000f8e00ff */
[----:B------:R-:W-:Y:S02]  /*9b90*/  IMAD.IADD R27, R3, 0x1, R25 ;  /* 0x00000001031b7824 */ /* 0x000fe400078e0219 */
[----:B------:R-:W-:Y:S01]  /*9ba0*/  IMAD.IADD R29, R5, 0x1, R113 ;  /* 0x00000001051d7824 */ /* 0x000fe200078e0271 */
        /* <DEDUP_REMOVED lines=17> */
.L_x_1610:
[----:B------:R-:W-:Y:S01]  /*9cc0*/  ULDC.U8 UR4, c[0x0][0x410] ;  /* 0x0001040000047ab9 */ /* 0x000fe20000000000 */
[----:B------:R-:W-:Y:S01]  /*9cd0*/  IMAD.IADD R56, R23, 0x1, R192 ;  /* 0x0000000117387824 */ /* 0x000fe200078e02c0 */
[----:B------:R-:W-:Y:S01]  /*9ce0*/  ISETP.NE.AND P0, PT, RZ, UR4, PT ;  /* 0x00000004ff007c0c */ /* 0x000fe2000bf05270 */
[----:B------:R-:W-:Y:S02]  /*9cf0*/  BSSY B0, `(.L_x_1611) ;  /* 0x00004bf000007945 */ /* 0x000fe40003800000 */
[----:B------:R-:W-:-:S10]  /*9d00*/  IMAD R3, R207, 0x20, R56 ;  /* 0x00000020cf037824 */ /* 0x000fd400078e0238 */
[----:B------:R-:W-:Y:S05]  /*9d10*/  @!P0 BRA `(.L_x_1612) ;  /* 0x0000002400ac8947 */ /* 0x000fea0003800000 */
[----:B------:R-:W0:Y:S01]  /*9d20*/  LDC R8, c[0x0][0x448] ;  /* 0x00011200ff087b82 */ /* 0x000e220000000800 */
[----:B------:R-:W-:Y:S01]  /*9d30*/  ULDC.64 UR4, c[0x0][0x3f8] ;  /* 0x0000fe0000047ab9 */ /* 0x000fe20000000a00 */
[----:B------:R-:W-:Y:S01]  /*9d40*/  ULDC.64 UR6, c[0x0][0x408] ;  /* 0x0001020000067ab9 */ /* 0x000fe20000000a00 */
[----:B------:R-:W-:Y:S02]  /*9d50*/  IMAD.MOV.U32 R4, RZ, RZ, R24 ;  /* 0x000000ffff047224 */ /* 0x000fe400078e0018 */
[----:B------:R-:W-:Y:S02]  /*9d60*/  IMAD.MOV.U32 R10, RZ, RZ, R112 ;  /* 0x000000ffff0a7224 */ /* 0x000fe400078e0070 */
[----:B------:R-:W-:Y:S01]  /*9d70*/  IMAD.MOV.U32 R11, RZ, RZ, R29 ;  /* 0x000000ffff0b7224 */ /* 0x000fe200078e001d */
[----:B0-----:R-:W-:-:S13]  /*9d80*/  ISETP.NE.AND P0, PT, R8, 0x1, PT ;  /* 0x000000010800780c */ /* 0x001fda0003f05270 */
[----:B------:R-:W0:Y:S08]  /*9d90*/  @P0 LDC R0, c[0x0][0x44c] ;  /* 0x00011300ff000b82 */ /* 0x000e300000000800 */
[----:B------:R-:W1:Y:S01]  /*9da0*/  @P0 LDC R5, c[0x0][0x450] ;  /* 0x00011400ff050b82 */ /* 0x000e620000000800 */
[----:B0-----:R-:W-:-:S05]  /*9db0*/  @P0 IMAD.HI.U32 R0, R3, R0, RZ ;  /* 0x0000000003000227 */ /* 0x001fca00078e00ff */
[----:B-1----:R-:W-:Y:S01]  /*9dc0*/  @P0 SHF.R.U32.HI R3, RZ, R5, R0 ;  /* 0x00000005ff030219 */ /* 0x002fe20000011600 */
[----:B------:R-:W-:-:S03]  /*9dd0*/  IMAD.MOV.U32 R5, RZ, RZ, R27 ;  /* 0x000000ffff057224 */ /* 0x000fc600078e001b */
[----:B------:R-:W-:Y:S01]  /*9de0*/  SHF.R.S32.HI R0, RZ, 0x1f, R3 ;  /* 0x0000001fff007819 */ /* 0x000fe20000011403 */
[----:B------:R-:W-:-:S04]  /*9df0*/  IMAD.WIDE.U32 R4, R3, UR4, R4 ;  /* 0x0000000403047c25 */ /* 0x000fc8000f8e0004 */
[C---:B------:R-:W-:Y:S02]  /*9e00*/  IMAD R6, R0.reuse, UR4, RZ ;  /* 0x0000000400067c24 */ /* 0x040fe4000f8e02ff */
[----:B------:R-:W-:Y:S02]  /*9e10*/  IMAD R0, R0, UR6, RZ ;  /* 0x0000000600007c24 */ /* 0x000fe4000f8e02ff */
[C---:B------:R-:W-:Y:S01]  /*9e20*/  IMAD R7, R3.reuse, UR5, R6 ;  /* 0x0000000503077c24 */ /* 0x040fe2000f8e0206 */
[----:B------:R-:W-:Y:S01]  /*9e30*/  ULDC.64 UR4, c[0x0][0x3e8] ;  /* 0x0000fa0000047ab9 */ /* 0x000fe20000000a00 */
[C---:B------:R-:W-:Y:S01]  /*9e40*/  IMAD.WIDE.U32 R10, R3.reuse, UR6, R10 ;  /* 0x00000006030a7c25 */ /* 0x040fe2000f8e000a */
[----:B------:R-:W-:Y:S01]  /*9e50*/  LEA R6, P0, R4, UR4, 0x1 ;  /* 0x0000000404067c11 */ /* 0x000fe2000f8008ff */
[----:B------:R-:W-:Y:S02]  /*9e60*/  UMOV UR4, 0xffffffff ;  /* 0xffffffff00047882 */ /* 0x000fe40000000000 */
[----:B------:R-:W-:Y:S01]  /*9e70*/  IMAD R3, R3, UR7, R0 ;  /* 0x0000000703037c24 */ /* 0x000fe2000f8e0200 */
[----:B------:R-:W-:Y:S01]  /*9e80*/  ULDC.64 UR6, c[0x0][0x400] ;  /* 0x0001000000067ab9 */ /* 0x000fe20000000a00 */
[----:B------:R-:W-:Y:S01]  /*9e90*/  IMAD.IADD R7, R5, 0x1, R7 ;  /* 0x0000000105077824 */ /* 0x000fe200078e0207 */
[----:B------:R-:W-:Y:S01]  /*9ea0*/  LEA R5, P1, R10, UR6, 0x1 ;  /* 0x000000060a057c11 */ /* 0x000fe2000f8208ff */
[----:B------:R-:W-:-:S03]  /*9eb0*/  IMAD.IADD R3, R11, 0x1, R3 ;  /* 0x000000010b037824 */ /* 0x000fc600078e0203 */
[----:B------:R-:W-:Y:S02]  /*9ec0*/  LEA.HI.X R7, R4, UR5, R7, 0x1, P0 ;  /* 0x0000000504077c11 */ /* 0x000fe400080f0c07 */
[----:B------:R-:W-:Y:S01]  /*9ed0*/  LEA.HI.X R10, R10, UR7, R3, 0x1, P1 ;  /* 0x000000070a0a7c11 */ /* 0x000fe200088f0c03 */
[----:B------:R-:W-:Y:S06]  /*9ee0*/  BRA.DIV UR4, `(.L_x_1613) ;  /* 0x000001ce04647947 */ /* 0x000fec000b800000 */
[----:B------:R0:W1:Y:S04]  /*9ef0*/  SHFL.IDX PT, R0, R7, RZ, 0x181f ;  /* 0x00181fff07007589 */ /* 0x00006800000e0000 */
[----:B------:R0:W2:Y:S04]  /*9f00*/  SHFL.IDX PT, R3, R6, RZ, 0x181f ;  /* 0x00181fff06037589 */ /* 0x0000a800000e0000 */
[----:B------:R0:W3:Y:S04]  /*9f10*/  SHFL.IDX PT, R4, R10, RZ, 0x181f ;  /* 0x00181fff0a047589 */ /* 0x0000e800000e0000 */
[----:B------:R0:W4:Y:S02]  /*9f20*/  SHFL.IDX PT, R14, R5, RZ, 0x181f ;  /* 0x00181fff050e7589 */ /* 0x00012400000e0000 */
.L_x_1949:
[----:B------:R-:W-:Y:S01]  /*9f30*/  IMAD R65, R187, R8, RZ ;  /* 0x00000008bb417224 */ /* 0x000fe200078e02ff */
[----:B------:R-:W-:Y:S01]  /*9f40*/  BSSY B1, `(.L_x_1614) ;  /* 0x000001e000017945 */ /* 0x000fe20003800000 */
[----:B------:R-:W-:Y:S02]  /*9f50*/  CS2R R46, SRZ ;  /* 0x00000000002e7805 */ /* 0x000fe4000001ff00 */
[----:B------:R-:W-:Y:S02]  /*9f60*/  CS2R R40, SRZ ;  /* 0x0000000000287805 */ /* 0x000fe4000001ff00 */
[----:B------:R-:W-:Y:S02]  /*9f70*/  CS2R R44, SRZ ;  /* 0x00000000002c7805 */ /* 0x000fe4000001ff00 */
[----:B------:R-:W-:Y:S02]  /*9f80*/  ISETP.GE.AND P0, PT, R56, R65, PT ;  /* 0x000000413800720c */ /* 0x000fe40003f06270 */
[----:B------:R-:W-:-:S11]  /*9f90*/  CS2R R38, SRZ ;  /* 0x0000000000267805 */ /* 0x000fd6000001ff00 */
[----:B------:R-:W-:Y:S05]  /*9fa0*/  @P0 BRA `(.L_x_1615) ;  /* 0x00000000005c0947 */ /* 0x000fea0003800000 */
[----:B------:R-:W-:Y:S01]  /*9fb0*/  ULDC UR4, c[0x0][0x3f4] ;  /* 0x0000fd0000047ab9 */ /* 0x000fe20000000800 */
[----:B------:R-:W-:Y:S02]  /*9fc0*/  CS2R R38, SRZ ;  /* 0x0000000000267805 */ /* 0x000fe4000001ff00 */
[----:B------:R-:W-:Y:S02]  /*9fd0*/  ISETP.GE.AND P4, PT, R18, UR4, PT ;  /* 0x0000000412007c0c */ /* 0x000fe4000bf86270 */
[----:B------:R-:W-:Y:S02]  /*9fe0*/  CS2R R40, SRZ ;  /* 0x0000000000287805 */ /* 0x000fe4000001ff00 */
[----:B------:R-:W-:-:S09]  /*9ff0*/  ISETP.GE.AND P5, PT, R185, UR4, PT ;  /* 0x00000004b9007c0c */ /* 0x000fd2000bfa6270 */
[C---:B------:R-:W-:Y:S01]  /*a000*/  @!P4 IMAD.SHL.U32 R12, R18.reuse, 0x2, RZ ;  /* 0x00000002120cc824 */ /* 0x040fe200078e00ff */
[----:B------:R-:W-:-:S03]  /*a010*/  @!P4 SHF.L.U64.HI R13, R18, 0x1, R19 ;  /* 0x00000001120dc819 */ /* 0x000fc60000010213 */
[C---:B------:R-:W-:Y:S01]  /*a020*/  @!P5 IMAD.SHL.U32 R15, R185.reuse, 0x2, RZ ;  /* 0x00000002b90fd824 */ /* 0x040fe200078e00ff */
[----:B------:R-:W-:Y:S02]  /*a030*/  @!P5 SHF.L.U64.HI R11, R185, 0x1, R232 ;  /* 0x00000001b90bd819 */ /* 0x000fe400000102e8 */
[CC--:B--2---:R-:W-:Y:S02]  /*a040*/  @!P4 IADD3 R8, P0, R3.reuse, R12.reuse, RZ ;  /* 0x0000000c0308c210 */ /* 0x0c4fe40007f1e0ff */
[----:B----4-:R-:W-:Y:S02]  /*a050*/  @!P4 IADD3 R12, P1, R14, R12, RZ ;  /* 0x0000000c0e0cc210 */ /* 0x010fe40007f3e0ff */
[-C--:B------:R-:W-:Y:S01]  /*a060*/  @!P5 IADD3 R20, P2, R3, R15.reuse, RZ ;  /* 0x0000000f0314d210 */ /* 0x080fe20007f5e0ff */
[----:B-1----:R-:W-:Y:S01]  /*a070*/  @!P4 IMAD.X R9, R0, 0x1, R13, P0 ;  /* 0x000000010009c824 */ /* 0x002fe200000e060d */
[----:B------:R-:W-:Y:S02]  /*a080*/  @!P5 IADD3 R14, P3, R14, R15, RZ ;  /* 0x0000000f0e0ed210 */ /* 0x000fe40007f7e0ff */
[----:B------:R-:W-:-:S02]  /*a090*/  CS2R R44, SRZ ;  /* 0x00000000002c7805 */ /* 0x000fc4000001ff00 */
[----:B------:R-:W-:Y:S01]  /*a0a0*/  CS2R R46, SRZ ;  /* 0x00000000002e7805 */ /* 0x000fe2000001ff00 */
[----:B------:R-:W-:Y:S02]  /*a0b0*/  @!P5 IMAD.X R21, R0, 0x1, R11, P2 ;  /* 0x000000010015d824 */ /* 0x000fe400010e060b */
[C---:B---3--:R-:W-:Y:S02]  /*a0c0*/  @!P4 IMAD.X R13, R4.reuse, 0x1, R13, P1 ;  /* 0x00000001040dc824 */ /* 0x048fe400008e060d */
[----:B------:R-:W-:Y:S01]  /*a0d0*/  @!P5 IMAD.X R15, R4, 0x1, R11, P3 ;  /* 0x00000001040fd824 */ /* 0x000fe200018e060b */
[----:B------:R1:W5:Y:S04]  /*a0e0*/  @!P5 LD.E.64 R38, desc[UR42][R20.64] ;  /* 0x0000002a1426d980 */ /* 0x000368000c101b00 */
[----:B------:R1:W5:Y:S04]  /*a0f0*/  @!P5 LD.E.64 R40, desc[UR42][R14.64] ;  /* 0x0000002a0e28d980 */ /* 0x000368000c101b00 */
[----:B------:R1:W5:Y:S04]  /*a100*/  @!P4 LD.E.64 R44, desc[UR42][R8.64] ;  /* 0x0000002a082cc980 */ /* 0x000368000c101b00 */
[----:B------:R1:W5:Y:S02]  /*a110*/  @!P4 LD.E.64 R46, desc[UR42][R12.64] ;  /* 0x0000002a0c2ec980 */ /* 0x000364000c101b00 */
.L_x_1615:
[----:B------:R-:W-:Y:S05]  /*a120*/  BSYNC B1 ;  /* 0x0000000000017941 */ /* 0x000fea0003800000 */
.L_x_1614:
[----:B--2--5:R-:W-:Y:S01]  /*a130*/  IMAD.MOV.U32 R3, RZ, RZ, R47 ;  /* 0x000000ffff037224 */ /* 0x024fe200078e002f */
[----:B-1----:R-:W-:Y:S01]  /*a140*/  MOV R0, R46 ;  /* 0x0000002e00007202 */ /* 0x002fe20000000f00 */
[----:B---3--:R-:W-:Y:S01]  /*a150*/  IMAD.MOV.U32 R4, RZ, RZ, R40 ;  /* 0x000000ffff047224 */ /* 0x008fe200078e0028 */
[----:B------:R-:W-:Y:S01]  /*a160*/  UMOV UR4, 0xffffffff ;  /* 0xffffffff00047882 */ /* 0x000fe20000000000 */
        /* <DEDUP_REMOVED lines=9> */
[----:B------:R-:W-:-:S02]  /*a200*/  PRMT R66, R66, 0x5410, R0 ;  /* 0x0000541042427816 */ /* 0x000fc40000000000 */
[----:B------:R-:W-:Y:S02]  /*a210*/  CS2R R34, SRZ ;  /* 0x0000000000227805 */ /* 0x000fe4000001ff00 */
[----:B------:R-:W-:Y:S02]  /*a220*/  PRMT R64, R64, 0x5410, R3 ;  /* 0x0000541040407816 */ /* 0x000fe40000000003 */
[----:B------:R-:W-:Y:S02]  /*a230*/  PRMT R63, R63, 0x5410, R4 ;  /* 0x000054103f3f7816 */ /* 0x000fe40000000004 */
[----:B------:R-:W-:Y:S01]  /*a240*/  PRMT R62, R8, 0x7610, R62 ;  /* 0x00007610083e7816 */ /* 0x000fe2000000003e */
[----:B------:R-:W-:Y:S06]  /*a250*/  BRA.DIV UR4, `(.L_x_1616) ;  /* 0x000001ca04f87947 */ /* 0x000fec000b800000 */
[----:B------:R1:W2:Y:S04]  /*a260*/  SHFL.IDX PT, R0, R7, 0x1, 0x181f ;  /* 0x00381f0007007f89 */ /* 0x0002a800000e0000 */
[----:B------:R1:W3:Y:S04]  /*a270*/  SHFL.IDX PT, R3, R6, 0x1, 0x181f ;  /* 0x00381f0006037f89 */ /* 0x0002e800000e0000 */
[----:B------:R1:W0:Y:S04]  /*a280*/  SHFL.IDX PT, R4, R10, 0x1, 0x181f ;  /* 0x00381f000a047f89 */ /* 0x00022800000e0000 */
[----:B----4-:R1:W4:Y:S02]  /*a290*/  SHFL.IDX PT, R14, R5, 0x1, 0x181f ;  /* 0x00381f00050e7f89 */ /* 0x01032400000e0000 */
.L_x_1955:
[----:B------:R-:W-:Y:S01]  /*a2a0*/  VIADD R8, R56, 0x20 ;  /* 0x0000002038087836 */ /* 0x000fe20000000000 */
[----:B------:R-:W-:Y:S01]  /*a2b0*/  BSSY B1, `(.L_x_1617) ;  /* 0x000001d000017945 */ /* 0x000fe20003800000 */
[----:B------:R-:W-:Y:S02]  /*a2c0*/  CS2R R30, SRZ ;  /* 0x00000000001e7805 */ /* 0x000fe4000001ff00 */
[----:B------:R-:W-:Y:S02]  /*a2d0*/  CS2R R42, SRZ ;  /* 0x00000000002a7805 */ /* 0x000fe4000001ff00 */
[----:B------:R-:W-:Y:S02]  /*a2e0*/  CS2R R32, SRZ ;  /* 0x0000000000207805 */ /* 0x000fe4000001ff00 */
[----:B------:R-:W-:-:S13]  /*a2f0*/  ISETP.GE.AND P0, PT, R8, R65, PT ;  /* 0x000000410800720c */ /* 0x000fda0003f06270 */
        /* <DEDUP_REMOVED lines=10> */
[CC--:B---3--:R-:W-:Y:S02]  /*a3a0*/  @!P4 IADD3 R8, P0, R3.reuse, R12.reuse, RZ ;  /* 0x0000000c0308c210 */ /* 0x0c8fe40007f1e0ff */
[-C--:B------:R-:W-:Y:S02]  /*a3b0*/  @!P5 IADD3 R20, P2, R3, R9.reuse, RZ ;  /* 0x000000090314d210 */ /* 0x080fe40007f5e0ff */
[C---:B----4-:R-:W-:Y:S02]  /*a3c0*/  @!P4 IADD3 R12, P1, R14.reuse, R12, RZ ;  /* 0x0000000c0e0cc210 */ /* 0x050fe40007f3e0ff */
[----:B------:R-:W-:Y:S01]  /*a3d0*/  @!P5 IADD3 R14, P3, R14, R9, RZ ;  /* 0x000000090e0ed210 */ /* 0x000fe20007f7e0ff */
[----:B--2---:R-:W-:Y:S01]  /*a3e0*/  @!P5 IMAD.X R21, R0, 0x1, R15, P2 ;  /* 0x000000010015d824 */ /* 0x004fe200010e060f */
[----:B------:R-:W-:-:S02]  /*a3f0*/  CS2R R42, SRZ ;  /* 0x00000000002a7805 */ /* 0x000fc4000001ff00 */
[----:B------:R-:W-:Y:S01]  /*a400*/  CS2R R34, SRZ ;  /* 0x0000000000227805 */ /* 0x000fe2000001ff00 */
[--C-:B------:R-:W-:Y:S02]  /*a410*/  @!P4 IMAD.X R9, R0, 0x1, R11.reuse, P0 ;  /* 0x000000010009c824 */ /* 0x100fe400000e060b */
[C---:B0-----:R-:W-:Y:S01]  /*a420*/  @!P4 IMAD.X R13, R4.reuse, 0x1, R11, P1 ;  /* 0x00000001040dc824 */ /* 0x041fe200008e060b */
[----:B------:R0:W5:Y:S01]  /*a430*/  @!P5 LD.E.64 R32, desc[UR42][R20.64] ;  /* 0x0000002a1420d980 */ /* 0x000162000c101b00 */
[----:B------:R-:W-:-:S03]  /*a440*/  @!P5 IMAD.X R15, R4, 0x1, R15, P3 ;  /* 0x00000001040fd824 */ /* 0x000fc600018e060f */
[----:B------:R0:W5:Y:S04]  /*a450*/  @!P4 LD.E.64 R42, desc[UR42][R8.64] ;  /* 0x0000002a082ac980 */ /* 0x000168000c101b00 */
[----:B------:R0:W5:Y:S04]  /*a460*/  @!P5 LD.E.64 R30, desc[UR42][R14.64] ;  /* 0x0000002a0e1ed980 */ /* 0x000168000c101b00 */
[----:B------:R0:W5:Y:S02]  /*a470*/  @!P4 LD.E.64 R34, desc[UR42][R12.64] ;  /* 0x0000002a0c22c980 */ /* 0x000164000c101b00 */
.L_x_1618:
[----:B------:R-:W-:Y:S05]  /*a480*/  BSYNC B1 ;  /* 0x0000000000017941 */ /* 0x000fea0003800000 */
.L_x_1617:
[----:B--2--5:R-:W-:Y:S01]  /*a490*/  IMAD.MOV.U32 R0, RZ, RZ, R34 ;  /* 0x000000ffff007224 */ /* 0x024fe200078e0022 */
[----:B------:R-:W-:Y:S01]  /*a4a0*/  UMOV UR4, 0xffffffff ;  /* 0xffffffff00047882 */ /* 0x000fe20000000000 */
[----:B---3--:R-:W-:Y:S02]  /*a4b0*/  IMAD.MOV.U32 R3, RZ, RZ, R35 ;  /* 0x000000ffff037224 */ /* 0x008fe400078e0023 */
[----:B0-----:R-:W-:Y:S02]  /*a4c0*/  IMAD.MOV.U32 R4, RZ, RZ, R30 ;  /* 0x000000ffff047224 */ /* 0x001fe400078e001e */
[----:B------:R-:W-:Y:S01]  /*a4d0*/  IMAD.MOV.U32 R8, RZ, RZ, R31 ;  /* 0x000000ffff087224 */ /* 0x000fe200078e001f */
[----:B------:R-:W-:Y:S01]  /*a4e0*/  PRMT R60, R0, 0x5410, R3 ;  /* 0x00005410003c7816 */ /* 0x000fe20000000003 */
[----:B------:R-:W-:Y:S02]  /*a4f0*/  IMAD.MOV.U32 R0, RZ, RZ, R42 ;  /* 0x000000ffff007224 */ /* 0x000fe400078e002a */
[----:B------:R-:W-:Y:S01]  /*a500*/  IMAD.MOV.U32 R3, RZ, RZ, R43 ;  /* 0x000000ffff037224 */ /* 0x000fe200078e002b */
[----:B------:R-:W-:Y:S01]  /*a510*/  PRMT R55, R4, 0x5410, R8 ;  /* 0x0000541004377816 */ /* 0x000fe20000000008 */
[----:B------:R-:W-:-:S02]  /*a520*/  IMAD.MOV.U32 R4, RZ, RZ, R32 ;  /* 0x000000ffff047224 */ /* 0x000fc400078e0020 */
[----:B------:R-:W-:Y:S01]  /*a530*/  IMAD.MOV.U32 R8, RZ, RZ, R33 ;  /* 0x000000ffff087224 */ /* 0x000fe200078e0021 */
[----:B------:R-:W-:-:S04]  /*a540*/  PRMT R61, R0, 0x5410, R3 ;  /* 0x00005410003d7816 */ /* 0x000fc80000000003 */
[----:B------:R-:W-:Y:S01]  /*a550*/  PRMT R57, R4, 0x5410, R8 ;  /* 0x0000541004397816 */ /* 0x000fe20000000008 */
[----:B------:R-:W-:Y:S06]  /*a560*/  BRA.DIV UR4, `(.L_x_1619) ;  /* 0x000001ca04a47947 */ /* 0x000fec000b800000 */
[----:B------:R0:W2:Y:S04]  /*a570*/  SHFL.IDX PT, R0, R7, 0x2, 0x181f ;  /* 0x00581f0007007f89 */ /* 0x0000a800000e0000 */
[----:B------:R0:W3:Y:S04]  /*a580*/  SHFL.IDX PT, R3, R6, 0x2, 0x181f ;  /* 0x00581f0006037f89 */ /* 0x0000e800000e0000 */
[----:B------:R0:W0:Y:S04]  /*a590*/  SHFL.IDX PT, R4, R10, 0x2, 0x181f ;  /* 0x00581f000a047f89 */ /* 0x00002800000e0000 */
[----:B----4-:R4:W0:Y:S02]  /*a5a0*/  SHFL.IDX PT, R14, R5, 0x2, 0x181f ;  /* 0x00581f00050e7f89 */ /* 0x01082400000e0000 */
.L_x_1961:
[----:B------:R-:W-:Y:S01]  /*a5b0*/  VIADD R8, R56, 0x40 ;  /* 0x0000004038087836 */ /* 0x000fe20000000000 */
        /* <DEDUP_REMOVED lines=18> */
[C---:B0-----:R-:W-:Y:S02]  /*a6e0*/  @!P4 IADD3 R12, P1, R14.reuse, R12, RZ ;  /* 0x0000000c0e0cc210 */ /* 0x041fe40007f3e0ff */
[----:B------:R-:W-:Y:S01]  /*a6f0*/  @!P5 IADD3 R14, P3, R14, R9, RZ ;  /* 0x000000090e0ed210 */ /* 0x000fe20007f7e0ff */
[----:B--2---:R-:W-:Y:S01]  /*a700*/  @!P5 IMAD.X R49, R0, 0x1, R15, P2 ;  /* 0x000000010031d824 */ /* 0x004fe200010e060f */
[----:B------:R-:W-:-:S02]  /*a710*/  CS2R R28, SRZ ;  /* 0x00000000001c7805 */ /* 0x000fc4000001ff00 */
[----:B------:R-:W-:Y:S01]  /*a720*/  CS2R R26, SRZ ;  /* 0x00000000001a7805 */ /* 0x000fe2000001ff00 */
[--C-:B------:R-:W-:Y:S02]  /*a730*/  @!P4 IMAD.X R9, R0, 0x1, R11.reuse, P0 ;  /* 0x000000010009c824 */ /* 0x100fe400000e060b */
[C---:B------:R-:W-:Y:S01]  /*a740*/  @!P4 IMAD.X R13, R4.reuse, 0x1, R11, P1 ;  /* 0x00000001040dc824 */ /* 0x040fe200008e060b */
[----:B------:R0:W5:Y:S01]  /*a750*/  @!P5 LD.E.64 R20, desc[UR42][R48.64] ;  /* 0x0000002a3014d980 */ /* 0x000162000c101b00 */
[----:B------:R-:W-:-:S03]  /*a760*/  @!P5 IMAD.X R15, R4, 0x1, R15, P3 ;  /* 0x00000001040fd824 */ /* 0x000fc600018e060f */
[----:B------:R0:W5:Y:S04]  /*a770*/  @!P4 LD.E.64 R28, desc[UR42][R8.64] ;  /* 0x0000002a081cc980 */ /* 0x000168000c101b00 */
[----:B------:R0:W5:Y:S04]  /*a780*/  @!P5 LD.E.64 R24, desc[UR42][R14.64] ;  /* 0x0000002a0e18d980 */ /* 0x000168000c101b00 */
[----:B------:R0:W5:Y:S02]  /*a790*/  @!P4 LD.E.64 R26, desc[UR42][R12.64] ;  /* 0x0000002a0c1ac980 */ /* 0x000164000c101b00 */
.L_x_1621:
[----:B------:R-:W-:Y:S05]  /*a7a0*/  BSYNC B1 ;  /* 0x0000000000017941 */ /* 0x000fea0003800000 */
.L_x_1620:
[----:B0----5:R-:W-:Y:S01]  /*a7b0*/  IMAD.MOV.U32 R4, RZ, RZ, R24 ;  /* 0x000000ffff047224 */ /* 0x021fe200078e0018 */
[----:B------:R-:W-:Y:S01]  /*a7c0*/  UMOV UR4, 0xffffffff ;  /* 0xffffffff00047882 */ /* 0x000fe20000000000 */
[----:B------:R-:W-:Y:S02]  /*a7d0*/  IMAD.MOV.U32 R8, RZ, RZ, R25 ;  /* 0x000000ffff087224 */ /* 0x000fe400078e0019 */
[----:B--2---:R-:W-:Y:S02]  /*a7e0*/  IMAD.MOV.U32 R0, RZ, RZ, R26 ;  /* 0x000000ffff007224 */ /* 0x004fe400078e001a */
[----:B---3--:R-:W-:Y:S01]  /*a7f0*/  IMAD.MOV.U32 R3, RZ, RZ, R27 ;  /* 0x000000ffff037224 */ /* 0x008fe200078e001b */
[----:B------:R-:W-:Y:S01]  /*a800*/  PRMT R37, R4, 0x5410, R8 ;  /* 0x0000541004257816 */ /* 0x000fe20000000008 */
[----:B------:R-:W-:Y:S01]  /*a810*/  IMAD.MOV.U32 R8, RZ, RZ, R21 ;  /* 0x000000ffff087224 */ /* 0x000fe200078e0015 */
[----:B------:R-:W-:Y:S02]  /*a820*/  MOV R4, R20 ;  /* 0x0000001400047202 */ /* 0x000fe40000000f00 */
[----:B------:R-:W-:Y:S01]  /*a830*/  PRMT R58, R0, 0x5410, R3 ;  /* 0x00005410003a7816 */ /* 0x000fe20000000003 */
[----:B------:R-:W-:Y:S01]  /*a840*/  IMAD.MOV.U32 R0, RZ, RZ, R28 ;  /* 0x000000ffff007224 */ /* 0x000fe200078e001c */
[----:B------:R-:W-:Y:S01]  /*a850*/  PRMT R54, R4, 0x5410, R8 ;  /* 0x0000541004367816 */ /* 0x000fe20000000008 */
[----:B------:R-:W-:Y:S01]  /*a860*/  IMAD.MOV.U32 R3, RZ, RZ, R29 ;  /* 0x000000ffff037224 */ /* 0x000fe200078e001d */
[----:B------:R-:W-:-:S04]  /*a870*/  CS2R R8, SRZ ;  /* 0x0000000000087805 */ /* 0x000fc8000001ff00 */
[----:B------:R-:W-:Y:S01]  /*a880*/  PRMT R59, R0, 0x5410, R3 ;  /* 0x00005410003b7816 */ /* 0x000fe20000000003 */
[----:B------:R-:W-:Y:S06]  /*a890*/  BRA.DIV UR4, `(.L_x_1622) ;  /* 0x000001ca04487947 */ /* 0x000fec000b800000 */
[----:B------:R0:W2:Y:S04]  /*a8a0*/  SHFL.IDX PT, R0, R7, 0x3, 0x181f ;  /* 0x00781f0007007f89 */ /* 0x0000a800000e0000 */
[----:B------:R0:W3:Y:S04]  /*a8b0*/  SHFL.IDX PT, R3, R6, 0x3, 0x181f ;  /* 0x00781f0006037f89 */ /* 0x0000e800000e0000 */
[----:B------:R0:W0:Y:S04]  /*a8c0*/  SHFL.IDX PT, R4, R10, 0x3, 0x181f ;  /* 0x00781f000a047f89 */ /* 0x00002800000e0000 */
[----:B-1--4-:R-:W1:Y:S02]  /*a8d0*/  SHFL.IDX PT, R5, R5, 0x3, 0x181f ;  /* 0x00781f0005057f89 */ /* 0x012e6400000e0000 */
.L_x_1967:
[----:B------:R-:W-:Y:S01]  /*a8e0*/  VIADD R56, R56, 0x60 ;  /* 0x0000006038387836 */ /* 0x000fe20000000000 */
[----:B0-----:R-:W-:Y:S01]  /*a8f0*/  LEA.HI R6, R213, R213, RZ, 0x1 ;  /* 0x000000d5d5067211 */ /* 0x001fe200078f08ff */
[----:B------:R-:W-:Y:S01]  /*a900*/  BSSY B1, `(.L_x_1623) ;  /* 0x0000020000017945 */ /* 0x000fe20003800000 */
[----:B------:R-:W-:Y:S02]  /*a910*/  CS2R R10, SRZ ;  /* 0x00000000000a7805 */ /* 0x000fe4000001ff00 */
[----:B------:R-:W-:Y:S02]  /*a920*/  CS2R R14, SRZ ;  /* 0x00000000000e7805 */ /* 0x000fe4000001ff00 */
[----:B------:R-:W-:Y:S02]  /*a930*/  ISETP.GE.AND P0, PT, R56, R65, PT ;  /* 0x000000413800720c */ /* 0x000fe40003f06270 */
[----:B------:R-:W-:Y:S02]  /*a940*/  CS2R R12, SRZ ;  /* 0x00000000000c7805 */ /* 0x000fe4000001ff00 */
[----:B------:R-:W-:-:S05]  /*a950*/  LOP3.LUT R6, R6, 0xfffffffe, RZ, 0xc0, !PT ;  /* 0xfffffffe06067812 */ /* 0x000fca00078ec0ff */
[----:B------:R-:W-:-:S05]  /*a960*/  IMAD.IADD R6, R213, 0x1, -R6 ;  /* 0x00000001d5067824 */ /* 0x000fca00078e0a06 */
[----:B------:R-:W-:Y:S01]  /*a970*/  SHF.L.U32 R67, R6, 0x1f, RZ ;  /* 0x0000001f06437819 */ /* 0x000fe200000006ff */
[----:B------:R-:W-:Y:S06]  /*a980*/  @P0 BRA `(.L_x_1624) ;  /* 0x00000000005c0947 */ /* 0x000fec0003800000 */
[----:B------:R-:W-:Y:S01]  /*a990*/  ULDC UR4, c[0x0][0x3f4] ;  /* 0x0000fd0000047ab9 */ /* 0x000fe20000000800 */
[----:B------:R-:W-:Y:S02]  /*a9a0*/  CS2R R12, SRZ ;  /* 0x00000000000c7805 */ /* 0x000fe4000001ff00 */
[----:B------:R-:W-:Y:S02]  /*a9b0*/  ISETP.GE.AND P4, PT, R18, UR4, PT ;  /* 0x0000000412007c0c */ /* 0x000fe4000bf86270 */
[----:B------:R-:W-:-:S11]  /*a9c0*/  ISETP.GE.AND P5, PT, R185, UR4, PT ;  /* 0x00000004b9007c0c */ /* 0x000fd6000bfa6270 */
[C---:B------:R-:W-:Y:S01]  /*a9d0*/  @!P4 IMAD.SHL.U32 R48, R18.reuse, 0x2, RZ ;  /* 0x000000021230c824 */ /* 0x040fe200078e00ff */
[----:B------:R-:W-:Y:S01]  /*a9e0*/  @!P4 SHF.L.U64.HI R9, R18, 0x1, R19 ;  /* 0x000000011209c819 */ /* 0x000fe20000010213 */
[C---:B------:R-:W-:Y:S01]  /*a9f0*/  @!P5 IMAD.SHL.U32 R50, R185.reuse, 0x2, RZ ;  /* 0x00000002b932d824 */ /* 0x040fe200078e00ff */
[----:B------:R-:W-:Y:S02]  /*aa00*/  @!P5 SHF.L.U64.HI R11, R185, 0x1, R232 ;  /* 0x00000001b90bd819 */ /* 0x000fe400000102e8 */
[C---:B---3--:R-:W-:Y:S02]  /*aa10*/  @!P4 IADD3 R6, P0, R3.reuse, R48, RZ ;  /* 0x000000300306c210 */ /* 0x048fe40007f1e0ff */
[----:B------:R-:W-:Y:S02]  /*aa20*/  @!P5 IADD3 R52, P2, R3, R50, RZ ;  /* 0x000000320334d210 */ /* 0x000fe40007f5e0ff */
[C---:B-1----:R-:W-:Y:S01]  /*aa30*/  @!P4 IADD3 R48, P1, R5.reuse, R48, RZ ;  /* 0x000000300530c210 */ /* 0x042fe20007f3e0ff */
[C---:B--2---:R-:W-:Y:S01]  /*aa40*/  @!P4 IMAD.X R7, R0.reuse, 0x1, R9, P0 ;  /* 0x000000010007c824 */ /* 0x044fe200000e0609 */
[----:B------:R-:W-:Y:S01]  /*aa50*/  @!P5 IADD3 R50, P3, R5, R50, RZ ;  /* 0x000000320532d210 */ /* 0x000fe20007f7e0ff */
[----:B------:R-:W-:Y:S01]  /*aa60*/  @!P5 IMAD.X R53, R0, 0x1, R11, P2 ;  /* 0x000000010035d824 */ /* 0x000fe200010e060b */
[----:B------:R-:W-:Y:S01]  /*aa70*/  CS2R R14, SRZ ;  /* 0x00000000000e7805 */ /* 0x000fe2000001ff00 */
[C---:B------:R-:W-:Y:S01]  /*aa80*/  @!P4 IMAD.X R49, R4.reuse, 0x1, R9, P1 ;  /* 0x000000010431c824 */ /* 0x040fe200008e0609 */
[----:B------:R-:W-:Y:S01]  /*aa90*/  CS2R R8, SRZ ;  /* 0x0000000000087805 */ /* 0x000fe2000001ff00 */
[----:B------:R-:W-:Y:S01]  /*aaa0*/  @!P5 IMAD.X R51, R4, 0x1, R11, P3 ;  /* 0x000000010433d824 */ /* 0x000fe200018e060b */
[----:B------:R-:W-:Y:S01]  /*aab0*/  CS2R R10, SRZ ;  /* 0x00000000000a7805 */ /* 0x000fe2000001ff00 */
[----:B------:R0:W5:Y:S04]  /*aac0*/  @!P5 LD.E.64 R12, desc[UR42][R52.64] ;  /* 0x0000002a340cd980 */ /* 0x000168000c101b00 */
[----:B------:R0:W5:Y:S04]  /*aad0*/  @!P4 LD.E.64 R14, desc[UR42][R6.64] ;  /* 0x0000002a060ec980 */ /* 0x000168000c101b00 */
[----:B------:R0:W5:Y:S04]  /*aae0*/  @!P5 LD.E.64 R10, desc[UR42][R50.64] ;  /* 0x0000002a320ad980 */ /* 0x000168000c101b00 */
[----:B------:R0:W5:Y:S02]  /*aaf0*/  @!P4 LD.E.64 R8, desc[UR42][R48.64] ;  /* 0x0000002a3008c980 */ /* 0x000164000c101b00 */
.L_x_1624:
[----:B------:R-:W-:Y:S05]  /*ab00*/  BSYNC B1 ;  /* 0x0000000000017941 */ /* 0x000fea0003800000 */
.L_x_1623:
[----:B------:R-:W4:Y:S01]  /*ab10*/  SYNCS.PHASECHK.TRANS64.TRYWAIT P0, [R2+URZ+0x28800], R67 ;  /* 0x02880043020075a7 */ /* 0x000f22000800017f */
[----:B---3-5:R-:W-:Y:S01]  /*ab20*/  IMAD.MOV.U32 R3, RZ, RZ, R8 ;  /* 0x000000ffff037224 */ /* 0x028fe200078e0008 */
[----:B--2---:R-:W-:Y:S01]  /*ab30*/  VIADDMNMX R0, R65, -R192, 0x80, PT ;  /* 0x0000008041007446 */ /* 0x004fe200038009c0 */
[----:B------:R-:W-:Y:S01]  /*ab40*/  IMAD.MOV.U32 R4, RZ, RZ, R9 ;  /* 0x000000ffff047224 */ /* 0x000fe200078e0009 */
[----:B------:R-:W-:Y:S01]  /*ab50*/  BSSY B1, `(.L_x_1625) ;  /* 0x000000c000017945 */ /* 0x000fe20003800000 */
[----:B-1----:R-:W-:Y:S01]  /*ab60*/  IMAD.MOV.U32 R5, RZ, RZ, R14 ;  /* 0x000000ffff057224 */ /* 0x002fe200078e000e */
[----:B------:R-:W-:Y:S01]  /*ab70*/  ISETP.GE.AND P1, PT, R23, R0, PT ;  /* 0x000000001700720c */ /* 0x000fe20003f26270 */
[----:B0-----:R-:W-:Y:S01]  /*ab80*/  IMAD.MOV.U32 R6, RZ, RZ, R15 ;  /* 0x000000ffff067224 */ /* 0x001fe200078e000f */
[----:B------:R-:W-:Y:S01]  /*ab90*/  PRMT R49, R3, 0x5410, R4 ;  /* 0x0000541003317816 */ /* 0x000fe20000000004 */
[----:B------:R-:W-:Y:S02]  /*aba0*/  IMAD.MOV.U32 R3, RZ, RZ, R10 ;  /* 0x000000ffff037224 */ /* 0x000fe400078e000a */
[----:B------:R-:W-:Y:S01]  /*abb0*/  IMAD.MOV.U32 R4, RZ, RZ, R11 ;  /* 0x000000ffff047224 */ /* 0x000fe200078e000b */
[----:B------:R-:W-:Y:S01]  /*abc0*/  PRMT R50, R5, 0x5410, R6 ;  /* 0x0000541005327816 */ /* 0x000fe20000000006 */
[----:B------:R-:W-:-:S03]  /*abd0*/  IMAD.MOV.U32 R5, RZ, RZ, R13 ;  /* 0x000000ffff057224 */ /* 0x000fc600078e000d */
[----:B------:R-:W-:Y:S01]  /*abe0*/  PRMT R3, R3, 0x5410, R4 ;  /* 0x0000541003037816 */ /* 0x000fe20000000004 */
[----:B------:R-:W-:Y:S01]  /*abf0*/  IMAD.MOV.U32 R4, RZ, RZ, R12 ;  /* 0x000000ffff047224 */ /* 0x000fe200078e000c */
[----:B----4-:R-:W-:Y:S06]  /*ac00*/  @!P0 BRA `(.L_x_1626) ;  /* 0x000001c400e08947 */ /* 0x010fec0003800000 */
.L_x_1968:
[----:B------:R-:W-:Y:S05]  /*ac10*/  BSYNC B1 ;  /* 0x0000000000017941 */ /* 0x000fea0003800000 */
.L_x_1625:
[----:B------:R-:W-:Y:S01]  /*ac20*/  BSSY B1, `(.L_x_1627) ;  /* 0x000005e000017945 */ /* 0x000fe20003800000 */
[----:B------:R-:W-:-:S03]  /*ac30*/  PRMT R48, R4, 0x5410, R5 ;  /* 0x0000541004307816 */ /* 0x000fc60000000005 */
[----:B------:R-:W-:Y:S05]  /*ac40*/  @P1 BRA `(.L_x_1628) ;  /* 0x00000004006c1947 */ /* 0x000fea0003800000 */
[----:B------:R-:W1:Y:S01]  /*ac50*/  LDC R4, c[0x0][0x3f4] ;  /* 0x0000fd00ff047b82 */ /* 0x000e620000000800 */
[----:B------:R-:W-:Y:S01]  /*ac60*/  BSSY B2, `(.L_x_1629) ;  /* 0x000002e000027945 */ /* 0x000fe20003800000 */
[-C--:B-1----:R-:W-:Y:S02]  /*ac70*/  ISETP.GE.AND P0, PT, R18, R4.reuse, PT ;  /* 0x000000041200720c */ /* 0x082fe40003f06270 */
[----:B------:R-:W-:-:S11]  /*ac80*/  ISETP.GE.AND P1, PT, R185, R4, PT ;  /* 0x00000004b900720c */ /* 0x000fd60003f26270 */
[----:B------:R-:W-:Y:S05]  /*ac90*/  @P0 BRA `(.L_x_1630) ;  /* 0x0000000000a80947 */ /* 0x000fea0003800000 */
[----:B------:R-:W1:Y:S01]  /*aca0*/  LDS.128 R4, [R204] ;  /* 0x00000000cc047984 */ /* 0x000e620000000c00 */
[----:B------:R-:W-:Y:S01]  /*acb0*/  SHF.R.U32.HI R56, RZ, 0x10, R47 ;  /* 0x00000010ff387819 */ /* 0x000fe2000001162f */
[--C-:B------:R-:W-:Y:S01]  /*acc0*/  HADD2.F32 R51, -RZ, R66.reuse.H1_H1 ;  /* 0x30000042ff337230 */ /* 0x100fe20000004100 */
[----:B------:R-:W-:Y:S01]  /*acd0*/  SHF.R.U32.HI R52, RZ, 0x10, R45 ;  /* 0x00000010ff347819 */ /* 0x000fe2000001162d */
[----:B------:R-:W-:Y:S01]  /*ace0*/  HADD2.F32 R53, -RZ, R66.H0_H0 ;  /* 0x20000042ff357230 */ /* 0x000fe20000004100 */
[----:B0-----:R-:W-:Y:S01]  /*acf0*/  SHF.R.U64 R67, R46, 0x10, R47 ;  /* 0x000000102e437819 */ /* 0x001fe2000000122f */
[----:B------:R-:W-:Y:S01]  /*ad00*/  HADD2.F32 R56, -RZ, R56.H0_H0 ;  /* 0x20000038ff387230 */ /* 0x000fe20000004100 */
[----:B------:R-:W-:Y:S01]  /*ad10*/  SHF.R.U64 R68, R44, 0x10, R45 ;  /* 0x000000102c447819 */ /* 0x000fe2000000122d */
[----:B------:R-:W-:Y:S02]  /*ad20*/  HADD2.F32 R52, -RZ, R52.H0_H0 ;  /* 0x20000034ff347230 */ /* 0x000fe40000004100 */
[----:B-1----:R-:W-:-:S02]  /*ad30*/  HADD2.F32 R47, -RZ, R7.H1_H1 ;  /* 0x30000007ff2f7230 */ /* 0x002fc40000004100 */
[----:B------:R-:W-:Y:S02]  /*ad40*/  HADD2.F32 R46, -RZ, R7.H0_H0 ;  /* 0x20000007ff2e7230 */ /* 0x000fe40000004100 */
[--C-:B------:R-:W-:Y:S02]  /*ad50*/  HADD2.F32 R7, -RZ, R4.reuse.H0_H0 ;  /* 0x20000004ff077230 */ /* 0x100fe40000004100 */
[C---:B------:R-:W-:Y:S01]  /*ad60*/  FMUL.FTZ R65, R47.reuse, R56 ;  /* 0x000000382f417220 */ /* 0x040fe20000410000 */
[----:B------:R-:W-:Y:S01]  /*ad70*/  FMUL.FTZ R47, R47, R52 ;  /* 0x000000342f2f7220 */ /* 0x000fe20000410000 */
[----:B------:R-:W-:Y:S02]  /*ad80*/  HADD2.F32 R4, -RZ, R4.H1_H1 ;  /* 0x30000004ff047230 */ /* 0x000fe40000004100 */
[--C-:B------:R-:W-:Y:S02]  /*ad90*/  HADD2.F32 R44, -RZ, R6.reuse.H0_H0 ;  /* 0x20000006ff2c7230 */ /* 0x100fe40000004100 */
[----:B------:R-:W-:Y:S01]  /*ada0*/  FFMA.FTZ R56, R46, R56, R47 ;  /* 0x000000382e387223 */ /* 0x000fe2000001002f */
[----:B------:R-:W-:-:S02]  /*adb0*/  HADD2.F32 R45, -RZ, R6.H1_H1 ;  /* 0x30000006ff2d7230 */ /* 0x000fc40000004100 */
[----:B------:R-:W-:Y:S01]  /*adc0*/  FFMA.FTZ R65, R46, R52, -R65 ;  /* 0x000000342e417223 */ /* 0x000fe20000010841 */
[--C-:B------:R-:W-:Y:S02]  /*add0*/  HADD2.F32 R47, -RZ, R64.reuse.H0_H0 ;  /* 0x20000040ff2f7230 */ /* 0x100fe40000004100 */
[C---:B------:R-:W-:Y:S01]  /*ade0*/  FMUL.FTZ R66, R4.reuse, R53 ;  /* 0x0000003504427220 */ /* 0x040fe20000410000 */
[--C-:B------:R-:W-:Y:S02]  /*adf0*/  HADD2.F32 R6, -RZ, R5.reuse.H0_H0 ;  /* 0x20000005ff067230 */ /* 0x100fe40000004100 */
[-C--:B------:R-:W-:Y:S01]  /*ae00*/  FMUL.FTZ R52, R4, R51.reuse ;  /* 0x0000003304347220 */ /* 0x080fe20000410000 */
[----:B------:R-:W-:Y:S02]  /*ae10*/  HADD2.F32 R64, -RZ, R64.H1_H1 ;  /* 0x30000040ff407230 */ /* 0x000fe40000004100 */
[----:B------:R-:W-:Y:S01]  /*ae20*/  FFMA.FTZ R66, R7, R51, -R66 ;  /* 0x0000003307427223 */ /* 0x000fe20000010842 */
[----:B------:R-:W-:-:S02]  /*ae30*/  HADD2.F32 R5, -RZ, R5.H1_H1 ;  /* 0x30000005ff057230 */ /* 0x000fc40000004100 */
[----:B------:R-:W-:Y:S01]  /*ae40*/  FFMA.FTZ R53, R7, R53, R52 ;  /* 0x0000003507357223 */ /* 0x000fe20000010034 */
[----:B------:R-:W-:Y:S02]  /*ae50*/  HADD2.F32 R46, -RZ, R67.H0_H0 ;  /* 0x20000043ff2e7230 */ /* 0x000fe40000004100 */
[CC--:B------:R-:W-:Y:S01]  /*ae60*/  FMUL.FTZ R51, R45.reuse, R47.reuse ;  /* 0x0000002f2d337220 */ /* 0x0c0fe20000410000 */
[----:B------:R-:W-:Y:S02]  /*ae70*/  HADD2.F32 R4, -RZ, R68.H0_H0 ;  /* 0x20000044ff047230 */ /* 0x000fe40000004100 */
[----:B------:R-:W-:Y:S01]  /*ae80*/  FMUL.FTZ R52, R45, R64 ;  /* 0x000000402d347220 */ /* 0x000fe20000410000 */
[C---:B------:R-:W-:Y:S01]  /*ae90*/  FMUL.FTZ R7, R5.reuse, R46 ;  /* 0x0000002e05077220 */ /* 0x040fe20000410000 */
[C---:B------:R-:W-:Y:S01]  /*aea0*/  FFMA.FTZ R51, R44.reuse, R64, -R51 ;  /* 0x000000402c337223 */ /* 0x040fe20000010833 */
[-C--:B------:R-:W-:Y:S01]  /*aeb0*/  FMUL.FTZ R45, R5, R4.reuse ;  /* 0x00000004052d7220 */ /* 0x080fe20000410000 */
[----:B------:R-:W-:Y:S01]  /*aec0*/  FFMA.FTZ R52, R44, R47, R52 ;  /* 0x0000002f2c347223 */ /* 0x000fe20000010034 */
[----:B------:R-:W-:Y:S01]  /*aed0*/  FFMA.FTZ R5, R6, R4, -R7 ;  /* 0x0000000406057223 */ /* 0x000fe20000010807 */
[----:B------:R-:W-:Y:S01]  /*aee0*/  F2FP.F16.F32.PACK_AB R7, R56, R65 ;  /* 0x000000413807723e */ /* 0x000fe200000000ff */
[----:B------:R-:W-:Y:S01]  /*aef0*/  FFMA.FTZ R46, R6, R46, R45 ;  /* 0x0000002e062e7223 */ /* 0x000fe2000001002d */
[----:B------:R-:W-:-:S02]  /*af00*/  F2FP.F16.F32.PACK_AB R4, R53, R66 ;  /* 0x000000423504723e */ /* 0x000fc400000000ff */
[----:B------:R-:W-:Y:S02]  /*af10*/  F2FP.F16.F32.PACK_AB R6, R52, R51 ;  /* 0x000000333406723e */ /* 0x000fe400000000ff */
[----:B------:R-:W-:-:S05]  /*af20*/  F2FP.F16.F32.PACK_AB R5, R46, R5 ;  /* 0x000000052e05723e */ /* 0x000fca00000000ff */
[----:B------:R1:W-:Y:S02]  /*af30*/  STS.128 [R204], R4 ;  /* 0x00000004cc007388 */ /* 0x0003e40000000c00 */
.L_x_1630:
[----:B------:R-:W-:Y:S05]  /*af40*/  BSYNC B2 ;  /* 0x0000000000027941 */ /* 0x000fea0003800000 */
.L_x_1629:
[----:B------:R-:W-:Y:S05]  /*af50*/  @P1 BRA `(.L_x_1628) ;  /* 0x0000000000a81947 */ /* 0x000fea0003800000 */
[----:B-1----:R-:W1:Y:S01]  /*af60*/  LDS.128 R4, [R204+0x4000] ;  /* 0x00400000cc047984 */ /* 0x002e620000000c00 */
[----:B------:R-:W-:Y:S01]  /*af70*/  SHF.R.U32.HI R46, RZ, 0x10, R41 ;  /* 0x00000010ff2e7819 */ /* 0x000fe20000011629 */
[--C-:B------:R-:W-:Y:S01]  /*af80*/  HADD2.F32 R44, -RZ, R63.reuse.H1_H1 ;  /* 0x3000003fff2c7230 */ /* 0x100fe20000004100 */
[----:B------:R-:W-:Y:S01]  /*af90*/  SHF.R.U32.HI R45, RZ, 0x10, R39 ;  /* 0x00000010ff2d7819 */ /* 0x000fe20000011627 */
[----:B------:R-:W-:Y:S01]  /*afa0*/  HADD2.F32 R63, -RZ, R63.H0_H0 ;  /* 0x2000003fff3f7230 */ /* 0x000fe20000004100 */
[----:B------:R-:W-:Y:S01]  /*afb0*/  SHF.R.U64 R51, R40, 0x10, R41 ;  /* 0x0000001028337819 */ /* 0x000fe20000001229 */
[----:B------:R-:W-:Y:S01]  /*afc0*/  HADD2.F32 R46, -RZ, R46.H0_H0 ;  /* 0x2000002eff2e7230 */ /* 0x000fe20000004100 */
[----:B------:R-:W-:Y:S01]  /*afd0*/  SHF.R.U64 R53, R38, 0x10, R39 ;  /* 0x0000001026357819 */ /* 0x000fe20000001227 */
[----:B------:R-:W-:Y:S02]  /*afe0*/  HADD2.F32 R45, -RZ, R45.H0_H0 ;  /* 0x2000002dff2d7230 */ /* 0x000fe40000004100 */
[----:B-1----:R-:W-:-:S02]  /*aff0*/  HADD2.F32 R41, -RZ, R7.H1_H1 ;  /* 0x30000007ff297230 */ /* 0x002fc40000004100 */
[----:B------:R-:W-:Y:S02]  /*b000*/  HADD2.F32 R40, -RZ, R7.H0_H0 ;  /* 0x20000007ff287230 */ /* 0x000fe40000004100 */
[--C-:B------:R-:W-:Y:S02]  /*b010*/  HADD2.F32 R7, -RZ, R4.reuse.H0_H0 ;  /* 0x20000004ff077230 */ /* 0x100fe40000004100 */
[CC--:B------:R-:W-:Y:S01]  /*b020*/  FMUL.FTZ R47, R41.reuse, R46.reuse ;  /* 0x0000002e292f7220 */ /* 0x0c0fe20000410000 */
[----:B------:R-:W-:Y:S01]  /*b030*/  FMUL.FTZ R41, R41, R45 ;  /* 0x0000002d29297220 */ /* 0x000fe20000410000 */
[----:B------:R-:W-:Y:S02]  /*b040*/  HADD2.F32 R4, -RZ, R4.H1_H1 ;  /* 0x30000004ff047230 */ /* 0x000fe40000004100 */
[--C-:B------:R-:W-:Y:S02]  /*b050*/  HADD2.F32 R38, -RZ, R6.reuse.H0_H0 ;  /* 0x20000006ff267230 */ /* 0x100fe40000004100 */
[----:B------:R-:W-:Y:S01]  /*b060*/  FFMA.FTZ R56, R40, R46, R41 ;  /* 0x0000002e28387223 */ /* 0x000fe20000010029 */
[----:B------:R-:W-:-:S02]  /*b070*/  HADD2.F32 R39, -RZ, R6.H1_H1 ;  /* 0x30000006ff277230 */ /* 0x000fc40000004100 */
[----:B------:R-:W-:Y:S01]  /*b080*/  FMUL.FTZ R52, R4, R63 ;  /* 0x0000003f04347220 */ /* 0x000fe20000410000 */
[--C-:B------:R-:W-:Y:S02]  /*b090*/  HADD2.F32 R41, -RZ, R62.reuse.H1_H1 ;  /* 0x3000003eff297230 */ /* 0x100fe40000004100 */
[----:B------:R-:W-:Y:S01]  /*b0a0*/  FFMA.FTZ R47, R40, R45, -R47 ;  /* 0x0000002d282f7223 */ /* 0x000fe2000001082f */
[--C-:B------:R-:W-:Y:S02]  /*b0b0*/  HADD2.F32 R6, -RZ, R5.reuse.H0_H0 ;  /* 0x20000005ff067230 */ /* 0x100fe40000004100 */
[-C--:B------:R-:W-:Y:S01]  /*b0c0*/  FMUL.FTZ R46, R4, R44.reuse ;  /* 0x0000002c042e7220 */ /* 0x080fe20000410000 */
[----:B------:R-:W-:Y:S02]  /*b0d0*/  HADD2.F32 R62, -RZ, R62.H0_H0 ;  /* 0x2000003eff3e7230 */ /* 0x000fe40000004100 */
        /* <DEDUP_REMOVED lines=17> */
[----:B------:R2:W-:Y:S02]  /*b1f0*/  STS.128 [R204+0x4000], R4 ;  /* 0x00400004cc007388 */ /* 0x0005e40000000c00 */
.L_x_1628:
[----:B------:R-:W-:Y:S05]  /*b200*/  BSYNC B1 ;  /* 0x0000000000017941 */ /* 0x000fea0003800000 */
.L_x_1627:
[----:B------:R-:W-:Y:S01]  /*b210*/  ISETP.GE.AND P0, PT, R212, R0, PT ;  /* 0x00000000d400720c */ /* 0x000fe20003f06270 */
[----:B------:R-:W-:-:S12]  /*b220*/  BSSY B1, `(.L_x_1631) ;  /* 0x000005d000017945 */ /* 0x000fd80003800000 */
[----:B------:R-:W-:Y:S05]  /*b230*/  @P0 BRA `(.L_x_1632) ;  /* 0x00000004006c0947 */ /* 0x000fea0003800000 */
[----:B-12---:R-:W1:Y:S01]  /*b240*/  LDC R4, c[0x0][0x3f4] ;  /* 0x0000fd00ff047b82 */ /* 0x006e620000000800 */
[----:B------:R-:W-:Y:S01]  /*b250*/  BSSY B2, `(.L_x_1633) ;  /* 0x000002e000027945 */ /* 0x000fe20003800000 */
[-C--:B-1----:R-:W-:Y:S02]  /*b260*/  ISETP.GE.AND P0, PT, R18, R4.reuse, PT ;  /* 0x000000041200720c */ /* 0x082fe40003f06270 */
[----:B------:R-:W-:-:S11]  /*b270*/  ISETP.GE.AND P1, PT, R185, R4, PT ;  /* 0x00000004b900720c */ /* 0x000fd60003f26270 */
[----:B------:R-:W-:Y:S05]  /*b280*/  @P0 BRA `(.L_x_1634) ;  /* 0x0000000000a80947 */ /* 0x000fea0003800000 */
[----:B------:R-:W1:Y:S01]  /*b290*/  LDS.128 R4, [R204+0x1000] ;  /* 0x00100000cc047984 */ /* 0x000e620000000c00 */
[--C-:B------:R-:W-:Y:S01]  /*b2a0*/  SHF.R.U64 R51, R42, 0x10, R43.reuse ;  /* 0x000000102a337819 */ /* 0x100fe2000000122b */
[----:B------:R-:W-:Y:S01]  /*b2b0*/  HADD2.F32 R40, -RZ, R61.H0_H0 ;  /* 0x2000003dff287230 */ /* 0x000fe20000004100 */
[----:B------:R-:W-:Y:S01]  /*b2c0*/  SHF.R.U32.HI R41, RZ, 0x10, R43 ;  /* 0x00000010ff297819 */ /* 0x000fe2000001162b */
[--C-:B------:R-:W-:Y:S01]  /*b2d0*/  HADD2.F32 R42, -RZ, R60.reuse.H0_H0 ;  /* 0x2000003cff2a7230 */ /* 0x100fe20000004100 */
[--C-:B------:R-:W-:Y:S01]  /*b2e0*/  SHF.R.U32.HI R43, RZ, 0x10, R35.reuse ;  /* 0x00000010ff2b7819 */ /* 0x100fe20000011623 */
[----:B------:R-:W-:Y:S01]  /*b2f0*/  HADD2.F32 R60, -RZ, R60.H1_H1 ;  /* 0x3000003cff3c7230 */ /* 0x000fe20000004100 */
[----:B------:R-:W-:Y:S01]  /*b300*/  SHF.R.U64 R47, R34, 0x10, R35 ;  /* 0x00000010222f7819 */ /* 0x000fe20000001223 */
[----:B------:R-:W-:Y:S02]  /*b310*/  HADD2.F32 R41, -RZ, R41.H0_H0 ;  /* 0x20000029ff297230 */ /* 0x000fe40000004100 */
[----:B------:R-:W-:-:S02]  /*b320*/  HADD2.F32 R43, -RZ, R43.H0_H0 ;  /* 0x2000002bff2b7230 */ /* 0x000fc40000004100 */
[----:B------:R-:W-:Y:S02]  /*b330*/  HADD2.F32 R61, -RZ, R61.H1_H1 ;  /* 0x3000003dff3d7230 */ /* 0x000fe40000004100 */
[--C-:B-1----:R-:W-:Y:S02]  /*b340*/  HADD2.F32 R39, -RZ, R7.reuse.H1_H1 ;  /* 0x30000007ff277230 */ /* 0x102fe40000004100 */
[----:B------:R-:W-:Y:S02]  /*b350*/  HADD2.F32 R38, -RZ, R7.H0_H0 ;  /* 0x20000007ff267230 */ /* 0x000fe40000004100 */
[--C-:B------:R-:W-:Y:S02]  /*b360*/  HADD2.F32 R7, -RZ, R4.reuse.H0_H0 ;  /* 0x20000004ff077230 */ /* 0x100fe40000004100 */
[C---:B------:R-:W-:Y:S01]  /*b370*/  FMUL.FTZ R46, R39.reuse, R41 ;  /* 0x00000029272e7220 */ /* 0x040fe20000410000 */
[----:B------:R-:W-:Y:S02]  /*b380*/  HADD2.F32 R4, -RZ, R4.H1_H1 ;  /* 0x30000004ff047230 */ /* 0x000fe40000004100 */
[----:B------:R-:W-:Y:S01]  /*b390*/  FMUL.FTZ R45, R39, R43 ;  /* 0x0000002b272d7220 */ /* 0x000fe20000410000 */
[----:B------:R-:W-:-:S02]  /*b3a0*/  HADD2.F32 R34, -RZ, R6.H0_H0 ;  /* 0x20000006ff227230 */ /* 0x000fc40000004100 */
[----:B------:R-:W-:Y:S01]  /*b3b0*/  FFMA.FTZ R52, R38, R43, R46 ;  /* 0x0000002b26347223 */ /* 0x000fe2000001002e */
[----:B------:R-:W-:Y:S02]  /*b3c0*/  HADD2.F32 R35, -RZ, R6.H1_H1 ;  /* 0x30000006ff237230 */ /* 0x000fe40000004100 */
[----:B------:R-:W-:Y:S01]  /*b3d0*/  FMUL.FTZ R44, R4, R42 ;  /* 0x0000002a042c7220 */ /* 0x000fe20000410000 */
[--C-:B------:R-:W-:Y:S02]  /*b3e0*/  HADD2.F32 R6, -RZ, R5.reuse.H0_H0 ;  /* 0x20000005ff067230 */ /* 0x100fe40000004100 */
[----:B------:R-:W-:Y:S01]  /*b3f0*/  FFMA.FTZ R45, R38, R41, -R45 ;  /* 0x00000029262d7223 */ /* 0x000fe2000001082d */
[-C--:B------:R-:W-:Y:S01]  /*b400*/  FMUL.FTZ R46, R4, R40.reuse ;  /* 0x00000028042e7220 */ /* 0x080fe20000410000 */
[----:B------:R-:W-:Y:S02]  /*b410*/  HADD2.F32 R5, -RZ, R5.H1_H1 ;  /* 0x30000005ff057230 */ /* 0x000fe40000004100 */
[----:B------:R-:W-:Y:S01]  /*b420*/  FFMA.FTZ R44, R7, R40, -R44 ;  /* 0x00000028072c7223 */ /* 0x000fe2000001082c */
[----:B------:R-:W-:-:S02]  /*b430*/  HADD2.F32 R38, -RZ, R47.H0_H0 ;  /* 0x2000002fff267230 */ /* 0x000fc40000004100 */
[----:B------:R-:W-:Y:S01]  /*b440*/  FFMA.FTZ R39, R7, R42, R46 ;  /* 0x0000002a07277223 */ /* 0x000fe2000001002e */
[----:B------:R-:W-:Y:S02]  /*b450*/  HADD2.F32 R4, -RZ, R51.H0_H0 ;  /* 0x20000033ff047230 */ /* 0x000fe40000004100 */
[C---:B------:R-:W-:Y:S01]  /*b460*/  FMUL.FTZ R41, R35.reuse, R60 ;  /* 0x0000003c23297220 */ /* 0x040fe20000410000 */
[-C--:B------:R-:W-:Y:S01]  /*b470*/  FMUL.FTZ R43, R35, R61.reuse ;  /* 0x0000003d232b7220 */ /* 0x080fe20000410000 */
[C---:B------:R-:W-:Y:S01]  /*b480*/  FMUL.FTZ R7, R5.reuse, R38 ;  /* 0x0000002605077220 */ /* 0x040fe20000410000 */
[----:B------:R-:W-:Y:S01]  /*b490*/  FMUL.FTZ R35, R5, R4 ;  /* 0x0000000405237220 */ /* 0x000fe20000410000 */
[C---:B------:R-:W-:Y:S01]  /*b4a0*/  FFMA.FTZ R41, R34.reuse, R61, -R41 ;  /* 0x0000003d22297223 */ /* 0x040fe20000010829 */
[----:B------:R-:W-:Y:S01]  /*b4b0*/  FFMA.FTZ R34, R34, R60, R43 ;  /* 0x0000003c22227223 */ /* 0x000fe2000001002b */
[C---:B------:R-:W-:Y:S01]  /*b4c0*/  FFMA.FTZ R5, R6.reuse, R4, -R7 ;  /* 0x0000000406057223 */ /* 0x040fe20000010807 */
[----:B------:R-:W-:Y:S01]  /*b4d0*/  FFMA.FTZ R38, R6, R38, R35 ;  /* 0x0000002606267223 */ /* 0x000fe20000010023 */
[----:B------:R-:W-:-:S02]  /*b4e0*/  F2FP.F16.F32.PACK_AB R7, R52, R45 ;  /* 0x0000002d3407723e */ /* 0x000fc400000000ff */
[----:B------:R-:W-:Y:S02]  /*b4f0*/  F2FP.F16.F32.PACK_AB R6, R34, R41 ;  /* 0x000000292206723e */ /* 0x000fe400000000ff */
[----:B------:R-:W-:Y:S02]  /*b500*/  F2FP.F16.F32.PACK_AB R4, R39, R44 ;  /* 0x0000002c2704723e */ /* 0x000fe400000000ff */
[----:B------:R-:W-:-:S05]  /*b510*/  F2FP.F16.F32.PACK_AB R5, R38, R5 ;  /* 0x000000052605723e */ /* 0x000fca00000000ff */
[----:B------:R1:W-:Y:S02]  /*b520*/  STS.128 [R204+0x1000], R4 ;  /* 0x00100004cc007388 */ /* 0x0003e40000000c00 */
.L_x_1634:
[----:B------:R-:W-:Y:S05]  /*b530*/  BSYNC B2 ;  /* 0x0000000000027941 */ /* 0x000fea0003800000 */
.L_x_1633:
[----:B------:R-:W-:Y:S05]  /*b540*/  @P1 BRA `(.L_x_1632) ;  /* 0x0000000000a81947 */ /* 0x000fea0003800000 */
[----:B-1----:R-:W1:Y:S01]  /*b550*/  LDS.128 R4, [R204+0x5000] ;  /* 0x00500000cc047984 */ /* 0x002e620000000c00 */
[----:B------:R-:W-:Y:S01]  /*b560*/  SHF.R.U32.HI R35, RZ, 0x10, R33 ;  /* 0x00000010ff237819 */ /* 0x000fe20000011621 */
[----:B------:R-:W-:Y:S01]  /*b570*/  HADD2.F32 R34, -RZ, R57.H0_H0 ;  /* 0x20000039ff227230 */ /* 0x000fe20000004100 */
[----:B------:R-:W-:Y:S01]  /*b580*/  SHF.R.U32.HI R39, RZ, 0x10, R31 ;  /* 0x00000010ff277819 */ /* 0x000fe2000001161f */
[----:B------:R-:W-:Y:S01]  /*b590*/  HADD2.F32 R38, -RZ, R55.H0_H0 ;  /* 0x20000037ff267230 */ /* 0x000fe20000004100 */
[----:B------:R-:W-:Y:S01]  /*b5a0*/  SHF.R.U64 R45, R32, 0x10, R33 ;  /* 0x00000010202d7819 */ /* 0x000fe20000001221 */
[----:B------:R-:W-:Y:S01]  /*b5b0*/  HADD2.F32 R35, -RZ, R35.H0_H0 ;  /* 0x20000023ff237230 */ /* 0x000fe20000004100 */
[----:B------:R-:W-:Y:S01]  /*b5c0*/  SHF.R.U64 R43, R30, 0x10, R31 ;  /* 0x000000101e2b7819 */ /* 0x000fe2000000121f */
[----:B------:R-:W-:Y:S02]  /*b5d0*/  HADD2.F32 R39, -RZ, R39.H0_H0 ;  /* 0x20000027ff277230 */ /* 0x000fe40000004100 */
[----:B------:R-:W-:-:S02]  /*b5e0*/  HADD2.F32 R55, -RZ, R55.H1_H1 ;  /* 0x30000037ff377230 */ /* 0x000fc40000004100 */
        /* <DEDUP_REMOVED lines=22> */
[-C--:B------:R-:W-:Y:S01]  /*b750*/  FMUL.FTZ R31, R5, R4.reuse ;  /* 0x00000004051f7220 */ /* 0x080fe20000410000 */
        /* <DEDUP_REMOVED lines=9> */
.L_x_1632:
[----:B------:R-:W-:Y:S05]  /*b7f0*/  BSYNC B1 ;  /* 0x0000000000017941 */ /* 0x000fea0003800000 */
.L_x_1631:
[----:B------:R-:W-:Y:S01]  /*b800*/  ISETP.GE.AND P0, PT, R211, R0, PT ;  /* 0x00000000d300720c */ /* 0x000fe20003f06270 */
[----:B------:R-:W-:-:S12]  /*b810*/  BSSY B1, `(.L_x_1635) ;  /* 0x000005d000017945 */ /* 0x000fd80003800000 */
[----:B------:R-:W-:Y:S05]  /*b820*/  @P0 BRA `(.L_x_1636) ;  /* 0x00000004006c0947 */ /* 0x000fea0003800000 */
[----:B-123--:R-:W1:Y:S01]  /*b830*/  LDC R4, c[0x0][0x3f4] ;  /* 0x0000fd00ff047b82 */ /* 0x00ee620000000800 */
[----:B------:R-:W-:Y:S01]  /*b840*/  BSSY B2, `(.L_x_1637) ;  /* 0x000002e000027945 */ /* 0x000fe20003800000 */
[-C--:B-1----:R-:W-:Y:S02]  /*b850*/  ISETP.GE.AND P0, PT, R18, R4.reuse, PT ;  /* 0x000000041200720c */ /* 0x082fe40003f06270 */
[----:B------:R-:W-:-:S11]  /*b860*/  ISETP.GE.AND P1, PT, R185, R4, PT ;  /* 0x00000004b900720c */ /* 0x000fd60003f26270 */
[----:B------:R-:W-:Y:S05]  /*b870*/  @P0 BRA `(.L_x_1638) ;  /* 0x0000000000a80947 */ /* 0x000fea0003800000 */
[----:B------:R-:W1:Y:S01]  /*b880*/  LDS.128 R4, [R204+0x2000] ;  /* 0x00200000cc047984 */ /* 0x000e620000000c00 */
[----:B------:R-:W-:Y:S01]  /*b890*/  SHF.R.U32.HI R31, RZ, 0x10, R29 ;  /* 0x00000010ff1f7819 */ /* 0x000fe2000001161d */
[----:B------:R-:W-:Y:S01]  /*b8a0*/  HADD2.F32 R30, -RZ, R59.H0_H0 ;  /* 0x2000003bff1e7230 */ /* 0x000fe20000004100 */
[----:B------:R-:W-:Y:S01]  /*b8b0*/  SHF.R.U32.HI R33, RZ, 0x10, R27 ;  /* 0x00000010ff217819 */ /* 0x000fe2000001161b */
[--C-:B------:R-:W-:Y:S01]  /*b8c0*/  HADD2.F32 R32, -RZ, R58.reuse.H0_H0 ;  /* 0x2000003aff207230 */ /* 0x100fe20000004100 */
        /* <DEDUP_REMOVED lines=37> */
.L_x_1638:
[----:B------:R-:W-:Y:S05]  /*bb20*/  BSYNC B2 ;  /* 0x0000000000027941 */ /* 0x000fea0003800000 */
.L_x_1637:
[----:B------:R-:W-:Y:S05]  /*bb30*/  @P1 BRA `(.L_x_1636) ;  /* 0x0000000000a81947 */ /* 0x000fea0003800000 */
[----:B-1----:R-:W1:Y:S01]  /*bb40*/  LDS.128 R4, [R204+0x6000] ;  /* 0x00600000cc047984 */ /* 0x002e620000000c00 */
[----:B------:R-:W-:Y:S01]  /*bb50*/  SHF.R.U32.HI R27, RZ, 0x10, R21 ;  /* 0x00000010ff1b7819 */ /* 0x000fe20000011615 */
[----:B------:R-:W-:Y:S01]  /*bb60*/  HADD2.F32 R26, -RZ, R54.H0_H0 ;  /* 0x20000036ff1a7230 */ /* 0x000fe20000004100 */
[--C-:B------:R-:W-:Y:S01]  /*bb70*/  SHF.R.U32.HI R29, RZ, 0x10, R25.reuse ;  /* 0x00000010ff1d7819 */ /* 0x100fe20000011619 */
        /* <DEDUP_REMOVED lines=25> */
[CC--:B------:R-:W-:Y:S01]  /*bd10*/  FMUL.FTZ R27, R21.reuse, R37.reuse ;  /* 0x00000025151b7220 */ /* 0x0c0fe20000410000 */
[----:B------:R-:W-:Y:S01]  /*bd20*/  FMUL.FTZ R26, R21, R54 ;  /* 0x00000036151a7220 */ /* 0x000fe20000410000 */
        /* <DEDUP_REMOVED lines=11> */
.L_x_1636:
[----:B------:R-:W-:Y:S05]  /*bde0*/  BSYNC B1 ;  /* 0x0000000000017941 */ /* 0x000fea0003800000 */
.L_x_1635:
[----:B------:R-:W-:-:S13]  /*bdf0*/  ISETP.GE.AND P0, PT, R210, R0, PT ;  /* 0x00000000d200720c */ /* 0x000fda0003f06270 */
[----:B------:R-:W-:Y:S05]  /*be00*/  @P0 BRA `(.L_x_1639) ;  /* 0x0000002800b40947 */ /* 0x000fea0003800000 */
[----:B------:R-:W5:Y:S01]  /*be10*/  LDC R0, c[0x0][0x3f4] ;  /* 0x0000fd00ff007b82 */ /* 0x000f620000000800 */
[----:B------:R-:W-:Y:S01]  /*be20*/  BSSY B1, `(.L_x_1640) ;  /* 0x000002e000017945 */ /* 0x000fe20003800000 */
[-C--:B-----5:R-:W-:Y:S02]  /*be30*/  ISETP.GE.AND P0, PT, R18, R0.reuse, PT ;  /* 0x000000001200720c */ /* 0x0a0fe40003f06270 */
[----:B------:R-:W-:-:S11]  /*be40*/  ISETP.GE.AND P1, PT, R185, R0, PT ;  /* 0x00000000b900720c */ /* 0x000fd60003f26270 */
[----:B------:R-:W-:Y:S05]  /*be50*/  @P0 BRA `(.L_x_1641) ;  /* 0x0000000000a80947 */ /* 0x000fea0003800000 */
[----:B-1234-:R-:W1:Y:S01]  /*be60*/  LDS.128 R4, [R204+0x3000] ;  /* 0x00300000cc047984 */ /* 0x01ee620000000c00 */
[----:B------:R-:W-:Y:S01]  /*be70*/  SHF.R.U32.HI R20, RZ, 0x10, R15 ;  /* 0x00000010ff147819 */ /* 0x000fe2000001160f */
[--C-:B------:R-:W-:Y:S01]  /*be80*/  HADD2.F32 R21, -RZ, R49.reuse.H0_H0 ;  /* 0x20000031ff157230 */ /* 0x100fe20000004100 */
[----:B------:R-:W-:Y:S01]  /*be90*/  SHF.R.U32.HI R24, RZ, 0x10, R9 ;  /* 0x00000010ff187819 */ /* 0x000fe20000011609 */
[----:B------:R-:W-:Y:S01]  /*bea0*/  HADD2.F32 R49, -RZ, R49.H1_H1 ;  /* 0x30000031ff317230 */ /* 0x000fe20000004100 */
[----:B------:R-:W-:Y:S01]  /*beb0*/  SHF.R.U64 R30, R14, 0x10, R15 ;  /* 0x000000100e1e7819 */ /* 0x000fe2000000120f */
[----:B------:R-:W-:Y:S01]  /*bec0*/  HADD2.F32 R20, -RZ, R20.H0_H0 ;  /* 0x20000014ff147230 */ /* 0x000fe20000004100 */
        /* <DEDUP_REMOVED lines=11> */
[C---:B------:R-:W-:Y:S01]  /*bf80*/  FFMA.FTZ R29, R9.reuse, R24, R27 ;  /* 0x00000018091d7223 */ /* 0x040fe2000001001b */
[----:B------:R-:W-:Y:S02]  /*bf90*/  HADD2.F32 R8, -RZ, R6.H1_H1 ;  /* 0x30000006ff087230 */ /* 0x000fe40000004100 */
[C---:B------:R-:W-:Y:S01]  /*bfa0*/  FMUL.FTZ R25, R4.reuse, R21 ;  /* 0x0000001504197220 */ /* 0x040fe20000410000 */
[--C-:B------:R-:W-:Y:S02]  /*bfb0*/  HADD2.F32 R6, -RZ, R5.reuse.H0_H0 ;  /* 0x20000005ff067230 */ /* 0x100fe40000004100 */
[----:B------:R-:W-:Y:S01]  /*bfc0*/  FFMA.FTZ R26, R9, R20, -R26 ;  /* 0x00000014091a7223 */ /* 0x000fe2000001081a */
[-C--:B------:R-:W-:Y:S01]  /*bfd0*/  FMUL.FTZ R27, R4, R15.reuse ;  /* 0x0000000f041b7220 */ /* 0x080fe20000410000 */
[----:B------:R-:W-:Y:S02]  /*bfe0*/  HADD2.F32 R5, -RZ, R5.H1_H1 ;  /* 0x30000005ff057230 */ /* 0x000fe40000004100 */
[----:B------:R-:W-:Y:S01]  /*bff0*/  FFMA.FTZ R25, R0, R15, -R25 ;  /* 0x0000000f00197223 */ /* 0x000fe20000010819 */
[----:B------:R-:W-:-:S02]  /*c000*/  HADD2.F32 R9, -RZ, R28.H0_H0 ;  /* 0x2000001cff097230 */ /* 0x000fc40000004100 */
[C---:B------:R-:W-:Y:S01]  /*c010*/  FMUL.FTZ R14, R8.reuse, R49 ;  /* 0x00000031080e7220 */ /* 0x040fe20000410000 */
[----:B------:R-:W-:Y:S02]  /*c020*/  HADD2.F32 R4, -RZ, R30.H0_H0 ;  /* 0x2000001eff047230 */ /* 0x000fe40000004100 */
[-C--:B------:R-:W-:Y:S01]  /*c030*/  FMUL.FTZ R20, R8, R50.reuse ;  /* 0x0000003208147220 */ /* 0x080fe20000410000 */
[----:B------:R-:W-:Y:S01]  /*c040*/  FFMA.FTZ R0, R0, R21, R27 ;  /* 0x0000001500007223 */ /* 0x000fe2000001001b */
[----:B------:R-:W-:Y:S01]  /*c050*/  FMUL.FTZ R15, R5, R9 ;  /* 0x00000009050f7220 */ /* 0x000fe20000410000 */
[----:B------:R-:W-:Y:S01]  /*c060*/  FFMA.FTZ R14, R7, R50, -R14 ;  /* 0x00000032070e7223 */ /* 0x000fe2000001080e */
[-C--:B------:R-:W-:Y:S01]  /*c070*/  FMUL.FTZ R8, R5, R4.reuse ;  /* 0x0000000405087220 */ /* 0x080fe20000410000 */
[----:B------:R-:W-:Y:S01]  /*c080*/  FFMA.FTZ R49, R7, R49, R20 ;  /* 0x0000003107317223 */ /* 0x000fe20000010014 */
[C---:B------:R-:W-:Y:S01]  /*c090*/  FFMA.FTZ R5, R6.reuse, R4, -R15 ;  /* 0x0000000406057223 */ /* 0x040fe2000001080f */
[----:B------:R-:W-:Y:S01]  /*c0a0*/  F2FP.F16.F32.PACK_AB R7, R29, R26 ;  /* 0x0000001a1d07723e */ /* 0x000fe200000000ff */
[----:B------:R-:W-:Y:S01]  /*c0b0*/  FFMA.FTZ R8, R6, R9, R8 ;  /* 0x0000000906087223 */ /* 0x000fe20000010008 */
[----:B------:R-:W-:-:S02]  /*c0c0*/  F2FP.F16.F32.PACK_AB R4, R0, R25 ;  /* 0x000000190004723e */ /* 0x000fc400000000ff */
[----:B------:R-:W-:Y:S02]  /*c0d0*/  F2FP.F16.F32.PACK_AB R6, R49, R14 ;  /* 0x0000000e3106723e */ /* 0x000fe400000000ff */
[----:B------:R-:W-:-:S05]  /*c0e0*/  F2FP.F16.F32.PACK_AB R5, R8, R5 ;  /* 0x000000050805723e */ /* 0x000fca00000000ff */
[----:B------:R1:W-:Y:S02]  /*c0f0*/  STS.128 [R204+0x3000], R4 ;  /* 0x00300004cc007388 */ /* 0x0003e40000000c00 */
.L_x_1641:
[----:B------:R-:W-:Y:S05]  /*c100*/  BSYNC B1 ;  /* 0x0000000000017941 */ /* 0x000fea0003800000 */
.L_x_1640:
[----:B------:R-:W-:Y:S05]  /*c110*/  @P1 BRA `(.L_x_1639) ;  /* 0x0000002400f01947 */ /* 0x000fea0003800000 */
[----:B-1234-:R-:W1:Y:S01]  /*c120*/  LDS.128 R4, [R204+0x7000] ;  /* 0x00700000cc047984 */ /* 0x01ee620000000c00 */
[--C-:B------:R-:W-:Y:S02]  /*c130*/  SHF.R.U64 R26, R12, 0x10, R13.reuse ;  /* 0x000000100c1a7819 */ /* 0x100fe4000000120d */
[----:B------:R-:W-:Y:S01]  /*c140*/  SHF.R.U32.HI R12, RZ, 0x10, R13 ;  /* 0x00000010ff0c7819 */ /* 0x000fe2000001160d */
[----:B------:R-:W-:Y:S01]  /*c150*/  HADD2.F32 R13, -RZ, R3.H0_H0 ;  /* 0x20000003ff0d7230 */ /* 0x000fe20000004100 */
[--C-:B------:R-:W-:Y:S02]  /*c160*/  SHF.R.U32.HI R14, RZ, 0x10, R11.reuse ;  /* 0x00000010ff0e7819 */ /* 0x100fe4000001160b */
[----:B------:R-:W-:Y:S01]  /*c170*/  SHF.R.U64 R24, R10, 0x10, R11 ;  /* 0x000000100a187819 */ /* 0x000fe2000000120b */
[----:B------:R-:W-:Y:S02]  /*c180*/  HADD2.F32 R12, -RZ, R12.H0_H0 ;  /* 0x2000000cff0c7230 */ /* 0x000fe40000004100 */
[----:B------:R-:W-:-:S02]  /*c190*/  HADD2.F32 R14, -RZ, R14.H0_H0 ;  /* 0x2000000eff0e7230 */ /* 0x000fc40000004100 */
[--C-:B------:R-:W-:Y:S02]  /*c1a0*/  HADD2.F32 R11, -RZ, R48.reuse.H0_H0 ;  /* 0x20000030ff0b7230 */ /* 0x100fe40000004100 */
[----:B------:R-:W-:Y:S02]  /*c1b0*/  HADD2.F32 R48, -RZ, R48.H1_H1 ;  /* 0x30000030ff307230 */ /* 0x000fe40000004100 */
[--C-:B-1----:R-:W-:Y:S02]  /*c1c0*/  HADD2.F32 R10, -RZ, R7.reuse.H1_H1 ;  /* 0x30000007ff0a7230 */ /* 0x102fe40000004100 */
[----:B------:R-:W-:Y:S02]  /*c1d0*/  HADD2.F32 R9, -RZ, R7.H0_H0 ;  /* 0x20000007ff097230 */ /* 0x000fe40000004100 */
[--C-:B------:R-:W-:Y:S02]  /*c1e0*/  HADD2.F32 R0, -RZ, R4.reuse.H0_H0 ;  /* 0x20000004ff007230 */ /* 0x100fe40000004100 */
[C---:B------:R-:W-:Y:S01]  /*c1f0*/  FMUL.FTZ R20, R10.reuse, R14 ;  /* 0x0000000e0a147220 */ /* 0x040fe20000410000 */
[----:B------:R-:W-:Y:S01]  /*c200*/  FMUL.FTZ R21, R10, R12 ;  /* 0x0000000c0a157220 */ /* 0x000fe20000410000 */
[----:B------:R-:W-:-:S02]  /*c210*/  HADD2.F32 R4, -RZ, R4.H1_H1 ;  /* 0x30000004ff047230 */ /* 0x000fc40000004100 */
[C---:B------:R-:W-:Y:S01]  /*c220*/  FFMA.FTZ R20, R9.reuse, R12, -R20 ;  /* 0x0000000c09147223 */ /* 0x040fe20000010814 */
[----:B------:R-:W-:Y:S01]  /*c230*/  FFMA.FTZ R25, R9, R14, R21 ;  /* 0x0000000e09197223 */ /* 0x000fe20000010015 */
[--C-:B------:R-:W-:Y:S02]  /*c240*/  HADD2.F32 R7, -RZ, R6.reuse.H0_H0 ;  /* 0x20000006ff077230 */ /* 0x100fe40000004100 */
[C---:B------:R-:W-:Y:S01]  /*c250*/  FMUL.FTZ R15, R4.reuse, R13 ;  /* 0x0000000d040f7220 */ /* 0x040fe20000410000 */
[----:B------:R-:W-:Y:S02]  /*c260*/  HADD2.F32 R8, -RZ, R6.H1_H1 ;  /* 0x30000006ff087230 */ /* 0x000fe40000004100 */
[-C--:B------:R-:W-:Y:S01]  /*c270*/  FMUL.FTZ R21, R4, R11.reuse ;  /* 0x0000000b04157220 */ /* 0x080fe20000410000 */
[----:B------:R-:W-:Y:S02]  /*c280*/  HADD2.F32 R9, -RZ, R3.H1_H1 ;  /* 0x30000003ff097230 */ /* 0x000fe40000004100 */
[----:B------:R-:W-:Y:S01]  /*c290*/  FFMA.FTZ R15, R0, R11, -R15 ;  /* 0x0000000b000f7223 */ /* 0x000fe2000001080f */
[----:B------:R-:W-:-:S02]  /*c2a0*/  HADD2.F32 R6, -RZ, R5.H0_H0 ;  /* 0x20000005ff067230 */ /* 0x000fc40000004100 */
[----:B------:R-:W-:Y:S01]  /*c2b0*/  FFMA.FTZ R0, R0, R13, R21 ;  /* 0x0000000d00007223 */ /* 0x000fe20000010015 */
[----:B------:R-:W-:Y:S02]  /*c2c0*/  HADD2.F32 R5, -RZ, R5.H1_H1 ;  /* 0x30000005ff057230 */ /* 0x000fe40000004100 */
[CC--:B------:R-:W-:Y:S01]  /*c2d0*/  FMUL.FTZ R10, R8.reuse, R9.reuse ;  /* 0x00000009080a7220 */ /* 0x0c0fe20000410000 */
[----:B------:R-:W-:Y:S02]  /*c2e0*/  HADD2.F32 R4, -RZ, R24.H0_H0 ;  /* 0x20000018ff047230 */ /* 0x000fe40000004100 */
[-C--:B------:R-:W-:Y:S01]  /*c2f0*/  FMUL.FTZ R8, R8, R48.reuse ;  /* 0x0000003008087220 */ /* 0x080fe20000410000 */
[----:B------:R-:W-:Y:S02]  /*c300*/  HADD2.F32 R3, -RZ, R26.H0_H0 ;  /* 0x2000001aff037230 */ /* 0x000fe40000004100 */
[----:B------:R-:W-:Y:S01]  /*c310*/  FFMA.FTZ R10, R7, R48, -R10 ;  /* 0x00000030070a7223 */ /* 0x000fe2000001080a */
[----:B------:R-:W-:Y:S01]  /*c320*/  FMUL.FTZ R11, R5, R4 ;  /* 0x00000004050b7220 */ /* 0x000fe20000410000 */
[----:B------:R-:W-:Y:S01]  /*c330*/  FFMA.FTZ R9, R7, R9, R8 ;  /* 0x0000000907097223 */ /* 0x000fe20000010008 */
[-C--:B------:R-:W-:Y:S01]  /*c340*/  FMUL.FTZ R13, R5, R3.reuse ;  /* 0x00000003050d7220 */ /* 0x080fe20000410000 */
[----:B------:R-:W-:Y:S01]  /*c350*/  F2FP.F16.F32.PACK_AB R7, R25, R20 ;  /* 0x000000141907723e */ /* 0x000fe200000000ff */
[----:B------:R-:W-:-:S02]  /*c360*/  FFMA.FTZ R5, R6, R3, -R11 ;  /* 0x0000000306057223 */ /* 0x000fc4000001080b */
[----:B------:R-:W-:Y:S01]  /*c370*/  FFMA.FTZ R8, R6, R4, R13 ;  /* 0x0000000406087223 */ /* 0x000fe2000001000d */
[----:B------:R-:W-:Y:S02]  /*c380*/  F2FP.F16.F32.PACK_AB R6, R9, R10 ;  /* 0x0000000a0906723e */ /* 0x000fe400000000ff */
[----:B------:R-:W-:Y:S02]  /*c390*/  F2FP.F16.F32.PACK_AB R4, R0, R15 ;  /* 0x0000000f0004723e */ /* 0x000fe400000000ff */
[----:B------:R-:W-:-:S05]  /*c3a0*/  F2FP.F16.F32.PACK_AB R5, R8, R5 ;  /* 0x000000050805723e */ /* 0x000fca00000000ff */
[----:B------:R1:W-:Y:S01]  /*c3b0*/  STS.128 [R204+0x7000], R4 ;  /* 0x00700004cc007388 */ /* 0x0003e20000000c00 */
[----:B------:R-:W-:Y:S05]  /*c3c0*/  BRA `(.L_x_1639) ;  /* 0x0000002400447947 */ /* 0x000fea0003800000 */
.L_x_1612:
[----:B------:R-:W0:Y:S01]  /*c3d0*/  LDC R6, c[0x0][0x448] ;  /* 0x00011200ff067b82 */ /* 0x000e220000000800 */
[----:B------:R-:W-:Y:S01]  /*c3e0*/  ULDC.64 UR4, c[0x0][0x3f8] ;  /* 0x0000fe0000047ab9 */ /* 0x000fe20000000a00 */
[----:B------:R-:W-:Y:S01]  /*c3f0*/  ULDC.64 UR6, c[0x0][0x408] ;  /* 0x0001020000067ab9 */ /* 0x000fe20000000a00 */
[----:B------:R-:W-:Y:S02]  /*c400*/  IMAD.MOV.U32 R25, RZ, RZ, R27 ;  /* 0x000000ffff197224 */ /* 0x000fe400078e001b */
[----:B------:R-:W-:Y:S01]  /*c410*/  IMAD.MOV.U32 R113, RZ, RZ, R29 ;  /* 0x000000ffff717224 */ /* 0x000fe200078e001d */
[----:B0-----:R-:W-:-:S13]  /*c420*/  ISETP.NE.AND P0, PT, R6, 0x1, PT ;  /* 0x000000010600780c */ /* 0x001fda0003f05270 */
[----:B------:R-:W0:Y:S08]  /*c430*/  @P0 LDC R0, c[0x0][0x44c] ;  /* 0x00011300ff000b82 */ /* 0x000e300000000800 */
[----:B------:R-:W1:Y:S01]  /*c440*/  @P0 LDC R5, c[0x0][0x450] ;  /* 0x00011400ff050b82 */ /* 0x000e620000000800 */
[----:B0-----:R-:W-:-:S05]  /*c450*/  @P0 IMAD.HI.U32 R0, R3, R0, RZ ;  /* 0x0000000003000227 */ /* 0x001fca00078e00ff */
[----:B-1----:R-:W-:-:S04]  /*c460*/  @P0 SHF.R.U32.HI R3, RZ, R5, R0 ;  /* 0x00000005ff030219 */ /* 0x002fc80000011600 */
        /* <DEDUP_REMOVED lines=17> */
[----:B------:R-:W0:Y:S01]  /*c580*/  LDC R54, c[0x0][0x3f4] ;  /* 0x0000fd00ff367b82 */ /* 0x000e220000000800 */
[----:B------:R-:W1:Y:S01]  /*c590*/  SHFL.IDX PT, R4, R32, RZ, 0x181f ;  /* 0x00181fff20047589 */ /* 0x000e6200000e0000 */
[----:B------:R-:W-:-:S03]  /*c5a0*/  IMAD R3, R187, R6, RZ ;  /* 0x00000006bb037224 */ /* 0x000fc600078e02ff */
[----:B------:R-:W2:Y:S04]  /*c5b0*/  SHFL.IDX PT, R0, R35, RZ, 0x181f ;  /* 0x00181fff23007589 */ /* 0x000ea800000e0000 */
[----:B------:R-:W3:Y:S04]  /*c5c0*/  SHFL.IDX PT, R14, R34, RZ, 0x181f ;  /* 0x00181fff220e7589 */ /* 0x000ee800000e0000 */
[----:B------:R-:W4:Y:S01]  /*c5d0*/  SHFL.IDX PT, R5, R33, RZ, 0x181f ;  /* 0x00181fff21057589 */ /* 0x000f2200000e0000 */
[----:B0-----:R-:W-:-:S04]  /*c5e0*/  ISETP.GE.AND P0, PT, R16, R54, PT ;  /* 0x000000361000720c */ /* 0x001fc80003f06270 */
[----:B------:R-:W-:-:S13]  /*c5f0*/  ISETP.GE.OR P1, PT, R56, R3, P0 ;  /* 0x000000033800720c */ /* 0x000fda0000726670 */
[C---:B------:R-:W-:Y:S01]  /*c600*/  @!P1 IMAD.SHL.U32 R21, R16.reuse, 0x2, RZ ;  /* 0x0000000210159824 */ /* 0x040fe200078e00ff */
[----:B------:R-:W-:-:S04]  /*c610*/  @!P1 SHF.L.U64.HI R6, R16, 0x1, R17 ;  /* 0x0000000110069819 */ /* 0x000fc80000010211 */
[----:B-1----:R-:W-:-:S05]  /*c620*/  @!P1 IADD3 R4, P2, R4, R21, RZ ;  /* 0x0000001504049210 */ /* 0x002fca0007f5e0ff */
[----:B--2---:R-:W-:Y:S02]  /*c630*/  @!P1 IMAD.X R7, R0, 0x1, R6, P2 ;  /* 0x0000000100079824 */ /* 0x004fe400010e0606 */
[----:B------:R-:W-:Y:S02]  /*c640*/  @!P1 IMAD.MOV.U32 R8, RZ, RZ, R4 ;  /* 0x000000ffff089224 */ /* 0x000fe400078e0004 */
[----:B------:R-:W-:-:S06]  /*c650*/  @!P1 IMAD.MOV.U32 R9, RZ, RZ, R7 ;  /* 0x000000ffff099224 */ /* 0x000fcc00078e0007 */
[----:B------:R-:W2:Y:S01]  /*c660*/  @!P1 LD.E.128 R8, desc[UR42][R8.64] ;  /* 0x0000002a08089980 */ /* 0x000ea2000c101d00 */
[----:B---3--:R-:W-:-:S05]  /*c670*/  @!P1 IADD3 R14, P2, R14, R21, RZ ;  /* 0x000000150e0e9210 */ /* 0x008fca0007f5e0ff */
[----:B----4-:R-:W-:Y:S02]  /*c680*/  @!P1 IMAD.X R5, R5, 0x1, R6, P2 ;  /* 0x0000000105059824 */ /* 0x010fe400010e0606 */
[----:B------:R-:W-:-:S06]  /*c690*/  @!P1 IMAD.MOV.U32 R4, RZ, RZ, R14 ;  /* 0x000000ffff049224 */ /* 0x000fcc00078e000e */
[----:B------:R-:W3:Y:S01]  /*c6a0*/  @!P1 LD.E.128 R4, desc[UR42][R4.64] ;  /* 0x0000002a04049980 */ /* 0x000ee2000c101d00 */
[----:B------:R-:W-:Y:S02]  /*c6b0*/  CS2R R46, SRZ ;  /* 0x00000000002e7805 */ /* 0x000fe4000001ff00 */
[----:B------:R-:W-:Y:S02]  /*c6c0*/  CS2R R44, SRZ ;  /* 0x00000000002c7805 */ /* 0x000fe4000001ff00 */
[----:B------:R-:W-:Y:S01]  /*c6d0*/  CS2R R48, SRZ ;  /* 0x0000000000307805 */ /* 0x000fe2000001ff00 */
[----:B------:R0:W1:Y:S01]  /*c6e0*/  SHFL.IDX PT, R14, R34, 0x1, 0x181f ;  /* 0x00381f00220e7f89 */ /* 0x00006200000e0000 */
[----:B------:R-:W-:Y:S02]  /*c6f0*/  CS2R R50, SRZ ;  /* 0x0000000000327805 */ /* 0x000fe4000001ff00 */
[----:B------:R-:W-:Y:S01]  /*c700*/  CS2R R24, SRZ ;  /* 0x0000000000187805 */ /* 0x000fe2000001ff00 */
[----:B--2---:R-:W-:-:S02]  /*c710*/  @!P1 IMAD.MOV.U32 R46, RZ, RZ, R8 ;  /* 0x000000ffff2e9224 */ /* 0x004fc400078e0008 */
[----:B------:R-:W-:Y:S01]  /*c720*/  @!P1 IMAD.MOV.U32 R47, RZ, RZ, R9 ;  /* 0x000000ffff2f9224 */ /* 0x000fe200078e0009 */
[----:B------:R0:W2:Y:S01]  /*c730*/  SHFL.IDX PT, R8, R32, 0x1, 0x181f ;  /* 0x00381f0020087f89 */ /* 0x0000a200000e0000 */
[----:B------:R-:W-:Y:S02]  /*c740*/  IMAD.MOV.U32 R0, RZ, RZ, R46 ;  /* 0x000000ffff007224 */ /* 0x000fe400078e002e */
[----:B------:R-:W-:Y:S01]  /*c750*/  IMAD.MOV.U32 R12, RZ, RZ, R47 ;  /* 0x000000ffff0c7224 */ /* 0x000fe200078e002f */
[----:B------:R0:W4:Y:S01]  /*c760*/  SHFL.IDX PT, R9, R33, 0x1, 0x181f ;  /* 0x00381f0021097f89 */ /* 0x00012200000e0000 */
[----:B------:R-:W-:Y:S01]  /*c770*/  @!P1 IMAD.MOV.U32 R48, RZ, RZ, R10 ;  /* 0x000000ffff309224 */ /* 0x000fe200078e000a */
[----:B------:R-:W-:Y:S01]  /*c780*/  PRMT R64, R64, 0x5410, R0 ;  /* 0x0000541040407816 */ /* 0x000fe20000000000 */
[----:B------:R-:W-:Y:S01]  /*c790*/  @!P1 IMAD.MOV.U32 R49, RZ, RZ, R11 ;  /* 0x000000ffff319224 */ /* 0x000fe200078e000b */
[----:B------:R0:W0:Y:S01]  /*c7a0*/  SHFL.IDX PT, R0, R35, 0x1, 0x181f ;  /* 0x00381f0023007f89 */ /* 0x00002200000e0000 */
[----:B------:R-:W-:Y:S01]  /*c7b0*/  IMAD.MOV.U32 R10, RZ, RZ, R48 ;  /* 0x000000ffff0a7224 */ /* 0x000fe200078e0030 */
[----:B------:R-:W-:Y:S01]  /*c7c0*/  PRMT R67, R12, 0x7610, R67 ;  /* 0x000076100c437816 */ /* 0x000fe20000000043 */
[----:B---3--:R-:W-:Y:S01]  /*c7d0*/  @!P1 IMAD.MOV.U32 R45, RZ, RZ, R5 ;  /* 0x000000ffff2d9224 */ /* 0x008fe200078e0005 */
[----:B------:R-:W-:Y:S01]  /*c7e0*/  @!P1 MOV R44, R4 ;  /* 0x00000004002c9202 */ /* 0x000fe20000000f00 */
[----:B------:R-:W-:-:S02]  /*c7f0*/  @!P1 IMAD.MOV.U32 R50, RZ, RZ, R6 ;  /* 0x000000ffff329224 */ /* 0x000fc400078e0006 */
[----:B------:R-:W-:Y:S02]  /*c800*/  @!P1 IMAD.MOV.U32 R51, RZ, RZ, R7 ;  /* 0x000000ffff339224 */ /* 0x000fe400078e0007 */
[----:B------:R-:W-:Y:S02]  /*c810*/  IMAD.MOV.U32 R11, RZ, RZ, R49 ;  /* 0x000000ffff0b7224 */ /* 0x000fe400078e0031 */
[----:B------:R-:W-:Y:S02]  /*c820*/  IMAD.MOV.U32 R4, RZ, RZ, R44 ;  /* 0x000000ffff047224 */ /* 0x000fe400078e002c */
[----:B------:R-:W-:Y:S01]  /*c830*/  IMAD.MOV.U32 R5, RZ, RZ, R45 ;  /* 0x000000ffff057224 */ /* 0x000fe200078e002d */
[----:B------:R-:W-:Y:S01]  /*c840*/  PRMT R37, R10, 0x5410, R11 ;  /* 0x000054100a257816 */ /* 0x000fe2000000000b */
[----:B------:R-:W-:Y:S02]  /*c850*/  IMAD.MOV.U32 R6, RZ, RZ, R50 ;  /* 0x000000ffff067224 */ /* 0x000fe400078e0032 */
[----:B------:R-:W-:Y:S01]  /*c860*/  IMAD.MOV.U32 R7, RZ, RZ, R51 ;  /* 0x000000ffff077224 */ /* 0x000fe200078e0033 */
[----:B------:R-:W-:-:S02]  /*c870*/  PRMT R67, R67, 0x5410, R5 ;  /* 0x0000541043437816 */ /* 0x000fc40000000005 */
[----:B------:R-:W-:Y:S02]  /*c880*/  PRMT R66, R6, 0x5410, R4 ;  /* 0x0000541006427816 */ /* 0x000fe40000000004 */
[----:B-12-4-:R-:W-:-:S07]  /*c890*/  PRMT R64, R7, 0x7610, R64 ;  /* 0x0000761007407816 */ /* 0x016fce0000000040 */
.L_x_1978:
[----:B------:R-:W-:Y:S01]  /*c8a0*/  VIADD R4, R56, 0x20 ;  /* 0x0000002038047836 */ /* 0x000fe20000000000 */
[----:B------:R-:W-:Y:S01]  /*c8b0*/  BSSY B1, `(.L_x_1643) ;  /* 0x0000012000017945 */ /* 0x000fe20003800000 */
[----:B------:R-:W-:Y:S02]  /*c8c0*/  CS2R R26, SRZ ;  /* 0x00000000001a7805 */ /* 0x000fe4000001ff00 */
[----:B------:R-:W-:Y:S02]  /*c8d0*/  CS2R R6, SRZ ;  /* 0x0000000000067805 */ /* 0x000fe4000001ff00 */
[----:B------:R-:W-:Y:S02]  /*c8e0*/  ISETP.GE.AND P1, PT, R4, R3, PT ;  /* 0x000000030400720c */ /* 0x000fe40003f26270 */
[----:B------:R-:W-:-:S11]  /*c8f0*/  CS2R R4, SRZ ;  /* 0x0000000000047805 */ /* 0x000fd6000001ff00 */
[----:B------:R-:W-:Y:S05]  /*c900*/  @P1 BRA `(.L_x_1644) ;  /* 0x0000000000301947 */ /* 0x000fea0003800000 */
[----:B------:R-:W-:Y:S02]  /*c910*/  CS2R R26, SRZ ;  /* 0x00000000001a7805 */ /* 0x000fe4000001ff00 */
[----:B------:R-:W-:Y:S02]  /*c920*/  CS2R R4, SRZ ;  /* 0x0000000000047805 */ /* 0x000fe4000001ff00 */
[----:B------:R-:W-:Y:S01]  /*c930*/  CS2R R6, SRZ ;  /* 0x0000000000067805 */ /* 0x000fe2000001ff00 */
[----:B------:R-:W-:Y:S06]  /*c940*/  @P0 BRA `(.L_x_1644) ;  /* 0x0000000000200947 */ /* 0x000fec0003800000 */
[C---:B------:R-:W-:Y:S01]  /*c950*/  IMAD.SHL.U32 R15, R16.reuse, 0x2, RZ ;  /* 0x00000002100f7824 */ /* 0x040fe200078e00ff */
[----:B------:R-:W-:-:S04]  /*c960*/  SHF.L.U64.HI R6, R16, 0x1, R17 ;  /* 0x0000000110067819 */ /* 0x000fc80000010211 */
[-C--:B------:R-:W-:Y:S02]  /*c970*/  IADD3 R4, P1, R8, R15.reuse, RZ ;  /* 0x0000000f08047210 */ /* 0x080fe40007f3e0ff */
[----:B------:R-:W-:-:S03]  /*c980*/  IADD3 R14, P2, R14, R15, RZ ;  /* 0x0000000f0e0e7210 */ /* 0x000fc60007f5e0ff */
[--C-:B0-----:R-:W-:Y:S02]  /*c990*/  IMAD.X R5, R0, 0x1, R6.reuse, P1 ;  /* 0x0000000100057824 */ /* 0x101fe400008e0606 */
[----:B------:R-:W-:-:S04]  /*c9a0*/  IMAD.X R15, R9, 0x1, R6, P2 ;  /* 0x00000001090f7824 */ /* 0x000fc800010e0606 */
[----:B------:R-:W5:Y:S04]  /*c9b0*/  LD.E.128 R4, desc[UR42][R4.64] ;  /* 0x0000002a04047980 */ /* 0x000f68000c101d00 */
[----:B------:R1:W5:Y:S02]  /*c9c0*/  LD.E.128 R24, desc[UR42][R14.64] ;  /* 0x0000002a0e187980 */ /* 0x000364000c101d00 */
.L_x_1644:
[----:B------:R-:W-:Y:S05]  /*c9d0*/  BSYNC B1 ;  /* 0x0000000000017941 */ /* 0x000fea0003800000 */
.L_x_1643:
[----:B0----5:R-:W-:Y:S01]  /*c9e0*/  IMAD.MOV.U32 R0, RZ, RZ, R24 ;  /* 0x000000ffff007224 */ /* 0x021fe200078e0018 */
[----:B------:R-:W-:Y:S01]  /*c9f0*/  UMOV UR4, 0xffffffff ;  /* 0xffffffff00047882 */ /* 0x000fe20000000000 */
[----:B------:R-:W-:Y:S02]  /*ca00*/  IMAD.MOV.U32 R8, RZ, RZ, R25 ;  /* 0x000000ffff087224 */ /* 0x000fe400078e0019 */
[----:B------:R-:W-:Y:S02]  /*ca10*/  IMAD.MOV.U32 R9, RZ, RZ, R26 ;  /* 0x000000ffff097224 */ /* 0x000fe400078e001a */
        /* <DEDUP_REMOVED lines=10> */
[----:B------:R-:W0:Y:S01]  /*cac0*/  SHFL.IDX PT, R8, R32, 0x2, 0x181f ;  /* 0x00581f0020087f89 */ /* 0x000e2200000e0000 */
[----:B------:R-:W-:-:S03]  /*cad0*/  VIADD R10, R56, 0x40 ;  /* 0x00000040380a7836 */ /* 0x000fc60000000000 */
[----:B------:R-:W2:Y:S02]  /*cae0*/  SHFL.IDX PT, R0, R35, 0x2, 0x181f ;  /* 0x00581f0023007f89 */ /* 0x000ea400000e0000 */
[----:B------:R-:W-:Y:S02]  /*caf0*/  ISETP.GE.OR P1, PT, R10, R3, P0 ;  /* 0x000000030a00720c */ /* 0x000fe40000726670 */
[----:B-1----:R-:W1:Y:S04]  /*cb00*/  SHFL.IDX PT, R14, R34, 0x2, 0x181f ;  /* 0x00581f00220e7f89 */ /* 0x002e6800000e0000 */
[----:B------:R-:W3:Y:S07]  /*cb10*/  SHFL.IDX PT, R20, R33, 0x2, 0x181f ;  /* 0x00581f0021147f89 */ /* 0x000eee00000e0000 */
[C---:B------:R-:W-:Y:S01]  /*cb20*/  @!P1 IMAD.SHL.U32 R21, R16.reuse, 0x2, RZ ;  /* 0x0000000210159824 */ /* 0x040fe200078e00ff */
[----:B------:R-:W-:-:S04]  /*cb30*/  @!P1 SHF.L.U64.HI R29, R16, 0x1, R17 ;  /* 0x00000001101d9819 */ /* 0x000fc80000010211 */
[----:B0-----:R-:W-:-:S05]  /*cb40*/  @!P1 IADD3 R8, P2, R8, R21, RZ ;  /* 0x0000001508089210 */ /* 0x001fca0007f5e0ff */
[----:B--2---:R-:W-:-:S06]  /*cb50*/  @!P1 IMAD.X R9, R0, 0x1, R29, P2 ;  /* 0x0000000100099824 */ /* 0x004fcc00010e061d */
[----:B------:R-:W2:Y:S01]  /*cb60*/  @!P1 LD.E.128 R8, desc[UR42][R8.64] ;  /* 0x0000002a08089980 */ /* 0x000ea2000c101d00 */
[----:B-1----:R-:W-:-:S05]  /*cb70*/  @!P1 IADD3 R28, P2, R14, R21, RZ ;  /* 0x000000150e1c9210 */ /* 0x002fca0007f5e0ff */
[----:B---3--:R-:W-:-:S06]  /*cb80*/  @!P1 IMAD.X R29, R20, 0x1, R29, P2 ;  /* 0x00000001141d9824 */ /* 0x008fcc00010e061d */
[----:B------:R-:W3:Y:S01]  /*cb90*/  @!P1 LD.E.128 R28, desc[UR42][R28.64] ;  /* 0x0000002a1c1c9980 */ /* 0x000ee2000c101d00 */
[----:B------:R-:W-:Y:S02]  /*cba0*/  CS2R R20, SRZ ;  /* 0x0000000000147805 */ /* 0x000fe4000001ff00 */
[----:B------:R-:W-:Y:S02]  /*cbb0*/  CS2R R38, SRZ ;  /* 0x0000000000267805 */ /* 0x000fe4000001ff00 */
[----:B------:R-:W-:Y:S01]  /*cbc0*/  CS2R R40, SRZ ;  /* 0x0000000000287805 */ /* 0x000fe2000001ff00 */
[----:B------:R-:W0:Y:S01]  /*cbd0*/  SHFL.IDX PT, R32, R32, 0x3, 0x181f ;  /* 0x00781f0020207f89 */ /* 0x000e2200000e0000 */
[----:B------:R-:W-:-:S03]  /*cbe0*/  CS2R R42, SRZ ;  /* 0x00000000002a7805 */ /* 0x000fc6000001ff00 */
[----:B------:R-:W1:Y:S04]  /*cbf0*/  SHFL.IDX PT, R34, R34, 0x3, 0x181f ;  /* 0x00781f0022227f89 */ /* 0x000e6800000e0000 */
[----:B------:R-:W4:Y:S01]  /*cc00*/  SHFL.IDX PT, R33, R33, 0x3, 0x181f ;  /* 0x00781f0021217f89 */ /* 0x000f2200000e0000 */
[----:B--2---:R-:W-:Y:S02]  /*cc10*/  @!P1 IMAD.MOV.U32 R20, RZ, RZ, R8 ;  /* 0x000000ffff149224 */ /* 0x004fe400078e0008 */
[----:B------:R-:W-:Y:S02]  /*cc20*/  @!P1 IMAD.MOV.U32 R21, RZ, RZ, R9 ;  /* 0x000000ffff159224 */ /* 0x000fe400078e0009 */
[----:B------:R-:W-:Y:S02]  /*cc30*/  IMAD.MOV.U32 R0, RZ, RZ, R20 ;  /* 0x000000ffff007224 */ /* 0x000fe400078e0014 */
[----:B------:R-:W-:-:S02]  /*cc40*/  IMAD.MOV.U32 R12, RZ, RZ, R21 ;  /* 0x000000ffff0c7224 */ /* 0x000fc400078e0015 */
[----:B------:R-:W-:Y:S02]  /*cc50*/  @!P1 IMAD.MOV.U32 R38, RZ, RZ, R10 ;  /* 0x000000ffff269224 */ /* 0x000fe400078e000a */
[----:B------:R-:W-:Y:S01]  /*cc60*/  @!P1 IMAD.MOV.U32 R39, RZ, RZ, R11 ;  /* 0x000000ffff279224 */ /* 0x000fe200078e000b */
[----:B------:R-:W-:Y:S01]  /*cc70*/  PRMT R59, R0, 0x5410, R12 ;  /* 0x00005410003b7816 */ /* 0x000fe2000000000c */
[----:B------:R-:W-:Y:S01]  /*cc80*/  IMAD.MOV.U32 R8, RZ, RZ, R38 ;  /* 0x000000ffff087224 */ /* 0x000fe200078e0026 */
[----:B------:R2:W0:Y:S01]  /*cc90*/  SHFL.IDX PT, R0, R35, 0x3, 0x181f ;  /* 0x00781f0023007f89 */ /* 0x00042200000e0000 */
[----:B------:R-:W-:Y:S02]  /*cca0*/  IMAD.MOV.U32 R9, RZ, RZ, R39 ;  /* 0x000000ffff097224 */ /* 0x000fe400078e0027 */
[----:B---3--:R-:W-:Y:S02]  /*ccb0*/  @!P1 IMAD.MOV.U32 R40, RZ, RZ, R28 ;  /* 0x000000ffff289224 */ /* 0x008fe400078e001c */
[----:B------:R-:W-:Y:S01]  /*ccc0*/  @!P1 IMAD.MOV.U32 R41, RZ, RZ, R29 ;  /* 0x000000ffff299224 */ /* 0x000fe200078e001d */
[----:B------:R-:W-:Y:S01]  /*ccd0*/  PRMT R52, R8, 0x5410, R9 ;  /* 0x0000541008347816 */ /* 0x000fe20000000009 */
[----:B------:R-:W-:Y:S01]  /*cce0*/  @!P1 IMAD.MOV.U32 R42, RZ, RZ, R30 ;  /* 0x000000ffff2a9224 */ /* 0x000fe200078e001e */
[----:B------:R-:W-:Y:S01]  /*ccf0*/  MOV R8, R40 ;  /* 0x0000002800087202 */ /* 0x000fe20000000f00 */
[----:B------:R-:W-:-:S02]  /*cd00*/  @!P1 IMAD.MOV.U32 R43, RZ, RZ, R31 ;  /* 0x000000ffff2b9224 */ /* 0x000fc400078e001f */
[----:B------:R-:W-:Y:S02]  /*cd10*/  IMAD.MOV.U32 R9, RZ, RZ, R41 ;  /* 0x000000ffff097224 */ /* 0x000fe400078e0029 */
[----:B------:R-:W-:Y:S02]  /*cd20*/  IMAD.MOV.U32 R10, RZ, RZ, R42 ;  /* 0x000000ffff0a7224 */ /* 0x000fe400078e002a */
[----:B------:R-:W-:Y:S01]  /*cd30*/  IMAD.MOV.U32 R11, RZ, RZ, R43 ;  /* 0x000000ffff0b7224 */ /* 0x000fe200078e002b */
[----:B------:R-:W-:Y:S02]  /*cd40*/  PRMT R62, R8, 0x5410, R9 ;  /* 0x00005410083e7816 */ /* 0x000fe40000000009 */
[----:B------:R-:W-:Y:S02]  /*cd50*/  CS2R R8, SRZ ;  /* 0x0000000000087805 */ /* 0x000fe4000001ff00 */
[----:B-12-4-:R-:W-:-:S07]  /*cd60*/  PRMT R63, R10, 0x5410, R11 ;  /* 0x000054100a3f7816 */ /* 0x016fce000000000b */
.L_x_1988:
[----:B------:R-:W-:Y:S01]  /*cd70*/  VIADD R56, R56, 0x60 ;  /* 0x0000006038387836 */ /* 0x000fe20000000000 */
[----:B------:R-:W-:Y:S01]  /*cd80*/  LEA.HI R10, R213, R213, RZ, 0x1 ;  /* 0x000000d5d50a7211 */ /* 0x000fe200078f08ff */
[----:B------:R-:W-:Y:S01]  /*cd90*/  BSSY B1, `(.L_x_1646) ;  /* 0x0000015000017945 */ /* 0x000fe20003800000 */
[----:B------:R-:W-:Y:S02]  /*cda0*/  CS2R R12, SRZ ;  /* 0x00000000000c7805 */ /* 0x000fe4000001ff00 */
[----:B------:R-:W-:Y:S02]  /*cdb0*/  CS2R R14, SRZ ;  /* 0x00000000000e7805 */ /* 0x000fe4000001ff00 */
[----:B------:R-:W-:Y:S02]  /*cdc0*/  ISETP.GE.AND P1, PT, R56, R3, PT ;  /* 0x000000033800720c */ /* 0x000fe40003f26270 */
[----:B------:R-:W-:-:S05]  /*cdd0*/  LOP3.LUT R10, R10, 0xfffffffe, RZ, 0xc0, !PT ;  /* 0xfffffffe0a0a7812 */ /* 0x000fca00078ec0ff */
[----:B------:R-:W-:Y:S01]  /*cde0*/  IMAD.IADD R29, R213, 0x1, -R10 ;  /* 0x00000001d51d7824 */ /* 0x000fe200078e0a0a */
[----:B------:R-:W-:-:S04]  /*cdf0*/  CS2R R10, SRZ ;  /* 0x00000000000a7805 */ /* 0x000fc8000001ff00 */
[----:B------:R-:W-:Y:S01]  /*ce00*/  SHF.L.U32 R29, R29, 0x1f, RZ ;  /* 0x0000001f1d1d7819 */ /* 0x000fe200000006ff */
[----:B------:R-:W-:Y:S06]  /*ce10*/  @P1 BRA `(.L_x_1647) ;  /* 0x0000000000301947 */ /* 0x000fec0003800000 */
[----:B------:R-:W-:Y:S02]  /*ce20*/  CS2R R10, SRZ ;  /* 0x00000000000a7805 */ /* 0x000fe4000001ff00 */
[----:B------:R-:W-:Y:S02]  /*ce30*/  CS2R R12, SRZ ;  /* 0x00000000000c7805 */ /* 0x000fe4000001ff00 */
[----:B------:R-:W-:Y:S01]  /*ce40*/  CS2R R14, SRZ ;  /* 0x00000000000e7805 */ /* 0x000fe2000001ff00 */
[----:B------:R-:W-:Y:S06]  /*ce50*/  @P0 BRA `(.L_x_1647) ;  /* 0x0000000000200947 */ /* 0x000fec0003800000 */
[C---:B------:R-:W-:Y:S01]  /*ce60*/  IMAD.SHL.U32 R11, R16.reuse, 0x2, RZ ;  /* 0x00000002100b7824 */ /* 0x040fe200078e00ff */
[----:B------:R-:W-:-:S04]  /*ce70*/  SHF.L.U64.HI R9, R16, 0x1, R17 ;  /* 0x0000000110097819 */ /* 0x000fc80000010211 */
[-C--:B0-----:R-:W-:Y:S02]  /*ce80*/  IADD3 R12, P1, R32, R11.reuse, RZ ;  /* 0x0000000b200c7210 */ /* 0x081fe40007f3e0ff */
[----:B------:R-:W-:-:S03]  /*ce90*/  IADD3 R8, P2, R34, R11, RZ ;  /* 0x0000000b22087210 */ /* 0x000fc60007f5e0ff */
[--C-:B------:R-:W-:Y:S02]  /*cea0*/  IMAD.X R13, R0, 0x1, R9.reuse, P1 ;  /* 0x00000001000d7824 */ /* 0x100fe400008e0609 */
[----:B------:R-:W-:-:S04]  /*ceb0*/  IMAD.X R9, R33, 0x1, R9, P2 ;  /* 0x0000000121097824 */ /* 0x000fc800010e0609 */
[----:B------:R-:W5:Y:S04]  /*cec0*/  LD.E.128 R12, desc[UR42][R12.64] ;  /* 0x0000002a0c0c7980 */ /* 0x000f68000c101d00 */
[----:B------:R-:W5:Y:S02]  /*ced0*/  LD.E.128 R8, desc[UR42][R8.64] ;  /* 0x0000002a08087980 */ /* 0x000f64000c101d00 */
.L_x_1647:
[----:B------:R-:W-:Y:S05]  /*cee0*/  BSYNC B1 ;  /* 0x0000000000017941 */ /* 0x000fea0003800000 */
.L_x_1646:
[----:B------:R-:W1:Y:S01]  /*cef0*/  SYNCS.PHASECHK.TRANS64.TRYWAIT P4, [R2+URZ+0x28800], R29 ;  /* 0x0288001d020075a7 */ /* 0x000e62000808017f */
[----:B------:R-:W-:Y:S01]  /*cf00*/  VIADDMNMX R3, R3, -R192, 0x80, PT ;  /* 0x0000008003037446 */ /* 0x000fe200038009c0 */
[----:B0----5:R-:W-:Y:S01]  /*cf10*/  IMAD.MOV.U32 R0, RZ, RZ, R8 ;  /* 0x000000ffff007224 */ /* 0x021fe200078e0008 */
[----:B------:R-:W-:Y:S01]  /*cf20*/  BSSY B1, `(.L_x_1648) ;  /* 0x0000010000017945 */ /* 0x000fe20003800000 */
[----:B------:R-:W-:Y:S01]  /*cf30*/  IMAD.MOV.U32 R28, RZ, RZ, R9 ;  /* 0x000000ffff1c7224 */ /* 0x000fe200078e0009 */
[-C--:B------:R-:W-:Y:S01]  /*cf40*/  ISETP.GE.OR P3, PT, R23, R3.reuse, P0 ;  /* 0x000000031700720c */ /* 0x080fe20000766670 */
[----:B------:R-:W-:Y:S01]  /*cf50*/  IMAD.MOV.U32 R30, RZ, RZ, R13 ;  /* 0x000000ffff1e7224 */ /* 0x000fe200078e000d */
[-C--:B------:R-:W-:Y:S02]  /*cf60*/  ISETP.GE.OR P2, PT, R212, R3.reuse, P0 ;  /* 0x00000003d400720c */ /* 0x080fe40000746670 */
[-C--:B------:R-:W-:Y:S02]  /*cf70*/  ISETP.GE.OR P1, PT, R211, R3.reuse, P0 ;  /* 0x00000003d300720c */ /* 0x080fe40000726670 */
[----:B------:R-:W-:Y:S01]  /*cf80*/  ISETP.GE.OR P0, PT, R210, R3, P0 ;  /* 0x00000003d200720c */ /* 0x000fe20000706670 */
[----:B------:R-:W-:Y:S01]  /*cf90*/  IMAD.MOV.U32 R3, RZ, RZ, R11 ;  /* 0x000000ffff037224 */ /* 0x000fe200078e000b */
[----:B------:R-:W-:Y:S01]  /*cfa0*/  PRMT R56, R0, 0x5410, R28 ;  /* 0x0000541000387816 */ /* 0x000fe2000000001c */
[----:B------:R-:W-:-:S02]  /*cfb0*/  IMAD.MOV.U32 R0, RZ, RZ, R10 ;  /* 0x000000ffff007224 */ /* 0x000fc400078e000a */
[----:B------:R-:W-:-:S03]  /*cfc0*/  IMAD.MOV.U32 R28, RZ, RZ, R12 ;  /* 0x000000ffff1c7224 */ /* 0x000fc600078e000c */
[----:B------:R-:W-:Y:S01]  /*cfd0*/  PRMT R60, R0, 0x5410, R3 ;  /* 0x00005410003c7816 */ /* 0x000fe20000000003 */
[----:B------:R-:W-:Y:S01]  /*cfe0*/  IMAD.MOV.U32 R0, RZ, RZ, R14 ;  /* 0x000000ffff007224 */ /* 0x000fe200078e000e */
[----:B------:R-:W-:Y:S01]  /*cff0*/  PRMT R61, R28, 0x5410, R30 ;  /* 0x000054101c3d7816 */ /* 0x000fe2000000001e */
[----:B------:R-:W-:Y:S01]  /*d000*/  IMAD.MOV.U32 R3, RZ, RZ, R15 ;  /* 0x000000ffff037224 */ /* 0x000fe200078e000f */
[----:B-1----:R-:W-:Y:S06]  /*d010*/  @!P4 BRA `(.L_x_1649) ;  /* 0x000001ac00b0c947 */ /* 0x002fec0003800000 */
.L_x_1989:
[----:B------:R-:W-:Y:S05]  /*d020*/  BSYNC B1 ;  /* 0x0000000000017941 */ /* 0x000fea0003800000 */
.L_x_1648:
[----:B------:R-:W-:Y:S04]  /*d030*/  BSSY B1, `(.L_x_1650) ;  /* 0x0000062000017945 */ /* 0x000fe80003800000 */
[----:B------:R-:W-:Y:S05]  /*d040*/  @P3 BRA `(.L_x_1651) ;  /* 0x0000000400803947 */ /* 0x000fea0003800000 */
[----:B------:R-:W-:Y:S01]  /*d050*/  LEA.HI R28, R54, R207, RZ, 0x1d ;  /* 0x000000cf361c7211 */ /* 0x000fe200078fe8ff */
[----:B------:R-:W-:Y:S01]  /*d060*/  IMAD.SHL.U32 R30, R23, 0x40, RZ ;  /* 0x00000040171e7824 */ /* 0x000fe200078e00ff */
[----:B------:R-:W-:Y:S01]  /*d070*/  SHF.R.U64 R79, R48, 0x10, R49 ;  /* 0x00000010304f7819 */ /* 0x000fe20000001231 */
[--C-:B------:R-:W-:Y:S01]  /*d080*/  HADD2.F32 R69, -RZ, R67.reuse.H0_H0 ;  /* 0x20000043ff457230 */ /* 0x100fe20000004100 */
[----:B------:R-:W-:Y:S01]  /*d090*/  SHF.R.S32.HI R31, RZ, 0x1f, R28 ;  /* 0x0000001fff1f7819 */ /* 0x000fe2000001141c */
[----:B0-----:R-:W-:Y:S01]  /*d0a0*/  IMAD.SHL.U32 R29, R28, 0x8, RZ ;  /* 0x000000081c1d7824 */ /* 0x001fe200078e00ff */
[--C-:B------:R-:W-:Y:S01]  /*d0b0*/  SHF.R.U32.HI R70, RZ, 0x10, R45.reuse ;  /* 0x00000010ff467819 */ /* 0x100fe2000001162d */
[----:B------:R-:W-:Y:S01]  /*d0c0*/  HADD2.F32 R67, -RZ, R67.H1_H1 ;  /* 0x30000043ff437230 */ /* 0x000fe20000004100 */
[----:B------:R-:W-:Y:S02]  /*d0d0*/  LEA.HI R31, R31, R28, RZ, 0x3 ;  /* 0x0000001c1f1f7211 */ /* 0x000fe400078f18ff */
[----:B------:R-:W-:Y:S01]  /*d0e0*/  LOP3.LUT R29, R29, 0x38, RZ, 0xc0, !PT ;  /* 0x000000381d1d7812 */ /* 0x000fe200078ec0ff */
[----:B------:R-:W-:Y:S01]  /*d0f0*/  HADD2.F32 R70, -RZ, R70.H0_H0 ;  /* 0x20000046ff467230 */ /* 0x000fe20000004100 */
[----:B------:R-:W-:Y:S01]  /*d100*/  SHF.R.U64 R77, R44, 0x10, R45 ;  /* 0x000000102c4d7819 */ /* 0x000fe2000000122d */
[----:B------:R-:W-:Y:S01]  /*d110*/  IMAD.SHL.U32 R31, R31, 0x400, RZ ;  /* 0x000004001f1f7824 */ /* 0x000fe200078e00ff */
[----:B------:R-:W-:-:S02]  /*d120*/  LOP3.LUT R29, R29, 0x1c0, R30, 0xf8, !PT ;  /* 0x000001c01d1d7812 */ /* 0x000fc400078ef81e */
[----:B------:R-:W-:Y:S02]  /*d130*/  SHF.R.U32.HI R68, RZ, 0x10, R47 ;  /* 0x00000010ff447819 */ /* 0x000fe4000001162f */
[----:B------:R-:W-:Y:S02]  /*d140*/  LOP3.LUT R33, R29, R202, RZ, 0x3c, !PT ;  /* 0x000000ca1d217212 */ /* 0x000fe400078e3cff */
[----:B------:R-:W-:Y:S02]  /*d150*/  LOP3.LUT R32, R31, 0x7fffe000, RZ, 0xc0, !PT ;  /* 0x7fffe0001f207812 */ /* 0x000fe400078ec0ff */
[----:B------:R-:W0:Y:S01]  /*d160*/  LDS.128 R28, [R204] ;  /* 0x00000000cc1c7984 */ /* 0x000e220000000c00 */
[----:B------:R-:W-:Y:S02]  /*d170*/  SHF.R.U32.HI R78, RZ, 0x10, R49 ;  /* 0x00000010ff4e7819 */ /* 0x000fe40000011631 */
[----:B------:R-:W-:Y:S02]  /*d180*/  IADD3 R33, R33, R32, R203 ;  /* 0x0000002021217210 */ /* 0x000fe40007ffe0cb */
[----:B------:R-:W-:-:S02]  /*d190*/  SHF.R.U64 R76, R50, 0x10, R51 ;  /* 0x00000010324c7819 */ /* 0x000fc40000001233 */
[----:B------:R-:W-:Y:S01]  /*d1a0*/  SHF.R.U32.HI R75, RZ, 0x10, R51 ;  /* 0x00000010ff4b7819 */ /* 0x000fe20000011633 */
[----:B------:R-:W-:Y:S01]  /*d1b0*/  IMAD R65, R33, 0x2, R2 ;  /* 0x0000000221417824 */ /* 0x000fe200078e0202 */
[----:B------:R-:W-:-:S04]  /*d1c0*/  SHF.R.U64 R80, R46, 0x10, R47 ;  /* 0x000000102e507819 */ /* 0x000fc8000000122f */
[----:B------:R-:W1:Y:S01]  /*d1d0*/  LDS.128 R32, [R65+0x10400] ;  /* 0x0104000041207984 */ /* 0x000e620000000c00 */
[--C-:B0-----:R-:W-:Y:S02]  /*d1e0*/  HADD2.F32 R44, -RZ, R29.reuse.H0_H0 ;  /* 0x2000001dff2c7230 */ /* 0x101fe40000004100 */
[----:B------:R-:W-:Y:S02]  /*d1f0*/  HADD2.F32 R45, -RZ, R29.H1_H1 ;  /* 0x3000001dff2d7230 */ /* 0x000fe40000004100 */
[----:B------:R-:W-:Y:S02]  /*d200*/  HADD2.F32 R29, -RZ, R28.H0_H0 ;  /* 0x2000001cff1d7230 */ /* 0x000fe40000004100 */
[----:B------:R-:W-:Y:S02]  /*d210*/  HADD2.F32 R46, -RZ, R30.H0_H0 ;  /* 0x2000001eff2e7230 */ /* 0x000fe40000004100 */
[--C-:B------:R-:W-:Y:S02]  /*d220*/  HADD2.F32 R47, -RZ, R31.reuse.H0_H0 ;  /* 0x2000001fff2f7230 */ /* 0x100fe40000004100 */
[----:B------:R-:W-:-:S02]  /*d230*/  HADD2.F32 R31, -RZ, R31.H1_H1 ;  /* 0x3000001fff1f7230 */ /* 0x000fc40000004100 */
[----:B------:R-:W-:Y:S02]  /*d240*/  HADD2.F32 R28, -RZ, R28.H1_H1 ;  /* 0x3000001cff1c7230 */ /* 0x000fe40000004100 */
[--C-:B-1----:R-:W-:Y:S02]  /*d250*/  HADD2.F32 R48, -RZ, R33.reuse.H0_H0 ;  /* 0x20000021ff307230 */ /* 0x102fe40000004100 */
[----:B------:R-:W-:Y:S02]  /*d260*/  HADD2.F32 R49, -RZ, R33.H1_H1 ;  /* 0x30000021ff317230 */ /* 0x000fe40000004100 */
[----:B------:R-:W-:Y:S02]  /*d270*/  HADD2.F32 R33, -RZ, R32.H0_H0 ;  /* 0x20000020ff217230 */ /* 0x000fe40000004100 */
[C---:B------:R-:W-:Y:S01]  /*d280*/  FMUL.FTZ R71, R48.reuse, R67 ;  /* 0x0000004330477220 */ /* 0x040fe20000410000 */
[----:B------:R-:W-:Y:S01]  /*d290*/  FMUL.FTZ R73, R48, R69 ;  /* 0x0000004530497220 */ /* 0x000fe20000410000 */
[----:B------:R-:W-:-:S02]  /*d2a0*/  HADD2.F32 R48, -RZ, R68.H0_H0 ;  /* 0x20000044ff307230 */ /* 0x000fc40000004100 */
[C---:B------:R-:W-:Y:S01]  /*d2b0*/  FMUL.FTZ R72, R49.reuse, R70 ;  /* 0x0000004631487220 */ /* 0x040fe20000410000 */
[C---:B------:R-:W-:Y:S01]  /*d2c0*/  FFMA.FTZ R71, R44.reuse, R69, -R71 ;  /* 0x000000452c477223 */ /* 0x040fe20000010847 */
[----:B------:R-:W-:Y:S01]  /*d2d0*/  FFMA.FTZ R73, R44, R67, R73 ;  /* 0x000000432c497223 */ /* 0x000fe20000010049 */
[----:B------:R-:W-:Y:S02]  /*d2e0*/  HADD2.F32 R68, -RZ, R66.H1_H1 ;  /* 0x30000042ff447230 */ /* 0x000fe40000004100 */
[-C--:B------:R-:W-:Y:S01]  /*d2f0*/  FMUL.FTZ R74, R49, R48.reuse ;  /* 0x00000030314a7220 */ /* 0x080fe20000410000 */
[----:B------:R-:W-:Y:S02]  /*d300*/  HADD2.F32 R44, -RZ, R64.H1_H1 ;  /* 0x30000040ff2c7230 */ /* 0x000fe40000004100 */
[----:B------:R-:W-:Y:S01]  /*d310*/  FFMA.FTZ R72, R45, R48, -R72 ;  /* 0x000000302d487223 */ /* 0x000fe20000010848 */
[----:B------:R-:W-:Y:S02]  /*d320*/  HADD2.F32 R50, -RZ, R34.H0_H0 ;  /* 0x20000022ff327230 */ /* 0x000fe40000004100 */
[----:B------:R-:W-:Y:S01]  /*d330*/  FMUL.FTZ R48, R33, R68 ;  /* 0x0000004421307220 */ /* 0x000fe20000410000 */
[----:B------:R-:W-:-:S02]  /*d340*/  HADD2.F32 R49, -RZ, R66.H0_H0 ;  /* 0x20000042ff317230 */ /* 0x000fc40000004100 */
[----:B------:R-:W-:Y:S01]  /*d350*/  FMUL.FTZ R67, R33, R44 ;  /* 0x0000002c21437220 */ /* 0x000fe20000410000 */
[----:B------:R-:W-:Y:S02]  /*d360*/  HADD2.F32 R33, -RZ, R37.H0_H0 ;  /* 0x20000025ff217230 */ /* 0x000fe40000004100 */
[----:B------:R-:W-:Y:S01]  /*d370*/  FFMA.FTZ R74, R45, R70, R74 ;  /* 0x000000462d4a7223 */ /* 0x000fe2000001004a */
[----:B------:R-:W-:Y:S02]  /*d380*/  HADD2.F32 R51, -RZ, R35.H0_H0 ;  /* 0x20000023ff337230 */ /* 0x000fe40000004100 */
[C---:B------:R-:W-:Y:S01]  /*d390*/  FFMA.FTZ R45, R29.reuse, R44, -R48 ;  /* 0x0000002c1d2d7223 */ /* 0x040fe20000010830 */
[----:B------:R-:W-:Y:S02]  /*d3a0*/  HADD2.F32 R64, -RZ, R64.H0_H0 ;  /* 0x20000040ff407230 */ /* 0x000fe40000004100 */
[----:B------:R-:W-:Y:S01]  /*d3b0*/  FFMA.FTZ R67, R29, R68, R67 ;  /* 0x000000441d437223 */ /* 0x000fe20000010043 */
[----:B------:R-:W-:-:S02]  /*d3c0*/  HADD2.F32 R44, -RZ, R37.H1_H1 ;  /* 0x30000025ff2c7230 */ /* 0x000fc40000004100 */
[C---:B------:R-:W-:Y:S01]  /*d3d0*/  FMUL.FTZ R29, R50.reuse, R49 ;  /* 0x00000031321d7220 */ /* 0x040fe20000410000 */
[-C--:B------:R-:W-:Y:S01]  /*d3e0*/  FMUL.FTZ R37, R50, R33.reuse ;  /* 0x0000002132257220 */ /* 0x080fe20000410000 */
[----:B------:R-:W-:Y:S02]  /*d3f0*/  HADD2.F32 R35, -RZ, R35.H1_H1 ;  /* 0x30000023ff237230 */ /* 0x000fe40000004100 */
[C---:B------:R-:W-:Y:S01]  /*d400*/  FMUL.FTZ R68, R51.reuse, R64 ;  /* 0x0000004033447220 */ /* 0x040fe20000410000 */
[----:B------:R-:W-:Y:S02]  /*d410*/  HADD2.F32 R50, -RZ, R75.H0_H0 ;  /* 0x2000004bff327230 */ /* 0x000fe40000004100 */
[C---:B------:R-:W-:Y:S01]  /*d420*/  FFMA.FTZ R66, R46.reuse, R33, -R29 ;  /* 0x000000212e427223 */ /* 0x040fe2000001081d */
[----:B------:R-:W-:Y:S02]  /*d430*/  HADD2.F32 R48, -RZ, R78.H0_H0 ;  /* 0x2000004eff307230 */ /* 0x000fe40000004100 */
[-C--:B------:R-:W-:Y:S01]  /*d440*/  FMUL.FTZ R51, R51, R44.reuse ;  /* 0x0000002c33337220 */ /* 0x080fe20000410000 */
[----:B------:R-:W-:Y:S01]  /*d450*/  FFMA.FTZ R68, R47, R44, -R68 ;  /* 0x0000002c2f447223 */ /* 0x000fe20000010844 */
[----:B------:R-:W-:Y:S01]  /*d460*/  FFMA.FTZ R46, R46, R49, R37 ;  /* 0x000000312e2e7223 */ /* 0x000fe20000010025 */
[C---:B------:R-:W-:Y:S01]  /*d470*/  FMUL.FTZ R70, R35.reuse, R50 ;  /* 0x0000003223467220 */ /* 0x040fe20000410000 */
[----:B------:R-:W-:Y:S01]  /*d480*/  FMUL.FTZ R44, R35, R48 ;  /* 0x00000030232c7220 */ /* 0x000fe20000410000 */
[----:B------:R-:W-:-:S02]  /*d490*/  HADD2.F32 R32, -RZ, R32.H1_H1 ;  /* 0x30000020ff207230 */ /* 0x000fc40000004100 */
[----:B------:R-:W-:Y:S01]  /*d4a0*/  FFMA.FTZ R51, R47, R64, R51 ;  /* 0x000000402f337223 */ /* 0x000fe20000010033 */
[----:B------:R-:W-:Y:S02]  /*d4b0*/  HADD2.F32 R34, -RZ, R34.H1_H1 ;  /* 0x30000022ff227230 */ /* 0x000fe40000004100 */
[C---:B------:R-:W-:Y:S01]  /*d4c0*/  FFMA.FTZ R49, R31.reuse, R48, -R70 ;  /* 0x000000301f317223 */ /* 0x040fe20000010846 */
[----:B------:R-:W-:Y:S02]  /*d4d0*/  HADD2.F32 R35, -RZ, R77.H0_H0 ;  /* 0x2000004dff237230 */ /* 0x000fe40000004100 */
[----:B------:R-:W-:Y:S01]  /*d4e0*/  FFMA.FTZ R50, R31, R50, R44 ;  /* 0x000000321f327223 */ /* 0x000fe2000001002c */
[----:B------:R-:W-:Y:S02]  /*d4f0*/  HADD2.F32 R37, -RZ, R76.H0_H0 ;  /* 0x2000004cff257230 */ /* 0x000fe40000004100 */
[----:B------:R-:W-:Y:S02]  /*d500*/  HADD2.F32 R29, -RZ, R80.H0_H0 ;  /* 0x20000050ff1d7230 */ /* 0x000fe40000004100 */
[----:B------:R-:W-:Y:S01]  /*d510*/  FMUL.FTZ R31, R32, R35 ;  /* 0x00000023201f7220 */ /* 0x000fe20000410000 */
[----:B------:R-:W-:-:S02]  /*d520*/  HADD2.F32 R33, -RZ, R79.H0_H0 ;  /* 0x2000004fff217230 */ /* 0x000fc40000004100 */
[----:B------:R-:W-:Y:S01]  /*d530*/  FMUL.FTZ R47, R34, R37 ;  /* 0x00000025222f7220 */ /* 0x000fe20000410000 */
[----:B------:R-:W-:Y:S02]  /*d540*/  HADD2.F32 R30, -RZ, R30.H1_H1 ;  /* 0x3000001eff1e7230 */ /* 0x000fe40000004100 */
[-C--:B------:R-:W-:Y:S01]  /*d550*/  FMUL.FTZ R44, R32, R29.reuse ;  /* 0x0000001d202c7220 */ /* 0x080fe20000410000 */
[----:B------:R-:W-:Y:S01]  /*d560*/  FFMA.FTZ R32, R28, R29, -R31 ;  /* 0x0000001d1c207223 */ /* 0x000fe2000001081f */
[-C--:B------:R-:W-:Y:S01]  /*d570*/  FMUL.FTZ R34, R34, R33.reuse ;  /* 0x0000002122227220 */ /* 0x080fe20000410000 */
[----:B------:R-:W-:Y:S01]  /*d580*/  F2FP.F16.F32.PACK_AB R31, R49, R68 ;  /* 0x00000044311f723e */ /* 0x000fe200000000ff */
[----:B------:R-:W-:Y:S01]  /*d590*/  FFMA.FTZ R47, R30, R33, -R47 ;  /* 0x000000211e2f7223 */ /* 0x000fe2000001082f */
[----:B------:R-:W-:Y:S01]  /*d5a0*/  FFMA.FTZ R44, R28, R35, R44 ;  /* 0x000000231c2c7223 */ /* 0x000fe2000001002c */
[----:B------:R-:W-:Y:S01]  /*d5b0*/  FFMA.FTZ R37, R30, R37, R34 ;  /* 0x000000251e257223 */ /* 0x000fe20000010022 */
[----:B------:R-:W-:-:S02]  /*d5c0*/  F2FP.F16.F32.PACK_AB R29, R72, R71 ;  /* 0x00000047481d723e */ /* 0x000fc400000000ff */
[----:B------:R-:W-:Y:S02]  /*d5d0*/  F2FP.F16.F32.PACK_AB R28, R32, R45 ;  /* 0x0000002d201c723e */ /* 0x000fe400000000ff */
[----:B------:R-:W-:Y:S02]  /*d5e0*/  F2FP.F16.F32.PACK_AB R30, R47, R66 ;  /* 0x000000422f1e723e */ /* 0x000fe400000000ff */
[----:B------:R-:W-:Y:S02]  /*d5f0*/  F2FP.F16.F32.PACK_AB R35, R50, R51 ;  /* 0x000000333223723e */ /* 0x000fe400000000ff */
[----:B------:R-:W-:Y:S01]  /*d600*/  F2FP.F16.F32.PACK_AB R33, R74, R73 ;  /* 0x000000494a21723e */ /* 0x000fe200000000ff */
[----:B------:R1:W-:Y:S01]  /*d610*/  STS.128 [R204], R28 ;  /* 0x0000001ccc007388 */ /* 0x0003e20000000c00 */
[----:B------:R-:W-:Y:S02]  /*d620*/  F2FP.F16.F32.PACK_AB R32, R44, R67 ;  /* 0x000000432c20723e */ /* 0x000fe400000000ff */
[----:B------:R-:W-:-:S05]  /*d630*/  F2FP.F16.F32.PACK_AB R34, R37, R46 ;  /* 0x0000002e2522723e */ /* 0x000fca00000000ff */
[----:B------:R1:W-:Y:S02]  /*d640*/  STS.128 [R65+0x10400], R32 ;  /* 0x0104002041007388 */ /* 0x0003e40000000c00 */
.L_x_1651:
[----:B------:R-:W-:Y:S05]  /*d650*/  BSYNC B1 ;  /* 0x0000000000017941 */ /* 0x000fea0003800000 */
.L_x_1650:
[----:B------:R-:W-:Y:S04]  /*d660*/  BSSY B1, `(.L_x_1652) ;  /* 0x0000062000017945 */ /* 0x000fe80003800000 */
[----:B------:R-:W-:Y:S05]  /*d670*/  @P2 BRA `(.L_x_1653) ;  /* 0x0000000400802947 */ /* 0x000fea0003800000 */
[----:B------:R-:W2:Y:S01]  /*d680*/  LDL R70, [R1+0x40] ;  /* 0x0000400001467983 */ /* 0x000ea20000100800 */
[----:B-1----:R-:W-:Y:S01]  /*d690*/  LEA.HI R28, R54, R207, RZ, 0x1d ;  /* 0x000000cf361c7211 */ /* 0x002fe200078fe8ff */
[----:B------:R-:W-:Y:S01]  /*d6a0*/  HADD2.F32 R44, -RZ, R57.H1_H1 ;  /* 0x30000039ff2c7230 */ /* 0x000fe20000004100 */
[----:B------:R-:W-:Y:S01]  /*d6b0*/  SHF.R.U32.HI R30, RZ, 0x3, R198 ;  /* 0x00000003ff1e7819 */ /* 0x000fe200000116c6 */
[--C-:B------:R-:W-:Y:S01]  /*d6c0*/  HADD2.F32 R46, -RZ, R53.reuse.H1_H1 ;  /* 0x30000035ff2e7230 */ /* 0x100fe20000004100 */
[----:B------:R-:W-:Y:S01]  /*d6d0*/  SHF.R.S32.HI R31, RZ, 0x1f, R28 ;  /* 0x0000001fff1f7819 */ /* 0x000fe2000001141c */
[----:B0-----:R-:W-:Y:S01]  /*d6e0*/  IMAD.SHL.U32 R29, R28, 0x8, RZ ;  /* 0x000000081c1d7824 */ /* 0x001fe200078e00ff */
[----:B------:R-:W-:Y:S01]  /*d6f0*/  SHF.R.U64 R65, R24, 0x10, R25 ;  /* 0x0000001018417819 */ /* 0x000fe20000001219 */
[----:B------:R-:W-:Y:S01]  /*d700*/  HADD2.F32 R53, -RZ, R53.H0_H0 ;  /* 0x20000035ff357230 */ /* 0x000fe20000004100 */
[----:B------:R-:W-:Y:S01]  /*d710*/  LEA.HI R31, R31, R28, RZ, 0x3 ;  /* 0x0000001c1f1f7211 */ /* 0x000fe200078f18ff */
[----:B------:R-:W-:Y:S01]  /*d720*/  HADD2.F32 R57, -RZ, R57.H0_H0 ;  /* 0x20000039ff397230 */ /* 0x000fe20000004100 */
[----:B------:R-:W-:-:S02]  /*d730*/  LOP3.LUT R28, R198, 0x38, R29, 0xf8, !PT ;  /* 0x00000038c61c7812 */ /* 0x000fc400078ef81d */
[----:B------:R-:W-:Y:S01]  /*d740*/  SHF.R.U32.HI R48, RZ, 0x10, R25 ;  /* 0x00000010ff307819 */ /* 0x000fe20000011619 */
[----:B------:R-:W-:Y:S01]  /*d750*/  IMAD.SHL.U32 R31, R31, 0x400, RZ ;  /* 0x000004001f1f7824 */ /* 0x000fe200078e00ff */
[----:B------:R-:W-:Y:S02]  /*d760*/  LOP3.LUT R32, R28, R30, RZ, 0x3c, !PT ;  /* 0x0000001e1c207212 */ /* 0x000fe400078e3cff */
[--C-:B------:R-:W-:Y:S01]  /*d770*/  SHF.R.U64 R69, R4, 0x10, R5.reuse ;  /* 0x0000001004457819 */ /* 0x100fe20000001205 */
[----:B------:R-:W-:Y:S01]  /*d780*/  HADD2.F32 R48, -RZ, R48.H0_H0 ;  /* 0x20000030ff307230 */ /* 0x000fe20000004100 */
[----:B------:R-:W-:Y:S02]  /*d790*/  LOP3.LUT R33, R31, 0x7fffe000, RZ, 0xc0, !PT ;  /* 0x7fffe0001f217812 */ /* 0x000fe400078ec0ff */
[----:B------:R-:W-:Y:S02]  /*d7a0*/  SHF.R.U32.HI R45, RZ, 0x10, R5 ;  /* 0x00000010ff2d7819 */ /* 0x000fe40000011605 */
[----:B------:R-:W-:-:S02]  /*d7b0*/  IADD3 R33, R32, R33, R201 ;  /* 0x0000002120217210 */ /* 0x000fc40007ffe0c9 */
[--C-:B------:R-:W-:Y:S02]  /*d7c0*/  SHF.R.U64 R51, R26, 0x10, R27.reuse ;  /* 0x000000101a337819 */ /* 0x100fe4000000121b */
[----:B------:R-:W-:Y:S01]  /*d7d0*/  SHF.R.U32.HI R49, RZ, 0x10, R27 ;  /* 0x00000010ff317819 */ /* 0x000fe2000001161b */
[----:B------:R-:W-:Y:S01]  /*d7e0*/  IMAD R37, R33, 0x2, R2 ;  /* 0x0000000221257824 */ /* 0x000fe200078e0202 */
[--C-:B------:R-:W-:Y:S02]  /*d7f0*/  SHF.R.U32.HI R67, RZ, 0x10, R7.reuse ;  /* 0x00000010ff437819 */ /* 0x100fe40000011607 */
[----:B------:R-:W-:Y:S02]  /*d800*/  SHF.R.U64 R68, R6, 0x10, R7 ;  /* 0x0000001006447819 */ /* 0x000fe40000001207 */
[----:B------:R-:W0:Y:S02]  /*d810*/  LDS.128 R32, [R37+0x10400] ;  /* 0x0104000025207984 */ /* 0x000e240000000c00 */
[----:B0-----:R-:W-:-:S02]  /*d820*/  HADD2.F32 R25, -RZ, R33.H0_H0 ;  /* 0x20000021ff197230 */ /* 0x001fc40000004100 */
[----:B------:R-:W-:Y:S02]  /*d830*/  HADD2.F32 R24, -RZ, R32.H0_H0 ;  /* 0x20000020ff187230 */ /* 0x000fe40000004100 */
[----:B------:R-:W-:Y:S02]  /*d840*/  HADD2.F32 R33, -RZ, R33.H1_H1 ;  /* 0x30000021ff217230 */ /* 0x000fe40000004100 */
[C---:B------:R-:W-:Y:S01]  /*d850*/  FMUL.FTZ R50, R25.reuse, R46 ;  /* 0x0000002e19327220 */ /* 0x040fe20000410000 */
[----:B------:R-:W-:Y:S01]  /*d860*/  FMUL.FTZ R64, R25, R44 ;  /* 0x0000002c19407220 */ /* 0x000fe20000410000 */
[----:B------:R-:W-:Y:S02]  /*d870*/  HADD2.F32 R26, -RZ, R34.H0_H0 ;  /* 0x20000022ff1a7230 */ /* 0x000fe40000004100 */
[----:B------:R-:W-:Y:S02]  /*d880*/  HADD2.F32 R27, -RZ, R35.H0_H0 ;  /* 0x20000023ff1b7230 */ /* 0x000fe40000004100 */
[----:B------:R-:W-:Y:S01]  /*d890*/  FMUL.FTZ R66, R33, R48 ;  /* 0x0000003021427220 */ /* 0x000fe20000410000 */
[----:B------:R-:W-:-:S02]  /*d8a0*/  HADD2.F32 R25, -RZ, R55.H0_H0 ;  /* 0x20000037ff197230 */ /* 0x000fc40000004100 */
[----:B------:R-:W-:Y:S02]  /*d8b0*/  HADD2.F32 R35, -RZ, R35.H1_H1 ;  /* 0x30000023ff237230 */ /* 0x000fe40000004100 */
[----:B------:R-:W-:Y:S02]  /*d8c0*/  HADD2.F32 R32, -RZ, R32.H1_H1 ;  /* 0x30000020ff207230 */ /* 0x000fe40000004100 */
[----:B------:R-:W-:Y:S01]  /*d8d0*/  HADD2.F32 R34, -RZ, R34.H1_H1 ;  /* 0x30000022ff227230 */ /* 0x000fe20000004100 */
[----:B--2---:R-:W0:Y:S02]  /*d8e0*/  LDS.128 R28, [R70] ;  /* 0x00000000461c7984 */ /* 0x004e240000000c00 */
[--C-:B0-----:R-:W-:Y:S02]  /*d8f0*/  HADD2.F32 R5, -RZ, R29.reuse.H0_H0 ;  /* 0x2000001dff057230 */ /* 0x101fe40000004100 */
[----:B------:R-:W-:Y:S02]  /*d900*/  HADD2.F32 R4, -RZ, R28.H0_H0 ;  /* 0x2000001cff047230 */ /* 0x000fe40000004100 */
[----:B------:R-:W-:-:S02]  /*d910*/  HADD2.F32 R29, -RZ, R29.H1_H1 ;  /* 0x3000001dff1d7230 */ /* 0x000fc40000004100 */
[C---:B------:R-:W-:Y:S01]  /*d920*/  FFMA.FTZ R50, R5.reuse, R44, -R50 ;  /* 0x0000002c05327223 */ /* 0x040fe20000010832 */
[----:B------:R-:W-:Y:S01]  /*d930*/  FFMA.FTZ R64, R5, R46, R64 ;  /* 0x0000002e05407223 */ /* 0x000fe20000010040 */
[C---:B------:R-:W-:Y:S01]  /*d940*/  FMUL.FTZ R5, R24.reuse, R53 ;  /* 0x0000003518057220 */ /* 0x040fe20000410000 */
[----:B------:R-:W-:Y:S02]  /*d950*/  HADD2.F32 R44, -RZ, R45.H0_H0 ;  /* 0x2000002dff2c7230 */ /* 0x000fe40000004100 */
[-C--:B------:R-:W-:Y:S01]  /*d960*/  FMUL.FTZ R24, R24, R57.reuse ;  /* 0x0000003918187220 */ /* 0x080fe20000410000 */
[----:B------:R-:W-:Y:S02]  /*d970*/  HADD2.F32 R6, -RZ, R30.H0_H0 ;  /* 0x2000001eff067230 */ /* 0x000fe40000004100 */
[C---:B------:R-:W-:Y:S01]  /*d980*/  FFMA.FTZ R57, R4.reuse, R57, -R5 ;  /* 0x0000003904397223 */ /* 0x040fe20000010805 */
[----:B------:R-:W-:Y:S02]  /*d990*/  HADD2.F32 R5, -RZ, R58.H0_H0 ;  /* 0x2000003aff057230 */ /* 0x000fe40000004100 */
[----:B------:R-:W-:Y:S01]  /*d9a0*/  FFMA.FTZ R53, R4, R53, R24 ;  /* 0x0000003504357223 */ /* 0x000fe20000010018 */
[----:B------:R-:W-:Y:S01]  /*d9b0*/  FMUL.FTZ R46, R33, R44 ;  /* 0x0000002c212e7220 */ /* 0x000fe20000410000 */
[----:B------:R-:W-:-:S02]  /*d9c0*/  HADD2.F32 R24, -RZ, R55.H1_H1 ;  /* 0x30000037ff187230 */ /* 0x000fc40000004100 */
[C---:B------:R-:W-:Y:S01]  /*d9d0*/  FFMA.FTZ R33, R29.reuse, R44, -R66 ;  /* 0x0000002c1d217223 */ /* 0x040fe20000010842 */
[----:B------:R-:W-:Y:S02]  /*d9e0*/  HADD2.F32 R58, -RZ, R58.H1_H1 ;  /* 0x3000003aff3a7230 */ /* 0x000fe40000004100 */
[----:B------:R-:W-:Y:S01]  /*d9f0*/  FFMA.FTZ R45, R29, R48, R46 ;  /* 0x000000301d2d7223 */ /* 0x000fe2000001002e */
[----:B------:R-:W-:Y:S02]  /*da00*/  HADD2.F32 R7, -RZ, R31.H0_H0 ;  /* 0x2000001fff077230 */ /* 0x000fe40000004100 */
[C---:B------:R-:W-:Y:S01]  /*da10*/  FMUL.FTZ R29, R26.reuse, R25 ;  /* 0x000000191a1d7220 */ /* 0x040fe20000410000 */
[----:B------:R-:W-:Y:S01]  /*da20*/  FMUL.FTZ R47, R26, R5 ;  /* 0x000000051a2f7220 */ /* 0x000fe20000410000 */
[C---:B------:R-:W-:Y:S01]  /*da30*/  FMUL.FTZ R46, R27.reuse, R24 ;  /* 0x000000181b2e7220 */ /* 0x040fe20000410000 */
[----:B------:R-:W-:Y:S02]  /*da40*/  HADD2.F32 R26, -RZ, R49.H0_H0 ;  /* 0x20000031ff1a7230 */ /* 0x000fe40000004100 */
[----:B------:R-:W-:Y:S01]  /*da50*/  FMUL.FTZ R27, R27, R58 ;  /* 0x0000003a1b1b7220 */ /* 0x000fe20000410000 */
[----:B------:R-:W-:-:S02]  /*da60*/  HADD2.F32 R4, -RZ, R67.H0_H0 ;  /* 0x20000043ff047230 */ /* 0x000fc40000004100 */
[C---:B------:R-:W-:Y:S01]  /*da70*/  FFMA.FTZ R44, R6.reuse, R5, -R29 ;  /* 0x00000005062c7223 */ /* 0x040fe2000001081d */
[----:B------:R-:W-:Y:S01]  /*da80*/  FFMA.FTZ R47, R6, R25, R47 ;  /* 0x00000019062f7223 */ /* 0x000fe2000001002f */
[----:B------:R-:W-:Y:S02]  /*da90*/  HADD2.F32 R31, -RZ, R31.H1_H1 ;  /* 0x3000001fff1f7230 */ /* 0x000fe40000004100 */
[----:B------:R-:W-:Y:S01]  /*daa0*/  FFMA.FTZ R6, R7, R24, R27 ;  /* 0x0000001807067223 */ /* 0x000fe2000001001b */
[----:B------:R-:W-:Y:S01]  /*dab0*/  FMUL.FTZ R48, R35, R26 ;  /* 0x0000001a23307220 */ /* 0x000fe20000410000 */
[----:B------:R-:W-:Y:S01]  /*dac0*/  FFMA.FTZ R46, R7, R58, -R46 ;  /* 0x0000003a072e7223 */ /* 0x000fe2000001082e */
[-C--:B------:R-:W-:Y:S01]  /*dad0*/  FMUL.FTZ R24, R35, R4.reuse ;  /* 0x0000000423187220 */ /* 0x080fe20000410000 */
[----:B------:R-:W-:Y:S02]  /*dae0*/  HADD2.F32 R25, -RZ, R65.H0_H0 ;  /* 0x20000041ff197230 */ /* 0x000fe40000004100 */
[----:B------:R-:W-:Y:S01]  /*daf0*/  FFMA.FTZ R35, R31, R4, -R48 ;  /* 0x000000041f237223 */ /* 0x000fe20000010830 */
[----:B------:R-:W-:-:S02]  /*db00*/  HADD2.F32 R27, -RZ, R51.H0_H0 ;  /* 0x20000033ff1b7230 */ /* 0x000fc40000004100 */
[----:B------:R-:W-:Y:S01]  /*db10*/  FFMA.FTZ R49, R31, R26, R24 ;  /* 0x0000001a1f317223 */ /* 0x000fe20000010018 */
[----:B------:R-:W-:Y:S02]  /*db20*/  HADD2.F32 R5, -RZ, R69.H0_H0 ;  /* 0x20000045ff057230 */ /* 0x000fe40000004100 */
[----:B------:R-:W-:Y:S01]  /*db30*/  FMUL.FTZ R29, R32, R25 ;  /* 0x00000019201d7220 */ /* 0x000fe20000410000 */
[----:B------:R-:W-:Y:S02]  /*db40*/  HADD2.F32 R7, -RZ, R68.H0_H0 ;  /* 0x20000044ff077230 */ /* 0x000fe40000004100 */
[----:B------:R-:W-:Y:S01]  /*db50*/  FMUL.FTZ R31, R34, R27 ;  /* 0x0000001b221f7220 */ /* 0x000fe20000410000 */
[----:B------:R-:W-:Y:S02]  /*db60*/  HADD2.F32 R28, -RZ, R28.H1_H1 ;  /* 0x3000001cff1c7230 */ /* 0x000fe40000004100 */
[----:B------:R-:W-:Y:S01]  /*db70*/  FMUL.FTZ R32, R32, R5 ;  /* 0x0000000520207220 */ /* 0x000fe20000410000 */
[----:B------:R-:W-:-:S02]  /*db80*/  HADD2.F32 R30, -RZ, R30.H1_H1 ;  /* 0x3000001eff1e7230 */ /* 0x000fc40000004100 */
[----:B------:R-:W-:Y:S01]  /*db90*/  FMUL.FTZ R34, R34, R7 ;  /* 0x0000000722227220 */ /* 0x000fe20000410000 */
[C---:B------:R-:W-:Y:S01]  /*dba0*/  FFMA.FTZ R4, R28.reuse, R5, -R29 ;  /* 0x000000051c047223 */ /* 0x040fe2000001081d */
[----:B------:R-:W-:Y:S01]  /*dbb0*/  FFMA.FTZ R24, R28, R25, R32 ;  /* 0x000000191c187223 */ /* 0x000fe20000010020 */
[C---:B------:R-:W-:Y:S01]  /*dbc0*/  FFMA.FTZ R31, R30.reuse, R7, -R31 ;  /* 0x000000071e1f7223 */ /* 0x040fe2000001081f */
[----:B------:R-:W-:Y:S01]  /*dbd0*/  FFMA.FTZ R26, R30, R27, R34 ;  /* 0x0000001b1e1a7223 */ /* 0x000fe20000010022 */
[----:B------:R-:W-:Y:S02]  /*dbe0*/  F2FP.F16.F32.PACK_AB R27, R49, R6 ;  /* 0x00000006311b723e */ /* 0x000fe400000000ff */
[----:B------:R-:W-:Y:S02]  /*dbf0*/  F2FP.F16.F32.PACK_AB R7, R35, R46 ;  /* 0x0000002e2307723e */ /* 0x000fe400000000ff */
[----:B------:R-:W-:Y:S02]  /*dc00*/  F2FP.F16.F32.PACK_AB R5, R33, R50 ;  /* 0x000000322105723e */ /* 0x000fe400000000ff */
[----:B------:R-:W-:-:S02]  /*dc10*/  F2FP.F16.F32.PACK_AB R4, R4, R57 ;  /* 0x000000390404723e */ /* 0x000fc400000000ff */
[----:B------:R-:W-:Y:S02]  /*dc20*/  F2FP.F16.F32.PACK_AB R6, R31, R44 ;  /* 0x0000002c1f06723e */ /* 0x000fe400000000ff */
[----:B------:R-:W-:Y:S02]  /*dc30*/  F2FP.F16.F32.PACK_AB R25, R45, R64 ;  /* 0x000000402d19723e */ /* 0x000fe400000000ff */
[----:B------:R-:W-:Y:S01]  /*dc40*/  F2FP.F16.F32.PACK_AB R24, R24, R53 ;  /* 0x000000351818723e */ /* 0x000fe200000000ff */
[----:B------:R2:W-:Y:S01]  /*dc50*/  STS.128 [R70], R4 ;  /* 0x0000000446007388 */ /* 0x0005e20000000c00 */
[----:B------:R-:W-:-:S05]  /*dc60*/  F2FP.F16.F32.PACK_AB R26, R26, R47 ;  /* 0x0000002f1a1a723e */ /* 0x000fca00000000ff */
[----:B------:R2:W-:Y:S02]  /*dc70*/  STS.128 [R37+0x10400], R24 ;  /* 0x0104001825007388 */ /* 0x0005e40000000c00 */
.L_x_1653:
[----:B------:R-:W-:Y:S05]  /*dc80*/  BSYNC B1 ;  /* 0x0000000000017941 */ /* 0x000fea0003800000 */
.L_x_1652:
[----:B------:R-:W-:Y:S04]  /*dc90*/  BSSY B1, `(.L_x_1654) ;  /* 0x0000062000017945 */ /* 0x000fe80003800000 */
[----:B------:R-:W-:Y:S05]  /*dca0*/  @P1 BRA `(.L_x_1655) ;  /* 0x0000000400801947 */ /* 0x000fea0003800000 */
[----:B------:R-:W3:Y:S01]  /*dcb0*/  LDL R51, [R1+0x3c] ;  /* 0x00003c0001337983 */ /* 0x000ee20000100800 */
[----:B--2---:R-:W-:Y:S01]  /*dcc0*/  LEA.HI R4, R54, R207, RZ, 0x1d ;  /* 0x000000cf36047211 */ /* 0x004fe200078fe8ff */
[----:B-1----:R-:W-:Y:S01]  /*dcd0*/  HADD2.F32 R35, -RZ, R59.H1_H1 ;  /* 0x3000003bff237230 */ /* 0x002fe20000004100 */
[----:B------:R-:W-:Y:S01]  /*dce0*/  SHF.R.U32.HI R7, RZ, 0x3, R197 ;  /* 0x00000003ff077819 */ /* 0x000fe200000116c5 */
[--C-:B------:R-:W-:Y:S01]  /*dcf0*/  HADD2.F32 R37, -RZ, R62.reuse.H1_H1 ;  /* 0x3000003eff257230 */ /* 0x100fe20000004100 */
[----:B------:R-:W-:Y:S01]  /*dd00*/  SHF.R.S32.HI R5, RZ, 0x1f, R4 ;  /* 0x0000001fff057819 */ /* 0x000fe20000011404 */
[----:B------:R-:W-:Y:S01]  /*dd10*/  IMAD.SHL.U32 R6, R4, 0x8, RZ ;  /* 0x0000000804067824 */ /* 0x000fe200078e00ff */
[----:B------:R-:W-:Y:S01]  /*dd20*/  SHF.R.U64 R47, R40, 0x10, R41 ;  /* 0x00000010282f7819 */ /* 0x000fe20000001229 */
[----:B------:R-:W-:Y:S01]  /*dd30*/  HADD2.F32 R62, -RZ, R62.H0_H0 ;  /* 0x2000003eff3e7230 */ /* 0x000fe20000004100 */
[----:B------:R-:W-:Y:S02]  /*dd40*/  LEA.HI R5, R5, R4, RZ, 0x3 ;  /* 0x0000000405057211 */ /* 0x000fe400078f18ff */
[----:B------:R-:W-:-:S02]  /*dd50*/  LOP3.LUT R4, R197, 0x38, R6, 0xf8, !PT ;  /* 0x00000038c5047812 */ /* 0x000fc400078ef806 */
[----:B------:R-:W-:Y:S01]  /*dd60*/  SHF.R.U32.HI R40, RZ, 0x10, R41 ;  /* 0x00000010ff287819 */ /* 0x000fe20000011629 */
[----:B------:R-:W-:Y:S01]  /*dd70*/  IMAD.SHL.U32 R5, R5, 0x400, RZ ;  /* 0x0000040005057824 */ /* 0x000fe200078e00ff */
[----:B------:R-:W-:Y:S02]  /*dd80*/  LOP3.LUT R25, R4, R7, RZ, 0x3c, !PT ;  /* 0x0000000704197212 */ /* 0x000fe400078e3cff */
[----:B------:R-:W-:Y:S02]  /*dd90*/  SHF.R.U32.HI R44, RZ, 0x10, R21 ;  /* 0x00000010ff2c7819 */ /* 0x000fe40000011615 */
[----:B------:R-:W-:Y:S02]  /*dda0*/  LOP3.LUT R24, R5, 0x7fffe000, RZ, 0xc0, !PT ;  /* 0x7fffe00005187812 */ /* 0x000fe400078ec0ff */
[----:B------:R-:W-:Y:S01]  /*ddb0*/  SHF.R.U64 R49, R38, 0x10, R39 ;  /* 0x0000001026317819 */ /* 0x000fe20000001227 */
[----:B------:R-:W-:Y:S01]  /*ddc0*/  HADD2.F32 R38, -RZ, R40.H0_H0 ;  /* 0x20000028ff267230 */ /* 0x000fe20000004100 */
[----:B------:R-:W-:-:S02]  /*ddd0*/  IADD3 R25, R25, R24, R200 ;  /* 0x0000001819197210 */ /* 0x000fc40007ffe0c8 */
[----:B------:R-:W-:Y:S02]  /*dde0*/  SHF.R.U64 R50, R20, 0x10, R21 ;  /* 0x0000001014327819 */ /* 0x000fe40000001215 */
[----:B------:R-:W-:Y:S01]  /*ddf0*/  SHF.R.U32.HI R48, RZ, 0x10, R39 ;  /* 0x00000010ff307819 */ /* 0x000fe20000011627 */
[----:B------:R-:W-:Y:S01]  /*de00*/  IMAD R28, R25, 0x2, R2 ;  /* 0x00000002191c7824 */ /* 0x000fe200078e0202 */
[--C-:B------:R-:W-:Y:S02]  /*de10*/  SHF.R.U64 R45, R42, 0x10, R43.reuse ;  /* 0x000000102a2d7819 */ /* 0x100fe4000000122b */
[----:B------:R-:W-:Y:S02]  /*de20*/  SHF.R.U32.HI R43, RZ, 0x10, R43 ;  /* 0x00000010ff2b7819 */ /* 0x000fe4000001162b */
[----:B------:R-:W1:Y:S02]  /*de30*/  LDS.128 R24, [R28+0x10400] ;  /* 0x010400001c187984 */ /* 0x000e640000000c00 */
[----:B-1----:R-:W-:-:S02]  /*de40*/  HADD2.F32 R31, -RZ, R25.H0_H0 ;  /* 0x20000019ff1f7230 */ /* 0x002fc40000004100 */
[----:B------:R-:W-:Y:S02]  /*de50*/  HADD2.F32 R32, -RZ, R25.H1_H1 ;  /* 0x30000019ff207230 */ /* 0x000fe40000004100 */
[----:B------:R-:W-:Y:S02]  /*de60*/  HADD2.F32 R25, -RZ, R24.H0_H0 ;  /* 0x20000018ff197230 */ /* 0x000fe40000004100 */
[C---:B------:R-:W-:Y:S01]  /*de70*/  FMUL.FTZ R39, R31.reuse, R37 ;  /* 0x000000251f277220 */ /* 0x040fe20000410000 */
[----:B------:R-:W-:Y:S01]  /*de80*/  FMUL.FTZ R41, R31, R35 ;  /* 0x000000231f297220 */ /* 0x000fe20000410000 */
[----:B------:R-:W-:Y:S02]  /*de90*/  HADD2.F32 R31, -RZ, R44.H0_H0 ;  /* 0x2000002cff1f7230 */ /* 0x000fe40000004100 */
[----:B------:R-:W-:Y:S01]  /*dea0*/  FMUL.FTZ R40, R32, R38 ;  /* 0x0000002620287220 */ /* 0x000fe20000410000 */
[----:B------:R-:W-:Y:S02]  /*deb0*/  HADD2.F32 R33, -RZ, R26.H0_H0 ;  /* 0x2000001aff217230 */ /* 0x000fe40000004100 */
[----:B------:R-:W-:-:S02]  /*dec0*/  HADD2.F32 R34, -RZ, R27.H0_H0 ;  /* 0x2000001bff227230 */ /* 0x000fc40000004100 */
[----:B------:R-:W-:Y:S01]  /*ded0*/  FMUL.FTZ R44, R32, R31 ;  /* 0x0000001f202c7220 */ /* 0x000fe20000410000 */
[--C-:B------:R-:W-:Y:S02]  /*dee0*/  HADD2.F32 R32, -RZ, R63.reuse.H0_H0 ;  /* 0x2000003fff207230 */ /* 0x100fe40000004100 */
[----:B------:R-:W-:Y:S02]  /*def0*/  HADD2.F32 R63, -RZ, R63.H1_H1 ;  /* 0x3000003fff3f7230 */ /* 0x000fe40000004100 */
[----:B------:R-:W-:Y:S02]  /*df00*/  HADD2.F32 R27, -RZ, R27.H1_H1 ;  /* 0x3000001bff1b7230 */ /* 0x000fe40000004100 */
[----:B------:R-:W-:Y:S02]  /*df10*/  HADD2.F32 R24, -RZ, R24.H1_H1 ;  /* 0x30000018ff187230 */ /* 0x000fe40000004100 */
[----:B------:R-:W-:Y:S01]  /*df20*/  HADD2.F32 R26, -RZ, R26.H1_H1 ;  /* 0x3000001aff1a7230 */ /* 0x000fe20000004100 */
[----:B---3--:R-:W1:Y:S02]  /*df30*/  LDS.128 R4, [R51] ;  /* 0x0000000033047984 */ /* 0x008e640000000c00 */
[----:B-1----:R-:W-:-:S02]  /*df40*/  HADD2.F32 R20, -RZ, R5.H0_H0 ;  /* 0x20000005ff147230 */ /* 0x002fc40000004100 */
[----:B------:R-:W-:Y:S02]  /*df50*/  HADD2.F32 R21, -RZ, R5.H1_H1 ;  /* 0x30000005ff157230 */ /* 0x000fe40000004100 */
[----:B------:R-:W-:Y:S02]  /*df60*/  HADD2.F32 R5, -RZ, R4.H0_H0 ;  /* 0x20000004ff057230 */ /* 0x000fe40000004100 */
[C---:B------:R-:W-:Y:S01]  /*df70*/  FFMA.FTZ R39, R20.reuse, R35, -R39 ;  /* 0x0000002314277223 */ /* 0x040fe20000010827 */
[----:B------:R-:W-:Y:S01]  /*df80*/  FFMA.FTZ R41, R20, R37, R41 ;  /* 0x0000002514297223 */ /* 0x000fe20000010029 */
[----:B------:R-:W-:Y:S02]  /*df90*/  HADD2.F32 R20, -RZ, R59.H0_H0 ;  /* 0x2000003bff147230 */ /* 0x000fe40000004100 */
[----:B------:R-:W-:Y:S01]  /*dfa0*/  FFMA.FTZ R42, R21, R31, -R40 ;  /* 0x0000001f152a7223 */ /* 0x000fe20000010828 */
[----:B------:R-:W-:Y:S01]  /*dfb0*/  FMUL.FTZ R40, R25, R62 ;  /* 0x0000003e19287220 */ /* 0x000fe20000410000 */
[----:B0-----:R-:W-:-:S02]  /*dfc0*/  HADD2.F32 R29, -RZ, R6.H0_H0 ;  /* 0x20000006ff1d7230 */ /* 0x001fc40000004100 */
[----:B------:R-:W-:Y:S01]  /*dfd0*/  FFMA.FTZ R44, R21, R38, R44 ;  /* 0x00000026152c7223 */ /* 0x000fe2000001002c */
[-C--:B------:R-:W-:Y:S01]  /*dfe0*/  FMUL.FTZ R25, R25, R20.reuse ;  /* 0x0000001419197220 */ /* 0x080fe20000410000 */
[----:B------:R-:W-:Y:S01]  /*dff0*/  FFMA.FTZ R40, R5, R20, -R40 ;  /* 0x0000001405287223 */ /* 0x000fe20000010828 */
[--C-:B------:R-:W-:Y:S02]  /*e000*/  HADD2.F32 R20, -RZ, R52.reuse.H0_H0 ;  /* 0x20000034ff147230 */ /* 0x100fe40000004100 */
[----:B------:R-:W-:Y:S01]  /*e010*/  FMUL.FTZ R38, R33, R32 ;  /* 0x0000002021267220 */ /* 0x000fe20000410000 */
[----:B------:R-:W-:Y:S01]  /*e020*/  FFMA.FTZ R62, R5, R62, R25 ;  /* 0x0000003e053e7223 */ /* 0x000fe20000010019 */
[----:B------:R-:W-:Y:S02]  /*e030*/  HADD2.F32 R5, -RZ, R52.H1_H1 ;  /* 0x30000034ff057230 */ /* 0x000fe40000004100 */
[----:B------:R-:W-:Y:S01]  /*e040*/  FMUL.FTZ R21, R34, R63 ;  /* 0x0000003f22157220 */ /* 0x000fe20000410000 */
[----:B------:R-:W-:Y:S01]  /*e050*/  FMUL.FTZ R46, R33, R20 ;  /* 0x00000014212e7220 */ /* 0x000fe20000410000 */
[----:B------:R-:W-:-:S02]  /*e060*/  HADD2.F32 R30, -RZ, R7.H0_H0 ;  /* 0x20000007ff1e7230 */ /* 0x000fc40000004100 */
[C---:B------:R-:W-:Y:S01]  /*e070*/  FFMA.FTZ R33, R29.reuse, R20, -R38 ;  /* 0x000000141d217223 */ /* 0x040fe20000010826 */
[----:B------:R-:W-:Y:S02]  /*e080*/  HADD2.F32 R38, -RZ, R43.H0_H0 ;  /* 0x2000002bff267230 */ /* 0x000fe40000004100 */
[-C--:B------:R-:W-:Y:S01]  /*e090*/  FMUL.FTZ R34, R34, R5.reuse ;  /* 0x0000000522227220 */ /* 0x080fe20000410000 */
[----:B------:R-:W-:Y:S02]  /*e0a0*/  HADD2.F32 R20, -RZ, R48.H0_H0 ;  /* 0x20000030ff147230 */ /* 0x000fe40000004100 */
[----:B------:R-:W-:Y:S01]  /*e0b0*/  FFMA.FTZ R46, R29, R32, R46 ;  /* 0x000000201d2e7223 */ /* 0x000fe2000001002e */
[C---:B------:R-:W-:Y:S01]  /*e0c0*/  FFMA.FTZ R32, R30.reuse, R5, -R21 ;  /* 0x000000051e207223 */ /* 0x040fe20000010815 */
[----:B------:R-:W-:Y:S01]  /*e0d0*/  FFMA.FTZ R34, R30, R63, R34 ;  /* 0x0000003f1e227223 */ /* 0x000fe20000010022 */
[----:B------:R-:W-:Y:S02]  /*e0e0*/  HADD2.F32 R7, -RZ, R7.H1_H1 ;  /* 0x30000007ff077230 */ /* 0x000fe40000004100 */
[C---:B------:R-:W-:Y:S01]  /*e0f0*/  FMUL.FTZ R48, R27.reuse, R38 ;  /* 0x000000261b307220 */ /* 0x040fe20000410000 */
[----:B------:R-:W-:Y:S01]  /*e100*/  FMUL.FTZ R30, R27, R20 ;  /* 0x000000141b1e7220 */ /* 0x000fe20000410000 */
[----:B------:R-:W-:-:S02]  /*e110*/  HADD2.F32 R25, -RZ, R47.H0_H0 ;  /* 0x2000002fff197230 */ /* 0x000fc40000004100 */
[----:B------:R-:W-:Y:S02]  /*e120*/  HADD2.F32 R27, -RZ, R45.H0_H0 ;  /* 0x2000002dff1b7230 */ /* 0x000fe40000004100 */
[C---:B------:R-:W-:Y:S01]  /*e130*/  FFMA.FTZ R37, R7.reuse, R20, -R48 ;  /* 0x0000001407257223 */ /* 0x040fe20000010830 */
[----:B------:R-:W-:Y:S02]  /*e140*/  HADD2.F32 R5, -RZ, R50.H0_H0 ;  /* 0x20000032ff057230 */ /* 0x000fe40000004100 */
[----:B------:R-:W-:Y:S01]  /*e150*/  FFMA.FTZ R43, R7, R38, R30 ;  /* 0x00000026072b7223 */ /* 0x000fe2000001001e */
[----:B------:R-:W-:Y:S02]  /*e160*/  HADD2.F32 R21, -RZ, R49.H0_H0 ;  /* 0x20000031ff157230 */ /* 0x000fe40000004100 */
[----:B------:R-:W-:Y:S01]  /*e170*/  FMUL.FTZ R7, R24, R25 ;  /* 0x0000001918077220 */ /* 0x000fe20000410000 */
[----:B------:R-:W-:Y:S02]  /*e180*/  HADD2.F32 R4, -RZ, R4.H1_H1 ;  /* 0x30000004ff047230 */ /* 0x000fe40000004100 */
[----:B------:R-:W-:Y:S01]  /*e190*/  FMUL.FTZ R35, R26, R27 ;  /* 0x0000001b1a237220 */ /* 0x000fe20000410000 */
[----:B------:R-:W-:-:S02]  /*e1a0*/  HADD2.F32 R6, -RZ, R6.H1_H1 ;  /* 0x30000006ff067230 */ /* 0x000fc40000004100 */
[----:B------:R-:W-:Y:S01]  /*e1b0*/  FMUL.FTZ R24, R24, R5 ;  /* 0x0000000518187220 */ /* 0x000fe20000410000 */
[----:B------:R-:W-:Y:S01]  /*e1c0*/  FMUL.FTZ R26, R26, R21 ;  /* 0x000000151a1a7220 */ /* 0x000fe20000410000 */
[----:B------:R-:W-:Y:S01]  /*e1d0*/  FFMA.FTZ R29, R4, R5, -R7 ;  /* 0x00000005041d7223 */ /* 0x000fe20000010807 */
[----:B------:R-:W-:Y:S01]  /*e1e0*/  F2FP.F16.F32.PACK_AB R7, R37, R32 ;  /* 0x000000202507723e */ /* 0x000fe200000000ff */
[----:B------:R-:W-:Y:S01]  /*e1f0*/  FFMA.FTZ R20, R6, R21, -R35 ;  /* 0x0000001506147223 */ /* 0x000fe20000010823 */
[----:B------:R-:W-:Y:S01]  /*e200*/  FFMA.FTZ R31, R4, R25, R24 ;  /* 0x00000019041f7223 */ /* 0x000fe20000010018 */
[----:B------:R-:W-:Y:S01]  /*e210*/  FFMA.FTZ R21, R6, R27, R26 ;  /* 0x0000001b06157223 */ /* 0x000fe2000001001a */
[----:B------:R-:W-:Y:S02]  /*e220*/  F2FP.F16.F32.PACK_AB R5, R42, R39 ;  /* 0x000000272a05723e */ /* 0x000fe400000000ff */
[----:B------:R-:W-:Y:S02]  /*e230*/  F2FP.F16.F32.PACK_AB R4, R29, R40 ;  /* 0x000000281d04723e */ /* 0x000fe400000000ff */
[----:B------:R-:W-:-:S02]  /*e240*/  F2FP.F16.F32.PACK_AB R6, R20, R33 ;  /* 0x000000211406723e */ /* 0x000fc400000000ff */
[----:B------:R-:W-:Y:S02]  /*e250*/  F2FP.F16.F32.PACK_AB R27, R43, R34 ;  /* 0x000000222b1b723e */ /* 0x000fe400000000ff */
[----:B------:R-:W-:Y:S01]  /*e260*/  F2FP.F16.F32.PACK_AB R25, R44, R41 ;  /* 0x000000292c19723e */ /* 0x000fe200000000ff */
[----:B------:R3:W-:Y:S01]  /*e270*/  STS.128 [R51], R4 ;  /* 0x0000000433007388 */ /* 0x0007e20000000c00 */
[----:B------:R-:W-:Y:S02]  /*e280*/  F2FP.F16.F32.PACK_AB R24, R31, R62 ;  /* 0x0000003e1f18723e */ /* 0x000fe400000000ff */
[----:B------:R-:W-:-:S05]  /*e290*/  F2FP.F16.F32.PACK_AB R26, R21, R46 ;  /* 0x0000002e151a723e */ /* 0x000fca00000000ff */
[----:B------:R3:W-:Y:S02]  /*e2a0*/  STS.128 [R28+0x10400], R24 ;  /* 0x010400181c007388 */ /* 0x0007e40000000c00 */
.L_x_1655:
[----:B------:R-:W-:Y:S05]  /*e2b0*/  BSYNC B1 ;  /* 0x0000000000017941 */ /* 0x000fea0003800000 */
.L_x_1654:
[----:B-1----:R-:W-:Y:S01]  /*e2c0*/  PRMT R30, R0, 0x5410, R3 ;  /* 0x00005410001e7816 */ /* 0x002fe20000000003 */
[----:B------:R-:W-:Y:S06]  /*e2d0*/  @P0 BRA `(.L_x_1639) ;  /* 0x0000000400800947 */ /* 0x000fec0003800000 */
[----:B------:R-:W4:Y:S01]  /*e2e0*/  LDL R39, [R1+0x38] ;  /* 0x0000380001277983 */ /* 0x000f220000100800 */
[----:B------:R-:W-:Y:S01]  /*e2f0*/  LEA.HI R54, R54, R207, RZ, 0x1d ;  /* 0x000000cf36367211 */ /* 0x000fe200078fe8ff */
[--C-:B------:R-:W-:Y:S01]  /*e300*/  HADD2.F32 R21, -RZ, R56.reuse.H1_H1 ;  /* 0x30000038ff157230 */ /* 0x100fe20000004100 */
[----:B--23--:R-:W-:Y:S01]  /*e310*/  SHF.R.U32.HI R4, RZ, 0x3, R196 ;  /* 0x00000003ff047819 */ /* 0x00cfe200000116c4 */
[----:B------:R-:W-:Y:S01]  /*e320*/  HADD2.F32 R56, -RZ, R56.H0_H0 ;  /* 0x20000038ff387230 */ /* 0x000fe20000004100 */
[----:B------:R-:W-:Y:S01]  /*e330*/  SHF.R.S32.HI R5, RZ, 0x1f, R54 ;  /* 0x0000001fff057819 */ /* 0x000fe20000011436 */
[----:B------:R-:W-:Y:S01]  /*e340*/  IMAD.SHL.U32 R3, R54, 0x8, RZ ;  /* 0x0000000836037824 */ /* 0x000fe200078e00ff */
[----:B------:R-:W-:Y:S02]  /*e350*/  SHF.R.U32.HI R20, RZ, 0x10, R9 ;  /* 0x00000010ff147819 */ /* 0x000fe40000011609 */
[----:B------:R-:W-:Y:S02]  /*e360*/  LEA.HI R5, R5, R54, RZ, 0x3 ;  /* 0x0000003605057211 */ /* 0x000fe400078f18ff */
[----:B------:R-:W-:Y:S01]  /*e370*/  LOP3.LUT R0, R196, 0x38, R3, 0xf8, !PT ;  /* 0x00000038c4007812 */ /* 0x000fe200078ef803 */
[----:B------:R-:W-:Y:S01]  /*e380*/  HADD2.F32 R20, -RZ, R20.H0_H0 ;  /* 0x20000014ff147230 */ /* 0x000fe20000004100 */
[----:B------:R-:W-:Y:S01]  /*e390*/  SHF.R.U64 R38, R12, 0x10, R13 ;  /* 0x000000100c267819 */ /* 0x000fe2000000120d */
[----:B------:R-:W-:Y:S01]  /*e3a0*/  IMAD.SHL.U32 R5, R5, 0x400, RZ ;  /* 0x0000040005057824 */ /* 0x000fe200078e00ff */
[----:B------:R-:W-:-:S02]  /*e3b0*/  LOP3.LUT R0, R0, R4, RZ, 0x3c, !PT ;  /* 0x0000000400007212 */ /* 0x000fc400078e3cff */
[--C-:B------:R-:W-:Y:S02]  /*e3c0*/  SHF.R.U64 R37, R14, 0x10, R15.reuse ;  /* 0x000000100e257819 */ /* 0x100fe4000000120f */
[----:B------:R-:W-:Y:S02]  /*e3d0*/  LOP3.LUT R3, R5, 0x7fffe000, RZ, 0xc0, !PT ;  /* 0x7fffe00005037812 */ /* 0x000fe400078ec0ff */
[----:B------:R-:W-:Y:S01]  /*e3e0*/  SHF.R.U32.HI R33, RZ, 0x10, R15 ;  /* 0x00000010ff217819 */ /* 0x000fe2000001160f */
[--C-:B------:R-:W-:Y:S01]  /*e3f0*/  HADD2.F32 R15, -RZ, R61.reuse.H1_H1 ;  /* 0x3000003dff0f7230 */ /* 0x100fe20000004100 */
[----:B------:R-:W-:Y:S01]  /*e400*/  IADD3 R3, R0, R3, R199 ;  /* 0x0000000300037210 */ /* 0x000fe20007ffe0c7 */
[----:B------:R-:W-:Y:S01]  /*e410*/  HADD2.F32 R61, -RZ, R61.H0_H0 ;  /* 0x2000003dff3d7230 */ /* 0x000fe20000004100 */
[----:B------:R-:W-:Y:S02]  /*e420*/  SHF.R.U32.HI R28, RZ, 0x10, R13 ;  /* 0x00000010ff1c7819 */ /* 0x000fe4000001160d */
[----:B------:R-:W-:Y:S01]  /*e430*/  SHF.R.U64 R35, R8, 0x10, R9 ;  /* 0x0000001008237819 */ /* 0x000fe20000001209 */
[----:B------:R-:W-:Y:S01]  /*e440*/  IMAD R3, R3, 0x2, R2 ;  /* 0x0000000203037824 */ /* 0x000fe200078e0202 */
[----:B------:R-:W-:-:S02]  /*e450*/  SHF.R.U64 R34, R10, 0x10, R11 ;  /* 0x000000100a227819 */ /* 0x000fc4000000120b */
[----:B------:R-:W-:Y:S02]  /*e460*/  SHF.R.U32.HI R32, RZ, 0x10, R11 ;  /* 0x00000010ff207819 */ /* 0x000fe4000001160b */
[----:B------:R-:W1:Y:S02]  /*e470*/  LDS.128 R24, [R3+0x10400] ;  /* 0x0104000003187984 */ /* 0x000e640000000c00 */
[--C-:B-1----:R-:W-:Y:S02]  /*e480*/  HADD2.F32 R12, -RZ, R25.reuse.H0_H0 ;  /* 0x20000019ff0c7230 */ /* 0x102fe40000004100 */
[----:B------:R-:W-:Y:S02]  /*e490*/  HADD2.F32 R25, -RZ, R25.H1_H1 ;  /* 0x30000019ff197230 */ /* 0x000fe40000004100 */
[----:B------:R-:W-:Y:S02]  /*e4a0*/  HADD2.F32 R11, -RZ, R24.H0_H0 ;  /* 0x20000018ff0b7230 */ /* 0x000fe40000004100 */
[C---:B0-----:R-:W-:Y:S01]  /*e4b0*/  FMUL.FTZ R29, R12.reuse, R21 ;  /* 0x000000150c1d7220 */ /* 0x041fe20000410000 */
[----:B------:R-:W-:Y:S01]  /*e4c0*/  FMUL.FTZ R31, R12, R15 ;  /* 0x0000000f0c1f7220 */ /* 0x000fe20000410000 */
[----:B------:R-:W-:-:S02]  /*e4d0*/  HADD2.F32 R12, -RZ, R28.H0_H0 ;  /* 0x2000001cff0c7230 */ /* 0x000fc40000004100 */
[----:B------:R-:W-:Y:S01]  /*e4e0*/  FMUL.FTZ R28, R25, R20 ;  /* 0x00000014191c7220 */ /* 0x000fe20000410000 */
[----:B------:R-:W-:Y:S02]  /*e4f0*/  HADD2.F32 R13, -RZ, R26.H0_H0 ;  /* 0x2000001aff0d7230 */ /* 0x000fe40000004100 */
[--C-:B------:R-:W-:Y:S02]  /*e500*/  HADD2.F32 R14, -RZ, R27.reuse.H0_H0 ;  /* 0x2000001bff0e7230 */ /* 0x100fe40000004100 */
[----:B------:R-:W-:Y:S02]  /*e510*/  HADD2.F32 R27, -RZ, R27.H1_H1 ;  /* 0x3000001bff1b7230 */ /* 0x000fe40000004100 */
[----:B------:R-:W-:Y:S02]  /*e520*/  HADD2.F32 R24, -RZ, R24.H1_H1 ;  /* 0x30000018ff187230 */ /* 0x000fe40000004100 */
[----:B------:R-:W-:Y:S01]  /*e530*/  HADD2.F32 R26, -RZ, R26.H1_H1 ;  /* 0x3000001aff1a7230 */ /* 0x000fe20000004100 */
[----:B----4-:R-:W0:Y:S02]  /*e540*/  LDS.128 R4, [R39] ;  /* 0x0000000027047984 */ /* 0x010e240000000c00 */
[----:B0-----:R-:W-:-:S02]  /*e550*/  HADD2.F32 R8, -RZ, R5.H0_H0 ;  /* 0x20000005ff087230 */ /* 0x001fc40000004100 */
[----:B------:R-:W-:Y:S02]  /*e560*/  HADD2.F32 R5, -RZ, R5.H1_H1 ;  /* 0x30000005ff057230 */ /* 0x000fe40000004100 */
[----:B------:R-:W-:Y:S02]  /*e570*/  HADD2.F32 R0, -RZ, R4.H0_H0 ;  /* 0x20000004ff007230 */ /* 0x000fe40000004100 */
[C---:B------:R-:W-:Y:S01]  /*e580*/  FFMA.FTZ R29, R8.reuse, R15, -R29 ;  /* 0x0000000f081d7223 */ /* 0x040fe2000001081d */
[----:B------:R-:W-:Y:S01]  /*e590*/  FFMA.FTZ R31, R8, R21, R31 ;  /* 0x00000015081f7223 */ /* 0x000fe2000001001f */
[----:B------:R-:W-:Y:S01]  /*e5a0*/  FMUL.FTZ R8, R25, R12 ;  /* 0x0000000c19087220 */ /* 0x000fe20000410000 */
[----:B------:R-:W-:Y:S01]  /*e5b0*/  FMUL.FTZ R15, R11, R56 ;  /* 0x000000380b0f7220 */ /* 0x000fe20000410000 */
[----:B------:R-:W-:Y:S01]  /*e5c0*/  FFMA.FTZ R28, R5, R12, -R28 ;  /* 0x0000000c051c7223 */ /* 0x000fe2000001081c */
[----:B------:R-:W-:Y:S01]  /*e5d0*/  FMUL.FTZ R11, R11, R61 ;  /* 0x0000003d0b0b7220 */ /* 0x000fe20000410000 */
[----:B------:R-:W-:-:S02]  /*e5e0*/  HADD2.F32 R12, -RZ, R60.H0_H0 ;  /* 0x2000003cff0c7230 */ /* 0x000fc40000004100 */
[----:B------:R-:W-:Y:S01]  /*e5f0*/  FFMA.FTZ R20, R5, R20, R8 ;  /* 0x0000001405147223 */ /* 0x000fe20000010008 */
[----:B------:R-:W-:Y:S02]  /*e600*/  HADD2.F32 R8, -RZ, R30.H0_H0 ;  /* 0x2000001eff087230 */ /* 0x000fe40000004100 */
[C---:B------:R-:W-:Y:S01]  /*e610*/  FFMA.FTZ R56, R0.reuse, R56, R11 ;  /* 0x0000003800387223 */ /* 0x040fe2000001000b */
[----:B------:R-:W-:Y:S02]  /*e620*/  HADD2.F32 R9, -RZ, R6.H0_H0 ;  /* 0x20000006ff097230 */ /* 0x000fe40000004100 */
[----:B------:R-:W-:Y:S01]  /*e630*/  FFMA.FTZ R15, R0, R61, -R15 ;  /* 0x0000003d000f7223 */ /* 0x000fe2000001080f */
[----:B------:R-:W-:Y:S02]  /*e640*/  HADD2.F32 R11, -RZ, R60.H1_H1 ;  /* 0x3000003cff0b7230 */ /* 0x000fe40000004100 */
[----:B------:R-:W-:Y:S01]  /*e650*/  FMUL.FTZ R0, R13, R12 ;  /* 0x0000000c0d007220 */ /* 0x000fe20000410000 */
[----:B------:R-:W-:-:S02]  /*e660*/  HADD2.F32 R5, -RZ, R30.H1_H1 ;  /* 0x3000001eff057230 */ /* 0x000fc40000004100 */
[-C--:B------:R-:W-:Y:S01]  /*e670*/  FMUL.FTZ R30, R13, R8.reuse ;  /* 0x000000080d1e7220 */ /* 0x080fe20000410000 */
[----:B------:R-:W-:Y:S02]  /*e680*/  HADD2.F32 R10, -RZ, R7.H0_H0 ;  /* 0x20000007ff0a7230 */ /* 0x000fe40000004100 */
[C---:B------:R-:W-:Y:S01]  /*e690*/  FFMA.FTZ R25, R9.reuse, R8, -R0 ;  /* 0x0000000809197223 */ /* 0x040fe20000010800 */
[C---:B------:R-:W-:Y:S01]  /*e6a0*/  FMUL.FTZ R13, R14.reuse, R11 ;  /* 0x0000000b0e0d7220 */ /* 0x040fe20000410000 */
[----:B------:R-:W-:Y:S02]  /*e6b0*/  HADD2.F32 R8, -RZ, R32.H0_H0 ;  /* 0x20000020ff087230 */ /* 0x000fe40000004100 */
[----:B------:R-:W-:Y:S01]  /*e6c0*/  FMUL.FTZ R14, R14, R5 ;  /* 0x000000050e0e7220 */ /* 0x000fe20000410000 */
[----:B------:R-:W-:Y:S02]  /*e6d0*/  HADD2.F32 R0, -RZ, R33.H0_H0 ;  /* 0x20000021ff007230 */ /* 0x000fe40000004100 */
[----:B------:R-:W-:Y:S01]  /*e6e0*/  FFMA.FTZ R30, R9, R12, R30 ;  /* 0x0000000c091e7223 */ /* 0x000fe2000001001e */
[----:B------:R-:W-:-:S02]  /*e6f0*/  HADD2.F32 R7, -RZ, R7.H1_H1 ;  /* 0x30000007ff077230 */ /* 0x000fc40000004100 */
[C---:B------:R-:W-:Y:S01]  /*e700*/  FFMA.FTZ R12, R10.reuse, R5, -R13 ;  /* 0x000000050a0c7223 */ /* 0x040fe2000001080d */
[----:B------:R-:W-:Y:S01]  /*e710*/  FFMA.FTZ R14, R10, R11, R14 ;  /* 0x0000000b0a0e7223 */ /* 0x000fe2000001000e */
[C---:B------:R-:W-:Y:S01]  /*e720*/  FMUL.FTZ R32, R27.reuse, R8 ;  /* 0x000000081b207220 */ /* 0x040fe20000410000 */
[-C--:B------:R-:W-:Y:S01]  /*e730*/  FMUL.FTZ R10, R27, R0.reuse ;  /* 0x000000001b0a7220 */ /* 0x080fe20000410000 */
[----:B------:R-:W-:Y:S02]  /*e740*/  HADD2.F32 R11, -RZ, R35.H0_H0 ;  /* 0x20000023ff0b7230 */ /* 0x000fe40000004100 */
[----:B------:R-:W-:Y:S02]  /*e750*/  HADD2.F32 R13, -RZ, R34.H0_H0 ;  /* 0x20000022ff0d7230 */ /* 0x000fe40000004100 */
[C---:B------:R-:W-:Y:S01]  /*e760*/  FFMA.FTZ R33, R7.reuse, R0, -R32 ;  /* 0x0000000007217223 */ /* 0x040fe20000010820 */
[----:B------:R-:W-:Y:S02]  /*e770*/  HADD2.F32 R5, -RZ, R38.H0_H0 ;  /* 0x20000026ff057230 */ /* 0x000fe40000004100 */
[----:B------:R-:W-:Y:S01]  /*e780*/  FFMA.FTZ R35, R7, R8, R10 ;  /* 0x0000000807237223 */ /* 0x000fe2000001000a */
[----:B------:R-:W-:-:S02]  /*e790*/  HADD2.F32 R9, -RZ, R37.H0_H0 ;  /* 0x20000025ff097230 */ /* 0x000fc40000004100 */
[----:B------:R-:W-:Y:S01]  /*e7a0*/  FMUL.FTZ R7, R24, R11 ;  /* 0x0000000b18077220 */ /* 0x000fe20000410000 */
[----:B------:R-:W-:Y:S02]  /*e7b0*/  HADD2.F32 R4, -RZ, R4.H1_H1 ;  /* 0x30000004ff047230 */ /* 0x000fe40000004100 */
[----:B------:R-:W-:Y:S01]  /*e7c0*/  FMUL.FTZ R27, R26, R13 ;  /* 0x0000000d1a1b7220 */ /* 0x000fe20000410000 */
[----:B------:R-:W-:Y:S02]  /*e7d0*/  HADD2.F32 R6, -RZ, R6.H1_H1 ;  /* 0x30000006ff067230 */ /* 0x000fe40000004100 */
[----:B------:R-:W-:Y:S01]  /*e7e0*/  FMUL.FTZ R24, R24, R5 ;  /* 0x0000000518187220 */ /* 0x000fe20000410000 */
[----:B------:R-:W-:Y:S01]  /*e7f0*/  FMUL.FTZ R26, R26, R9 ;  /* 0x000000091a1a7220 */ /* 0x000fe20000410000 */
[----:B------:R-:W-:Y:S01]  /*e800*/  FFMA.FTZ R0, R4, R5, -R7 ;  /* 0x0000000504007223 */ /* 0x000fe20000010807 */
        /* <DEDUP_REMOVED lines=13> */
.L_x_1639:
[----:B------:R-:W-:Y:S05]  /*e8e0*/  BSYNC B0 ;  /* 0x0000000000007941 */ /* 0x000fea0003800000 */
.L_x_1611:
        /* <DEDUP_REMOVED lines=8> */
.L_x_1609:
[----:B------:R-:W-:-:S05]  /*e970*/  IMAD.U32 R0, RZ, RZ, UR45 ;  /* 0x0000002dff007e24 */ /* 0x000fca000f8e00ff */
[----:B------:R-:W-:-:S13]  /*e980*/  ISETP.NE.AND P0, PT, R0, 0x3, PT ;  /* 0x000000030000780c */ /* 0x000fda0003f05270 */
[----:B------:R-:W-:Y:S05]  /*e990*/  @!P0 BRA `(.L_x_1656) ;  /* 0x0000000000048947 */ /* 0x000fea0003800000 */
[----:B------:R-:W-:Y:S01]  /*e9a0*/  BPT.TRAP 0x1 ;  /* 0x000000040000795c */ /* 0x000fe20000300000 */
.L_x_1656:
[----:B01----:R-:W-:Y:S01]  /*e9b0*/  IMAD R3, R22, 0x8, R2 ;  /* 0x0000000816037824 */ /* 0x003fe200078e0202 */
[----:B------:R-:W-:-:S04]  /*e9c0*/  SHF.L.U32 R0, R186, 0x1f, RZ ;  /* 0x0000001fba007819 */ /* 0x000fc800000006ff */
[----:B------:R0:W1:Y:S01]  /*e9d0*/  SYNCS.PHASECHK.TRANS64.TRYWAIT P2, [R3+URZ+0x28830], R0 ;  /* 0x02883000030075a7 */ /* 0x000062000804017f */
[----:B------:R-:W-:Y:S05]  /*e9e0*/  @!P0 BRA `(.L_x_1657) ;  /* 0x0000000000048947 */ /* 0x000fea0003800000 */
[----:B------:R-:W-:Y:S01]  /*e9f0*/  BPT.TRAP 0x1 ;  /* 0x000000040000795c */ /* 0x000fe20000300000 */
.L_x_1657:
[----:B--234-:R-:W2:Y:S02]  /*ea00*/  S2R R4, SR_TID.X ;  /* 0x0000000000047919 */ /* 0x01cea40000002100 */
[----:B--2---:R-:W-:-:S04]  /*ea10*/  LOP3.LUT R4, R4, 0x7f, RZ, 0xc0, !PT ;  /* 0x0000007f04047812 */ /* 0x004fc800078ec0ff */
[----:B------:R-:W-:Y:S01]  /*ea20*/  ISETP.NE.AND P1, PT, R4, RZ, PT ;  /* 0x000000ff0400720c */ /* 0x000fe20003f25270 */
[----:B-1----:R-:W-:-:S12]  /*ea30*/  @P2 BRA `(.L_x_1658) ;  /* 0x0000000000082947 */ /* 0x002fd80003800000 */
[----:B------:R-:W1:Y:S02]  /*ea40*/  SYNCS.PHASECHK.TRANS64.TRYWAIT P2, [R3+URZ+0x28830], R0 ;  /* 0x02883000030075a7 */ /* 0x000e64000804017f */
[----:B-1----:R-:W-:Y:S05]  /*ea50*/  @!P2 BRA `(.L_x_1659) ;  /* 0x000001940034a947 */ /* 0x002fea0003800000 */
.L_x_1658:
[----:B------:R-:W-:Y:S05]  /*ea60*/  WARPSYNC.ALL ;  /* 0x0000000000007948 */ /* 0x000fea0003800000 */
[----:B01----:R-:W-:Y:S01]  /*ea70*/  VIADD R0, R2, 0x18400 ;  /* 0x0001840002007836 */ /* 0x003fe20000000000 */
[----:B------:R-:W-:Y:S01]  /*ea80*/  R2UR UR12, R36 ;  /* 0x00000000240c72ca */ /* 0x000fe200000e0000 */
[----:B------:R-:W-:Y:S01]  /*ea90*/  IMAD.MOV.U32 R5, RZ, RZ, 0x40000040 ;  /* 0x40000040ff057424 */ /* 0x000fe200078e00ff */
[----:B------:R-:W-:Y:S01]  /*eaa0*/  WARPGROUP.ARRIVE ;  /* 0x00000000000079c5 */ /* 0x000fe20000000000 */
[----:B------:R-:W-:Y:S01]  /*eab0*/  UMOV UR13, 0x40000040 ;  /* 0x40000040000d7882 */ /* 0x000fe20000000000 */
[----:B------:R-:W-:Y:S01]  /*eac0*/  SHF.R.U32.HI R0, RZ, 0x4, R0 ;  /* 0x00000004ff007819 */ /* 0x000fe20000011600 */
[----:B------:R-:W-:Y:S01]  /*ead0*/  UMOV UR9, 0x40000040 ;  /* 0x4000004000097882 */ /* 0x000fe20000000000 */
[----:B------:R-:W-:Y:S01]  /*eae0*/  R2UR UR15, R5 ;  /* 0x00000000050f72ca */ /* 0x000fe200000e0000 */
[----:B------:R-:W-:Y:S01]  /*eaf0*/  UMOV UR5, 0x40000040 ;  /* 0x4000004000057882 */ /* 0x000fe20000000000 */
[----:B------:R-:W-:Y:S01]  /*eb00*/  LOP3.LUT R0, R0, 0x3fff, RZ, 0xc0, !PT ;  /* 0x00003fff00007812 */ /* 0x000fe200078ec0ff */
[----:B------:R-:W-:Y:S01]  /*eb10*/  UMOV UR17, 0x40000040 ;  /* 0x4000004000117882 */ /* 0x000fe20000000000 */
[----:B------:R-:W-:Y:S01]  /*eb20*/  MOV R9, 0x40000040 ;  /* 0x4000004000097802 */ /* 0x000fe20000000f00 */
[----:B------:R-:W-:Y:S01]  /*eb30*/  UMOV UR21, 0x40000040 ;  /* 0x4000004000157882 */ /* 0x000fe20000000000 */
[----:B------:R-:W-:Y:S01]  /*eb40*/  LOP3.LUT R7, R0, 0x10000, RZ, 0xfc, !PT ;  /* 0x0001000000077812 */ /* 0x000fe200078efcff */
[----:B------:R-:W-:Y:S01]  /*eb50*/  ULOP3.LUT UR12, UR12, 0x10000, URZ, 0xfc, !UPT ;  /* 0x000100000c0c7892 */ /* 0x000fe2000f8efc3f */
[----:B------:R-:W-:Y:S01]  /*eb60*/  R2UR UR11, R9 ;  /* 0x00000000090b72ca */ /* 0x000fe200000e0000 */
[----:B------:R-:W-:Y:S01]  /*eb70*/  IMAD.MOV.U32 R9, RZ, RZ, 0x40000040 ;  /* 0x40000040ff097424 */ /* 0x000fe200078e00ff */
[----:B------:R-:W-:Y:S01]  /*eb80*/  UMOV UR25, 0x40000040 ;  /* 0x4000004000197882 */ /* 0x000fe20000000000 */
[----:B------:R-:W-:Y:S01]  /*eb90*/  IMAD R4, R22, 0x800, R7 ;  /* 0x0000080016047824 */ /* 0x000fe200078e0207 */
[----:B------:R-:W-:Y:S01]  /*eba0*/  UIADD3 UR8, UR12, 0x2, URZ ;  /* 0x000000020c087890 */ /* 0x000fe2000fffe03f */
[----:B------:R-:W-:Y:S01]  /*ebb0*/  IMAD.MOV.U32 R5, RZ, RZ, 0x40000040 ;  /* 0x40000040ff057424 */ /* 0x000fe200078e00ff */
[----:B------:R-:W-:Y:S01]  /*ebc0*/  R2UR UR7, R9 ;  /* 0x00000000090772ca */ /* 0x000fe200000e0000 */
[C---:B------:R-:W-:Y:S01]  /*ebd0*/  VIADD R8, R4.reuse, 0x2 ;  /* 0x0000000204087836 */ /* 0x040fe20000000000 */
[----:B------:R-:W-:Y:S01]  /*ebe0*/  R2UR UR14, R4 ;  /* 0x00000000040e72ca */ /* 0x000fe200000e0000 */
[----:B------:R-:W-:Y:S01]  /*ebf0*/  UIADD3 UR4, UR12, 0x4, URZ ;  /* 0x000000040c047890 */ /* 0x000fe2000fffe03f */
[----:B------:R-:W-:Y:S01]  /*ec00*/  IMAD.MOV.U32 R9, RZ, RZ, 0x40000040 ;  /* 0x40000040ff097424 */ /* 0x000fe200078e00ff */
[----:B------:R-:W-:Y:S01]  /*ec10*/  UIADD3 UR16, UR12, 0x6, URZ ;  /* 0x000000060c107890 */ /* 0x000fe2000fffe03f */
[----:B------:R-:W-:Y:S01]  /*ec20*/  R2UR UR10, R8 ;  /* 0x00000000080a72ca */ /* 0x000fe200000e0000 */
[----:B------:R-:W-:Y:S01]  /*ec30*/  VIADD R8, R4, 0x4 ;  /* 0x0000000404087836 */ /* 0x000fe20000000000 */
[----:B------:R-:W-:Y:S01]  /*ec40*/  UIADD3 UR20, UR12, 0x400, URZ ;  /* 0x000004000c147890 */ /* 0x000fe2000fffe03f */
[----:B------:R-:W-:Y:S01]  /*ec50*/  R2UR UR19, R9 ;  /* 0x00000000091372ca */ /* 0x000fe200000e0000 */
[----:B------:R-:W-:Y:S01]  /*ec60*/  IMAD.MOV.U32 R9, RZ, RZ, 0x40000040 ;  /* 0x40000040ff097424 */ /* 0x000fe200078e00ff */
[----:B------:R-:W-:Y:S01]  /*ec70*/  UIADD3 UR24, UR12, 0x402, URZ ;  /* 0x000004020c187890 */ /* 0x000fe2000fffe03f */
[----:B------:R-:W-:Y:S01]  /*ec80*/  R2UR UR6, R8 ;  /* 0x00000000080672ca */ /* 0x000fe200000e0000 */
[----:B------:R-:W-:Y:S01]  /*ec90*/  VIADD R8, R4, 0x6 ;  /* 0x0000000604087836 */ /* 0x000fe20000000000 */
[----:B------:R-:W-:-:S02]  /*eca0*/  UIADD3 UR28, UR12, 0x404, URZ ;  /* 0x000004040c1c7890 */ /* 0x000fc4000fffe03f */
[----:B------:R-:W-:Y:S01]  /*ecb0*/  HGMMA.64x128x16.F32 R24, gdesc[UR12], RZ, !UPT, gsb0 ;  /* 0x01e000000c1879f0 */ /* 0x000fe2000c0008ff */
[----:B------:R-:W-:Y:S01]  /*ecc0*/  R2UR UR23, R9 ;  /* 0x00000000091772ca */ /* 0x000fe200000e0000 */
[----:B------:R-:W-:Y:S01]  /*ecd0*/  IMAD.MOV.U32 R9, RZ, RZ, 0x40000040 ;  /* 0x40000040ff097424 */ /* 0x000fe200078e00ff */
[----:B------:R-:W-:Y:S01]  /*ece0*/  R2UR UR18, R8 ;  /* 0x00000000081272ca */ /* 0x000fe200000e0000 */
[----:B------:R-:W-:Y:S01]  /*ecf0*/  VIADD R8, R4, 0x400 ;  /* 0x0000040004087836 */ /* 0x000fe20000000000 */
[----:B------:R-:W-:Y:S01]  /*ed00*/  UMOV UR29, 0x40000040 ;  /* 0x40000040001d7882 */ /* 0x000fe20000000000 */
[----:B------:R-:W-:Y:S01]  /*ed10*/  R2UR UR35, R5 ;  /* 0x00000000052372ca */ /* 0x000fe200000e0000 */
[----:B------:R-:W-:Y:S01]  /*ed20*/  UIADD3 UR32, UR12, 0x406, URZ ;  /* 0x000004060c207890 */ /* 0x000fe2000fffe03f */
[----:B------:R-:W-:Y:S01]  /*ed30*/  R2UR UR27, R9 ;  /* 0x00000000091b72ca */ /* 0x000fe200000e0000 */
[----:B------:R-:W-:Y:S01]  /*ed40*/  IMAD.MOV.U32 R9, RZ, RZ, 0x40000040 ;  /* 0x40000040ff097424 */ /* 0x000fe200078e00ff */
[----:B------:R-:W-:Y:S01]  /*ed50*/  R2UR UR22, R8 ;  /* 0x00000000081672ca */ /* 0x000fe200000e0000 */
[----:B------:R-:W-:Y:S01]  /*ed60*/  VIADD R8, R4, 0x402 ;  /* 0x0000040204087836 */ /* 0x000fe20000000000 */
[----:B------:R-:W-:Y:S01]  /*ed70*/  UMOV UR33, 0x40000040 ;  /* 0x4000004000217882 */ /* 0x000fe20000000000 */
[----:B------:R-:W0:Y:S01]  /*ed80*/  LDC R0, c[0x0][0x448] ;  /* 0x00011200ff007b82 */ /* 0x000e220000000800 */
[----:B------:R-:W-:Y:S01]  /*ed90*/  R2UR UR31, R9 ;  /* 0x00000000091f72ca */ /* 0x000fe200000e0000 */
[----:B------:R-:W-:Y:S01]  /*eda0*/  IMAD.IADD R9, R195, 0x1, R192 ;  /* 0x00000001c3097824 */ /* 0x000fe200078e02c0 */
[----:B------:R-:W-:Y:S01]  /*edb0*/  R2UR UR26, R8 ;  /* 0x00000000081a72ca */ /* 0x000fe200000e0000 */
[----:B------:R-:W-:-:S02]  /*edc0*/  VIADD R8, R4, 0x404 ;  /* 0x0000040404087836 */ /* 0x000fc40000000000 */
[----:B------:R-:W-:Y:S02]  /*edd0*/  VIADD R4, R4, 0x406 ;  /* 0x0000040604047836 */ /* 0x000fe40000000000 */
[----:B------:R-:W1:Y:S01]  /*ede0*/  LDC.64 R10, c[0x0][0x9e0] ;  /* 0x00027800ff0a7b82 */ /* 0x000e620000000a00 */
[----:B------:R-:W-:Y:S01]  /*edf0*/  R2UR UR30, R8 ;  /* 0x00000000081e72ca */ /* 0x000fe200000e0000 */
[----:B------:R-:W-:Y:S01]  /*ee00*/  IMAD.MOV.U32 R13, RZ, RZ, -0x80 ;  /* 0xffffff80ff0d7424 */ /* 0x000fe200078e00ff */
[----:B------:R-:W-:-:S03]  /*ee10*/  R2UR UR34, R4 ;  /* 0x00000000042272ca */ /* 0x000fc600000e0000 */
[----:B------:R-:W-:-:S05]  /*ee20*/  IMAD R13, R88, R13, 0x80 ;  /* 0x00000080580d7424 */ /* 0x000fca00078e020d */
[----:B------:R-:W-:Y:S02]  /*ee30*/  IADD3 R8, -R188, R189, R13 ;  /* 0x000000bdbc087210 */ /* 0x000fe40007ffe10d */
[----:B0-----:R-:W-:Y:S02]  /*ee40*/  ISETP.NE.AND P2, PT, R0, 0x1, PT ;  /* 0x000000010000780c */ /* 0x001fe40003f45270 */
[----:B-1----:R-:W-:-:S11]  /*ee50*/  ISETP.GE.AND P3, PT, R11, 0x1, PT ;  /* 0x000000010b00780c */ /* 0x002fd60003f66270 */
[----:B------:R-:W0:Y:S08]  /*ee60*/  @P2 LDC R0, c[0x0][0x44c] ;  /* 0x00011300ff002b82 */ /* 0x000e300000000800 */
[----:B------:R-:W1:Y:S01]  /*ee70*/  @P2 LDC R5, c[0x0][0x450] ;  /* 0x00011400ff052b82 */ /* 0x000e620000000800 */
[----:B0-----:R-:W-:-:S05]  /*ee80*/  @P2 IMAD.HI.U32 R0, R9, R0, RZ ;  /* 0x0000000009002227 */ /* 0x001fca00078e00ff */
[----:B-1----:R-:W-:Y:S01]  /*ee90*/  @P2 SHF.R.U32.HI R9, RZ, R5, R0 ;  /* 0x00000005ff092219 */ /* 0x002fe20000011600 */
[----:B------:R-:W-:-:S04]  /*eea0*/  @!P1 VIADD R0, R3, 0x28840 ;  /* 0x0002884003009836 */ /* 0x000fc80000000000 */
[----:B------:R-:W0:Y:S01]  /*eeb0*/  SHFL.IDX PT, R20, R9, RZ, 0x1c1f ;  /* 0x001c1fff09147589 */ /* 0x000e2200000e0000 */
[----:B------:R-:W-:Y:S01]  /*eec0*/  @!P1 PRMT R0, RZ, 0x654, R0 ;  /* 0x00000654ff009816 */ /* 0x000fe20000000000 */
[----:B------:R-:W-:Y:S02]  /*eed0*/  WARPGROUP.DEPBAR.LE gsb0, 0x0 ;  /* 0x00008000000079c5 */ /* 0x000fe40000010000 */
[----:B------:R-:W-:-:S06]  /*eee0*/  WARPGROUP.ARRIVE ;  /* 0x00000000000079c5 */ /* 0x000fcc0000000000 */
[----:B------:R-:W-:Y:S03]  /*eef0*/  HGMMA.64x128x16.F32 R24, gdesc[UR8], R24, gsb0 ;  /* 0x01e00000081879f0 */ /* 0x000fe60008000818 */
[----:B------:R-:W-:Y:S02]  /*ef00*/  WARPGROUP.DEPBAR.LE gsb0, 0x0 ;  /* 0x00008000000079c5 */ /* 0x000fe40000010000 */
[----:B------:R-:W-:-:S07]  /*ef10*/  WARPGROUP.ARRIVE ;  /* 0x00000000000079c5 */ /* 0x000fce0000000000 */
[----:B------:R-:W-:Y:S01]  /*ef20*/  HGMMA.64x128x16.F32 R24, gdesc[UR4], R24, gsb0 ;  /* 0x01e00000041879f0 */ /* 0x000fe20008000818 */
[----:B------:R-:W-:Y:S02]  /*ef30*/  ULDC UR6, c[0x0][0x9dc] ;  /* 0x0002770000067ab9 */ /* 0x000fe40000000800 */
[----:B------:R-:W-:-:S05]  /*ef40*/  IMAD.U32 R6, RZ, RZ, UR6 ;  /* 0x00000006ff067e24 */ /* 0x000fca000f8e00ff */
[----:B------:R-:W-:Y:S01]  /*ef50*/  LOP3.LUT R4, RZ, R6, RZ, 0x33, !PT ;  /* 0x00000006ff047212 */ /* 0x000fe200078e33ff */
        /* <DEDUP_REMOVED lines=18> */
[----:B------:R-:W-:Y:S02]  /*f080*/  IADD3 R15, -R187, R0, R189 ;  /* 0x00000000bb0f7210 */ /* 0x000fe40007ffe1bd */
[----:B------:R-:W-:-:S03]  /*f090*/  LEA R0, R88, 0xffffff80, 0x7 ;  /* 0xffffff8058007811 */ /* 0x000fc600078e38ff */
[C---:B------:R-:W-:Y:S02]  /*f0a0*/  IMAD.IADD R3, R15.reuse, 0x1, R4 ;  /* 0x000000010f037824 */ /* 0x040fe400078e0204 */
[----:B------:R-:W-:Y:S02]  /*f0b0*/  IMAD.IADD R15, R15, 0x1, R10 ;  /* 0x000000010f0f7824 */ /* 0x000fe400078e020a */
[----:B0-----:R-:W-:-:S03]  /*f0c0*/  IMAD.IADD R14, R3, 0x1, R20 ;  /* 0x00000001030e7824 */ /* 0x001fc600078e0214 */
[----:B------:R-:W-:Y:S01]  /*f0d0*/  VIADDMNMX R12, R20, R15, R8, PT ;  /* 0x0000000f140c7246 */ /* 0x000fe20003800108 */
[----:B------:R-:W-:Y:S06]  /*f0e0*/  @!P3 BRA `(.L_x_1660) ;  /* 0x000000000050b947 */ /* 0x000fec0003800000 */
[----:B------:R-:W-:Y:S01]  /*f0f0*/  IADD3 R21, -R187, R189, R20 ;  /* 0x000000bdbb157210 */ /* 0x000fe20007ffe114 */
[----:B------:R-:W-:Y:S03]  /*f100*/  BSSY B0, `(.L_x_1661) ;  /* 0x000000e000007945 */ /* 0x000fe60003800000 */
        /* <DEDUP_REMOVED lines=9> */
.L_x_1662:
[----:B------:R-:W-:-:S13]  /*f1a0*/  ISETP.NE.AND P4, PT, R11, 0x1, PT ;  /* 0x000000010b00780c */ /* 0x000fda0003f85270 */
[----:B------:R-:W0:Y:S02]  /*f1b0*/  @P4 LDC.64 R4, c[0x0][0x9e8] ;  /* 0x00027a00ff044b82 */ /* 0x000e240000000a00 */
[----:B0-----:R-:W-:-:S05]  /*f1c0*/  @P4 IMAD.HI.U32 R4, R21, R4, RZ ;  /* 0x0000000415044227 */ /* 0x001fca00078e00ff */
[----:B------:R-:W-:-:S07]  /*f1d0*/  @P4 SHF.R.U32.HI R21, RZ, R5, R4 ;  /* 0x00000005ff154219 */ /* 0x000fce0000011604 */
.L_x_1663:
[----:B------:R-:W-:Y:S05]  /*f1e0*/  BSYNC B0 ;  /* 0x0000000000007941 */ /* 0x000fea0003800000 */
.L_x_1661:
[----:B------:R-:W-:-:S04]  /*f1f0*/  IMAD R21, R21, R11, -R0 ;  /* 0x0000000b15157224 */ /* 0x000fc800078e0a00 */
[----:B------:R-:W-:-:S05]  /*f200*/  IMAD.IADD R21, R21, 0x1, -R188 ;  /* 0x0000000115157824 */ /* 0x000fca00078e0abc */
[----:B------:R-:W-:Y:S02]  /*f210*/  VIMNMX R14, R14, R21, !PT ;  /* 0x000000150e0e7248 */ /* 0x000fe40007fe0100 */
[----:B------:R-:W-:-:S07]  /*f220*/  VIADDMNMX R12, R21, R11, R12, PT ;  /* 0x0000000b150c7246 */ /* 0x000fce000380010c */
.L_x_1660:
[C---:B------:R-:W-:Y:S01]  /*f230*/  ISETP.GE.AND P4, PT, R13.reuse, 0x2, PT ;  /* 0x000000020d00780c */ /* 0x040fe20003f86270 */
[----:B------:R-:W0:Y:S01]  /*f240*/  SHFL.IDX PT, R4, R9, 0x1, 0x1c1f ;  /* 0x003c1f0009047f89 */ /* 0x000e2200000e0000 */
[----:B------:R-:W-:Y:S02]  /*f250*/  ISETP.GE.AND P6, PT, R13, 0x9, PT ;  /* 0x000000090d00780c */ /* 0x000fe40003fc6270 */
[----:B------:R-:W-:Y:S02]  /*f260*/  ISETP.GT.AND P5, PT, R14, 0x1, !P4 ;  /* 0x000000010e00780c */ /* 0x000fe400067a4270 */
[----:B------:R-:W-:Y:S02]  /*f270*/  P2R R20, PR, RZ, 0x40 ;  /* 0x00000040ff147803 */ /* 0x000fe40000000000 */
[----:B------:R-:W-:-:S04]  /*f280*/  ISETP.LT.OR P5, PT, R12, 0x2, P5 ;  /* 0x000000020c00780c */ /* 0x000fc80002fa1670 */
[----:B------:R-:W-:Y:S02]  /*f290*/  FSEL R25, R25, -INF , !P5 ;  /* 0xff80000019197808 */ /* 0x000fe40006800000 */
[----:B------:R-:W-:Y:S02]  /*f2a0*/  ISETP.GT.AND P5, PT, R14, 0x8, !P6 ;  /* 0x000000080e00780c */ /* 0x000fe400077a4270 */
[----:B------:R-:W-:Y:S02]  /*f2b0*/  ISETP.GE.AND P6, PT, R13, 0xa, PT ;  /* 0x0000000a0d00780c */ /* 0x000fe40003fc6270 */
[----:B------:R-:W-:Y:S02]  /*f2c0*/  ISETP.LT.OR P5, PT, R12, 0x9, P5 ;  /* 0x000000090c00780c */ /* 0x000fe40002fa1670 */
[----:B------:R-:W-:Y:S02]  /*f2d0*/  P2R R21, PR, RZ, 0x40 ;  /* 0x00000040ff157803 */ /* 0x000fe40000000000 */
[----:B------:R-:W-:-:S02]  /*f2e0*/  FSEL R28, R28, -INF , !P5 ;  /* 0xff8000001c1c7808 */ /* 0x000fc40006800000 */
[----:B------:R-:W-:Y:S01]  /*f2f0*/  ISETP.GT.AND P5, PT, R14, 0x9, !P6 ;  /* 0x000000090e00780c */ /* 0x000fe200077a4270 */
[----:B0-----:R-:W-:Y:S01]  /*f300*/  IMAD.IADD R3, R3, 0x1, R4 ;  /* 0x0000000103037824 */ /* 0x001fe200078e0204 */
[----:B------:R-:W-:Y:S02]  /*f310*/  ISETP.GE.AND P6, PT, R13, 0x11, PT ;  /* 0x000000110d00780c */ /* 0x000fe40003fc6270 */
[----:B------:R-:W-:Y:S02]  /*f320*/  ISETP.LT.OR P5, PT, R12, 0xa, P5 ;  /* 0x0000000a0c00780c */ /* 0x000fe40002fa1670 */
[----:B------:R-:W-:Y:S02]  /*f330*/  P2R R89, PR, RZ, 0x40 ;  /* 0x00000040ff597803 */ /* 0x000fe40000000000 */
[----:B------:R-:W-:Y:S02]  /*f340*/  FSEL R29, R29, -INF , !P5 ;  /* 0xff8000001d1d7808 */ /* 0x000fe40006800000 */
[----:B------:R-:W-:-:S02]  /*f350*/  ISETP.GT.AND P5, PT, R14, 0x10, !P6 ;  /* 0x000000100e00780c */ /* 0x000fc400077a4270 */
[C---:B------:R-:W-:Y:S02]  /*f360*/  ISETP.GE.AND P6, PT, R13.reuse, 0x12, PT ;  /* 0x000000120d00780c */ /* 0x040fe40003fc6270 */
[----:B------:R-:W-:Y:S02]  /*f370*/  ISETP.LT.OR P5, PT, R12, 0x11, P5 ;  /* 0x000000110c00780c */ /* 0x000fe40002fa1670 */
[----:B------:R-:W-:Y:S02]  /*f380*/  P2R R90, PR, RZ, 0x40 ;  /* 0x00000040ff5a7803 */ /* 0x000fe40000000000 */
[----:B------:R-:W-:Y:S02]  /*f390*/  FSEL R32, R32, -INF , !P5 ;  /* 0xff80000020207808 */ /* 0x000fe40006800000 */
[----:B------:R-:W-:Y:S02]  /*f3a0*/  ISETP.GT.AND P5, PT, R14, 0x11, !P6 ;  /* 0x000000110e00780c */ /* 0x000fe400077a4270 */
[----:B------:R-:W-:-:S02]  /*f3b0*/  ISETP.GE.AND P6, PT, R13, 0x19, PT ;  /* 0x000000190d00780c */ /* 0x000fc40003fc6270 */
[----:B------:R-:W-:Y:S02]  /*f3c0*/  ISETP.LT.OR P5, PT, R12, 0x12, P5 ;  /* 0x000000120c00780c */ /* 0x000fe40002fa1670 */
[----:B------:R-:W-:Y:S02]  /*f3d0*/  P2R R91, PR, RZ, 0x40 ;  /* 0x00000040ff5b7803 */ /* 0x000fe40000000000 */
[----:B------:R-:W-:Y:S02]  /*f3e0*/  FSEL R33, R33, -INF , !P5 ;  /* 0xff80000021217808 */ /* 0x000fe40006800000 */
[----:B------:R-:W-:Y:S02]  /*f3f0*/  ISETP.GT.AND P5, PT, R14, 0x18, !P6 ;  /* 0x000000180e00780c */ /* 0x000fe400077a4270 */
[----:B------:R-:W-:Y:S02]  /*f400*/  ISETP.GE.AND P6, PT, R13, 0x1a, PT ;  /* 0x0000001a0d00780c */ /* 0x000fe40003fc6270 */
[----:B------:R-:W-:-:S02]  /*f410*/  ISETP.LT.OR P5, PT, R12, 0x19, P5 ;  /* 0x000000190c00780c */ /* 0x000fc40002fa1670 */
[----:B------:R-:W-:Y:S02]  /*f420*/  P2R R113, PR, RZ, 0x40 ;  /* 0x00000040ff717803 */ /* 0x000fe40000000000 */
[----:B------:R-:W-:Y:S02]  /*f430*/  FSEL R36, R36, -INF , !P5 ;  /* 0xff80000024247808 */ /* 0x000fe40006800000 */
[----:B------:R-:W-:Y:S02]  /*f440*/  ISETP.GT.AND P5, PT, R14, 0x19, !P6 ;  /* 0x000000190e00780c */ /* 0x000fe400077a4270 */
[----:B------:R-:W-:Y:S02]  /*f450*/  ISETP.GE.AND P6, PT, R13, 0x21, PT ;  /* 0x000000210d00780c */ /* 0x000fe40003fc6270 */
[----:B------:R-:W-:Y:S02]  /*f460*/  ISETP.LT.OR P5, PT, R12, 0x1a, P5 ;  /* 0x0000001a0c00780c */ /* 0x000fe40002fa1670 */
[----:B------:R-:W-:-:S02]  /*f470*/  P2R R92, PR, RZ, 0x40 ;  /* 0x00000040ff5c7803 */ /* 0x000fc40000000000 */
[----:B------:R-:W-:Y:S02]  /*f480*/  FSEL R37, R37, -INF , !P5 ;  /* 0xff80000025257808 */ /* 0x000fe40006800000 */
[----:B------:R-:W-:Y:S02]  /*f490*/  ISETP.GT.AND P5, PT, R14, 0x20, !P6 ;  /* 0x000000200e00780c */ /* 0x000fe400077a4270 */
[----:B------:R-:W-:Y:S02]  /*f4a0*/  ISETP.GE.AND P6, PT, R13, 0x22, PT ;  /* 0x000000220d00780c */ /* 0x000fe40003fc6270 */
[----:B------:R-:W-:Y:S02]  /*f4b0*/  ISETP.LT.OR P5, PT, R12, 0x21, P5 ;  /* 0x000000210c00780c */ /* 0x000fe40002fa1670 */
[----:B------:R-:W-:Y:S02]  /*f4c0*/  P2R R93, PR, RZ, 0x40 ;  /* 0x00000040ff5d7803 */ /* 0x000fe40000000000 */
[----:B------:R-:W-:-:S02]  /*f4d0*/  FSEL R40, R40, -INF , !P5 ;  /* 0xff80000028287808 */ /* 0x000fc40006800000 */
[----:B------:R-:W-:Y:S02]  /*f4e0*/  ISETP.GT.AND P5, PT, R14, 0x21, !P6 ;  /* 0x000000210e00780c */ /* 0x000fe400077a4270 */
        /* <DEDUP_REMOVED lines=95> */
[----:B------:R-:W-:Y:S02]  /*fae0*/  ISETP.GE.AND P6, PT, R13, 0x72, PT ;  /* 0x000000720d00780c */ /* 0x000fe40003fc6270 */
[----:B------:R-:W-:Y:S02]  /*faf0*/  ISETP.LT.OR P5, PT, R12, 0x71, P5 ;  /* 0x000000710c00780c */ /* 0x000fe40002fa1670 */
[----:B------:R-:W-:Y:S02]  /*fb00*/  P2R R115, PR, RZ, 0x40 ;  /* 0x00000040ff737803 */ /* 0x000fe40000000000 */
[----:B------:R-:W-:Y:S02]  /*fb10*/  FSEL R80, R80, -INF , !P5 ;  /* 0xff80000050507808 */ /* 0x000fe40006800000 */
[----:B------:R-:W-:Y:S02]  /*fb20*/  ISETP.GT.AND P5, PT, R14, 0x71, !P6 ;  /* 0x000000710e00780c */ /* 0x000fe400077a4270 */
[----:B------:R-:W-:-:S02]  /*fb30*/  VIADDMNMX R8, R4, R15, R8, PT ;  /* 0x0000000f04087246 */ /* 0x000fc40003800108 */
[----:B------:R-:W-:-:S04]  /*fb40*/  ISETP.LT.OR P5, PT, R12, 0x72, P5 ;  /* 0x000000720c00780c */ /* 0x000fc80002fa1670 */
[----:B------:R-:W-:Y:S02]  /*fb50*/  FSEL R81, R81, -INF , !P5 ;  /* 0xff80000051517808 */ /* 0x000fe40006800000 */
[----:B------:R-:W-:-:S04]  /*fb60*/  ISETP.GE.AND P5, PT, R13, 0x79, PT ;  /* 0x000000790d00780c */ /* 0x000fc80003fa6270 */
[----:B------:R-:W-:-:S04]  /*fb70*/  ISETP.GT.AND P6, PT, R14, 0x78, !P5 ;  /* 0x000000780e00780c */ /* 0x000fc80006fc4270 */
[----:B------:R-:W-:-:S04]  /*fb80*/  ISETP.LT.OR P6, PT, R12, 0x79, P6 ;  /* 0x000000790c00780c */ /* 0x000fc800037c1670 */
[----:B------:R-:W-:Y:S02]  /*fb90*/  FSEL R84, R84, -INF , !P6 ;  /* 0xff80000054547808 */ /* 0x000fe40007000000 */
[----:B------:R-:W-:-:S04]  /*fba0*/  ISETP.GE.AND P6, PT, R13, 0x1, PT ;  /* 0x000000010d00780c */ /* 0x000fc80003fc6270 */
[----:B-----5:R-:W-:Y:S02]  /*fbb0*/  P2R R112, PR, RZ, 0x40 ;  /* 0x00000040ff707803 */ /* 0x020fe40000000000 */
        /* <DEDUP_REMOVED lines=20> */
.L_x_1666:
[----:B------:R-:W-:-:S13]  /*fd00*/  ISETP.NE.AND P6, PT, R11, 0x1, PT ;  /* 0x000000010b00780c */ /* 0x000fda0003fc5270 */
[----:B------:R-:W0:Y:S02]  /*fd10*/  @P6 LDC.64 R4, c[0x0][0x9e8] ;  /* 0x00027a00ff046b82 */ /* 0x000e240000000a00 */
[----:B0-----:R-:W-:-:S05]  /*fd20*/  @P6 IMAD.HI.U32 R4, R9, R4, RZ ;  /* 0x0000000409046227 */ /* 0x001fca00078e00ff */
[----:B------:R-:W-:-:S07]  /*fd30*/  @P6 SHF.R.U32.HI R9, RZ, R5, R4 ;  /* 0x00000005ff096219 */ /* 0x000fce0000011604 */
.L_x_1667:
[----:B------:R-:W-:Y:S05]  /*fd40*/  BSYNC B0 ;  /* 0x0000000000007941 */ /* 0x000fea0003800000 */
.L_x_1665:
[----:B------:R-:W-:-:S04]  /*fd50*/  IMAD R9, R9, R11, -R0 ;  /* 0x0000000b09097224 */ /* 0x000fc800078e0a00 */
[----:B------:R-:W-:-:S05]  /*fd60*/  IMAD.IADD R0, R9, 0x1, -R188 ;  /* 0x0000000109007824 */ /* 0x000fca00078e0abc */
[----:B------:R-:W-:Y:S02]  /*fd70*/  VIMNMX R3, R3, R0, !PT ;  /* 0x0000000003037248 */ /* 0x000fe40007fe0100 */
[----:B------:R-:W-:-:S07]  /*fd80*/  VIADDMNMX R8, R0, R11, R8, PT ;  /* 0x0000000b00087246 */ /* 0x000fce0003800108 */
.L_x_1664:
[----:B------:R-:W-:Y:S01]  /*fd90*/  ISETP.GT.AND P4, PT, R3, 0x1, !P4 ;  /* 0x000000010300780c */ /* 0x000fe20006784270 */
[----:B------:R-:W-:Y:S01]  /*fda0*/  ULDC UR46, c[0x0][0x988] ;  /* 0x00026200002e7ab9 */ /* 0x000fe20000000800 */
        /* <DEDUP_REMOVED lines=39> */
[----:B------:R-:W-:Y:S02]  /*10020*/  ISETP.GT.AND P4, PT, R3, 0x19, !P6 ;  /* 0x000000190300780c */ /* 0x000fe40007784270 */
[----:B------:R-:W-:-:S02]  /*10030*/  ISETP.NE.AND P6, PT, R114, RZ, PT ;  /* 0x000000ff7200720c */ /* 0x000fc40003fc5270 */
        /* <DEDUP_REMOVED lines=36> */
[----:B------:R-:W-:Y:S01]  /*10280*/  ISETP.GT.AND P5, PT, R3, 0x78, !P5 ;  /* 0x000000780300780c */ /* 0x000fe20006fa4270 */
        /* <DEDUP_REMOVED lines=9> */
[----:B------:R-:W-:Y:S02]  /*10320*/  ISETP.GT.AND P4, PT, R3, 0x38, !P4 ;  /* 0x000000380300780c */ /* 0x000fe40006784270 */
[----:B0-----:R-:W-:Y:S02]  /*10330*/  FMNMX.FTZ R9, R5, R0, !PT ;  /* 0x0000000005097209 */ /* 0x001fe40007810000 */
[----:B------:R-:W-:-:S03]  /*10340*/  ISETP.LT.OR P4, PT, R8, 0x39, P4 ;  /* 0x000000390800780c */ /* 0x000fc60002781670 */
[----:B------:R-:W0:Y:S01]  /*10350*/  SHFL.BFLY PT, R0, R9, 0x1, 0x1f ;  /* 0x0c201f0009007f89 */ /* 0x000e2200000e0000 */
[----:B------:R-:W-:Y:S02]  /*10360*/  FSEL R54, R54, -INF , !P4 ;  /* 0xff80000036367808 */ /* 0x000fe40006000000 */
[----:B------:R-:W-:-:S04]  /*10370*/  ISETP.NE.AND P4, PT, R99, RZ, PT ;  /* 0x000000ff6300720c */ /* 0x000fc80003f85270 */
[----:B------:R-:W-:-:S04]  /*10380*/  ISETP.GT.AND P4, PT, R3, 0x39, !P4 ;  /* 0x000000390300780c */ /* 0x000fc80006784270 */
[----:B------:R-:W-:-:S04]  /*10390*/  ISETP.LT.OR P4, PT, R8, 0x3a, P4 ;  /* 0x0000003a0800780c */ /* 0x000fc80002781670 */
[----:B------:R-:W-:Y:S02]  /*103a0*/  FSEL R55, R55, -INF , !P4 ;  /* 0xff80000037377808 */ /* 0x000fe40006000000 */
[----:B------:R-:W-:-:S04]  /*103b0*/  ISETP.NE.AND P4, PT, R100, RZ, PT ;  /* 0x000000ff6400720c */ /* 0x000fc80003f85270 */
[----:B------:R-:W-:Y:S02]  /*103c0*/  ISETP.GT.AND P4, PT, R3, 0x40, !P4 ;  /* 0x000000400300780c */ /* 0x000fe40006784270 */
[----:B0-----:R-:W-:Y:S02]  /*103d0*/  FMNMX.FTZ R0, R9, R0, !PT ;  /* 0x0000000009007209 */ /* 0x001fe40007810000 */
[----:B------:R-:W-:-:S03]  /*103e0*/  ISETP.LT.OR P4, PT, R8, 0x41, P4 ;  /* 0x000000410800780c */ /* 0x000fc60002781670 */
[----:B------:R-:W-:Y:S01]  /*103f0*/  FMUL.FTZ R4, R0, UR46 ;  /* 0x0000002e00047c20 */ /* 0x000fe20008410000 */
        /* <DEDUP_REMOVED lines=53> */
[----:B------:R-:W-:-:S04]  /*10750*/  FSETP.NEU.FTZ.AND P4, PT, R0, -INF , PT ;  /* 0xff8000000000780b */ /* 0x000fc80003f9d000 */
[----:B------:R-:W-:Y:S02]  /*10760*/  FSEL R4, R4, RZ, P4 ;  /* 0x000000ff04047208 */ /* 0x000fe40002000000 */
[----:B------:R-:W-:Y:S02]  /*10770*/  ISETP.GT.AND P4, PT, R3, RZ, !P6 ;  /* 0x000000ff0300720c */ /* 0x000fe40007784270 */
[----:B------:R-:W-:Y:S01]  /*10780*/  ISETP.NE.AND P6, PT, R13, RZ, PT ;  /* 0x000000ff0d00720c */ /* 0x000fe20003fc5270 */
[--C-:B------:R-:W-:Y:S01]  /*10790*/  FFMA.FTZ R5, R25, UR46, -R4.reuse ;  /* 0x0000002e19057c23 */ /* 0x100fe20008010804 */
[----:B------:R-:W-:Y:S01]  /*107a0*/  ISETP.LT.OR P4, PT, R8, 0x1, P4 ;  /* 0x000000010800780c */ /* 0x000fe20002781670 */
[--C-:B------:R-:W-:Y:S01]  /*107b0*/  FFMA.FTZ R9, R29, UR46, -R4.reuse ;  /* 0x0000002e1d097c23 */ /* 0x100fe20008010804 */
[--C-:B------:R-:W-:Y:S01]  /*107c0*/  FFMA.FTZ R33, R33, UR46, -R4.reuse ;  /* 0x0000002e21217c23 */ /* 0x100fe20008010804 */
[--C-:B------:R-:W-:Y:S01]  /*107d0*/  FFMA.FTZ R37, R37, UR46, -R4.reuse ;  /* 0x0000002e25257c23 */ /* 0x100fe20008010804 */
[----:B------:R-:W-:Y:S01]  /*107e0*/  FSEL R26, R26, -INF , !P4 ;  /* 0xff8000001a1a7808 */ /* 0x000fe20006000000 */
[--C-:B------:R-:W-:Y:S01]  /*107f0*/  FFMA.FTZ R49, R49, UR46, -R4.reuse ;  /* 0x0000002e31317c23 */ /* 0x100fe20008010804 */
[----:B------:R-:W-:Y:S01]  /*10800*/  ISETP.GT.AND P4, PT, R3, 0x79, !P6 ;  /* 0x000000790300780c */ /* 0x000fe20007784270 */
[--C-:B------:R-:W-:Y:S01]  /*10810*/  FFMA.FTZ R180, R24, UR46, -R4.reuse ;  /* 0x0000002e18b47c23 */ /* 0x100fe20008010804 */
[----:B------:R-:W-:Y:S01]  /*10820*/  FMNMX.FTZ R13, R26, R27, !PT ;  /* 0x0000001b1a0d7209 */ /* 0x000fe20007810000 */
[--C-:B------:R-:W-:Y:S01]  /*10830*/  FFMA.FTZ R182, R28, UR46, -R4.reuse ;  /* 0x0000002e1cb67c23 */ /* 0x100fe20008010804 */
[----:B------:R-:W-:Y:S01]  /*10840*/  ISETP.LT.OR P4, PT, R8, 0x7a, P4 ;  /* 0x0000007a0800780c */ /* 0x000fe20002781670 */
[----:B------:R-:W-:Y:S01]  /*10850*/  MUFU.EX2 R5, R5 ;  /* 0x0000000500057308 */ /* 0x000fe20000000800 */
[----:B------:R-:W-:Y:S01]  /*10860*/  FMNMX.FTZ R12, R30, R13, !PT ;  /* 0x0000000d1e0c7209 */ /* 0x000fe20007810000 */
[--C-:B------:R-:W-:Y:S01]  /*10870*/  FFMA.FTZ R176, R32, UR46, -R4.reuse ;  /* 0x0000002e20b07c23 */ /* 0x100fe20008010804 */
[----:B------:R-:W-:Y:S01]  /*10880*/  FSEL R87, R87, -INF , !P4 ;  /* 0xff80000057577808 */ /* 0x000fe20006000000 */
[--C-:B------:R-:W-:Y:S01]  /*10890*/  FFMA.FTZ R41, R41, UR46, -R4.reuse ;  /* 0x0000002e29297c23 */ /* 0x100fe20008010804 */
[----:B------:R-:W-:Y:S01]  /*108a0*/  FMNMX.FTZ R13, R31, R12, !PT ;  /* 0x0000000c1f0d7209 */ /* 0x000fe20007810000 */
[--C-:B------:R-:W-:Y:S01]  /*108b0*/  FFMA.FTZ R45, R45, UR46, -R4.reuse ;  /* 0x0000002e2d2d7c23 */ /* 0x100fe20008010804 */
[--C-:B------:R-:W-:Y:S01]  /*108c0*/  FFMA.FTZ R53, R53, UR46, -R4.reuse ;  /* 0x0000002e35357c23 */ /* 0x100fe20008010804 */
[----:B------:R-:W0:Y:S01]  /*108d0*/  MUFU.EX2 R180, R180 ;  /* 0x000000b400b47308 */ /* 0x000e220000000800 */
[----:B------:R-:W-:Y:S01]  /*108e0*/  FMNMX.FTZ R12, R34, R13, !PT ;  /* 0x0000000d220c7209 */ /* 0x000fe20007810000 */
[--C-:B------:R-:W-:Y:S01]  /*108f0*/  FFMA.FTZ R3, R57, UR46, -R4.reuse ;  /* 0x0000002e39037c23 */ /* 0x100fe20008010804 */
[--C-:B------:R-:W-:Y:S01]  /*10900*/  FFMA.FTZ R178, R36, UR46, -R4.reuse ;  /* 0x0000002e24b27c23 */ /* 0x100fe20008010804 */
[--C-:B------:R-:W-:Y:S01]  /*10910*/  FFMA.FTZ R172, R40, UR46, -R4.reuse ;  /* 0x0000002e28ac7c23 */ /* 0x100fe20008010804 */
[----:B------:R-:W-:Y:S01]  /*10920*/  FMNMX.FTZ R15, R35, R12, !PT ;  /* 0x0000000c230f7209 */ /* 0x000fe20007810000 */
[--C-:B------:R-:W-:Y:S01]  /*10930*/  FFMA.FTZ R174, R44, UR46, -R4.reuse ;  /* 0x0000002e2cae7c23 */ /* 0x100fe20008010804 */
[--C-:B------:R-:W-:Y:S01]  /*10940*/  FFMA.FTZ R168, R48, UR46, -R4.reuse ;  /* 0x0000002e30a87c23 */ /* 0x100fe20008010804 */
[----:B------:R-:W-:Y:S01]  /*10950*/  MUFU.EX2 R13, R33 ;  /* 0x00000021000d7308 */ /* 0x000fe20000000800 */
[----:B------:R-:W-:Y:S01]  /*10960*/  FMNMX.FTZ R12, R38, R15, !PT ;  /* 0x0000000f260c7209 */ /* 0x000fe20007810000 */
[--C-:B------:R-:W-:Y:S01]  /*10970*/  FFMA.FTZ R170, R52, UR46, -R4.reuse ;  /* 0x0000002e34aa7c23 */ /* 0x100fe20008010804 */
[--C-:B------:R-:W-:Y:S01]  /*10980*/  FFMA.FTZ R164, R56, UR46, -R4.reuse ;  /* 0x0000002e38a47c23 */ /* 0x100fe20008010804 */
[--C-:B------:R-:W-:Y:S01]  /*10990*/  FFMA.FTZ R166, R60, UR46, -R4.reuse ;  /* 0x0000002e3ca67c23 */ /* 0x100fe20008010804 */
[----:B------:R-:W-:Y:S01]  /*109a0*/  FMNMX.FTZ R15, R39, R12, !PT ;  /* 0x0000000c270f7209 */ /* 0x000fe20007810000 */
[--C-:B------:R-:W-:Y:S01]  /*109b0*/  FFMA.FTZ R160, R64, UR46, -R4.reuse ;  /* 0x0000002e40a07c23 */ /* 0x100fe20008010804 */
[--C-:B------:R-:W-:Y:S01]  /*109c0*/  FFMA.FTZ R162, R68, UR46, -R4.reuse ;  /* 0x0000002e44a27c23 */ /* 0x100fe20008010804 */
[----:B------:R-:W1:Y:S01]  /*109d0*/  MUFU.EX2 R182, R182 ;  /* 0x000000b600b67308 */ /* 0x000e620000000800 */
[----:B------:R-:W-:Y:S01]  /*109e0*/  FMNMX.FTZ R12, R42, R15, !PT ;  /* 0x0000000f2a0c7209 */ /* 0x000fe20007810000 */
[--C-:B------:R-:W-:Y:S01]  /*109f0*/  FFMA.FTZ R156, R72, UR46, -R4.reuse ;  /* 0x0000002e489c7c23 */ /* 0x100fe20008010804 */
[--C-:B------:R-:W-:Y:S01]  /*10a00*/  FFMA.FTZ R158, R76, UR46, -R4.reuse ;  /* 0x0000002e4c9e7c23 */ /* 0x100fe20008010804 */
[--C-:B------:R-:W-:Y:S01]  /*10a10*/  FFMA.FTZ R152, R80, UR46, -R4.reuse ;  /* 0x0000002e50987c23 */ /* 0x100fe20008010804 */
[----:B------:R-:W-:Y:S01]  /*10a20*/  FMNMX.FTZ R21, R43, R12, !PT ;  /* 0x0000000c2b157209 */ /* 0x000fe20007810000 */
[--C-:B------:R-:W-:Y:S01]  /*10a30*/  FFMA.FTZ R57, R81, UR46, -R4.reuse ;  /* 0x0000002e51397c23 */ /* 0x100fe20008010804 */
[----:B------:R-:W-:Y:S01]  /*10a40*/  FFMA.FTZ R154, R84, UR46, -R4 ;  /* 0x0000002e549a7c23 */ /* 0x000fe20008010804 */
[----:B------:R-:W-:Y:S01]  /*10a50*/  MUFU.EX2 R15, R37 ;  /* 0x00000025000f7308 */ /* 0x000fe20000000800 */
[----:B------:R-:W-:Y:S01]  /*10a60*/  FMNMX.FTZ R12, R46, R21, !PT ;  /* 0x000000152e0c7209 */ /* 0x000fe20007810000 */
[----:B------:R-:W2:Y:S03]  /*10a70*/  @P2 LDC R44, c[0x0][0x450] ;  /* 0x00011400ff2c2b82 */ /* 0x000ea60000000800 */
[----:B------:R-:W-:-:S03]  /*10a80*/  FMNMX.FTZ R21, R47, R12, !PT ;  /* 0x0000000c2f157209 */ /* 0x000fc60007810000 */
[----:B------:R-:W3:Y:S01]  /*10a90*/  MUFU.EX2 R9, R9 ;  /* 0x0000000900097308 */ /* 0x000ee20000000800 */
[----:B------:R-:W-:-:S04]  /*10aa0*/  FMNMX.FTZ R12, R50, R21, !PT ;  /* 0x00000015320c7209 */ /* 0x000fc80007810000 */
[----:B------:R-:W-:-:S03]  /*10ab0*/  FMNMX.FTZ R25, R51, R12, !PT ;  /* 0x0000000c33197209 */ /* 0x000fc60007810000 */
[----:B------:R-:W4:Y:S01]  /*10ac0*/  MUFU.EX2 R176, R176 ;  /* 0x000000b000b07308 */ /* 0x000f220000000800 */
[----:B------:R-:W-:-:S04]  /*10ad0*/  FMNMX.FTZ R12, R54, R25, !PT ;  /* 0x00000019360c7209 */ /* 0x000fc80007810000 */
[----:B------:R-:W-:-:S03]  /*10ae0*/  FMNMX.FTZ R25, R55, R12, !PT ;  /* 0x0000000c37197209 */ /* 0x000fc60007810000 */
[----:B------:R5:W-:Y:S01]  /*10af0*/  MUFU.EX2 R21, R41 ;  /* 0x0000002900157308 */ /* 0x000be20000000800 */
[----:B------:R-:W-:-:S04]  /*10b00*/  FMNMX.FTZ R12, R58, R25, !PT ;  /* 0x000000193a0c7209 */ /* 0x000fc80007810000 */
[----:B------:R-:W-:-:S03]  /*10b10*/  FMNMX.FTZ R29, R59, R12, !PT ;  /* 0x0000000c3b1d7209 */ /* 0x000fc60007810000 */
[----:B------:R0:W-:Y:S01]  /*10b20*/  MUFU.EX2 R25, R45 ;  /* 0x0000002d00197308 */ /* 0x0001e20000000800 */
[----:B------:R-:W-:Y:S01]  /*10b30*/  FMNMX.FTZ R12, R62, R29, !PT ;  /* 0x0000001d3e0c7209 */ /* 0x000fe20007810000 */
[----:B-----5:R-:W-:-:S03]  /*10b40*/  FFMA.FTZ R41, R65, UR46, -R4 ;  /* 0x0000002e41297c23 */ /* 0x020fc60008010804 */
[----:B------:R-:W-:-:S03]  /*10b50*/  FMNMX.FTZ R29, R63, R12, !PT ;  /* 0x0000000c3f1d7209 */ /* 0x000fc60007810000 */
[----:B------:R-:W5:Y:S01]  /*10b60*/  MUFU.EX2 R178, R178 ;  /* 0x000000b200b27308 */ /* 0x000f620000000800 */
[----:B------:R-:W-:Y:S01]  /*10b70*/  FMNMX.FTZ R12, R66, R29, !PT ;  /* 0x0000001d420c7209 */ /* 0x000fe20007810000 */
[----:B0-----:R-:W-:-:S03]  /*10b80*/  FFMA.FTZ R45, R69, UR46, -R4 ;  /* 0x0000002e452d7c23 */ /* 0x001fc60008010804 */
[----:B------:R-:W-:-:S03]  /*10b90*/  FMNMX.FTZ R33, R67, R12, !PT ;  /* 0x0000000c43217209 */ /* 0x000fc60007810000 */
[----:B------:R-:W-:Y:S01]  /*10ba0*/  MUFU.EX2 R29, R49 ;  /* 0x00000031001d7308 */ /* 0x000fe20000000800 */
[----:B------:R-:W-:-:S04]  /*10bb0*/  FMNMX.FTZ R12, R70, R33, !PT ;  /* 0x00000021460c7209 */ /* 0x000fc80007810000 */
[----:B------:R-:W-:-:S03]  /*10bc0*/  FMNMX.FTZ R33, R71, R12, !PT ;  /* 0x0000000c47217209 */ /* 0x000fc60007810000 */
[----:B------:R-:W-:Y:S01]  /*10bd0*/  MUFU.EX2 R172, R172 ;  /* 0x000000ac00ac7308 */ /* 0x000fe20000000800 */
[----:B------:R-:W-:-:S04]  /*10be0*/  FMNMX.FTZ R12, R74, R33, !PT ;  /* 0x000000214a0c7209 */ /* 0x000fc80007810000 */
[----:B------:R-:W-:-:S03]  /*10bf0*/  FMNMX.FTZ R37, R75, R12, !PT ;  /* 0x0000000c4b257209 */ /* 0x000fc60007810000 */
[----:B------:R0:W-:Y:S01]  /*10c00*/  MUFU.EX2 R33, R53 ;  /* 0x0000003500217308 */ /* 0x0001e20000000800 */
[----:B------:R-:W-:-:S04]  /*10c10*/  FMNMX.FTZ R12, R78, R37, !PT ;  /* 0x000000254e0c7209 */ /* 0x000fc80007810000 */
[----:B------:R-:W-:-:S03]  /*10c20*/  FMNMX.FTZ R37, R79, R12, !PT ;  /* 0x0000000c4f257209 */ /* 0x000fc60007810000 */
[----:B------:R-:W-:Y:S01]  /*10c30*/  MUFU.EX2 R174, R174 ;  /* 0x000000ae00ae7308 */ /* 0x000fe20000000800 */
[----:B------:R-:W-:Y:S01]  /*10c40*/  FMNMX.FTZ R12, R82, R37, !PT ;  /* 0x00000025520c7209 */ /* 0x000fe20007810000 */
[----:B0-----:R-:W-:-:S03]  /*10c50*/  FFMA.FTZ R53, R77, UR46, -R4 ;  /* 0x0000002e4d357c23 */ /* 0x001fc60008010804 */
[----:B------:R-:W-:-:S03]  /*10c60*/  FMNMX.FTZ R37, R83, R12, !PT ;  /* 0x0000000c53257209 */ /* 0x000fc60007810000 */
[----:B------:R-:W-:Y:S01]  /*10c70*/  MUFU.EX2 R168, R168 ;  /* 0x000000a800a87308 */ /* 0x000fe20000000800 */
[----:B------:R-:W-:Y:S01]  /*10c80*/  FMNMX.FTZ R8, R86, R37, !PT ;  /* 0x0000002556087209 */ /* 0x000fe20007810000 */
[----:B------:R-:W-:-:S03]  /*10c90*/  FFMA.FTZ R37, R61, UR46, -R4 ;  /* 0x0000002e3d257c23 */ /* 0x000fc60008010804 */
[----:B------:R-:W-:-:S03]  /*10ca0*/  FMNMX.FTZ R8, R87, R8, !PT ;  /* 0x0000000857087209 */ /* 0x000fc60007810000 */
[----:B------:R-:W-:Y:S02]  /*10cb0*/  MUFU.EX2 R170, R170 ;  /* 0x000000aa00aa7308 */ /* 0x000fe40000000800 */
[----:B------:R-:W0:Y:S06]  /*10cc0*/  SHFL.BFLY PT, R49, R8, 0x2, 0x1f ;  /* 0x0c401f0008317f89 */ /* 0x000e2c00000e0000 */
[----:B------:R-:W-:Y:S08]  /*10cd0*/  MUFU.EX2 R164, R164 ;  /* 0x000000a400a47308 */ /* 0x000ff00000000800 */
[----:B------:R-:W-:Y:S08]  /*10ce0*/  MUFU.EX2 R3, R3 ;  /* 0x0000000300037308 */ /* 0x000ff00000000800 */
[----:B------:R-:W-:Y:S01]  /*10cf0*/  MUFU.EX2 R166, R166 ;  /* 0x000000a600a67308 */ /* 0x000fe20000000800 */
[----:B0-----:R-:W-:Y:S01]  /*10d00*/  FMNMX.FTZ R12, R8, R49, !PT ;  /* 0x00000031080c7209 */ /* 0x001fe20007810000 */
[----:B------:R-:W-:-:S04]  /*10d10*/  FFMA.FTZ R49, R73, UR46, -R4 ;  /* 0x0000002e49317c23 */ /* 0x000fc80008010804 */
[----:B------:R-:W0:Y:S02]  /*10d20*/  SHFL.BFLY PT, R61, R12, 0x1, 0x1f ;  /* 0x0c201f000c3d7f89 */ /* 0x000e2400000e0000 */
[----:B------:R-:W-:Y:S08]  /*10d30*/  MUFU.EX2 R37, R37 ;  /* 0x0000002500257308 */ /* 0x000ff00000000800 */
[----:B------:R-:W-:Y:S08]  /*10d40*/  MUFU.EX2 R160, R160 ;  /* 0x000000a000a07308 */ /* 0x000ff00000000800 */
[----:B------:R-:W-:Y:S01]  /*10d50*/  MUFU.EX2 R41, R41 ;  /* 0x0000002900297308 */ /* 0x000fe20000000800 */
[----:B0-----:R-:W-:Y:S01]  /*10d60*/  FMNMX.FTZ R8, R12, R61, !PT ;  /* 0x0000003d0c087209 */ /* 0x001fe20007810000 */
[----:B------:R-:W-:-:S06]  /*10d70*/  FFMA.FTZ R61, R85, UR46, -R4 ;  /* 0x0000002e553d7c23 */ /* 0x000fcc0008010804 */
[----:B------:R-:W-:Y:S01]  /*10d80*/  MUFU.EX2 R162, R162 ;  /* 0x000000a200a27308 */ /* 0x000fe20000000800 */
[C---:B------:R-:W-:Y:S01]  /*10d90*/  FSETP.NEU.FTZ.AND P4, PT, R8.reuse, -INF , PT ;  /* 0xff8000000800780b */ /* 0x040fe20003f9d000 */
[----:B------:R-:W-:-:S05]  /*10da0*/  FMUL.FTZ R32, R8, UR46 ;  /* 0x0000002e08207c20 */ /* 0x000fca0008410000 */
[----:B------:R-:W-:Y:S01]  /*10db0*/  FSEL R32, R32, RZ, P4 ;  /* 0x000000ff20207208 */ /* 0x000fe20002000000 */
[----:B------:R-:W-:Y:S04]  /*10dc0*/  MUFU.EX2 R45, R45 ;  /* 0x0000002d002d7308 */ /* 0x000fe80000000800 */
[--C-:B------:R-:W-:Y:S01]  /*10dd0*/  FFMA.FTZ R181, R26, UR46, -R32.reuse ;  /* 0x0000002e1ab57c23 */ /* 0x100fe20008010820 */
[--C-:B------:R-:W-:Y:S01]  /*10de0*/  FFMA.FTZ R4, R27, UR46, -R32.reuse ;  /* 0x0000002e1b047c23 */ /* 0x100fe20008010820 */
[----:B------:R-:W-:Y:S01]  /*10df0*/  FADD.FTZ R27, R180, R5 ;  /* 0x00000005b41b7221 */ /* 0x000fe20000010000 */
[--C-:B------:R-:W-:Y:S01]  /*10e00*/  FFMA.FTZ R183, R30, UR46, -R32.reuse ;  /* 0x0000002e1eb77c23 */ /* 0x100fe20008010820 */
[--C-:B------:R-:W-:Y:S01]  /*10e10*/  FFMA.FTZ R177, R34, UR46, -R32.reuse ;  /* 0x0000002e22b17c23 */ /* 0x100fe20008010820 */
[--C-:B------:R-:W-:Y:S01]  /*10e20*/  FFMA.FTZ R12, R31, UR46, -R32.reuse ;  /* 0x0000002e1f0c7c23 */ /* 0x100fe20008010820 */
[----:B------:R-:W-:Y:S01]  /*10e30*/  MUFU.EX2 R181, R181 ;  /* 0x000000b500b57308 */ /* 0x000fe20000000800 */
[----:B-1----:R-:W-:Y:S01]  /*10e40*/  FADD.FTZ R34, R182, R27 ;  /* 0x0000001bb6227221 */ /* 0x002fe20000010000 */
[--C-:B------:R-:W-:Y:S01]  /*10e50*/  FFMA.FTZ R14, R35, UR46, -R32.reuse ;  /* 0x0000002e230e7c23 */ /* 0x100fe20008010820 */
[--C-:B------:R-:W-:Y:S01]  /*10e60*/  FFMA.FTZ R179, R38, UR46, -R32.reuse ;  /* 0x0000002e26b37c23 */ /* 0x100fe20008010820 */
[----:B------:R-:W-:Y:S01]  /*10e70*/  FFMA.FTZ R20, R39, UR46, -R32 ;  /* 0x0000002e27147c23 */ /* 0x000fe20008010820 */
[----:B---3--:R-:W-:Y:S01]  /*10e80*/  FADD.FTZ R27, R9, R34 ;  /* 0x00000022091b7221 */ /* 0x008fe20000010000 */
[----:B------:R-:W0:Y:S01]  /*10e90*/  @P2 LDC R35, c[0x0][0x44c] ;  /* 0x00011300ff232b82 */ /* 0x000e220000000800 */
[--C-:B------:R-:W-:Y:S01]  /*10ea0*/  FFMA.FTZ R173, R42, UR46, -R32.reuse ;  /* 0x0000002e2aad7c23 */ /* 0x100fe20008010820 */
[----:B------:R-:W1:Y:S01]  /*10eb0*/  MUFU.EX2 R4, R4 ;  /* 0x0000000400047308 */ /* 0x000e620000000800 */
[----:B----4-:R-:W-:Y:S01]  /*10ec0*/  FADD.FTZ R36, R176, R27 ;  /* 0x0000001bb0247221 */ /* 0x010fe20000010000 */
[--C-:B------:R-:W-:Y:S01]  /*10ed0*/  FFMA.FTZ R24, R43, UR46, -R32.reuse ;  /* 0x0000002e2b187c23 */ /* 0x100fe20008010820 */
[--C-:B------:R-:W-:Y:S01]  /*10ee0*/  FFMA.FTZ R175, R46, UR46, -R32.reuse ;  /* 0x0000002e2eaf7c23 */ /* 0x100fe20008010820 */
[----:B------:R-:W-:Y:S01]  /*10ef0*/  FFMA.FTZ R26, R47, UR46, -R32 ;  /* 0x0000002e2f1a7c23 */ /* 0x000fe20008010820 */
[----:B------:R-:W-:Y:S01]  /*10f00*/  FADD.FTZ R27, R13, R36 ;  /* 0x000000240d1b7221 */ /* 0x000fe20000010000 */
[--C-:B------:R-:W-:Y:S01]  /*10f10*/  FFMA.FTZ R169, R50, UR46, -R32.reuse ;  /* 0x0000002e32a97c23 */ /* 0x100fe20008010820 */
[--C-:B------:R-:W-:Y:S01]  /*10f20*/  FFMA.FTZ R28, R51, UR46, -R32.reuse ;  /* 0x0000002e331c7c23 */ /* 0x100fe20008010820 */
[----:B------:R-:W3:Y:S01]  /*10f30*/  MUFU.EX2 R183, R183 ;  /* 0x000000b700b77308 */ /* 0x000ee20000000800 */
[----:B-----5:R-:W-:Y:S01]  /*10f40*/  FADD.FTZ R36, R178, R27 ;  /* 0x0000001bb2247221 */ /* 0x020fe20000010000 */
[----:B------:R-:W-:Y:S01]  /*10f50*/  FFMA.FTZ R171, R54, UR46, -R32 ;  /* 0x0000002e36ab7c23 */ /* 0x000fe20008010820 */
[----:B------:R-:W-:-:S02]  /*10f60*/  IMAD.MOV.U32 R46, RZ, RZ, R192 ;  /* 0x000000ffff2e7224 */ /* 0x000fc400078e00c0 */
[----:B------:R-:W-:Y:S01]  /*10f70*/  FFMA.FTZ R30, R55, UR46, -R32 ;  /* 0x0000002e371e7c23 */ /* 0x000fe20008010820 */
[----:B------:R-:W-:Y:S01]  /*10f80*/  FADD.FTZ R31, R15, R36 ;  /* 0x000000240f1f7221 */ /* 0x000fe20000010000 */
[--C-:B------:R-:W-:Y:S01]  /*10f90*/  FFMA.FTZ R165, R58, UR46, -R32.reuse ;  /* 0x0000002e3aa57c23 */ /* 0x100fe20008010820 */
[----:B------:R-:W-:Y:S01]  /*10fa0*/  FFMA.FTZ R34, R59, UR46, -R32 ;  /* 0x0000002e3b227c23 */ /* 0x000fe20008010820 */
[----:B------:R-:W4:Y:S01]  /*10fb0*/  MUFU.EX2 R12, R12 ;  /* 0x0000000c000c7308 */ /* 0x000f220000000800 */
[----:B-1----:R-:W-:Y:S01]  /*10fc0*/  FADD.FTZ R38, R181, R4 ;  /* 0x00000004b5267221 */ /* 0x002fe20000010000 */
[----:B------:R-:W-:Y:S01]  /*10fd0*/  FADD.FTZ R40, R172, R31 ;  /* 0x0000001fac287221 */ /* 0x000fe20000010000 */
[--C-:B------:R-:W-:Y:S01]  /*10fe0*/  FFMA.FTZ R167, R62, UR46, -R32.reuse ;  /* 0x0000002e3ea77c23 */ /* 0x100fe20008010820 */
[--C-:B------:R-:W-:Y:S01]  /*10ff0*/  FFMA.FTZ R36, R63, UR46, -R32.reuse ;  /* 0x0000002e3f247c23 */ /* 0x100fe20008010820 */
[----:B------:R-:W-:Y:S01]  /*11000*/  FFMA.FTZ R161, R66, UR46, -R32 ;  /* 0x0000002e42a17c23 */ /* 0x000fe20008010820 */
[----:B------:R-:W-:Y:S01]  /*11010*/  FADD.FTZ R31, R21, R40 ;  /* 0x00000028151f7221 */ /* 0x000fe20000010000 */
[----:B0-----:R-:W-:Y:S01]  /*11020*/  @P2 IMAD.HI.U32 R35, R192, R35, RZ ;  /* 0x00000023c0232227 */ /* 0x001fe200078e00ff */
[----:B------:R-:W0:Y:S03]  /*11030*/  MUFU.EX2 R177, R177 ;  /* 0x000000b100b17308 */ /* 0x000e260000000800 */
[----:B---3--:R-:W-:Y:S01]  /*11040*/  FADD.FTZ R27, R183, R38 ;  /* 0x00000026b71b7221 */ /* 0x008fe20000010000 */
[----:B------:R-:W-:Y:S01]  /*11050*/  F2FP.F16.F32.PACK_AB R180, R5, R180 ;  /* 0x000000b405b4723e */ /* 0x000fe200000000ff */
[--C-:B------:R-:W-:Y:S01]  /*11060*/  FFMA.FTZ R163, R70, UR46, -R32.reuse ;  /* 0x0000002e46a37c23 */ /* 0x100fe20008010820 */
[----:B--2---:R-:W-:Y:S01]  /*11070*/  @P2 SHF.R.U32.HI R46, RZ, R44, R35 ;  /* 0x0000002cff2e2219 */ /* 0x004fe20000011623 */
[--C-:B------:R-:W-:Y:S01]  /*11080*/  FFMA.FTZ R74, R74, UR46, -R32.reuse ;  /* 0x0000002e4a4a7c23 */ /* 0x100fe20008010820 */
[----:B------:R-:W-:Y:S01]  /*11090*/  F2FP.F16.F32.PACK_AB R182, R9, R182 ;  /* 0x000000b609b6723e */ /* 0x000fe200000000ff */
[--C-:B------:R-:W-:Y:S01]  /*110a0*/  FFMA.FTZ R75, R75, UR46, -R32.reuse ;  /* 0x0000002e4b4b7c23 */ /* 0x100fe20008010820 */
[----:B------:R-:W1:Y:S01]  /*110b0*/  MUFU.EX2 R14, R14 ;  /* 0x0000000e000e7308 */ /* 0x000e620000000800 */
[----:B----4-:R-:W-:Y:S01]  /*110c0*/  FADD.FTZ R38, R12, R27 ;  /* 0x0000001b0c267221 */ /* 0x010fe20000010000 */
[--C-:B------:R-:W-:Y:S01]  /*110d0*/  FFMA.FTZ R78, R78, UR46, -R32.reuse ;  /* 0x0000002e4e4e7c23 */ /* 0x100fe20008010820 */
        /* <DEDUP_REMOVED lines=8> */
[----:B------:R-:W-:Y:S01]  /*11160*/  IMAD.IADD R125, R125, 0x1, R46 ;  /* 0x000000017d7d7824 */ /* 0x000fe200078e022e */
[----:B------:R-:W-:-:S02]  /*11170*/  F2FP.F16.F32.PACK_AB R176, R13, R176 ;  /* 0x000000b00db0723e */ /* 0x000fc400000000ff */
[----:B------:R-:W-:Y:S01]  /*11180*/  FADD.FTZ R31, R25, R38 ;  /* 0x00000026191f7221 */ /* 0x000fe20000010000 */
[----:B------:R-:W-:Y:S01]  /*11190*/  FFMA.FTZ R38, R67, UR46, -R32 ;  /* 0x0000002e43267c23 */ /* 0x000fe20008010820 */
[----:B------:R-:W0:Y:S01]  /*111a0*/  MUFU.EX2 R20, R20 ;  /* 0x0000001400147308 */ /* 0x000e220000000800 */
[----:B-1----:R-:W-:Y:S01]  /*111b0*/  FADD.FTZ R40, R14, R27 ;  /* 0x0000001b0e287221 */ /* 0x002fe20000010000 */
[----:B------:R-:W-:Y:S01]  /*111c0*/  FADD.FTZ R42, R168, R31 ;  /* 0x0000001fa82a7221 */ /* 0x000fe20000010000 */
[----:B------:R-:W-:Y:S01]  /*111d0*/  F2FP.F16.F32.PACK_AB R178, R15, R178 ;  /* 0x000000b20fb2723e */ /* 0x000fe200000000ff */
[----:B------:R-:W-:Y:S01]  /*111e0*/  IMAD.IADD R10, R125, 0x1, R10 ;  /* 0x000000017d0a7824 */ /* 0x000fe200078e020a */
[----:B------:R-:W-:Y:S01]  /*111f0*/  F2FP.F16.F32.PACK_AB R172, R21, R172 ;  /* 0x000000ac15ac723e */ /* 0x000fe200000000ff */
[----:B------:R-:W-:Y:S01]  /*11200*/  FADD.FTZ R31, R29, R42 ;  /* 0x0000002a1d1f7221 */ /* 0x000fe20000010000 */
[----:B------:R-:W-:Y:S01]  /*11210*/  F2FP.F16.F32.PACK_AB R174, R25, R174 ;  /* 0x000000ae19ae723e */ /* 0x000fe200000000ff */
[----:B------:R-:W1:Y:S01]  /*11220*/  MUFU.EX2 R173, R173 ;  /* 0x000000ad00ad7308 */ /* 0x000e620000000800 */
[----:B--2---:R-:W-:Y:S01]  /*11230*/  FADD.FTZ R27, R179, R40 ;  /* 0x00000028b31b7221 */ /* 0x004fe20000010000 */
[----:B------:R-:W-:Y:S01]  /*11240*/  FADD.FTZ R44, R170, R31 ;  /* 0x0000001faa2c7221 */ /* 0x000fe20000010000 */
[----:B------:R-:W-:-:S02]  /*11250*/  F2FP.F16.F32.PACK_AB R168, R29, R168 ;  /* 0x000000a81da8723e */ /* 0x000fc400000000ff */
[C---:B------:R-:W-:Y:S01]  /*11260*/  F2FP.F16.F32.PACK_AB R170, R33.reuse, R170 ;  /* 0x000000aa21aa723e */ /* 0x040fe200000000ff */
[----:B------:R-:W-:Y:S01]  /*11270*/  FADD.FTZ R31, R33, R44 ;  /* 0x0000002c211f7221 */ /* 0x000fe20000010000 */
[----:B------:R-:W-:Y:S01]  /*11280*/  F2FP.F16.F32.PACK_AB R183, R12, R183 ;  /* 0x000000b70cb7723e */ /* 0x000fe200000000ff */
[----:B------:R-:W2:Y:S01]  /*11290*/  MUFU.EX2 R24, R24 ;  /* 0x0000001800187308 */ /* 0x000ea20000000800 */
[----:B0-----:R-:W-:Y:S01]  /*112a0*/  FADD.FTZ R40, R20, R27 ;  /* 0x0000001b14287221 */ /* 0x001fe20000010000 */
[----:B------:R-:W-:Y:S01]  /*112b0*/  FADD.FTZ R44, R164, R31 ;  /* 0x0000001fa42c7221 */ /* 0x000fe20000010000 */
[C---:B------:R-:W-:Y:S02]  /*112c0*/  F2FP.F16.F32.PACK_AB R164, R3.reuse, R164 ;  /* 0x000000a403a4723e */ /* 0x040fe400000000ff */
[----:B------:R-:W-:Y:S01]  /*112d0*/  F2FP.F16.F32.PACK_AB R177, R14, R177 ;  /* 0x000000b10eb1723e */ /* 0x000fe200000000ff */
[----:B------:R-:W-:Y:S01]  /*112e0*/  FADD.FTZ R31, R3, R44 ;  /* 0x0000002c031f7221 */ /* 0x000fe20000010000 */
[----:B------:R-:W-:Y:S01]  /*112f0*/  F2FP.F16.F32.PACK_AB R179, R20, R179 ;  /* 0x000000b314b3723e */ /* 0x000fe200000000ff */
[----:B------:R-:W0:Y:S01]  /*11300*/  MUFU.EX2 R175, R175 ;  /* 0x000000af00af7308 */ /* 0x000e220000000800 */
[----:B-1----:R-:W-:Y:S01]  /*11310*/  FADD.FTZ R27, R173, R40 ;  /* 0x00000028ad1b7221 */ /* 0x002fe20000010000 */
[----:B------:R-:W-:Y:S01]  /*11320*/  FADD.FTZ R44, R166, R31 ;  /* 0x0000001fa62c7221 */ /* 0x000fe20000010000 */
[--C-:B------:R-:W-:Y:S01]  /*11330*/  FFMA.FTZ R40, R71, UR46, -R32.reuse ;  /* 0x0000002e47287c23 */ /* 0x100fe20008010820 */
[----:B------:R-:W-:Y:S01]  /*11340*/  FFMA.FTZ R32, R87, UR46, -R32 ;  /* 0x0000002e57207c23 */ /* 0x000fe20008010820 */
[C---:B------:R-:W-:Y:S01]  /*11350*/  F2FP.F16.F32.PACK_AB R166, R37.reuse, R166 ;  /* 0x000000a625a6723e */ /* 0x040fe200000000ff */
[----:B------:R-:W-:-:S02]  /*11360*/  FADD.FTZ R31, R37, R44 ;  /* 0x0000002c251f7221 */ /* 0x000fc40000010000 */
[----:B------:R-:W1:Y:S01]  /*11370*/  MUFU.EX2 R26, R26 ;  /* 0x0000001a001a7308 */ /* 0x000e620000000800 */
[----:B--2---:R-:W-:Y:S01]  /*11380*/  FADD.FTZ R42, R24, R27 ;  /* 0x0000001b182a7221 */ /* 0x004fe20000010000 */
[----:B------:R-:W-:Y:S01]  /*11390*/  FADD.FTZ R44, R160, R31 ;  /* 0x0000001fa02c7221 */ /* 0x000fe20000010000 */
[----:B------:R-:W-:Y:S02]  /*113a0*/  F2FP.F16.F32.PACK_AB R160, R41, R160 ;  /* 0x000000a029a0723e */ /* 0x000fe400000000ff */
[----:B------:R-:W-:-:S03]  /*113b0*/  F2FP.F16.F32.PACK_AB R173, R24, R173 ;  /* 0x000000ad18ad723e */ /* 0x000fc600000000ff */
        /* <DEDUP_REMOVED lines=14> */
[----:B------:R-:W-:Y:S01]  /*114a0*/  FADD.FTZ R27, R41, R44 ;  /* 0x0000002c291b7221 */ /* 0x000fe20000010000 */
[----:B------:R-:W-:-:S03]  /*114b0*/  F2FP.F16.F32.PACK_AB R171, R30, R171 ;  /* 0x000000ab1eab723e */ /* 0x000fc600000000ff */
[----:B------:R-:W-:Y:S01]  /*114c0*/  FADD.FTZ R44, R162, R27 ;  /* 0x0000001ba22c7221 */ /* 0x000fe20000010000 */
[----:B------:R-:W-:Y:S01]  /*114d0*/  F2FP.F16.F32.PACK_AB R162, R45, R162 ;  /* 0x000000a22da2723e */ /* 0x000fe200000000ff */
[----:B------:R-:W2:Y:S01]  /*114e0*/  MUFU.EX2 R167, R167 ;  /* 0x000000a700a77308 */ /* 0x000ea20000000800 */
[----:B0-----:R-:W-:Y:S01]  /*114f0*/  FADD.FTZ R5, R165, R42 ;  /* 0x0000002aa5057221 */ /* 0x001fe20000010000 */
[----:B------:R-:W-:-:S06]  /*11500*/  FADD.FTZ R9, R45, R44 ;  /* 0x0000002c2d097221 */ /* 0x000fcc0000010000 */
        /* <DEDUP_REMOVED lines=52> */
[C---:B-1----:R-:W-:Y:S01]  /*11850*/  FADD.FTZ R3, R155.reuse, R4 ;  /* 0x000000049b037221 */ /* 0x042fe20000010000 */
[----:B------:R-:W-:Y:S01]  /*11860*/  F2FP.F16.F32.PACK_AB R155, R155, R86 ;  /* 0x000000569b9b723e */ /* 0x000fe200000000ff */
[----:B------:R-:W-:Y:S02]  /*11870*/  VIADD R4, R88, 0xfffffffe ;  /* 0xfffffffe58047836 */ /* 0x000fe40000000000 */
[C---:B--2---:R-:W-:Y:S01]  /*11880*/  FADD.FTZ R5, R61.reuse, R44 ;  /* 0x0000002c3d057221 */ /* 0x044fe20000010000 */
[----:B------:R-:W-:Y:S01]  /*11890*/  F2FP.F16.F32.PACK_AB R154, R61, R154 ;  /* 0x0000009a3d9a723e */ /* 0x000fe200000000ff */
        /* <DEDUP_REMOVED lines=12> */
.L_x_1670:
[----:B------:R-:W-:-:S13]  /*11960*/  ISETP.NE.AND P4, PT, R11, 0x1, PT ;  /* 0x000000010b00780c */ /* 0x000fda0003f85270 */
[----:B------:R-:W0:Y:S02]  /*11970*/  @P4 LDC.64 R12, c[0x0][0x9e8] ;  /* 0x00027a00ff0c4b82 */ /* 0x000e240000000a00 */
[----:B0-----:R-:W-:-:S05]  /*11980*/  @P4 IMAD.HI.U32 R12, R9, R12, RZ ;  /* 0x0000000c090c4227 */ /* 0x001fca00078e00ff */
[----:B------:R-:W-:-:S07]  /*11990*/  @P4 SHF.R.U32.HI R9, RZ, R13, R12 ;  /* 0x0000000dff094219 */ /* 0x000fce000001160c */
.L_x_1671:
[----:B------:R-:W-:Y:S05]  /*119a0*/  BSYNC B0 ;  /* 0x0000000000007941 */ /* 0x000fea0003800000 */
.L_x_1669:
[----:B------:R-:W-:-:S05]  /*119b0*/  IMAD R9, R9, R11, R11 ;  /* 0x0000000b09097224 */ /* 0x000fca00078e020b */
[----:B------:R-:W-:-:S07]  /*119c0*/  VIMNMX R10, R10, R9, PT ;  /* 0x000000090a0a7248 */ /* 0x000fce0003fe0100 */
.L_x_1668:
[----:B------:R-:W-:Y:S01]  /*119d0*/  SHF.R.S32.HI R9, RZ, 0x1f, R10 ;  /* 0x0000001fff097819 */ /* 0x000fe2000001140a */
[----:B------:R-:W-:Y:S01]  /*119e0*/  ULDC UR51, c[0x0][0x9e4] ;  /* 0x0002790000337ab9 */ /* 0x000fe20000000800 */
[----:B------:R-:W-:Y:S01]  /*119f0*/  ULDC UR48, c[0x0][0x9e4] ;  /* 0x0002790000307ab9 */ /* 0x000fe20000000800 */
[----:B------:R-:W-:Y:S01]  /*11a00*/  ULDC UR52, c[0x0][0x9dc] ;  /* 0x0002770000347ab9 */ /* 0x000fe20000000800 */
[----:B------:R-:W-:Y:S01]  /*11a10*/  LEA.HI R9, R9, R10, RZ, 0x7 ;  /* 0x0000000a09097211 */ /* 0x000fe200078f38ff */
[----:B------:R-:W-:Y:S01]  /*11a20*/  ULDC UR54, c[0x0][0x9dc] ;  /* 0x0002770000367ab9 */ /* 0x000fe20000000800 */
[----:B------:R-:W-:Y:S01]  /*11a30*/  ULDC UR47, c[0x0][0x988] ;  /* 0x00026200002f7ab9 */ /* 0x000fe20000000800 */
[----:B------:R-:W-:Y:S01]  /*11a40*/  ULDC UR50, c[0x0][0x988] ;  /* 0x0002620000327ab9 */ /* 0x000fe20000000800 */
[----:B------:R-:W-:Y:S01]  /*11a50*/  SHF.R.S32.HI R9, RZ, 0x7, R9 ;  /* 0x00000007ff097819 */ /* 0x000fe20000011409 */
[----:B------:R-:W-:Y:S01]  /*11a60*/  ULDC UR49, c[0x0][0x988] ;  /* 0x0002620000317ab9 */ /* 0x000fe20000000800 */
[----:B------:R-:W-:Y:S01]  /*11a70*/  ULDC UR55, c[0x0][0x9e0] ;  /* 0x0002780000377ab9 */ /* 0x000fe20000000800 */
[----:B------:R-:W-:Y:S01]  /*11a80*/  ULDC UR53, c[0x0][0x9e0] ;  /* 0x0002780000357ab9 */ /* 0x000fe20000000800 */
[----:B------:R-:W-:-:S02]  /*11a90*/  VIMNMX R9, R194, R9, !PT ;  /* 0x00000009c2097248 */ /* 0x000fc40007fe0100 */
[----:B------:R-:W-:Y:S02]  /*11aa0*/  CS2R R150, SRZ ;  /* 0x0000000000967805 */ /* 0x000fe4000001ff00 */
[----:B------:R-:W-:Y:S02]  /*11ab0*/  CS2R R148, SRZ ;  /* 0x0000000000947805 */ /* 0x000fe4000001ff00 */
[----:B------:R-:W-:Y:S02]  /*11ac0*/  CS2R R146, SRZ ;  /* 0x0000000000927805 */ /* 0x000fe4000001ff00 */
[----:B------:R-:W-:Y:S02]  /*11ad0*/  ISETP.GE.AND P4, PT, R4, R9, PT ;  /* 0x000000090400720c */ /* 0x000fe40003f86270 */
        /* <DEDUP_REMOVED lines=29> */
[----:B------:R-:W-:Y:S06]  /*11cb0*/  @!P4 BRA `(.L_x_1672) ;  /* 0x000000300094c947 */ /* 0x000fec0003800000 */
[----:B------:R-:W-:-:S07]  /*11cc0*/  IMAD.MOV.U32 R151, RZ, RZ, RZ ;  /* 0x000000ffff977224 */ /* 0x000fce00078e00ff */
.L_x_1690:
[----:B------:R-:W-:Y:S01]  /*11cd0*/  VIADD R14, R22, 0x1 ;  /* 0x00000001160e7836 */ /* 0x000fe20000000000 */
[----:B------:R-:W-:Y:S05]  /*11ce0*/  YIELD ;  /* 0x0000000000007946 */ /* 0x000fea0003800000 */
[----:B------:R-:W-:-:S04]  /*11cf0*/  ISETP.NE.AND P4, PT, R14, 0x2, PT ;  /* 0x000000020e00780c */ /* 0x000fc80003f85270 */
[----:B------:R-:W-:Y:S02]  /*11d00*/  SEL R15, RZ, 0x1, P4 ;  /* 0x00000001ff0f7807 */ /* 0x000fe40002000000 */
[----:B------:R-:W-:Y:S02]  /*11d10*/  SEL R14, R14, RZ, P4 ;  /* 0x000000ff0e0e7207 */ /* 0x000fe40002000000 */
[----:B------:R-:W-:Y:S02]  /*11d20*/  ISETP.NE.AND P4, PT, R193, RZ, PT ;  /* 0x000000ffc100720c */ /* 0x000fe40003f85270 */
[----:B------:R-:W-:-:S11]  /*11d30*/  LOP3.LUT R15, R186, R15, RZ, 0x3c, !PT ;  /* 0x0000000fba0f7212 */ /* 0x000fd600078e3cff */
[----:B------:R-:W-:Y:S05]  /*11d40*/  @P4 BRA `(.L_x_1673) ;  /* 0x0000000000304947 */ /* 0x000fea0003800000 */
[----:B------:R-:W-:Y:S05]  /*11d50*/  @!P0 BRA `(.L_x_1674) ;  /* 0x0000000000048947 */ /* 0x000fea0003800000 */
[----:B------:R-:W-:Y:S01]  /*11d60*/  BPT.TRAP 0x1 ;  /* 0x000000040000795c */ /* 0x000fe20000300000 */
.L_x_1674:
[----:B------:R-:W-:Y:S01]  /*11d70*/  IMAD R11, R14, 0x8, R2 ;  /* 0x000000080e0b7824 */ /* 0x000fe200078e0202 */
[----:B------:R-:W-:-:S04]  /*11d80*/  SHF.L.U32 R6, R15, 0x1f, RZ ;  /* 0x0000001f0f067819 */ /* 0x000fc800000006ff */
[----:B------:R0:W1:Y:S01]  /*11d90*/  SYNCS.PHASECHK.TRANS64.TRYWAIT P5, [R11+URZ+0x28830], R6 ;  /* 0x028830060b0075a7 */ /* 0x00006200080a017f */
[----:B------:R-:W-:Y:S05]  /*11da0*/  @!P0 BRA `(.L_x_1675) ;  /* 0x0000000000048947 */ /* 0x000fea0003800000 */
[----:B------:R-:W-:Y:S01]  /*11db0*/  BPT.TRAP 0x1 ;  /* 0x000000040000795c */ /* 0x000fe20000300000 */
.L_x_1675:
[----:B------:R-:W-:Y:S04]  /*11dc0*/  BSSY B0, `(.L_x_1673) ;  /* 0x0000004000007945 */ /* 0x000fe80003800000 */
[----:B-1----:R-:W-:Y:S05]  /*11dd0*/  @P5 BRA `(.L_x_1676) ;  /* 0x0000000000085947 */ /* 0x002fea0003800000 */
[----:B------:R-:W1:Y:S02]  /*11de0*/  SYNCS.PHASECHK.TRANS64.TRYWAIT P5, [R11+URZ+0x28830], R6 ;  /* 0x028830060b0075a7 */ /* 0x000e6400080a017f */
[----:B-1----:R-:W-:Y:S05]  /*11df0*/  @!P5 BRA `(.L_x_1677) ;  /* 0x000001600060d947 */ /* 0x002fea0003800000 */
.L_x_1676:
[----:B------:R-:W-:Y:S05]  /*11e00*/  BSYNC B0 ;  /* 0x0000000000007941 */ /* 0x000fea0003800000 */
.L_x_1673:
[----:B01----:R-:W0:Y:S01]  /*11e10*/  S2R R6, SR_TID.X ;  /* 0x0000000000067919 */ /* 0x003e220000002100 */
[----:B------:R-:W-:Y:S05]  /*11e20*/  WARPSYNC.ALL ;  /* 0x0000000000007948 */ /* 0x000fea0003800000 */
[----:B------:R-:W-:Y:S01]  /*11e30*/  IMAD R10, R14, 0x800, R7 ;  /* 0x000008000e0a7824 */ /* 0x000fe200078e0207 */
[----:B------:R-:W-:Y:S01]  /*11e40*/  MOV R11, 0x40000040 ;  /* 0x40000040000b7802 */ /* 0x000fe20000000f00 */
[----:B------:R-:W-:Y:S02]  /*11e50*/  IMAD.MOV.U32 R25, RZ, RZ, 0x40000040 ;  /* 0x40000040ff197424 */ /* 0x000fe400078e00ff */
[C---:B------:R-:W-:Y:S01]  /*11e60*/  VIADD R24, R10.reuse, 0x4 ;  /* 0x000000040a187836 */ /* 0x040fe20000000000 */
[C---:B------:R-:W-:Y:S01]  /*11e70*/  R2UR UR14, R10.reuse ;  /* 0x000000000a0e72ca */ /* 0x040fe200000e0000 */
[----:B------:R-:W-:Y:S01]  /*11e80*/  VIADD R20, R10, 0x2 ;  /* 0x000000020a147836 */ /* 0x000fe20000000000 */
[----:B------:R-:W-:Y:S01]  /*11e90*/  R2UR UR15, R11 ;  /* 0x000000000b0f72ca */ /* 0x000fe200000e0000 */
[----:B------:R-:W-:Y:S01]  /*11ea0*/  IMAD.MOV.U32 R21, RZ, RZ, 0x40000040 ;  /* 0x40000040ff157424 */ /* 0x000fe200078e00ff */
[----:B------:R-:W-:Y:S01]  /*11eb0*/  R2UR UR6, R24 ;  /* 0x00000000180672ca */ /* 0x000fe200000e0000 */
[C---:B------:R-:W-:Y:S01]  /*11ec0*/  VIADD R24, R10.reuse, 0x404 ;  /* 0x000004040a187836 */ /* 0x040fe20000000000 */
[C---:B------:R-:W-:Y:S01]  /*11ed0*/  R2UR UR7, R25.reuse ;  /* 0x00000000190772ca */ /* 0x040fe200000e0000 */
[----:B------:R-:W-:Y:S01]  /*11ee0*/  VIADD R12, R10, 0x6 ;  /* 0x000000060a0c7836 */ /* 0x000fe20000000000 */
[----:B------:R-:W-:Y:S01]  /*11ef0*/  R2UR UR31, R25 ;  /* 0x00000000191f72ca */ /* 0x000fe200000e0000 */
[----:B------:R-:W-:Y:S01]  /*11f00*/  IMAD.MOV.U32 R13, RZ, RZ, 0x40000040 ;  /* 0x40000040ff0d7424 */ /* 0x000fe200078e00ff */
[----:B------:R-:W-:-:S02]  /*11f10*/  R2UR UR30, R24 ;  /* 0x00000000181e72ca */ /* 0x000fc400000e0000 */
[----:B------:R-:W-:Y:S01]  /*11f20*/  R2UR UR10, R20 ;  /* 0x00000000140a72ca */ /* 0x000fe200000e0000 */
[----:B------:R-:W-:Y:S01]  /*11f30*/  VIADD R20, R10, 0x400 ;  /* 0x000004000a147836 */ /* 0x000fe20000000000 */
[----:B------:R-:W-:Y:S02]  /*11f40*/  R2UR UR11, R21 ;  /* 0x00000000150b72ca */ /* 0x000fe400000e0000 */
[----:B------:R-:W-:Y:S01]  /*11f50*/  R2UR UR18, R12 ;  /* 0x000000000c1272ca */ /* 0x000fe200000e0000 */
[C---:B------:R-:W-:Y:S01]  /*11f60*/  VIADD R12, R10.reuse, 0x402 ;  /* 0x000004020a0c7836 */ /* 0x040fe20000000000 */
[----:B------:R-:W-:Y:S01]  /*11f70*/  R2UR UR19, R13 ;  /* 0x000000000d1372ca */ /* 0x000fe200000e0000 */
[----:B------:R-:W-:Y:S01]  /*11f80*/  VIADD R10, R10, 0x406 ;  /* 0x000004060a0a7836 */ /* 0x000fe20000000000 */
[----:B------:R-:W-:Y:S02]  /*11f90*/  R2UR UR22, R20 ;  /* 0x00000000141672ca */ /* 0x000fe400000e0000 */
[----:B0-----:R-:W-:-:S02]  /*11fa0*/  SHF.R.U32.HI R6, RZ, 0x7, R6 ;  /* 0x00000007ff067819 */ /* 0x001fc40000011606 */
[----:B------:R-:W-:Y:S02]  /*11fb0*/  R2UR UR23, R21 ;  /* 0x00000000151772ca */ /* 0x000fe400000e0000 */
[----:B------:R-:W-:Y:S01]  /*11fc0*/  R2UR UR26, R12 ;  /* 0x000000000c1a72ca */ /* 0x000fe200000e0000 */
[----:B------:R-:W-:Y:S01]  /*11fd0*/  VIADD R6, R6, 0x8 ;  /* 0x0000000806067836 */ /* 0x000fe20000000000 */
[----:B------:R-:W-:Y:S02]  /*11fe0*/  R2UR UR27, R13 ;  /* 0x000000000d1b72ca */ /* 0x000fe400000e0000 */
[----:B------:R-:W-:Y:S02]  /*11ff0*/  R2UR UR34, R10 ;  /* 0x000000000a2272ca */ /* 0x000fe400000e0000 */
[----:B------:R0:W-:Y:S01]  /*12000*/  BAR.SYNC.DEFER_BLOCKING R6, 0x100 ;  /* 0x000400060000751d */ /* 0x0001e20000010000 */
[----:B------:R-:W-:-:S05]  /*12010*/  R2UR UR35, R11 ;  /* 0x000000000b2372ca */ /* 0x000fca00000e0000 */
        /* <DEDUP_REMOVED lines=27> */
.L_x_1679:
[----:B------:R-:W-:Y:S01]  /*121d0*/  SHF.L.U32 R6, R186, 0x1f, RZ ;  /* 0x0000001fba067819 */ /* 0x000fe200000006ff */
[----:B------:R-:W-:-:S04]  /*121e0*/  IMAD R10, R22, 0x8, R2 ;  /* 0x00000008160a7824 */ /* 0x000fc800078e0202 */
[----:B------:R0:W1:Y:S01]  /*121f0*/  SYNCS.PHASECHK.TRANS64.TRYWAIT P4, [R10+URZ+0x28850], R6 ;  /* 0x028850060a0075a7 */ /* 0x000062000808017f */
[----:B------:R-:W-:Y:S05]  /*12200*/  @!P0 BRA `(.L_x_1680) ;  /* 0x0000000000048947 */ /* 0x000fea0003800000 */
[----:B------:R-:W-:Y:S01]  /*12210*/  BPT.TRAP 0x1 ;  /* 0x000000040000795c */ /* 0x000fe20000300000 */
.L_x_1680:
[----:B-1----:R-:W-:Y:S05]  /*12220*/  @P4 BRA `(.L_x_1678) ;  /* 0x0000000000084947 */ /* 0x002fea0003800000 */
[----:B------:R-:W1:Y:S02]  /*12230*/  SYNCS.PHASECHK.TRANS64.TRYWAIT P4, [R10+URZ+0x28850], R6 ;  /* 0x028850060a0075a7 */ /* 0x000e64000808017f */
[----:B-1----:R-:W-:Y:S05]  /*12240*/  @!P4 BRA `(.L_x_1681) ;  /* 0x0000015c0060c947 */ /* 0x002fea0003800000 */
.L_x_1678:
[----:B01----:R-:W-:Y:S01]  /*12250*/  VIADD R6, R2, 0x400 ;  /* 0x0000040002067836 */ /* 0x003fe20000000000 */
[----:B------:R-:W-:Y:S05]  /*12260*/  WARPSYNC.ALL ;  /* 0x0000000000007948 */ /* 0x000fea0003800000 */
[----:B------:R-:W-:Y:S01]  /*12270*/  SHF.R.U32.HI R6, RZ, 0x4, R6 ;  /* 0x00000004ff067819 */ /* 0x000fe20000011606 */
[----:B------:R-:W-:Y:S01]  /*12280*/  IMAD.MOV.U32 R11, RZ, RZ, 0x40000040 ;  /* 0x40000040ff0b7424 */ /* 0x000fe200078e00ff */
[----:B------:R-:W-:Y:S01]  /*12290*/  WARPGROUP.ARRIVE ;  /* 0x00000000000079c5 */ /* 0x000fe20000000000 */
[----:B------:R-:W-:Y:S01]  /*122a0*/  IMAD.MOV.U32 R13, RZ, RZ, 0x40000040 ;  /* 0x40000040ff0d7424 */ /* 0x000fe200078e00ff */
[----:B------:R-:W-:-:S04]  /*122b0*/  LOP3.LUT R6, R6, 0x3fff, RZ, 0xc0, !PT ;  /* 0x00003fff06067812 */ /* 0x000fc800078ec0ff */
[----:B------:R-:W0:Y:S01]  /*122c0*/  S2R R20, SR_TID.X ;  /* 0x0000000000147919 */ /* 0x000e220000002100 */
[----:B------:R-:W-:Y:S01]  /*122d0*/  R2UR UR7, R11 ;  /* 0x000000000b0772ca */ /* 0x000fe200000e0000 */
[----:B------:R-:W-:Y:S01]  /*122e0*/  IMAD.MOV.U32 R11, RZ, RZ, 0x40000040 ;  /* 0x40000040ff0b7424 */ /* 0x000fe200078e00ff */
[----:B------:R-:W-:-:S05]  /*122f0*/  LOP3.LUT R6, R6, 0x4000000, RZ, 0xfc, !PT ;  /* 0x0400000006067812 */ /* 0x000fca00078efcff */
[----:B------:R-:W-:Y:S02]  /*12300*/  IMAD R10, R22, 0x800, R6 ;  /* 0x00000800160a7824 */ /* 0x000fe400078e0206 */
[----:B------:R-:W-:Y:S02]  /*12310*/  @!P1 IMAD R6, R14, 0x8, R2 ;  /* 0x000000080e069824 */ /* 0x000fe400078e0202 */
[C---:B------:R-:W-:Y:S01]  /*12320*/  VIADD R12, R10.reuse, 0x80 ;  /* 0x000000800a0c7836 */ /* 0x040fe20000000000 */
[----:B------:R-:W-:Y:S01]  /*12330*/  R2UR UR6, R10 ;  /* 0x000000000a0672ca */ /* 0x000fe200000e0000 */
[----:B------:R-:W-:-:S05]  /*12340*/  @!P1 VIADD R6, R6, 0x28840 ;  /* 0x0002884006069836 */ /* 0x000fca0000000000 */
[----:B------:R-:W-:-:S07]  /*12350*/  @!P1 PRMT R6, RZ, 0x654, R6 ;  /* 0x00000654ff069816 */ /* 0x000fce0000000006 */
[----:B------:R-:W-:Y:S01]  /*12360*/  HGMMA.64x128x16.F32 R88, R180, gdesc[UR4].tnspB, R88, gsb0 ;  /* 0x41e00004b4587df0 */ /* 0x000fe20008000858 */
[----:B------:R-:W-:Y:S01]  /*12370*/  R2UR UR6, R12 ;  /* 0x000000000c0672ca */ /* 0x000fe200000e0000 */
[----:B------:R-:W-:Y:S01]  /*12380*/  VIADD R12, R10, 0x100 ;  /* 0x000001000a0c7836 */ /* 0x000fe20000000000 */
[----:B------:R-:W-:Y:S01]  /*12390*/  R2UR UR7, R13 ;  /* 0x000000000d0772ca */ /* 0x000fe200000e0000 */
[----:B------:R-:W-:Y:S01]  /*123a0*/  IMAD.MOV.U32 R13, RZ, RZ, 0x40000040 ;  /* 0x40000040ff0d7424 */ /* 0x000fe200078e00ff */
[----:B0-----:R-:W-:Y:S01]  /*123b0*/  SHF.R.U32.HI R20, RZ, 0x7, R20 ;  /* 0x00000007ff147819 */ /* 0x001fe20000011614 */
        /* <DEDUP_REMOVED lines=32> */
[----:B------:R-:W-:Y:S01]  /*125c0*/  R2UR UR6, R12 ;  /* 0x000000000c0672ca */ /* 0x000fe200000e0000 */
[----:B------:R-:W-:Y:S01]  /*125d0*/  IMAD.SHL.U32 R12, R4, 0x80, RZ ;  /* 0x00000080040c7824 */ /* 0x000fe200078e00ff */
[----:B------:R-:W-:Y:S01]  /*125e0*/  R2UR UR7, R13 ;  /* 0x000000000d0772ca */ /* 0x000fe200000e0000 */
[----:B------:R-:W-:Y:S02]  /*125f0*/  WARPGROUP.DEPBAR.LE gsb0, 0x0 ;  /* 0x00008000000079c5 */ /* 0x000fe40000010000 */
[----:B------:R-:W-:-:S10]  /*12600*/  WARPGROUP.ARRIVE ;  /* 0x00000000000079c5 */ /* 0x000fd40000000000 */
[----:B------:R-:W-:Y:S01]  /*12610*/  HGMMA.64x128x16.F32 R88, R156, gdesc[UR4].tnspB, R88, gsb0 ;  /* 0x41e000049c587df0 */ /* 0x000fe20008000858 */
[----:B------:R-:W-:Y:S02]  /*12620*/  R2UR UR6, R10 ;  /* 0x000000000a0672ca */ /* 0x000fe400000e0000 */
[----:B------:R-:W-:Y:S01]  /*12630*/  R2UR UR7, R11 ;  /* 0x000000000b0772ca */ /* 0x000fe200000e0000 */
[----:B------:R-:W0:Y:S08]  /*12640*/  @P2 LDC R10, c[0x0][0x44c] ;  /* 0x00011300ff0a2b82 */ /* 0x000e300000000800 */
[----:B------:R-:W1:Y:S01]  /*12650*/  @P2 LDC R11, c[0x0][0x450] ;  /* 0x00011400ff0b2b82 */ /* 0x000e620000000800 */
[----:B------:R-:W-:-:S02]  /*12660*/  WARPGROUP.DEPBAR.LE gsb0, 0x0 ;  /* 0x00008000000079c5 */ /* 0x000fc40000010000 */
[----:B------:R-:W-:-:S06]  /*12670*/  WARPGROUP.ARRIVE ;  /* 0x00000000000079c5 */ /* 0x000fcc0000000000 */
[----:B------:R-:W-:Y:S03]  /*12680*/  HGMMA.64x128x16.F32 R88, R152, gdesc[UR4].tnspB, R88, gsb0 ;  /* 0x41e0000498587df0 */ /* 0x000fe60008000858 */
[----:B------:R-:W-:Y:S02]  /*12690*/  WARPGROUP.DEPBAR.LE gsb0, 0x0 ;  /* 0x00008000000079c5 */ /* 0x000fe40000010000 */
[----:B------:R-:W-:-:S04]  /*126a0*/  IMAD.IADD R153, R195, 0x1, R192 ;  /* 0x00000001c3997824 */ /* 0x000fc800078e02c0 */
[----:B0-----:R-:W-:-:S05]  /*126b0*/  @P2 IMAD.HI.U32 R10, R153, R10, RZ ;  /* 0x0000000a990a2227 */ /* 0x001fca00078e00ff */
[----:B-1----:R-:W-:Y:S02]  /*126c0*/  @P2 SHF.R.U32.HI R153, RZ, R11, R10 ;  /* 0x0000000bff992219 */ /* 0x002fe4000001160a */
[----:B------:R-:W-:Y:S02]  /*126d0*/  IADD3 R10, -R20, 0xb, RZ ;  /* 0x0000000b140a7810 */ /* 0x000fe40007ffe1ff */
[----:B------:R-:W-:Y:S01]  /*126e0*/  IADD3 R20, -R188, 0x1, -R12 ;  /* 0x00000001bc147810 */ /* 0x000fe20007ffe90c */
[----:B------:R-:W0:Y:S03]  /*126f0*/  SHFL.IDX PT, R154, R153, RZ, 0x1c1f ;  /* 0x001c1fff999a7589 */ /* 0x000e2600000e0000 */
[----:B------:R-:W-:Y:S01]  /*12700*/  IADD3 R20, -R187, R20, R189 ;  /* 0x00000014bb147210 */ /* 0x000fe20007ffe1bd */
[----:B------:R1:W-:Y:S06]  /*12710*/  BAR.ARV R10, 0x100 ;  /* 0x0004000a0000751d */ /* 0x0003ec0000002000 */
[----:B------:R2:W-:Y:S01]  /*12720*/  @!P1 SYNCS.ARRIVE.TRANS64.RED.A1T0 RZ, [R6+URZ], RZ ;  /* 0x000000ff06ff99a7 */ /* 0x0005e2000810043f */
[----:B------:R-:W-:-:S02]  /*12730*/  VIADD R152, R20, UR55 ;  /* 0x0000003714987c36 */ /* 0x000fc40008000000 */
[----:B--2---:R-:W-:-:S05]  /*12740*/  IMAD.U32 R6, RZ, RZ, UR52 ;  /* 0x00000034ff067e24 */ /* 0x004fca000f8e00ff */
[----:B------:R-:W-:-:S05]  /*12750*/  LOP3.LUT R21, RZ, R6, RZ, 0x33, !PT ;  /* 0x00000006ff157212 */ /* 0x000fca00078e33ff */
[----:B------:R-:W-:Y:S02]  /*12760*/  IMAD.IADD R21, R21, 0x1, R20 ;  /* 0x0000000115157824 */ /* 0x000fe400078e0214 */
[--C-:B0-----:R-:W-:Y:S02]  /*12770*/  IMAD.IADD R20, R152, 0x1, R154.reuse ;  /* 0x0000000198147824 */ /* 0x101fe400078e029a */
[----:B------:R-:W-:Y:S01]  /*12780*/  IMAD.IADD R13, R21, 0x1, R154 ;  /* 0x00000001150d7824 */ /* 0x000fe200078e029a */
[----:B-1----:R-:W-:Y:S06]  /*12790*/  @!P3 BRA `(.L_x_1682) ;  /* 0x000000000058b947 */ /* 0x002fec0003800000 */
[----:B------:R-:W-:Y:S01]  /*127a0*/  IADD3 R157, -R187, R189, R154 ;  /* 0x000000bdbb9d7210 */ /* 0x000fe20007ffe19a */
[----:B------:R-:W-:Y:S03]  /*127b0*/  BSSY B0, `(.L_x_1683) ;  /* 0x0000010000007945 */ /* 0x000fe60003800000 */
[----:B------:R-:W-:-:S13]  /*127c0*/  ISETP.GT.AND P4, PT, R157, -0x1, PT ;  /* 0xffffffff9d00780c */ /* 0x000fda0003f84270 */
[----:B------:R-:W-:Y:S05]  /*127d0*/  @P4 BRA `(.L_x_1684) ;  /* 0x0000000000204947 */ /* 0x000fea0003800000 */
[----:B------:R-:W-:Y:S02]  /*127e0*/  MOV R155, UR51 ;  /* 0x00000033009b7c02 */ /* 0x000fe40008000f00 */
[----:B------:R-:W-:Y:S02]  /*127f0*/  LOP3.LUT R157, RZ, R157, RZ, 0x33, !PT ;  /* 0x0000009dff9d7212 */ /* 0x000fe400078e33ff */
[----:B------:R-:W-:-:S13]  /*12800*/  ISETP.NE.AND P4, PT, R155, 0x1, PT ;  /* 0x000000019b00780c */ /* 0x000fda0003f85270 */
[----:B------:R-:W0:Y:S02]  /*12810*/  @P4 LDC.64 R10, c[0x0][0x9e8] ;  /* 0x00027a00ff0a4b82 */ /* 0x000e240000000a00 */
[----:B0-----:R-:W-:-:S05]  /*12820*/  @P4 IMAD.HI.U32 R10, R157, R10, RZ ;  /* 0x0000000a9d0a4227 */ /* 0x001fca00078e00ff */
[----:B------:R-:W-:-:S04]  /*12830*/  @P4 SHF.R.U32.HI R157, RZ, R11, R10 ;  /* 0x0000000bff9d4219 */ /* 0x000fc8000001160a */
[----:B------:R-:W-:Y:S01]  /*12840*/  LOP3.LUT R157, RZ, R157, RZ, 0x33, !PT ;  /* 0x0000009dff9d7212 */ /* 0x000fe200078e33ff */
[----:B------:R-:W-:Y:S06]  /*12850*/  BRA `(.L_x_1685) ;  /* 0x0000000000147947 */ /* 0x000fec0003800000 */
.L_x_1684:
[----:B------:R-:W-:-:S05]  /*12860*/  IMAD.U32 R155, RZ, RZ, UR51 ;  /* 0x00000033ff9b7e24 */ /* 0x000fca000f8e00ff */
[----:B------:R-:W-:-:S13]  /*12870*/  ISETP.NE.AND P4, PT, R155, 0x1, PT ;  /* 0x000000019b00780c */ /* 0x000fda0003f85270 */
[----:B------:R-:W0:Y:S02]  /*12880*/  @P4 LDC.64 R10, c[0x0][0x9e8] ;  /* 0x00027a00ff0a4b82 */ /* 0x000e240000000a00 */
[----:B0-----:R-:W-:-:S05]  /*12890*/  @P4 IMAD.HI.U32 R10, R157, R10, RZ ;  /* 0x0000000a9d0a4227 */ /* 0x001fca00078e00ff */
[----:B------:R-:W-:-:S07]  /*128a0*/  @P4 SHF.R.U32.HI R157, RZ, R11, R10 ;  /* 0x0000000bff9d4219 */ /* 0x000fce000001160a */
.L_x_1685:
[----:B------:R-:W-:Y:S05]  /*128b0*/  BSYNC B0 ;  /* 0x0000000000007941 */ /* 0x000fea0003800000 */
.L_x_1683:
[----:B------:R-:W-:-:S04]  /*128c0*/  IMAD R157, R157, R155, -R12 ;  /* 0x0000009b9d9d7224 */ /* 0x000fc800078e0a0c */
[----:B------:R-:W-:-:S05]  /*128d0*/  IMAD.IADD R10, R157, 0x1, -R188 ;  /* 0x000000019d0a7824 */ /* 0x000fca00078e0abc */
[----:B------:R-:W-:Y:S02]  /*128e0*/  VIADDMNMX R20, R10, R155, R20, PT ;  /* 0x0000009b0a147246 */ /* 0x000fe40003800114 */
[----:B------:R-:W-:-:S07]  /*128f0*/  VIMNMX R13, R13, R10, !PT ;  /* 0x0000000a0d0d7248 */ /* 0x000fce0007fe0100 */
.L_x_1682:
[----:B------:R-:W-:Y:S01]  /*12900*/  ISETP.GT.AND P4, PT, R4, -0x1, PT ;  /* 0xffffffff0400780c */ /* 0x000fe20003f84270 */
[----:B------:R-:W0:Y:S03]  /*12910*/  SHFL.IDX PT, R10, R153, 0x1, 0x1c1f ;  /* 0x003c1f00990a7f89 */ /* 0x000e2600000e0000 */
[----:B------:R-:W-:-:S04]  /*12920*/  ISETP.GT.AND P5, PT, R13, RZ, P4 ;  /* 0x000000ff0d00720c */ /* 0x000fc800027a4270 */
[----:B------:R-:W-:-:S04]  /*12930*/  ISETP.LT.OR P5, PT, R20, 0x1, P5 ;  /* 0x000000011400780c */ /* 0x000fc80002fa1670 */
[----:B------:R-:W-:Y:S02]  /*12940*/  FSEL R24, R24, -INF , !P5 ;  /* 0xff80000018187808 */ /* 0x000fe40006800000 */
[----:B------:R-:W-:-:S04]  /*12950*/  ISETP.GT.AND P5, PT, R13, 0x1, P4 ;  /* 0x000000010d00780c */ /* 0x000fc800027a4270 */
[----:B------:R-:W-:-:S04]  /*12960*/  ISETP.LT.OR P5, PT, R20, 0x2, P5 ;  /* 0x000000021400780c */ /* 0x000fc80002fa1670 */
[----:B------:R-:W-:Y:S02]  /*12970*/  FSEL R25, R25, -INF , !P5 ;  /* 0xff80000019197808 */ /* 0x000fe40006800000 */
[----:B------:R-:W-:Y:S01]  /*12980*/  ISETP.GT.AND P5, PT, R13, 0x8, P4 ;  /* 0x000000080d00780c */ /* 0x000fe200027a4270 */
[--C-:B0-----:R-:W-:Y:S02]  /*12990*/  IMAD.IADD R152, R152, 0x1, R10.reuse ;  /* 0x0000000198987824 */ /* 0x101fe400078e020a */
[----:B------:R-:W-:Y:S01]  /*129a0*/  IMAD.IADD R21, R21, 0x1, R10 ;  /* 0x0000000115157824 */ /* 0x000fe200078e020a */
[----:B------:R-:W-:-:S04]  /*129b0*/  ISETP.LT.OR P5, PT, R20, 0x9, P5 ;  /* 0x000000091400780c */ /* 0x000fc80002fa1670 */
[----:B------:R-:W-:Y:S02]  /*129c0*/  FSEL R28, R28, -INF , !P5 ;  /* 0xff8000001c1c7808 */ /* 0x000fe40006800000 */
[----:B------:R-:W-:-:S04]  /*129d0*/  ISETP.GT.AND P5, PT, R13, 0x9, P4 ;  /* 0x000000090d00780c */ /* 0x000fc800027a4270 */
        /* <DEDUP_REMOVED lines=85> */
[----:B------:R-:W-:Y:S01]  /*12f30*/  FSEL R85, R85, -INF , !P5 ;  /* 0xff80000055557808 */ /* 0x000fe20006800000 */
[----:B------:R-:W-:Y:S08]  /*12f40*/  @!P3 BRA `(.L_x_1686) ;  /* 0x000000000058b947 */ /* 0x000ff00003800000 */
[----:B------:R-:W-:Y:S01]  /*12f50*/  IADD3 R153, -R187, R189, R10 ;  /* 0x000000bdbb997210 */ /* 0x000fe20007ffe10a */
[----:B------:R-:W-:Y:S03]  /*12f60*/  BSSY B0, `(.L_x_1687) ;  /* 0x0000010000007945 */ /* 0x000fe60003800000 */
        /* <DEDUP_REMOVED lines=10> */
.L_x_1688:
[----:B------:R-:W-:-:S05]  /*13010*/  IMAD.U32 R13, RZ, RZ, UR51 ;  /* 0x00000033ff0d7e24 */ /* 0x000fca000f8e00ff */
[----:B------:R-:W-:-:S13]  /*13020*/  ISETP.NE.AND P5, PT, R13, 0x1, PT ;  /* 0x000000010d00780c */ /* 0x000fda0003fa5270 */
[----:B------:R-:W0:Y:S02]  /*13030*/  @P5 LDC.64 R10, c[0x0][0x9e8] ;  /* 0x00027a00ff0a5b82 */ /* 0x000e240000000a00 */
[----:B0-----:R-:W-:-:S05]  /*13040*/  @P5 IMAD.HI.U32 R10, R153, R10, RZ ;  /* 0x0000000a990a5227 */ /* 0x001fca00078e00ff */
[----:B------:R-:W-:-:S07]  /*13050*/  @P5 SHF.R.U32.HI R153, RZ, R11, R10 ;  /* 0x0000000bff995219 */ /* 0x000fce000001160a */
.L_x_1689:
[----:B------:R-:W-:Y:S05]  /*13060*/  BSYNC B0 ;  /* 0x0000000000007941 */ /* 0x000fea0003800000 */
.L_x_1687:
[----:B------:R-:W-:-:S04]  /*13070*/  IMAD R153, R153, R13, -R12 ;  /* 0x0000000d99997224 */ /* 0x000fc800078e0a0c */
[----:B------:R-:W-:-:S05]  /*13080*/  IMAD.IADD R10, R153, 0x1, -R188 ;  /* 0x00000001990a7824 */ /* 0x000fca00078e0abc */
[----:B------:R-:W-:Y:S02]  /*13090*/  VIADDMNMX R152, R10, R13, R152, PT ;  /* 0x0000000d0a987246 */ /* 0x000fe40003800198 */
[----:B------:R-:W-:-:S07]  /*130a0*/  VIMNMX R21, R21, R10, !PT ;  /* 0x0000000a15157248 */ /* 0x000fce0007fe0100 */
.L_x_1686:
[----:B------:R-:W-:Y:S01]  /*130b0*/  ISETP.GT.AND P5, PT, R21, 0x1, P4 ;  /* 0x000000011500780c */ /* 0x000fe200027a4270 */
[----:B------:R-:W-:Y:S01]  /*130c0*/  UMOV UR46, UR50 ;  /* 0x00000032002e7c82 */ /* 0x000fe20008000000 */
[----:B------:R-:W-:Y:S01]  /*130d0*/  FMNMX.FTZ R10, R24, R0, !PT ;  /* 0x00000000180a7209 */ /* 0x000fe20007810000 */
[----:B------:R-:W-:Y:S01]  /*130e0*/  IMAD.MOV.U32 R186, RZ, RZ, R15 ;  /* 0x000000ffffba7224 */ /* 0x000fe200078e000f */
[----:B------:R-:W-:Y:S02]  /*130f0*/  ISETP.LT.OR P5, PT, R152, 0x2, P5 ;  /* 0x000000029800780c */ /* 0x000fe40002fa1670 */
[----:B------:R-:W-:Y:S02]  /*13100*/  FMNMX.FTZ R11, R25, R10, !PT ;  /* 0x0000000a190b7209 */ /* 0x000fe40007810000 */
[----:B------:R-:W-:Y:S02]  /*13110*/  FSEL R27, R27, -INF , !P5 ;  /* 0xff8000001b1b7808 */ /* 0x000fe40006800000 */
[----:B------:R-:W-:-:S02]  /*13120*/  ISETP.GT.AND P5, PT, R21, 0x8, P4 ;  /* 0x000000081500780c */ /* 0x000fc400027a4270 */
[----:B------:R-:W-:Y:S02]  /*13130*/  FMNMX.FTZ R10, R28, R11, !PT ;  /* 0x0000000b1c0a7209 */ /* 0x000fe40007810000 */
[----:B------:R-:W-:Y:S02]  /*13140*/  ISETP.LT.OR P5, PT, R152, 0x9, P5 ;  /* 0x000000099800780c */ /* 0x000fe40002fa1670 */
[----:B------:R-:W-:Y:S02]  /*13150*/  FMNMX.FTZ R11, R29, R10, !PT ;  /* 0x0000000a1d0b7209 */ /* 0x000fe40007810000 */
[----:B------:R-:W-:Y:S02]  /*13160*/  FSEL R30, R30, -INF , !P5 ;  /* 0xff8000001e1e7808 */ /* 0x000fe40006800000 */
[----:B------:R-:W-:Y:S02]  /*13170*/  ISETP.GT.AND P5, PT, R21, 0x9, P4 ;  /* 0x000000091500780c */ /* 0x000fe400027a4270 */
[----:B------:R-:W-:-:S02]  /*13180*/  FMNMX.FTZ R10, R32, R11, !PT ;  /* 0x0000000b200a7209 */ /* 0x000fc40007810000 */
[----:B------:R-:W-:Y:S02]  /*13190*/  ISETP.LT.OR P5, PT, R152, 0xa, P5 ;  /* 0x0000000a9800780c */ /* 0x000fe40002fa1670 */
[----:B------:R-:W-:Y:S02]  /*131a0*/  FMNMX.FTZ R11, R33, R10, !PT ;  /* 0x0000000a210b7209 */ /* 0x000fe40007810000 */
[----:B------:R-:W-:Y:S02]  /*131b0*/  FSEL R31, R31, -INF , !P5 ;  /* 0xff8000001f1f7808 */ /* 0x000fe40006800000 */
[----:B------:R-:W-:Y:S02]  /*131c0*/  ISETP.GT.AND P5, PT, R21, 0x10, P4 ;  /* 0x000000101500780c */ /* 0x000fe400027a4270 */
[----:B------:R-:W-:Y:S02]  /*131d0*/  FMNMX.FTZ R10, R36, R11, !PT ;  /* 0x0000000b240a7209 */ /* 0x000fe40007810000 */
[----:B------:R-:W-:-:S02]  /*131e0*/  ISETP.LT.OR P5, PT, R152, 0x11, P5 ;  /* 0x000000119800780c */ /* 0x000fc40002fa1670 */
[----:B------:R-:W-:Y:S02]  /*131f0*/  FMNMX.FTZ R11, R37, R10, !PT ;  /* 0x0000000a250b7209 */ /* 0x000fe40007810000 */
[----:B------:R-:W-:Y:S02]  /*13200*/  FSEL R34, R34, -INF , !P5 ;  /* 0xff80000022227808 */ /* 0x000fe40006800000 */
[----:B------:R-:W-:Y:S02]  /*13210*/  ISETP.GT.AND P5, PT, R21, 0x11, P4 ;  /* 0x000000111500780c */ /* 0x000fe400027a4270 */
[----:B------:R-:W-:Y:S02]  /*13220*/  FMNMX.FTZ R10, R40, R11, !PT ;  /* 0x0000000b280a7209 */ /* 0x000fe40007810000 */
[----:B------:R-:W-:Y:S02]  /*13230*/  ISETP.LT.OR P5, PT, R152, 0x12, P5 ;  /* 0x000000129800780c */ /* 0x000fe40002fa1670 */
[----:B------:R-:W-:-:S02]  /*13240*/  FMNMX.FTZ R11, R41, R10, !PT ;  /* 0x0000000a290b7209 */ /* 0x000fc40007810000 */
[----:B------:R-:W-:Y:S02]  /*13250*/  FSEL R35, R35, -INF , !P5 ;  /* 0xff80000023237808 */ /* 0x000fe40006800000 */
[----:B------:R-:W-:Y:S02]  /*13260*/  ISETP.GT.AND P5, PT, R21, 0x18, P4 ;  /* 0x000000181500780c */ /* 0x000fe400027a4270 */
[----:B------:R-:W-:Y:S02]  /*13270*/  FMNMX.FTZ R10, R44, R11, !PT ;  /* 0x0000000b2c0a7209 */ /* 0x000fe40007810000 */
[----:B------:R-:W-:Y:S02]  /*13280*/  ISETP.LT.OR P5, PT, R152, 0x19, P5 ;  /* 0x000000199800780c */ /* 0x000fe40002fa1670 */
[----:B------:R-:W-:Y:S02]  /*13290*/  FMNMX.FTZ R11, R45, R10, !PT ;  /* 0x0000000a2d0b7209 */ /* 0x000fe40007810000 */
[----:B------:R-:W-:-:S02]  /*132a0*/  FSEL R38, R38, -INF , !P5 ;  /* 0xff80000026267808 */ /* 0x000fc40006800000 */
[----:B------:R-:W-:Y:S02]  /*132b0*/  ISETP.GT.AND P5, PT, R21, 0x19, P4 ;  /* 0x000000191500780c */ /* 0x000fe400027a4270 */
[----:B------:R-:W-:Y:S02]  /*132c0*/  FMNMX.FTZ R10, R48, R11, !PT ;  /* 0x0000000b300a7209 */ /* 0x000fe40007810000 */
        /* <DEDUP_REMOVED lines=48> */
[----:B------:R-:W-:Y:S01]  /*135d0*/  ISETP.GT.AND P5, PT, R21, 0x41, P4 ;  /* 0x000000411500780c */ /* 0x000fe200027a4270 */
[----:B------:R-:W0:Y:S03]  /*135e0*/  SHFL.BFLY PT, R11, R10, 0x2, 0x1f ;  /* 0x0c401f000a0b7f89 */ /* 0x000e2600000e0000 */
[----:B------:R-:W-:-:S04]  /*135f0*/  ISETP.LT.OR P5, PT, R152, 0x42, P5 ;  /* 0x000000429800780c */ /* 0x000fc80002fa1670 */
[----:B------:R-:W-:Y:S02]  /*13600*/  FSEL R59, R59, -INF , !P5 ;  /* 0xff8000003b3b7808 */ /* 0x000fe40006800000 */
[----:B------:R-:W-:-:S04]  /*13610*/  ISETP.GT.AND P5, PT, R21, 0x48, P4 ;  /* 0x000000481500780c */ /* 0x000fc800027a4270 */
[----:B------:R-:W-:-:S04]  /*13620*/  ISETP.LT.OR P5, PT, R152, 0x49, P5 ;  /* 0x000000499800780c */ /* 0x000fc80002fa1670 */
[----:B------:R-:W-:Y:S02]  /*13630*/  FSEL R62, R62, -INF , !P5 ;  /* 0xff8000003e3e7808 */ /* 0x000fe40006800000 */
[----:B------:R-:W-:-:S04]  /*13640*/  ISETP.GT.AND P5, PT, R21, 0x49, P4 ;  /* 0x000000491500780c */ /* 0x000fc800027a4270 */
[----:B------:R-:W-:Y:S02]  /*13650*/  ISETP.LT.OR P5, PT, R152, 0x4a, P5 ;  /* 0x0000004a9800780c */ /* 0x000fe40002fa1670 */
[----:B0-----:R-:W-:Y:S02]  /*13660*/  FMNMX.FTZ R11, R10, R11, !PT ;  /* 0x0000000b0a0b7209 */ /* 0x001fe40007810000 */
        /* <DEDUP_REMOVED lines=13> */
[----:B------:R-:W-:-:S03]  /*13740*/  FMUL.FTZ R11, R10, UR46 ;  /* 0x0000002e0a0b7c20 */ /* 0x000fc60008410000 */
        /* <DEDUP_REMOVED lines=23> */
[C---:B------:R-:W-:Y:S02]  /*138c0*/  ISETP.GT.AND P5, PT, R21.reuse, RZ, P4 ;  /* 0x000000ff1500720c */ /* 0x040fe400027a4270 */
[----:B------:R-:W-:Y:S02]  /*138d0*/  ISETP.GT.AND P4, PT, R21, 0x79, P4 ;  /* 0x000000791500780c */ /* 0x000fe40002784270 */
[C---:B------:R-:W-:Y:S02]  /*138e0*/  ISETP.LT.OR P5, PT, R152.reuse, 0x1, P5 ;  /* 0x000000019800780c */ /* 0x040fe40002fa1670 */
[----:B------:R-:W-:Y:S02]  /*138f0*/  ISETP.LT.OR P4, PT, R152, 0x7a, P4 ;  /* 0x0000007a9800780c */ /* 0x000fe40002781670 */
[----:B------:R-:W-:-:S02]  /*13900*/  FSEL R26, R26, -INF , !P5 ;  /* 0xff8000001a1a7808 */ /* 0x000fc40006800000 */
[----:B------:R-:W-:Y:S02]  /*13910*/  FSETP.NEU.FTZ.AND P5, PT, R10, -INF , PT ;  /* 0xff8000000a00780b */ /* 0x000fe40003fbd000 */
[----:B------:R-:W-:Y:S02]  /*13920*/  FMNMX.FTZ R20, R26, R8, !PT ;  /* 0x000000081a147209 */ /* 0x000fe40007810000 */
[----:B------:R-:W-:Y:S02]  /*13930*/  FSEL R11, R11, RZ, P5 ;  /* 0x000000ff0b0b7208 */ /* 0x000fe40002800000 */
[----:B------:R-:W-:Y:S02]  /*13940*/  FMNMX.FTZ R21, R27, R20, !PT ;  /* 0x000000141b157209 */ /* 0x000fe40007810000 */
[----:B------:R-:W-:Y:S01]  /*13950*/  FSEL R87, R87, -INF , !P4 ;  /* 0xff80000057577808 */ /* 0x000fe20006000000 */
        /* <DEDUP_REMOVED lines=19> */
[----:B------:R0:W-:Y:S01]  /*13a90*/  MUFU.EX2 R21, R37 ;  /* 0x0000002500157308 */ /* 0x0001e20000000800 */
        /* <DEDUP_REMOVED lines=8> */
[--C-:B0-----:R-:W-:Y:S01]  /*13b20*/  FFMA.FTZ R37, R69, UR46, -R11.reuse ;  /* 0x0000002e45257c23 */ /* 0x101fe2000801080b */
        /* <DEDUP_REMOVED lines=19> */
[----:B------:R-:W-:Y:S01]  /*13c60*/  FMNMX.FTZ R29, R59, R28, !PT ;  /* 0x0000001c3b1d7209 */ /* 0x000fe20007810000 */
[----:B------:R-:W-:Y:S02]  /*13c70*/  FFMA.FTZ R28, R49, UR46, -R11 ;  /* 0x0000002e311c7c23 */ /* 0x000fe4000801080b */
        /* <DEDUP_REMOVED lines=23> */
[----:B------:R-:W-:Y:S02]  /*13df0*/  MUFU.EX2 R174, R174 ;  /* 0x000000ae00ae7308 */ /* 0x000fe40000000800 */
[----:B0-----:R-:W0:Y:S06]  /*13e00*/  SHFL.BFLY PT, R45, R40, 0x2, 0x1f ;  /* 0x0c401f00282d7f89 */ /* 0x001e2c00000e0000 */
[----:B------:R-:W-:Y:S08]  /*13e10*/  MUFU.EX2 R168, R168 ;  /* 0x000000a800a87308 */ /* 0x000ff00000000800 */
[----:B------:R-:W-:Y:S08]  /*13e20*/  MUFU.EX2 R28, R28 ;  /* 0x0000001c001c7308 */ /* 0x000ff00000000800 */
[----:B------:R-:W-:Y:S01]  /*13e30*/  MUFU.EX2 R170, R170 ;  /* 0x000000aa00aa7308 */ /* 0x000fe20000000800 */
[----:B0-----:R-:W-:-:S05]  /*13e40*/  FMNMX.FTZ R45, R40, R45, !PT ;  /* 0x0000002d282d7209 */ /* 0x001fca0007810000 */
[----:B------:R-:W0:Y:S02]  /*13e50*/  SHFL.BFLY PT, R48, R45, 0x1, 0x1f ;  /* 0x0c201f002d307f89 */ /* 0x000e2400000e0000 */
[----:B------:R-:W-:Y:S08]  /*13e60*/  MUFU.EX2 R29, R53 ;  /* 0x00000035001d7308 */ /* 0x000ff00000000800 */
[----:B------:R-:W-:Y:S08]  /*13e70*/  MUFU.EX2 R164, R164 ;  /* 0x000000a400a47308 */ /* 0x000ff00000000800 */
[----:B------:R-:W-:Y:S01]  /*13e80*/  MUFU.EX2 R32, R32 ;  /* 0x0000002000207308 */ /* 0x000fe20000000800 */
[----:B0-----:R-:W-:-:S07]  /*13e90*/  FMNMX.FTZ R11, R45, R48, !PT ;  /* 0x000000302d0b7209 */ /* 0x001fce0007810000 */
[----:B------:R-:W-:Y:S01]  /*13ea0*/  MUFU.EX2 R166, R166 ;  /* 0x000000a600a67308 */ /* 0x000fe20000000800 */
[----:B------:R-:W-:Y:S02]  /*13eb0*/  FSEL R45, R10, RZ, P5 ;  /* 0x000000ff0a2d7208 */ /* 0x000fe40002800000 */
[C---:B------:R-:W-:Y:S01]  /*13ec0*/  FSETP.NEU.FTZ.AND P4, PT, R11.reuse, -INF , PT ;  /* 0xff8000000b00780b */ /* 0x040fe20003f9d000 */
[----:B------:R-:W-:Y:S02]  /*13ed0*/  FMUL.FTZ R48, R11, UR46 ;  /* 0x0000002e0b307c20 */ /* 0x000fe40008410000 */
[----:B------:R-:W-:Y:S02]  /*13ee0*/  FADD.FTZ R0, -R45, R0 ;  /* 0x000000002d007221 */ /* 0x000fe40000010100 */
[----:B------:R-:W-:Y:S01]  /*13ef0*/  MUFU.EX2 R33, R61 ;  /* 0x0000003d00217308 */ /* 0x000fe20000000800 */
[----:B------:R-:W-:Y:S01]  /*13f00*/  FSEL R48, R48, RZ, P4 ;  /* 0x000000ff30307208 */ /* 0x000fe20002000000 */
[----:B------:R-:W-:-:S04]  /*13f10*/  FMUL.FTZ R0, R0, UR46 ;  /* 0x0000002e00007c20 */ /* 0x000fc80008410000 */
[--C-:B------:R-:W-:Y:S01]  /*13f20*/  FFMA.FTZ R179, R38, UR46, -R48.reuse ;  /* 0x0000002e26b37c23 */ /* 0x100fe20008010830 */
[--C-:B------:R-:W-:Y:S01]  /*13f30*/  FFMA.FTZ R181, R26, UR46, -R48.reuse ;  /* 0x0000002e1ab57c23 */ /* 0x100fe20008010830 */
[----:B------:R-:W0:Y:S01]  /*13f40*/  MUFU.EX2 R0, R0 ;  /* 0x0000000000007308 */ /* 0x000e220000000800 */
[--C-:B------:R-:W-:Y:S01]  /*13f50*/  FFMA.FTZ R26, R27, UR46, -R48.reuse ;  /* 0x0000002e1b1a7c23 */ /* 0x100fe20008010830 */
[--C-:B------:R-:W-:Y:S01]  /*13f60*/  FFMA.FTZ R183, R30, UR46, -R48.reuse ;  /* 0x0000002e1eb77c23 */ /* 0x100fe20008010830 */
[--C-:B------:R-:W-:Y:S01]  /*13f70*/  FFMA.FTZ R27, R31, UR46, -R48.reuse ;  /* 0x0000002e1f1b7c23 */ /* 0x100fe20008010830 */
[--C-:B------:R-:W-:Y:S01]  /*13f80*/  FFMA.FTZ R177, R34, UR46, -R48.reuse ;  /* 0x0000002e22b17c23 */ /* 0x100fe20008010830 */
[----:B------:R-:W-:Y:S01]  /*13f90*/  FFMA.FTZ R30, R35, UR46, -R48 ;  /* 0x0000002e231e7c23 */ /* 0x000fe20008010830 */
[----:B------:R-:W-:Y:S02]  /*13fa0*/  @!P1 IMAD R31, R22, 0x8, R2 ;  /* 0x00000008161f9824 */ /* 0x000fe400078e0202 */
[--C-:B------:R-:W-:Y:S01]  /*13fb0*/  FFMA.FTZ R22, R39, UR46, -R48.reuse ;  /* 0x0000002e27167c23 */ /* 0x100fe20008010830 */
[----:B------:R-:W-:Y:S01]  /*13fc0*/  MUFU.EX2 R181, R181 ;  /* 0x000000b500b57308 */ /* 0x000fe20000000800 */
[----:B------:R-:W-:Y:S01]  /*13fd0*/  FFMA.FTZ R173, R42, UR46, -R48 ;  /* 0x0000002e2aad7c23 */ /* 0x000fe20008010830 */
[----:B------:R-:W-:-:S02]  /*13fe0*/  @!P1 VIADD R31, R31, 0x28860 ;  /* 0x000288601f1f9836 */ /* 0x000fc40000000000 */
[--C-:B------:R-:W-:Y:S01]  /*13ff0*/  FFMA.FTZ R175, R46, UR46, -R48.reuse ;  /* 0x0000002e2eaf7c23 */ /* 0x100fe20008010830 */
[--C-:B------:R-:W-:Y:S01]  /*14000*/  FFMA.FTZ R34, R47, UR46, -R48.reuse ;  /* 0x0000002e2f227c23 */ /* 0x100fe20008010830 */
[--C-:B------:R-:W-:Y:S01]  /*14010*/  FFMA.FTZ R169, R50, UR46, -R48.reuse ;  /* 0x0000002e32a97c23 */ /* 0x100fe20008010830 */
[----:B------:R-:W-:Y:S01]  /*14020*/  FFMA.FTZ R51, R51, UR46, -R48 ;  /* 0x0000002e33337c23 */ /* 0x000fe20008010830 */
[----:B------:R-:W-:Y:S01]  /*14030*/  @!P1 PRMT R31, RZ, 0x654, R31 ;  /* 0x00000654ff1f9816 */ /* 0x000fe2000000001f */
[----:B------:R-:W-:Y:S01]  /*14040*/  MUFU.EX2 R26, R26 ;  /* 0x0000001a001a7308 */ /* 0x000fe20000000800 */
[----:B0-----:R-:W-:Y:S01]  /*14050*/  FFMA.FTZ R5, R0, R5, R180 ;  /* 0x0000000500057223 */ /* 0x001fe200000100b4 */
[--C-:B------:R-:W-:Y:S01]  /*14060*/  FFMA.FTZ R171, R54, UR46, -R48.reuse ;  /* 0x0000002e36ab7c23 */ /* 0x100fe20008010830 */
[----:B------:R0:W-:Y:S01]  /*14070*/  @!P1 SYNCS.ARRIVE.TRANS64.RED.A1T0 RZ, [R31+URZ], RZ ;  /* 0x000000ff1fff99a7 */ /* 0x0001e2000810043f */
[C---:B------:R-:W-:Y:S01]  /*14080*/  F2FP.F16.F32.PACK_AB R180, R12.reuse, R180 ;  /* 0x000000b40cb4723e */ /* 0x040fe200000000ff */
[----:B------:R-:W-:Y:S01]  /*14090*/  FADD.FTZ R5, R12, R5 ;  /* 0x000000050c057221 */ /* 0x000fe20000010000 */
[--C-:B------:R-:W-:Y:S01]  /*140a0*/  FFMA.FTZ R55, R55, UR46, -R48.reuse ;  /* 0x0000002e37377c23 */ /* 0x100fe20008010830 */
[--C-:B------:R-:W-:Y:S01]  /*140b0*/  FFMA.FTZ R58, R58, UR46, -R48.reuse ;  /* 0x0000002e3a3a7c23 */ /* 0x100fe20008010830 */
[----:B------:R-:W-:Y:S01]  /*140c0*/  MUFU.EX2 R160, R160 ;  /* 0x000000a000a07308 */ /* 0x000fe20000000800 */
[----:B------:R-:W-:Y:S01]  /*140d0*/  FADD.FTZ R38, R182, R5 ;  /* 0x00000005b6267221 */ /* 0x000fe20000010000 */
[----:B------:R-:W-:Y:S01]  /*140e0*/  F2FP.F16.F32.PACK_AB R182, R13, R182 ;  /* 0x000000b60db6723e */ /* 0x000fe200000000ff */
[--C-:B0-----:R-:W-:Y:S01]  /*140f0*/  FFMA.FTZ R31, R43, UR46, -R48.reuse ;  /* 0x0000002e2b1f7c23 */ /* 0x101fe20008010830 */
[----:B------:R-:W-:Y:S01]  /*14100*/  FFMA.FTZ R59, R59, UR46, -R48 ;  /* 0x0000002e3b3b7c23 */ /* 0x000fe20008010830 */
[----:B------:R-:W-:Y:S01]  /*14110*/  FADD.FTZ R5, R13, R38 ;  /* 0x000000260d057221 */ /* 0x000fe20000010000 */
[--C-:B------:R-:W-:Y:S01]  /*14120*/  FFMA.FTZ R62, R62, UR46, -R48.reuse ;  /* 0x0000002e3e3e7c23 */ /* 0x100fe20008010830 */
[--C-:B------:R-:W-:Y:S01]  /*14130*/  FFMA.FTZ R63, R63, UR46, -R48.reuse ;  /* 0x0000002e3f3f7c23 */ /* 0x100fe20008010830 */
[----:B------:R-:W-:Y:S01]  /*14140*/  MUFU.EX2 R183, R183 ;  /* 0x000000b700b77308 */ /* 0x000fe20000000800 */
[----:B------:R-:W-:Y:S01]  /*14150*/  FADD.FTZ R5, R176, R5 ;  /* 0x00000005b0057221 */ /* 0x000fe20000010000 */
[----:B------:R-:W-:Y:S01]  /*14160*/  F2FP.F16.F32.PACK_AB R176, R20, R176 ;  /* 0x000000b014b0723e */ /* 0x000fe200000000ff */
[--C-:B------:R-:W-:Y:S01]  /*14170*/  FFMA.FTZ R66, R66, UR46, -R48.reuse ;  /* 0x0000002e42427c23 */ /* 0x100fe20008010830 */
[--C-:B------:R-:W-:Y:S01]  /*14180*/  FFMA.FTZ R67, R67, UR46, -R48.reuse ;  /* 0x0000002e43437c23 */ /* 0x100fe20008010830 */
[----:B------:R-:W-:Y:S01]  /*14190*/  FADD.FTZ R5, R20, R5 ;  /* 0x0000000514057221 */ /* 0x000fe20000010000 */
[--C-:B------:R-:W-:Y:S01]  /*141a0*/  FFMA.FTZ R70, R70, UR46, -R48.reuse ;  /* 0x0000002e46467c23 */ /* 0x100fe20008010830 */
[--C-:B------:R-:W-:Y:S01]  /*141b0*/  FFMA.FTZ R71, R71, UR46, -R48.reuse ;  /* 0x0000002e47477c23 */ /* 0x100fe20008010830 */
[----:B------:R-:W-:Y:S01]  /*141c0*/  MUFU.EX2 R36, R36 ;  /* 0x0000002400247308 */ /* 0x000fe20000000800 */
[----:B------:R-:W-:Y:S01]  /*141d0*/  FADD.FTZ R38, R178, R5 ;  /* 0x00000005b2267221 */ /* 0x000fe20000010000 */
[--C-:B------:R-:W-:Y:S01]  /*141e0*/  FFMA.FTZ R74, R74, UR46, -R48.reuse ;  /* 0x0000002e4a4a7c23 */ /* 0x100fe20008010830 */
[--C-:B------:R-:W-:Y:S01]  /*141f0*/  FFMA.FTZ R75, R75, UR46, -R48.reuse ;  /* 0x0000002e4b4b7c23 */ /* 0x100fe20008010830 */
        /* <DEDUP_REMOVED lines=10> */
[----:B------:R-:W-:Y:S01]  /*142a0*/  FFMA.FTZ R48, R87, UR46, -R48 ;  /* 0x0000002e57307c23 */ /* 0x000fe20008010830 */
[-C--:B------:R-:W-:Y:S01]  /*142b0*/  FMUL.FTZ R88, R88, R0.reuse ;  /* 0x0000000058587220 */ /* 0x080fe20000410000 */
[----:B------:R-:W-:Y:S01]  /*142c0*/  MUFU.EX2 R162, R162 ;  /* 0x000000a200a27308 */ /* 0x000fe20000000800 */
[----:B------:R-:W-:Y:S01]  /*142d0*/  FADD.FTZ R38, R174, R5 ;  /* 0x00000005ae267221 */ /* 0x000fe20000010000 */
[----:B------:R-:W-:Y:S01]  /*142e0*/  FSEL R5, R11, RZ, P4 ;  /* 0x000000ff0b057208 */ /* 0x000fe20002000000 */
[-C--:B------:R-:W-:Y:S01]  /*142f0*/  FMUL.FTZ R89, R89, R0.reuse ;  /* 0x0000000059597220 */ /* 0x080fe20000410000 */
[-C--:B------:R-:W-:Y:S01]  /*14300*/  FMUL.FTZ R92, R92, R0.reuse ;  /* 0x000000005c5c7220 */ /* 0x080fe20000410000 */
[----:B------:R-:W-:Y:S01]  /*14310*/  FADD.FTZ R13, R25, R38 ;  /* 0x00000026190d7221 */ /* 0x000fe20000010000 */
[-C--:B------:R-:W-:Y:S01]  /*14320*/  FMUL.FTZ R93, R93, R0.reuse ;  /* 0x000000005d5d7220 */ /* 0x080fe20000410000 */
[----:B------:R-:W-:Y:S01]  /*14330*/  FADD.FTZ R5, -R5, R8 ;  /* 0x0000000805057221 */ /* 0x000fe20000010100 */
[----:B------:R-:W-:Y:S01]  /*14340*/  MUFU.EX2 R177, R177 ;  /* 0x000000b100b17308 */ /* 0x000fe20000000800 */
[----:B------:R-:W-:Y:S01]  /*14350*/  FADD.FTZ R13, R168, R13 ;  /* 0x0000000da80d7221 */ /* 0x000fe20000010000 */
[-C--:B------:R-:W-:Y:S01]  /*14360*/  FMUL.FTZ R96, R96, R0.reuse ;  /* 0x0000000060607220 */ /* 0x080fe20000410000 */
[----:B------:R-:W-:Y:S01]  /*14370*/  FMUL.FTZ R5, R5, UR46 ;  /* 0x0000002e05057c20 */ /* 0x000fe20008410000 */
[-C--:B------:R-:W-:Y:S01]  /*14380*/  FMUL.FTZ R97, R97, R0.reuse ;  /* 0x0000000061617220 */ /* 0x080fe20000410000 */
[----:B------:R-:W-:Y:S01]  /*14390*/  FADD.FTZ R13, R28, R13 ;  /* 0x0000000d1c0d7221 */ /* 0x000fe20000010000 */
[-C--:B------:R-:W-:Y:S01]  /*143a0*/  FMUL.FTZ R100, R100, R0.reuse ;  /* 0x0000000064647220 */ /* 0x080fe20000410000 */
[-C--:B------:R-:W-:Y:S01]  /*143b0*/  FMUL.FTZ R101, R101, R0.reuse ;  /* 0x0000000065657220 */ /* 0x080fe20000410000 */
[----:B------:R-:W0:Y:S01]  /*143c0*/  MUFU.EX2 R8, R5 ;  /* 0x0000000500087308 */ /* 0x000e220000000800 */
[----:B------:R-:W-:Y:S01]  /*143d0*/  FADD.FTZ R38, R170, R13 ;  /* 0x0000000daa267221 */ /* 0x000fe20000010000 */
[-C--:B------:R-:W-:Y:S01]  /*143e0*/  FMUL.FTZ R104, R104, R0.reuse ;  /* 0x0000000068687220 */ /* 0x080fe20000410000 */
[-C--:B------:R-:W-:Y:S01]  /*143f0*/  FMUL.FTZ R105, R105, R0.reuse ;  /* 0x0000000069697220 */ /* 0x080fe20000410000 */
[-C--:B------:R-:W-:Y:S01]  /*14400*/  FMUL.FTZ R108, R108, R0.reuse ;  /* 0x000000006c6c7220 */ /* 0x080fe20000410000 */
[----:B------:R-:W-:Y:S01]  /*14410*/  FADD.FTZ R13, R29, R38 ;  /* 0x000000261d0d7221 */ /* 0x000fe20000010000 */
[-C--:B------:R-:W-:Y:S01]  /*14420*/  FMUL.FTZ R109, R109, R0.reuse ;  /* 0x000000006d6d7220 */ /* 0x080fe20000410000 */
[-C--:B------:R-:W-:Y:S01]  /*14430*/  FMUL.FTZ R112, R112, R0.reuse ;  /* 0x0000000070707220 */ /* 0x080fe20000410000 */
[----:B------:R-:W1:Y:S01]  /*14440*/  MUFU.EX2 R37, R37 ;  /* 0x0000002500257308 */ /* 0x000e620000000800 */
[----:B------:R-:W-:Y:S01]  /*14450*/  FADD.FTZ R13, R164, R13 ;  /* 0x0000000da40d7221 */ /* 0x000fe20000010000 */
[-C--:B------:R-:W-:Y:S01]  /*14460*/  FMUL.FTZ R113, R113, R0.reuse ;  /* 0x0000000071717220 */ /* 0x080fe20000410000 */
[-C--:B------:R-:W-:Y:S01]  /*14470*/  FMUL.FTZ R116, R116, R0.reuse ;  /* 0x0000000074747220 */ /* 0x080fe20000410000 */
[-C--:B------:R-:W-:Y:S01]  /*14480*/  FMUL.FTZ R117, R117, R0.reuse ;  /* 0x0000000075757220 */ /* 0x080fe20000410000 */
[----:B------:R-:W-:Y:S01]  /*14490*/  FADD.FTZ R13, R32, R13 ;  /* 0x0000000d200d7221 */ /* 0x000fe20000010000 */
[-C--:B------:R-:W-:Y:S01]  /*144a0*/  FMUL.FTZ R120, R120, R0.reuse ;  /* 0x0000000078787220 */ /* 0x080fe20000410000 */
[-C--:B------:R-:W-:Y:S01]  /*144b0*/  FMUL.FTZ R121, R121, R0.reuse ;  /* 0x0000000079797220 */ /* 0x080fe20000410000 */
[----:B------:R-:W2:Y:S01]  /*144c0*/  MUFU.EX2 R30, R30 ;  /* 0x0000001e001e7308 */ /* 0x000ea20000000800 */
[----:B------:R-:W-:Y:S01]  /*144d0*/  FADD.FTZ R20, R166, R13 ;  /* 0x0000000da6147221 */ /* 0x000fe20000010000 */
[----:B0-----:R-:W-:Y:S01]  /*144e0*/  FFMA.FTZ R3, R8, R3, R181 ;  /* 0x0000000308037223 */ /* 0x001fe200000100b5 */
[-C--:B------:R-:W-:Y:S01]  /*144f0*/  FMUL.FTZ R124, R124, R0.reuse ;  /* 0x000000007c7c7220 */ /* 0x080fe20000410000 */
[-C--:B------:R-:W-:Y:S01]  /*14500*/  FMUL.FTZ R125, R125, R0.reuse ;  /* 0x000000007d7d7220 */ /* 0x080fe20000410000 */
[----:B------:R-:W-:Y:S01]  /*14510*/  FADD.FTZ R5, R33, R20 ;  /* 0x0000001421057221 */ /* 0x000fe20000010000 */
[----:B------:R-:W-:Y:S01]  /*14520*/  FADD.FTZ R20, R26, R3 ;  /* 0x000000031a147221 */ /* 0x000fe20000010000 */
[-C--:B------:R-:W-:Y:S01]  /*14530*/  FMUL.FTZ R128, R128, R0.reuse ;  /* 0x0000000080807220 */ /* 0x080fe20000410000 */
[----:B------:R-:W0:Y:S01]  /*14540*/  MUFU.EX2 R156, R156 ;  /* 0x0000009c009c7308 */ /* 0x000e220000000800 */
[----:B------:R-:W-:Y:S01]  /*14550*/  FADD.FTZ R5, R160, R5 ;  /* 0x00000005a0057221 */ /* 0x000fe20000010000 */
[----:B------:R-:W-:Y:S01]  /*14560*/  FADD.FTZ R20, R183, R20 ;  /* 0x00000014b7147221 */ /* 0x000fe20000010000 */
[-C--:B------:R-:W-:Y:S01]  /*14570*/  FMUL.FTZ R129, R129, R0.reuse ;  /* 0x0000000081817220 */ /* 0x080fe20000410000 */
[-C--:B------:R-:W-:Y:S01]  /*14580*/  FMUL.FTZ R132, R132, R0.reuse ;  /* 0x0000000084847220 */ /* 0x080fe20000410000 */
[----:B------:R-:W-:Y:S01]  /*14590*/  FADD.FTZ R5, R36, R5 ;  /* 0x0000000524057221 */ /* 0x000fe20000010000 */
[----:B------:R-:W-:Y:S01]  /*145a0*/  FADD.FTZ R20, R27, R20 ;  /* 0x000000141b147221 */ /* 0x000fe20000010000 */
[-C--:B------:R-:W-:Y:S01]  /*145b0*/  FMUL.FTZ R133, R133, R0.reuse ;  /* 0x0000000085857220 */ /* 0x080fe20000410000 */
[----:B------:R-:W3:Y:S01]  /*145c0*/  MUFU.EX2 R179, R179 ;  /* 0x000000b300b37308 */ /* 0x000ee20000000800 */
[----:B------:R-:W-:Y:S01]  /*145d0*/  FADD.FTZ R38, R162, R5 ;  /* 0x00000005a2267221 */ /* 0x000fe20000010000 */
[----:B------:R-:W-:Y:S01]  /*145e0*/  FADD.FTZ R3, R177, R20 ;  /* 0x00000014b1037221 */ /* 0x000fe20000010000 */
[-C--:B------:R-:W-:Y:S01]  /*145f0*/  FMUL.FTZ R136, R136, R0.reuse ;  /* 0x0000000088887220 */ /* 0x080fe20000410000 */
[-C--:B------:R-:W-:Y:S01]  /*14600*/  FMUL.FTZ R137, R137, R0.reuse ;  /* 0x0000000089897220 */ /* 0x080fe20000410000 */
[----:B-1----:R-:W-:Y:S01]  /*14610*/  FADD.FTZ R5, R37, R38 ;  /* 0x0000002625057221 */ /* 0x002fe20000010000 */
[----:B--2---:R-:W-:Y:S01]  /*14620*/  FADD.FTZ R20, R30, R3 ;  /* 0x000000031e147221 */ /* 0x004fe20000010000 */
[-C--:B------:R-:W-:Y:S01]  /*14630*/  FMUL.FTZ R140, R140, R0.reuse ;  /* 0x000000008c8c7220 */ /* 0x080fe20000410000 */
[----:B------:R-:W1:Y:S01]  /*14640*/  MUFU.EX2 R40, R73 ;  /* 0x0000004900287308 */ /* 0x000e620000000800 */
[----:B0-----:R-:W-:Y:S01]  /*14650*/  FADD.FTZ R5, R156, R5 ;  /* 0x000000059c057221 */ /* 0x001fe20000010000 */
[-C--:B------:R-:W-:Y:S01]  /*14660*/  FMUL.FTZ R141, R141, R0.reuse ;  /* 0x000000008d8d7220 */ /* 0x080fe20000410000 */
[-C--:B------:R-:W-:Y:S01]  /*14670*/  FMUL.FTZ R144, R144, R0.reuse ;  /* 0x0000000090907220 */ /* 0x080fe20000410000 */
[-C--:B------:R-:W-:Y:S01]  /*14680*/  FMUL.FTZ R145, R145, R0.reuse ;  /* 0x0000000091917220 */ /* 0x080fe20000410000 */
[-C--:B------:R-:W-:Y:S01]  /*14690*/  FMUL.FTZ R148, R148, R0.reuse ;  /* 0x0000000094947220 */ /* 0x080fe20000410000 */
[----:B------:R-:W-:Y:S01]  /*146a0*/  FMUL.FTZ R149, R149, R0 ;  /* 0x0000000095957220 */ /* 0x000fe20000410000 */
[----:B------:R-:W-:Y:S01]  /*146b0*/  ISETP.GT.AND P4, PT, R4, R9, PT ;  /* 0x000000090400720c */ /* 0x000fe20003f84270 */
[----:B------:R-:W0:Y:S01]  /*146c0*/  MUFU.EX2 R22, R22 ;  /* 0x0000001600167308 */ /* 0x000e220000000800 */
[----:B---3--:R-:W-:Y:S01]  /*146d0*/  FADD.FTZ R3, R179, R20 ;  /* 0x00000014b3037221 */ /* 0x008fe20000010000 */
[-C--:B------:R-:W-:Y:S01]  /*146e0*/  FMUL.FTZ R90, R90, R8.reuse ;  /* 0x000000085a5a7220 */ /* 0x080fe20000410000 */
[-C--:B------:R-:W-:Y:S01]  /*146f0*/  FMUL.FTZ R91, R91, R8.reuse ;  /* 0x000000085b5b7220 */ /* 0x080fe20000410000 */
[-C--:B------:R-:W-:Y:S01]  /*14700*/  FMUL.FTZ R94, R94, R8.reuse ;  /* 0x000000085e5e7220 */ /* 0x080fe20000410000 */
[-C--:B------:R-:W-:Y:S01]  /*14710*/  FMUL.FTZ R95, R95, R8.reuse ;  /* 0x000000085f5f7220 */ /* 0x080fe20000410000 */
[-C--:B------:R-:W-:Y:S01]  /*14720*/  FMUL.FTZ R98, R98, R8.reuse ;  /* 0x0000000862627220 */ /* 0x080fe20000410000 */
[-C--:B------:R-:W-:Y:S01]  /*14730*/  FMUL.FTZ R99, R99, R8.reuse ;  /* 0x0000000863637220 */ /* 0x080fe20000410000 */
[----:B------:R-:W2:Y:S01]  /*14740*/  MUFU.EX2 R158, R158 ;  /* 0x0000009e009e7308 */ /* 0x000ea20000000800 */
        /* <DEDUP_REMOVED lines=16> */
[----:B--2---:R-:W-:Y:S01]  /*14850*/  FADD.FTZ R24, R158, R5 ;  /* 0x000000059e187221 */ /* 0x004fe20000010000 */
        /* <DEDUP_REMOVED lines=18> */
[----:B------:R-:W-:Y:S01]  /*14980*/  FMUL.FTZ R151, R151, R8 ;  /* 0x0000000897977220 */ /* 0x000fe20000410000 */
[----:B------:R-:W-:Y:S01]  /*14990*/  F2FP.F16.F32.PACK_AB R178, R21, R178 ;  /* 0x000000b215b2723e */ /* 0x000fe200000000ff */
[----:B------:R-:W-:Y:S01]  /*149a0*/  VIADD R4, R4, 0xffffffff ;  /* 0xffffffff04047836 */ /* 0x000fe20000000000 */
[----:B------:R-:W-:Y:S01]  /*149b0*/  F2FP.F16.F32.PACK_AB R174, R25, R174 ;  /* 0x000000ae19ae723e */ /* 0x000fe200000000ff */
[----:B------:R-:W0:Y:S01]  /*149c0*/  MUFU.EX2 R175, R175 ;  /* 0x000000af00af7308 */ /* 0x000e220000000800 */
[----:B--2---:R-:W-:Y:S01]  /*149d0*/  FADD.FTZ R20, R31, R20 ;  /* 0x000000141f147221 */ /* 0x004fe20000010000 */
[----:B------:R-:W-:Y:S01]  /*149e0*/  F2FP.F16.F32.PACK_AB R168, R28, R168 ;  /* 0x000000a81ca8723e */ /* 0x000fe200000000ff */
[----:B------:R-:W-:Y:S01]  /*149f0*/  IMAD.MOV.U32 R22, RZ, RZ, R14 ;  /* 0x000000ffff167224 */ /* 0x000fe200078e000e */
[----:B------:R-:W-:Y:S01]  /*14a00*/  F2FP.F16.F32.PACK_AB R170, R29, R170 ;  /* 0x000000aa1daa723e */ /* 0x000fe200000000ff */
[----:B------:R-:W-:Y:S01]  /*14a10*/  IMAD.MOV.U32 R8, RZ, RZ, R11 ;  /* 0x000000ffff087224 */ /* 0x000fe200078e000b */
[----:B------:R-:W-:-:S02]  /*14a20*/  F2FP.F16.F32.PACK_AB R164, R32, R164 ;  /* 0x000000a420a4723e */ /* 0x000fc400000000ff */
[----:B------:R-:W2:Y:S01]  /*14a30*/  MUFU.EX2 R34, R34 ;  /* 0x0000002200227308 */ /* 0x000ea20000000800 */
[----:B-1----:R-:W-:Y:S01]  /*14a40*/  FADD.FTZ R5, R152, R3 ;  /* 0x0000000398057221 */ /* 0x002fe20000010000 */
[----:B------:R-:W-:Y:S02]  /*14a50*/  F2FP.F16.F32.PACK_AB R166, R33, R166 ;  /* 0x000000a621a6723e */ /* 0x000fe400000000ff */
[----:B------:R-:W-:Y:S02]  /*14a60*/  F2FP.F16.F32.PACK_AB R160, R36, R160 ;  /* 0x000000a024a0723e */ /* 0x000fe400000000ff */
[----:B------:R-:W-:Y:S02]  /*14a70*/  F2FP.F16.F32.PACK_AB R162, R37, R162 ;  /* 0x000000a225a2723e */ /* 0x000fe400000000ff */
[----:B------:R-:W1:Y:S01]  /*14a80*/  MUFU.EX2 R169, R169 ;  /* 0x000000a900a97308 */ /* 0x000e620000000800 */
[----:B0-----:R-:W-:Y:S01]  /*14a90*/  FADD.FTZ R3, R175, R20 ;  /* 0x00000014af037221 */ /* 0x001fe20000010000 */
[----:B------:R-:W-:-:S02]  /*14aa0*/  F2FP.F16.F32.PACK_AB R156, R40, R156 ;  /* 0x0000009c289c723e */ /* 0x000fc400000000ff */
[----:B------:R-:W-:Y:S02]  /*14ab0*/  F2FP.F16.F32.PACK_AB R158, R41, R158 ;  /* 0x0000009e299e723e */ /* 0x000fe400000000ff */
[----:B------:R-:W-:Y:S02]  /*14ac0*/  F2FP.F16.F32.PACK_AB R181, R26, R181 ;  /* 0x000000b51ab5723e */ /* 0x000fe400000000ff */
[----:B------:R-:W0:Y:S01]  /*14ad0*/  MUFU.EX2 R12, R51 ;  /* 0x00000033000c7308 */ /* 0x000e220000000800 */
[----:B--2---:R-:W-:Y:S01]  /*14ae0*/  FADD.FTZ R20, R34, R3 ;  /* 0x0000000322147221 */ /* 0x004fe20000010000 */
[----:B------:R-:W-:Y:S02]  /*14af0*/  F2FP.F16.F32.PACK_AB R183, R27, R183 ;  /* 0x000000b71bb7723e */ /* 0x000fe400000000ff */
[----:B------:R-:W-:Y:S02]  /*14b00*/  F2FP.F16.F32.PACK_AB R177, R30, R177 ;  /* 0x000000b11eb1723e */ /* 0x000fe400000000ff */
[----:B------:R-:W-:-:S02]  /*14b10*/  F2FP.F16.F32.PACK_AB R173, R31, R173 ;  /* 0x000000ad1fad723e */ /* 0x000fc400000000ff */
[----:B------:R-:W2:Y:S01]  /*14b20*/  MUFU.EX2 R171, R171 ;  /* 0x000000ab00ab7308 */ /* 0x000ea20000000800 */
[----:B-1----:R-:W-:Y:S01]  /*14b30*/  FADD.FTZ R3, R169, R20 ;  /* 0x00000014a9037221 */ /* 0x002fe20000010000 */
[----:B------:R-:W-:-:S06]  /*14b40*/  F2FP.F16.F32.PACK_AB R175, R34, R175 ;  /* 0x000000af22af723e */ /* 0x000fcc00000000ff */
        /* <DEDUP_REMOVED lines=44> */
[C---:B-1----:R-:W-:Y:S01]  /*14e10*/  FADD.FTZ R5, R44.reuse, R5 ;  /* 0x000000052c057221 */ /* 0x042fe20000010000 */
[----:B------:R-:W-:-:S06]  /*14e20*/  F2FP.F16.F32.PACK_AB R152, R44, R152 ;  /* 0x000000982c98723e */ /* 0x000fcc00000000ff */
[----:B------:R-:W1:Y:S01]  /*14e30*/  MUFU.EX2 R48, R48 ;  /* 0x0000003000307308 */ /* 0x000e620000000800 */
[----:B0-----:R-:W-:-:S07]  /*14e40*/  FADD.FTZ R0, R155, R0 ;  /* 0x000000009b007221 */ /* 0x001fce0000010000 */
[----:B------:R-:W0:Y:S01]  /*14e50*/  MUFU.EX2 R45, R85 ;  /* 0x00000055002d7308 */ /* 0x000e220000000800 */
[----:B--2---:R-:W-:Y:S01]  /*14e60*/  FADD.FTZ R24, R154, R5 ;  /* 0x000000059a187221 */ /* 0x004fe20000010000 */
[C---:B-1----:R-:W-:Y:S01]  /*14e70*/  FADD.FTZ R3, R48.reuse, R0 ;  /* 0x0000000030037221 */ /* 0x042fe20000010000 */
[----:B------:R-:W-:Y:S01]  /*14e80*/  F2FP.F16.F32.PACK_AB R155, R48, R155 ;  /* 0x0000009b309b723e */ /* 0x000fe200000000ff */
[----:B------:R-:W-:Y:S02]  /*14e90*/  IMAD.MOV.U32 R0, RZ, RZ, R10 ;  /* 0x000000ffff007224 */ /* 0x000fe400078e000a */
[C---:B0-----:R-:W-:Y:S01]  /*14ea0*/  FADD.FTZ R5, R45.reuse, R24 ;  /* 0x000000182d057221 */ /* 0x041fe20000010000 */
[----:B------:R-:W-:Y:S01]  /*14eb0*/  F2FP.F16.F32.PACK_AB R154, R45, R154 ;  /* 0x0000009a2d9a723e */ /* 0x000fe200000000ff */
[----:B------:R-:W-:Y:S06]  /*14ec0*/  @P4 BRA `(.L_x_1690) ;  /* 0xffffffcc00804947 */ /* 0x000fec000383ffff */
[----:B------:R-:W-:Y:S02]  /*14ed0*/  IMAD.MOV.U32 R8, RZ, RZ, R11 ;  /* 0x000000ffff087224 */ /* 0x000fe400078e000b */
[----:B------:R-:W-:Y:S02]  /*14ee0*/  IMAD.MOV.U32 R0, RZ, RZ, R10 ;  /* 0x000000ffff007224 */ /* 0x000fe400078e000a */
[----:B------:R-:W-:Y:S02]  /*14ef0*/  IMAD.MOV.U32 R22, RZ, RZ, R14 ;  /* 0x000000ffff167224 */ /* 0x000fe400078e000e */
[----:B------:R-:W-:-:S07]  /*14f00*/  IMAD.MOV.U32 R186, RZ, RZ, R15 ;  /* 0x000000ffffba7224 */ /* 0x000fce00078e000f */
.L_x_1672:
[----:B------:R-:W0:Y:S01]  /*14f10*/  LDC R9, c[0x0][0x448] ;  /* 0x00011200ff097b82 */ /* 0x000e220000000800 */
[----:B------:R-:W-:-:S07]  /*14f20*/  IADD3 R12, R189, 0x1, -R187 ;  /* 0x00000001bd0c7810 */ /* 0x000fce0007ffe8bb */
[----:B------:R-:W1:Y:S01]  /*14f30*/  LDC R14, c[0x0][0x9e4] ;  /* 0x00027900ff0e7b82 */ /* 0x000e620000000800 */
[----:B0-----:R-:W-:Y:S01]  /*14f40*/  ISETP.NE.AND P4, PT, R9, 0x1, PT ;  /* 0x000000010900780c */ /* 0x001fe20003f85270 */
[----:B------:R-:W-:Y:S01]  /*14f50*/  VIADD R9, R192, 0x7f ;  /* 0x0000007fc0097836 */ /* 0x000fe20000000000 */
[----:B-1----:R-:W-:-:S11]  /*14f60*/  ISETP.GE.AND P5, PT, R14, 0x1, PT ;  /* 0x000000010e00780c */ /* 0x002fd60003fa6270 */
[----:B------:R-:W0:Y:S08]  /*14f70*/  @P4 LDC R10, c[0x0][0x44c] ;  /* 0x00011300ff0a4b82 */ /* 0x000e300000000800 */
[----:B------:R-:W1:Y:S01]  /*14f80*/  @P4 LDC R11, c[0x0][0x450] ;  /* 0x00011400ff0b4b82 */ /* 0x000e620000000800 */
[----:B0-----:R-:W-:-:S05]  /*14f90*/  @P4 IMAD.HI.U32 R10, R9, R10, RZ ;  /* 0x0000000a090a4227 */ /* 0x001fca00078e00ff */
[----:B-1----:R-:W-:-:S05]  /*14fa0*/  @P4 SHF.R.U32.HI R9, RZ, R11, R10 ;  /* 0x0000000bff094219 */ /* 0x002fca000001160a */
[----:B------:R-:W-:-:S04]  /*14fb0*/  IMAD.IADD R9, R12, 0x1, R9 ;  /* 0x000000010c097824 */ /* 0x000fc800078e0209 */
[----:B------:R-:W-:Y:S01]  /*14fc0*/  IMAD.IADD R6, R9, 0x1, -R6 ;  /* 0x0000000109067824 */ /* 0x000fe200078e0a06 */
        /* <DEDUP_REMOVED lines=11> */
.L_x_1693:
[----:B------:R-:W-:-:S13]  /*15080*/  ISETP.NE.AND P2, PT, R14, 0x1, PT ;  /* 0x000000010e00780c */ /* 0x000fda0003f45270 */
[----:B------:R-:W0:Y:S02]  /*15090*/  @P2 LDC.64 R10, c[0x0][0x9e8] ;  /* 0x00027a00ff0a2b82 */ /* 0x000e240000000a00 */
[----:B0-----:R-:W-:-:S05]  /*150a0*/  @P2 IMAD.HI.U32 R10, R9, R10, RZ ;  /* 0x0000000a090a2227 */ /* 0x001fca00078e00ff */
[----:B------:R-:W-:-:S07]  /*150b0*/  @P2 SHF.R.U32.HI R9, RZ, R11, R10 ;  /* 0x0000000bff092219 */ /* 0x000fce000001160a */
.L_x_1694:
[----:B------:R-:W-:Y:S05]  /*150c0*/  BSYNC B0 ;  /* 0x0000000000007941 */ /* 0x000fea0003800000 */
.L_x_1692:
[----:B------:R-:W-:-:S05]  /*150d0*/  IMAD R9, R9, R14, RZ ;  /* 0x0000000e09097224 */ /* 0x000fca00078e02ff */
[----:B------:R-:W-:-:S07]  /*150e0*/  VIMNMX R6, R6, R9, !PT ;  /* 0x0000000906067248 */ /* 0x000fce0007fe0100 */
.L_x_1691:
[----:B------:R-:W-:-:S05]  /*150f0*/  VIADD R6, R6, 0x7f ;  /* 0x0000007f06067836 */ /* 0x000fca0000000000 */
[----:B------:R-:W-:-:S04]  /*15100*/  SHF.R.S32.HI R9, RZ, 0x1f, R6 ;  /* 0x0000001fff097819 */ /* 0x000fc80000011406 */
[----:B------:R-:W-:-:S04]  /*15110*/  LEA.HI R9, R9, R6, RZ, 0x7 ;  /* 0x0000000609097211 */ /* 0x000fc800078f38ff */
[----:B------:R-:W-:-:S04]  /*15120*/  SHF.R.S32.HI R9, RZ, 0x7, R9 ;  /* 0x00000007ff097819 */ /* 0x000fc80000011409 */
[----:B------:R-:W-:-:S04]  /*15130*/  VIMNMX R13, R194, R9, !PT ;  /* 0x00000009c20d7248 */ /* 0x000fc80007fe0100 */
[----:B------:R-:W-:-:S13]  /*15140*/  ISETP.GE.AND P2, PT, R4, R13, PT ;  /* 0x0000000d0400720c */ /* 0x000fda0003f46270 */
[----:B------:R-:W-:Y:S05]  /*15150*/  @!P2 BRA `(.L_x_1695) ;  /* 0x000000200074a947 */ /* 0x000fea0003800000 */
[----:B------:R-:W-:Y:S02]  /*15160*/  IMAD.MOV.U32 R12, RZ, RZ, R8 ;  /* 0x000000ffff0c7224 */ /* 0x000fe400078e0008 */
[----:B------:R-:W-:Y:S02]  /*15170*/  IMAD.MOV.U32 R6, RZ, RZ, R0 ;  /* 0x000000ffff067224 */ /* 0x000fe400078e0000 */
[----:B------:R-:W-:Y:S02]  /*15180*/  IMAD.MOV.U32 R9, RZ, RZ, R186 ;  /* 0x000000ffff097224 */ /* 0x000fe400078e00ba */
[----:B------:R-:W-:-:S07]  /*15190*/  IMAD.MOV.U32 R14, RZ, RZ, R22 ;  /* 0x000000ffff0e7224 */ /* 0x000fce00078e0016 */
.L_x_1705:
        /* <DEDUP_REMOVED lines=10> */
.L_x_1697:
[----:B------:R-:W-:Y:S01]  /*15240*/  IMAD R0, R22, 0x8, R2 ;  /* 0x0000000816007824 */ /* 0x000fe200078e0202 */
[----:B------:R-:W-:-:S04]  /*15250*/  SHF.L.U32 R11, R186, 0x1f, RZ ;  /* 0x0000001fba0b7819 */ /* 0x000fc800000006ff */
[----:B------:R0:W1:Y:S01]  /*15260*/  SYNCS.PHASECHK.TRANS64.TRYWAIT P3, [R0+URZ+0x28830], R11 ;  /* 0x0288300b000075a7 */ /* 0x000062000806017f */
[----:B------:R-:W-:Y:S05]  /*15270*/  @!P0 BRA `(.L_x_1698) ;  /* 0x0000000000048947 */ /* 0x000fea0003800000 */
[----:B------:R-:W-:Y:S01]  /*15280*/  BPT.TRAP 0x1 ;  /* 0x000000040000795c */ /* 0x000fe20000300000 */
.L_x_1698:
[----:B------:R-:W-:Y:S04]  /*15290*/  BSSY B0, `(.L_x_1696) ;  /* 0x0000004000007945 */ /* 0x000fe80003800000 */
[----:B-1----:R-:W-:Y:S05]  /*152a0*/  @P3 BRA `(.L_x_1699) ;  /* 0x0000000000083947 */ /* 0x002fea0003800000 */
[----:B------:R-:W1:Y:S02]  /*152b0*/  SYNCS.PHASECHK.TRANS64.TRYWAIT P3, [R0+URZ+0x28830], R11 ;  /* 0x0288300b000075a7 */ /* 0x000e64000806017f */
[----:B-1----:R-:W-:Y:S05]  /*152c0*/  @!P3 BRA `(.L_x_1700) ;  /* 0x0000012c0054b947 */ /* 0x002fea0003800000 */
.L_x_1699:
[----:B------:R-:W-:Y:S05]  /*152d0*/  BSYNC B0 ;  /* 0x0000000000007941 */ /* 0x000fea0003800000 */
.L_x_1696:
        /* <DEDUP_REMOVED lines=11> */
[----:B------:R-:W-:Y:S01]  /*15390*/  VIADD R24, R10, 0x400 ;  /* 0x000004000a187836 */ /* 0x000fe20000000000 */
[----:B------:R-:W-:Y:S01]  /*153a0*/  R2UR UR6, R26 ;  /* 0x000000001a0672ca */ /* 0x000fe200000e0000 */
[C---:B------:R-:W-:Y:S01]  /*153b0*/  VIADD R26, R10.reuse, 0x404 ;  /* 0x000004040a1a7836 */ /* 0x040fe20000000000 */
[----:B------:R-:W-:Y:S01]  /*153c0*/  R2UR UR11, R25 ;  /* 0x00000000190b72ca */ /* 0x000fe200000e0000 */
[----:B------:R-:W-:Y:S01]  /*153d0*/  VIADD R20, R10, 0x6 ;  /* 0x000000060a147836 */ /* 0x000fe20000000000 */
[----:B------:R-:W-:Y:S01]  /*153e0*/  R2UR UR7, R27 ;  /* 0x000000001b0772ca */ /* 0x000fe200000e0000 */
[----:B------:R-:W-:Y:S01]  /*153f0*/  IMAD.MOV.U32 R21, RZ, RZ, 0x40000040 ;  /* 0x40000040ff157424 */ /* 0x000fe200078e00ff */
[----:B------:R-:W-:-:S02]  /*15400*/  R2UR UR22, R24 ;  /* 0x00000000181672ca */ /* 0x000fc400000e0000 */
[----:B------:R-:W-:Y:S02]  /*15410*/  R2UR UR23, R25 ;  /* 0x00000000191772ca */ /* 0x000fe400000e0000 */
[----:B------:R-:W-:Y:S02]  /*15420*/  R2UR UR30, R26 ;  /* 0x000000001a1e72ca */ /* 0x000fe400000e0000 */
[----:B------:R-:W-:Y:S02]  /*15430*/  R2UR UR31, R27 ;  /* 0x000000001b1f72ca */ /* 0x000fe400000e0000 */
[----:B------:R-:W-:Y:S01]  /*15440*/  R2UR UR18, R20 ;  /* 0x00000000141272ca */ /* 0x000fe200000e0000 */
[C---:B------:R-:W-:Y:S01]  /*15450*/  VIADD R20, R10.reuse, 0x402 ;  /* 0x000004020a147836 */ /* 0x040fe20000000000 */
[----:B0-----:R-:W-:Y:S01]  /*15460*/  SHF.R.U32.HI R0, RZ, 0x7, R0 ;  /* 0x00000007ff007819 */ /* 0x001fe20000011600 */
[----:B------:R-:W-:Y:S01]  /*15470*/  VIADD R10, R10, 0x406 ;  /* 0x000004060a0a7836 */ /* 0x000fe20000000000 */
[----:B------:R-:W-:-:S02]  /*15480*/  R2UR UR19, R21 ;  /* 0x00000000151372ca */ /* 0x000fc400000e0000 */
        /* <DEDUP_REMOVED lines=33> */
.L_x_1702:
[----:B------:R-:W-:Y:S01]  /*156a0*/  SHF.L.U32 R0, R9, 0x1f, RZ ;  /* 0x0000001f09007819 */ /* 0x000fe200000006ff */
[----:B------:R-:W-:-:S04]  /*156b0*/  IMAD R8, R14, 0x8, R2 ;  /* 0x000000080e087824 */ /* 0x000fc800078e0202 */
[----:B------:R0:W1:Y:S01]  /*156c0*/  SYNCS.PHASECHK.TRANS64.TRYWAIT P2, [R8+URZ+0x28850], R0 ;  /* 0x02885000080075a7 */ /* 0x000062000804017f */
[----:B------:R-:W-:Y:S05]  /*156d0*/  @!P0 BRA `(.L_x_1703) ;  /* 0x0000000000048947 */ /* 0x000fea0003800000 */
[----:B------:R-:W-:Y:S01]  /*156e0*/  BPT.TRAP 0x1 ;  /* 0x000000040000795c */ /* 0x000fe20000300000 */
.L_x_1703:
[----:B-1----:R-:W-:Y:S05]  /*156f0*/  @P2 BRA `(.L_x_1701) ;  /* 0x0000000000082947 */ /* 0x002fea0003800000 */
[----:B------:R-:W1:Y:S02]  /*15700*/  SYNCS.PHASECHK.TRANS64.TRYWAIT P2, [R8+URZ+0x28850], R0 ;  /* 0x02885000080075a7 */ /* 0x000e64000804017f */
[----:B-1----:R-:W-:Y:S05]  /*15710*/  @!P2 BRA `(.L_x_1704) ;  /* 0x000001280054a947 */ /* 0x002fea0003800000 */
.L_x_1701:
[----:B01----:R-:W-:Y:S01]  /*15720*/  VIADD R0, R2, 0x400 ;  /* 0x0000040002007836 */ /* 0x003fe20000000000 */
[----:B------:R-:W-:Y:S05]  /*15730*/  WARPSYNC.ALL ;  /* 0x0000000000007948 */ /* 0x000fea0003800000 */
[----:B------:R-:W-:-:S04]  /*15740*/  SHF.R.U32.HI R0, RZ, 0x4, R0 ;  /* 0x00000004ff007819 */ /* 0x000fc80000011600 */
[----:B------:R-:W-:-:S04]  /*15750*/  LOP3.LUT R0, R0, 0x3fff, RZ, 0xc0, !PT ;  /* 0x00003fff00007812 */ /* 0x000fc800078ec0ff */
[----:B------:R-:W-:-:S05]  /*15760*/  LOP3.LUT R10, R0, 0x4000000, RZ, 0xfc, !PT ;  /* 0x04000000000a7812 */ /* 0x000fca00078efcff */
[----:B------:R-:W-:Y:S01]  /*15770*/  IMAD R10, R14, 0x800, R10 ;  /* 0x000008000e0a7824 */ /* 0x000fe200078e020a */
[----:B------:R-:W-:Y:S01]  /*15780*/  WARPGROUP.ARRIVE ;  /* 0x00000000000079c5 */ /* 0x000fe20000000000 */
[----:B------:R-:W-:Y:S01]  /*15790*/  IMAD.MOV.U32 R11, RZ, RZ, 0x40000040 ;  /* 0x40000040ff0b7424 */ /* 0x000fe200078e00ff */
[----:B------:R-:W-:Y:S01]  /*157a0*/  FMNMX.FTZ R0, R24, R6, !PT ;  /* 0x0000000618007209 */ /* 0x000fe20007810000 */
[C---:B------:R-:W-:Y:S01]  /*157b0*/  VIADD R8, R10.reuse, 0x80 ;  /* 0x000000800a087836 */ /* 0x040fe20000000000 */
[----:B------:R-:W-:Y:S01]  /*157c0*/  R2UR UR6, R10 ;  /* 0x000000000a0672ca */ /* 0x000fe200000e0000 */
[----:B------:R-:W-:Y:S01]  /*157d0*/  IMAD.MOV.U32 R9, RZ, RZ, 0x40000040 ;  /* 0x40000040ff097424 */ /* 0x000fe200078e00ff */
[----:B------:R-:W-:Y:S01]  /*157e0*/  R2UR UR7, R11 ;  /* 0x000000000b0772ca */ /* 0x000fe200000e0000 */
[----:B------:R-:W-:Y:S01]  /*157f0*/  UMOV UR46, UR49 ;  /* 0x00000031002e7c82 */ /* 0x000fe20008000000 */
[----:B------:R-:W-:Y:S02]  /*15800*/  FMNMX.FTZ R0, R25, R0, !PT ;  /* 0x0000000019007209 */ /* 0x000fe40007810000 */
[C---:B------:R-:W-:Y:S01]  /*15810*/  ISETP.GT.AND P2, PT, R4.reuse, R13, PT ;  /* 0x0000000d0400720c */ /* 0x040fe20003f44270 */
[----:B------:R-:W-:Y:S01]  /*15820*/  VIADD R4, R4, 0xffffffff ;  /* 0xffffffff04047836 */ /* 0x000fe20000000000 */
        /* <DEDUP_REMOVED lines=47> */
[----:B------:R-:W0:Y:S01]  /*15b20*/  SHFL.BFLY PT, R8, R0, 0x2, 0x1f ;  /* 0x0c401f0000087f89 */ /* 0x000e2200000e0000 */
[----:B------:R-:W-:Y:S01]  /*15b30*/  IMAD.MOV.U32 R9, RZ, RZ, 0x40000040 ;  /* 0x40000040ff097424 */ /* 0x000fe200078e00ff */
[----:B0-----:R-:W-:Y:S01]  /*15b40*/  FMNMX.FTZ R0, R0, R8, !PT ;  /* 0x0000000800007209 */ /* 0x001fe20007810000 */
[----:B------:R-:W-:-:S04]  /*15b50*/  VIADD R8, R10, 0x200 ;  /* 0x000002000a087836 */ /* 0x000fc80000000000 */
[----:B------:R-:W0:Y:S02]  /*15b60*/  SHFL.BFLY PT, R11, R0, 0x1, 0x1f ;  /* 0x0c201f00000b7f89 */ /* 0x000e2400000e0000 */
        /* <DEDUP_REMOVED lines=36> */
[----:B------:R-:W-:Y:S01]  /*15db0*/  MUFU.EX2 R25, R25 ;  /* 0x0000001900197308 */ /* 0x000fe20000000800 */
[----:B------:R-:W-:Y:S01]  /*15dc0*/  HGMMA.64x128x16.F32 R88, R168, gdesc[UR4].tnspB, R88, gsb0 ;  /* 0x41e00004a8587df0 */ /* 0x000fe20008000858 */
[----:B------:R-:W-:Y:S01]  /*15dd0*/  R2UR UR6, R8 ;  /* 0x00000000080672ca */ /* 0x000fe200000e0000 */
[----:B------:R-:W-:Y:S01]  /*15de0*/  VIADD R8, R10, 0x280 ;  /* 0x000002800a087836 */ /* 0x000fe20000000000 */
[----:B------:R-:W-:Y:S01]  /*15df0*/  R2UR UR7, R9 ;  /* 0x00000000090772ca */ /* 0x000fe200000e0000 */
[----:B------:R-:W-:-:S03]  /*15e00*/  IMAD.MOV.U32 R9, RZ, RZ, 0x40000040 ;  /* 0x40000040ff097424 */ /* 0x000fc600078e00ff */
        /* <DEDUP_REMOVED lines=18> */
[----:B------:R-:W-:Y:S02]  /*15f30*/  FFMA.FTZ R52, R81, UR46, -R11 ;  /* 0x0000002e51347c23 */ /* 0x000fe4000801080b */
[----:B------:R-:W-:Y:S01]  /*15f40*/  HGMMA.64x128x16.F32 R88, R164, gdesc[UR4].tnspB, R88, gsb0 ;  /* 0x41e00004a4587df0 */ /* 0x000fe20008000858 */
[----:B------:R-:W-:Y:S01]  /*15f50*/  R2UR UR6, R8 ;  /* 0x00000000080672ca */ /* 0x000fe200000e0000 */
[----:B------:R-:W-:Y:S01]  /*15f60*/  MUFU.EX2 R168, R168 ;  /* 0x000000a800a87308 */ /* 0x000fe20000000800 */
[----:B------:R-:W-:Y:S02]  /*15f70*/  FMNMX.FTZ R8, R26, R12, !PT ;  /* 0x0000000c1a087209 */ /* 0x000fe40007810000 */
[----:B------:R-:W-:-:S02]  /*15f80*/  R2UR UR7, R9 ;  /* 0x00000000090772ca */ /* 0x000fc400000e0000 */
        /* <DEDUP_REMOVED lines=33> */
[----:B------:R-:W-:Y:S01]  /*161a0*/  IMAD.MOV.U32 R9, RZ, RZ, 0x40000040 ;  /* 0x40000040ff097424 */ /* 0x000fe200078e00ff */
[----:B------:R-:W-:Y:S02]  /*161b0*/  WARPGROUP.DEPBAR.LE gsb0, 0x0 ;  /* 0x00008000000079c5 */ /* 0x000fe40000010000 */
[----:B------:R-:W-:Y:S01]  /*161c0*/  WARPGROUP.ARRIVE ;  /* 0x00000000000079c5 */ /* 0x000fe20000000000 */
[--C-:B------:R-:W-:Y:S01]  /*161d0*/  FFMA.FTZ R164, R29, UR46, -R11.reuse ;  /* 0x0000002e1da47c23 */ /* 0x100fe2000801080b */
[--C-:B------:R-:W-:Y:S01]  /*161e0*/  FFMA.FTZ R29, R53, UR46, -R11.reuse ;  /* 0x0000002e351d7c23 */ /* 0x100fe2000801080b */
[----:B------:R-:W-:Y:S01]  /*161f0*/  FMNMX.FTZ R53, R87, R8, !PT ;  /* 0x0000000857357209 */ /* 0x000fe20007810000 */
[--C-:B------:R-:W-:Y:S02]  /*16200*/  FFMA.FTZ R166, R60, UR46, -R11.reuse ;  /* 0x0000002e3ca67c23 */ /* 0x100fe4000801080b */
[----:B------:R-:W3:Y:S01]  /*16210*/  S2R R167, SR_TID.X ;  /* 0x0000000000a77919 */ /* 0x000ee20000002100 */
[----:B------:R-:W-:Y:S01]  /*16220*/  HGMMA.64x128x16.F32 R88, R160, gdesc[UR4].tnspB, R88, gsb0 ;  /* 0x41e00004a0587df0 */ /* 0x000fe20008000858 */
[----:B------:R-:W-:Y:S01]  /*16230*/  R2UR UR7, R9 ;  /* 0x00000000090772ca */ /* 0x000fe200000e0000 */
[----:B------:R-:W-:Y:S01]  /*16240*/  FFMA.FTZ R9, R84, UR46, -R11 ;  /* 0x0000002e54097c23 */ /* 0x000fe2000801080b */
[----:B------:R-:W4:Y:S01]  /*16250*/  SHFL.BFLY PT, R8, R53, 0x2, 0x1f ;  /* 0x0c401f0035087f89 */ /* 0x000f2200000e0000 */
[----:B------:R-:W5:Y:S08]  /*16260*/  MUFU.EX2 R164, R164 ;  /* 0x000000a400a47308 */ /* 0x000f700000000800 */
[----:B------:R-:W-:Y:S08]  /*16270*/  MUFU.EX2 R29, R29 ;  /* 0x0000001d001d7308 */ /* 0x000ff00000000800 */
[----:B------:R-:W-:Y:S01]  /*16280*/  MUFU.EX2 R166, R166 ;  /* 0x000000a600a67308 */ /* 0x000fe20000000800 */
[----:B----4-:R-:W-:Y:S01]  /*16290*/  FMNMX.FTZ R53, R53, R8, !PT ;  /* 0x0000000835357209 */ /* 0x010fe20007810000 */
[----:B------:R-:W-:-:S06]  /*162a0*/  VIADD R8, R10, 0x300 ;  /* 0x000003000a087836 */ /* 0x000fcc0000000000 */
[----:B------:R-:W-:Y:S01]  /*162b0*/  MUFU.EX2 R9, R9 ;  /* 0x0000000900097308 */ /* 0x000fe20000000800 */
[----:B------:R-:W-:Y:S01]  /*162c0*/  VIADD R10, R10, 0x380 ;  /* 0x000003800a0a7836 */ /* 0x000fe20000000000 */
[----:B---3--:R-:W-:Y:S01]  /*162d0*/  SHF.R.U32.HI R167, RZ, 0x7, R167 ;  /* 0x00000007ffa77819 */ /* 0x008fe200000116a7 */
[----:B------:R-:W3:Y:S01]  /*162e0*/  SHFL.BFLY PT, R56, R53, 0x1, 0x1f ;  /* 0x0c201f0035387f89 */ /* 0x000ee200000e0000 */
[----:B------:R-:W-:Y:S02]  /*162f0*/  R2UR UR6, R8 ;  /* 0x00000000080672ca */ /* 0x000fe400000e0000 */
[----:B---3--:R-:W-:-:S05]  /*16300*/  FMNMX.FTZ R8, R53, R56, !PT ;  /* 0x0000003835087209 */ /* 0x008fca0007810000 */
[----:B------:R-:W-:-:S04]  /*16310*/  FMUL.FTZ R56, R8, UR46 ;  /* 0x0000002e08387c20 */ /* 0x000fc80008410000 */
[--C-:B------:R-:W-:Y:S01]  /*16320*/  FFMA.FTZ R181, R26, UR46, -R56.reuse ;  /* 0x0000002e1ab57c23 */ /* 0x100fe20008010838 */
[--C-:B------:R-:W-:Y:S01]  /*16330*/  FFMA.FTZ R26, R27, UR46, -R56.reuse ;  /* 0x0000002e1b1a7c23 */ /* 0x100fe20008010838 */
[--C-:B------:R-:W-:Y:S01]  /*16340*/  FFMA.FTZ R183, R30, UR46, -R56.reuse ;  /* 0x0000002e1eb77c23 */ /* 0x100fe20008010838 */
[--C-:B------:R-:W-:Y:S01]  /*16350*/  FFMA.FTZ R27, R31, UR46, -R56.reuse ;  /* 0x0000002e1f1b7c23 */ /* 0x100fe20008010838 */
[--C-:B------:R-:W-:Y:S01]  /*16360*/  FFMA.FTZ R177, R34, UR46, -R56.reuse ;  /* 0x0000002e22b17c23 */ /* 0x100fe20008010838 */
[--C-:B------:R-:W-:Y:S01]  /*16370*/  FFMA.FTZ R31, R43, UR46, -R56.reuse ;  /* 0x0000002e2b1f7c23 */ /* 0x100fe20008010838 */
[----:B------:R-:W-:Y:S01]  /*16380*/  MUFU.EX2 R181, R181 ;  /* 0x000000b500b57308 */ /* 0x000fe20000000800 */
[--C-:B------:R-:W-:Y:S01]  /*16390*/  FFMA.FTZ R179, R38, UR46, -R56.reuse ;  /* 0x0000002e26b37c23 */ /* 0x100fe20008010838 */
[----:B------:R-:W-:Y:S01]  /*163a0*/  IADD3 R43, -R167, 0xb, RZ ;  /* 0x0000000ba72b7810 */ /* 0x000fe20007ffe1ff */
[--C-:B------:R-:W-:Y:S01]  /*163b0*/  FFMA.FTZ R38, R39, UR46, -R56.reuse ;  /* 0x0000002e27267c23 */ /* 0x100fe20008010838 */
[--C-:B------:R-:W-:Y:S01]  /*163c0*/  FFMA.FTZ R30, R35, UR46, -R56.reuse ;  /* 0x0000002e231e7c23 */ /* 0x100fe20008010838 */
[----:B------:R-:W-:Y:S01]  /*163d0*/  FFMA.FTZ R173, R42, UR46, -R56 ;  /* 0x0000002e2aad7c23 */ /* 0x000fe20008010838 */
[----:B0-----:R-:W-:Y:S01]  /*163e0*/  FFMA.FTZ R42, R6, R5, R180 ;  /* 0x00000005062a7223 */ /* 0x001fe200000100b4 */
[--C-:B------:R-:W-:Y:S01]  /*163f0*/  FFMA.FTZ R175, R46, UR46, -R56.reuse ;  /* 0x0000002e2eaf7c23 */ /* 0x100fe20008010838 */
[----:B------:R-:W-:Y:S01]  /*16400*/  MUFU.EX2 R26, R26 ;  /* 0x0000001a001a7308 */ /* 0x000fe20000000800 */
[----:B------:R-:W-:Y:S01]  /*16410*/  FFMA.FTZ R34, R47, UR46, -R56 ;  /* 0x0000002e2f227c23 */ /* 0x000fe20008010838 */
[----:B-1----:R-:W-:Y:S01]  /*16420*/  FADD.FTZ R5, R15, R42 ;  /* 0x0000002a0f057221 */ /* 0x002fe20000010000 */
[--C-:B------:R-:W-:Y:S01]  /*16430*/  FFMA.FTZ R169, R50, UR46, -R56.reuse ;  /* 0x0000002e32a97c23 */ /* 0x100fe20008010838 */
[--C-:B------:R-:W-:Y:S01]  /*16440*/  FFMA.FTZ R35, R51, UR46, -R56.reuse ;  /* 0x0000002e33237c23 */ /* 0x100fe20008010838 */
[--C-:B------:R-:W-:Y:S01]  /*16450*/  FFMA.FTZ R171, R54, UR46, -R56.reuse ;  /* 0x0000002e36ab7c23 */ /* 0x100fe20008010838 */
[----:B--2---:R-:W-:Y:S01]  /*16460*/  FADD.FTZ R5, R182, R5 ;  /* 0x00000005b6057221 */ /* 0x004fe20000010000 */
[--C-:B------:R-:W-:Y:S01]  /*16470*/  FFMA.FTZ R165, R58, UR46, -R56.reuse ;  /* 0x0000002e3aa57c23 */ /* 0x100fe20008010838 */
[----:B------:R-:W-:Y:S01]  /*16480*/  MUFU.EX2 R183, R183 ;  /* 0x000000b700b77308 */ /* 0x000fe20000000800 */
[--C-:B------:R-:W-:Y:S01]  /*16490*/  FFMA.FTZ R59, R59, UR46, -R56.reuse ;  /* 0x0000002e3b3b7c23 */ /* 0x100fe20008010838 */
[----:B-----5:R-:W-:Y:S01]  /*164a0*/  FADD.FTZ R5, R164, R5 ;  /* 0x00000005a4057221 */ /* 0x020fe20000010000 */
[--C-:B------:R-:W-:Y:S01]  /*164b0*/  FFMA.FTZ R167, R62, UR46, -R56.reuse ;  /* 0x0000002e3ea77c23 */ /* 0x100fe20008010838 */
[----:B------:R-:W-:Y:S01]  /*164c0*/  F2FP.F16.F32.PACK_AB R180, R15, R180 ;  /* 0x000000b40fb4723e */ /* 0x000fe200000000ff */
[--C-:B------:R-:W-:Y:S01]  /*164d0*/  FFMA.FTZ R75, R75, UR46, -R56.reuse ;  /* 0x0000002e4b4b7c23 */ /* 0x100fe20008010838 */
[--C-:B------:R-:W-:Y:S01]  /*164e0*/  FFMA.FTZ R78, R78, UR46, -R56.reuse ;  /* 0x0000002e4e4e7c23 */ /* 0x100fe20008010838 */
[--C-:B------:R-:W-:Y:S01]  /*164f0*/  FFMA.FTZ R79, R79, UR46, -R56.reuse ;  /* 0x0000002e4f4f7c23 */ /* 0x100fe20008010838 */
[----:B------:R-:W-:Y:S01]  /*16500*/  MUFU.EX2 R27, R27 ;  /* 0x0000001b001b7308 */ /* 0x000fe20000000800 */
[--C-:B------:R-:W-:Y:S01]  /*16510*/  FFMA.FTZ R82, R82, UR46, -R56.reuse ;  /* 0x0000002e52527c23 */ /* 0x100fe20008010838 */
[--C-:B------:R-:W-:Y:S01]  /*16520*/  FFMA.FTZ R83, R83, UR46, -R56.reuse ;  /* 0x0000002e53537c23 */ /* 0x100fe20008010838 */
[----:B------:R-:W-:Y:S01]  /*16530*/  FFMA.FTZ R86, R86, UR46, -R56 ;  /* 0x0000002e56567c23 */ /* 0x000fe20008010838 */
[----:B------:R-:W-:-:S02]  /*16540*/  F2FP.F16.F32.PACK_AB R182, R164, R182 ;  /* 0x000000b6a4b6723e */ /* 0x000fc400000000ff */
[----:B------:R-:W-:Y:S02]  /*16550*/  F2FP.F16.F32.PACK_AB R164, R36, R32 ;  /* 0x0000002024a4723e */ /* 0x000fe400000000ff */
        /* <DEDUP_REMOVED lines=9> */
[----:B------:R-:W-:Y:S02]  /*165f0*/  FADD.FTZ R11, -R8, R12 ;  /* 0x0000000c080b7221 */ /* 0x000fe40000010100 */
[----:B------:R-:W-:Y:S01]  /*16600*/  MUFU.EX2 R31, R31 ;  /* 0x0000001f001f7308 */ /* 0x000fe20000000800 */
[--C-:B------:R-:W-:Y:S01]  /*16610*/  FFMA.FTZ R161, R66, UR46, -R56.reuse ;  /* 0x0000002e42a17c23 */ /* 0x100fe20008010838 */
[----:B------:R-:W-:Y:S01]  /*16620*/  HGMMA.64x128x16.F32 R88, R156, gdesc[UR4].tnspB, R88, gsb0 ;  /* 0x41e000049c587df0 */ /* 0x000fe20008000858 */
[----:B------:R-:W-:Y:S01]  /*16630*/  FMUL.FTZ R11, R11, UR46 ;  /* 0x0000002e0b0b7c20 */ /* 0x000fe20008410000 */
[----:B------:R-:W-:Y:S01]  /*16640*/  R2UR UR6, R10 ;  /* 0x000000000a0672ca */ /* 0x000fe200000e0000 */
[--C-:B------:R-:W-:Y:S01]  /*16650*/  FFMA.FTZ R10, R55, UR46, -R56.reuse ;  /* 0x0000002e370a7c23 */ /* 0x100fe20008010838 */
[----:B------:R-:W-:-:S02]  /*16660*/  FFMA.FTZ R163, R70, UR46, -R56 ;  /* 0x0000002e46a37c23 */ /* 0x000fc40008010838 */
[----:B------:R0:W1:Y:S08]  /*16670*/  MUFU.EX2 R53, R11 ;  /* 0x0000000b00357308 */ /* 0x0000700000000800 */
[----:B------:R-:W-:Y:S01]  /*16680*/  MUFU.EX2 R175, R175 ;  /* 0x000000af00af7308 */ /* 0x000fe20000000800 */
[----:B0-----:R-:W-:-:S05]  /*16690*/  IMAD.MOV.U32 R11, RZ, RZ, 0x40000040 ;  /* 0x40000040ff0b7424 */ /* 0x001fca00078e00ff */
[----:B------:R-:W-:Y:S01]  /*166a0*/  R2UR UR7, R11 ;  /* 0x000000000b0772ca */ /* 0x000fe200000e0000 */
[----:B------:R-:W-:Y:S01]  /*166b0*/  @!P1 IMAD R11, R22, 0x8, R2 ;  /* 0x00000008160b9824 */ /* 0x000fe200078e0202 */
[----:B------:R-:W-:Y:S01]  /*166c0*/  MUFU.EX2 R34, R34 ;  /* 0x0000002200227308 */ /* 0x000fe20000000800 */
[----:B-1----:R-:W-:Y:S01]  /*166d0*/  FFMA.FTZ R3, R53, R3, R181 ;  /* 0x0000000335037223 */ /* 0x002fe200000100b5 */
[----:B------:R-:W-:Y:S01]  /*166e0*/  F2FP.F16.F32.PACK_AB R181, R26, R181 ;  /* 0x000000b51ab5723e */ /* 0x000fe200000000ff */
[----:B------:R-:W-:-:S05]  /*166f0*/  @!P1 VIADD R11, R11, 0x28840 ;  /* 0x000288400b0b9836 */ /* 0x000fca0000000000 */
[----:B------:R-:W-:Y:S01]  /*16700*/  @!P1 PRMT R39, RZ, 0x654, R11 ;  /* 0x00000654ff279816 */ /* 0x000fe2000000000b */
        /* <DEDUP_REMOVED lines=13> */
[----:B------:R-:W-:Y:S01]  /*167e0*/  MUFU.EX2 R82, R82 ;  /* 0x0000005200527308 */ /* 0x000fe20000000800 */
[----:B------:R-:W-:-:S02]  /*167f0*/  WARPGROUP.DEPBAR.LE gsb0, 0x0 ;  /* 0x00008000000079c5 */ /* 0x000fc40000010000 */
[----:B------:R-:W-:Y:S01]  /*16800*/  WARPGROUP.ARRIVE ;  /* 0x00000000000079c5 */ /* 0x000fe20000000000 */
[----:B------:R-:W-:-:S04]  /*16810*/  FFMA.FTZ R157, R74, UR46, -R56 ;  /* 0x0000002e4a9d7c23 */ /* 0x000fc80008010838 */
[----:B------:R-:W-:Y:S01]  /*16820*/  MUFU.EX2 R83, R83 ;  /* 0x0000005300537308 */ /* 0x000fe20000000800 */
[----:B------:R-:W-:Y:S02]  /*16830*/  F2FP.F16.F32.PACK_AB R156, R41, R33 ;  /* 0x00000021299c723e */ /* 0x000fe400000000ff */
[----:B------:R-:W-:Y:S01]  /*16840*/  F2FP.F16.F32.PACK_AB R158, R48, R45 ;  /* 0x0000002d309e723e */ /* 0x000fe200000000ff */
[----:B------:R-:W-:Y:S01]  /*16850*/  HGMMA.64x128x16.F32 R88, R152, gdesc[UR4].tnspB, R88, gsb0 ;  /* 0x41e0000498587df0 */ /* 0x000fe20008000858 */
[----:B0-----:R-:W-:-:S03]  /*16860*/  F2FP.F16.F32.PACK_AB R159, R79, R78 ;  /* 0x0000004e4f9f723e */ /* 0x001fc600000000ff */
[----:B------:R-:W-:Y:S08]  /*16870*/  MUFU.EX2 R157, R157 ;  /* 0x0000009d009d7308 */ /* 0x000ff00000000800 */
[----:B------:R-:W-:Y:S08]  /*16880*/  MUFU.EX2 R86, R86 ;  /* 0x0000005600567308 */ /* 0x000ff00000000800 */
[----:B------:R-:W0:Y:S01]  /*16890*/  MUFU.EX2 R12, R85 ;  /* 0x00000055000c7308 */ /* 0x000e220000000800 */
[----:B------:R-:W-:-:S02]  /*168a0*/  WARPGROUP.DEPBAR.LE gsb0, 0x0 ;  /* 0x00008000000079c5 */ /* 0x000fc40000010000 */
[----:B------:R1:W-:Y:S06]  /*168b0*/  BAR.ARV R43, 0x100 ;  /* 0x0004002b0000751d */ /* 0x0003ec0000002000 */
[----:B------:R2:W-:Y:S01]  /*168c0*/  @!P1 SYNCS.ARRIVE.TRANS64.RED.A1T0 RZ, [R39+URZ], RZ ;  /* 0x000000ff27ff99a7 */ /* 0x0005e2000810043f */
[----:B0-----:R-:W-:Y:S01]  /*168d0*/  F2FP.F16.F32.PACK_AB R154, R12, R9 ;  /* 0x000000090c9a723e */ /* 0x001fe200000000ff */
[-C--:B------:R-:W-:Y:S01]  /*168e0*/  FMUL.FTZ R88, R88, R6.reuse ;  /* 0x0000000658587220 */ /* 0x080fe20000410000 */
[-C--:B------:R-:W-:Y:S01]  /*168f0*/  FMUL.FTZ R89, R89, R6.reuse ;  /* 0x0000000659597220 */ /* 0x080fe20000410000 */
[-C--:B------:R-:W-:Y:S01]  /*16900*/  FMUL.FTZ R92, R92, R6.reuse ;  /* 0x000000065c5c7220 */ /* 0x080fe20000410000 */
[-C--:B------:R-:W-:Y:S01]  /*16910*/  FMUL.FTZ R93, R93, R6.reuse ;  /* 0x000000065d5d7220 */ /* 0x080fe20000410000 */
[-C--:B------:R-:W-:Y:S01]  /*16920*/  FMUL.FTZ R96, R96, R6.reuse ;  /* 0x0000000660607220 */ /* 0x080fe20000410000 */
[----:B------:R-:W-:Y:S01]  /*16930*/  FMUL.FTZ R97, R97, R6 ;  /* 0x0000000661617220 */ /* 0x000fe20000410000 */
[----:B--2---:R-:W-:-:S02]  /*16940*/  @!P1 IMAD R39, R14, 0x8, R2 ;  /* 0x000000080e279824 */ /* 0x004fc400078e0202 */
[----:B------:R-:W-:Y:S01]  /*16950*/  FADD.FTZ R14, R26, R3 ;  /* 0x000000031a0e7221 */ /* 0x000fe20000010000 */
[----:B------:R-:W-:Y:S01]  /*16960*/  FFMA.FTZ R3, R63, UR46, -R56 ;  /* 0x0000002e3f037c23 */ /* 0x000fe20008010838 */
[-C--:B------:R-:W-:Y:S01]  /*16970*/  FMUL.FTZ R100, R100, R6.reuse ;  /* 0x0000000664647220 */ /* 0x080fe20000410000 */
[----:B------:R-:W-:Y:S02]  /*16980*/  @!P1 VIADD R39, R39, 0x28860 ;  /* 0x0002886027279836 */ /* 0x000fe40000000000 */
[----:B------:R-:W-:Y:S01]  /*16990*/  FADD.FTZ R14, R183, R14 ;  /* 0x0000000eb70e7221 */ /* 0x000fe20000010000 */
[----:B------:R-:W-:Y:S01]  /*169a0*/  F2FP.F16.F32.PACK_AB R183, R27, R183 ;  /* 0x000000b71bb7723e */ /* 0x000fe200000000ff */
[-C--:B------:R-:W-:Y:S01]  /*169b0*/  FMUL.FTZ R101, R101, R6.reuse ;  /* 0x0000000665657220 */ /* 0x080fe20000410000 */
[----:B------:R-:W0:Y:S01]  /*169c0*/  MUFU.EX2 R3, R3 ;  /* 0x0000000300037308 */ /* 0x000e220000000800 */
[----:B------:R-:W-:Y:S01]  /*169d0*/  @!P1 PRMT R39, RZ, 0x654, R39 ;  /* 0x00000654ff279816 */ /* 0x000fe20000000027 */
[----:B------:R-:W-:Y:S01]  /*169e0*/  FADD.FTZ R14, R27, R14 ;  /* 0x0000000e1b0e7221 */ /* 0x000fe20000010000 */
[-C--:B------:R-:W-:Y:S01]  /*169f0*/  FMUL.FTZ R104, R104, R6.reuse ;  /* 0x0000000668687220 */ /* 0x080fe20000410000 */
[-C--:B------:R-:W-:Y:S01]  /*16a00*/  FMUL.FTZ R105, R105, R6.reuse ;  /* 0x0000000669697220 */ /* 0x080fe20000410000 */
[----:B------:R2:W-:Y:S01]  /*16a10*/  @!P1 SYNCS.ARRIVE.TRANS64.RED.A1T0 RZ, [R39+URZ], RZ ;  /* 0x000000ff27ff99a7 */ /* 0x0005e2000810043f */
[----:B-1----:R-:W-:Y:S01]  /*16a20*/  FADD.FTZ R43, R177, R14 ;  /* 0x0000000eb12b7221 */ /* 0x002fe20000010000 */
[----:B------:R-:W-:Y:S01]  /*16a30*/  FFMA.FTZ R14, R71, UR46, -R56 ;  /* 0x0000002e470e7c23 */ /* 0x000fe20008010838 */
[-C--:B------:R-:W-:Y:S01]  /*16a40*/  FMUL.FTZ R108, R108, R6.reuse ;  /* 0x000000066c6c7220 */ /* 0x080fe20000410000 */
[-C--:B------:R-:W-:Y:S01]  /*16a50*/  FMUL.FTZ R109, R109, R6.reuse ;  /* 0x000000066d6d7220 */ /* 0x080fe20000410000 */
[----:B------:R-:W-:Y:S01]  /*16a60*/  FADD.FTZ R42, R30, R43 ;  /* 0x0000002b1e2a7221 */ /* 0x000fe20000010000 */
[-C--:B------:R-:W-:Y:S01]  /*16a70*/  FMUL.FTZ R112, R112, R6.reuse ;  /* 0x0000000670707220 */ /* 0x080fe20000410000 */
[----:B------:R-:W-:Y:S01]  /*16a80*/  FMUL.FTZ R113, R113, R6 ;  /* 0x0000000671717220 */ /* 0x000fe20000410000 */
[----:B--2---:R-:W-:Y:S01]  /*16a90*/  FADD.FTZ R39, R176, R5 ;  /* 0x00000005b0277221 */ /* 0x004fe20000010000 */
[----:B------:R-:W-:Y:S01]  /*16aa0*/  FADD.FTZ R43, R179, R42 ;  /* 0x0000002ab32b7221 */ /* 0x000fe20000010000 */
[--C-:B------:R-:W-:Y:S01]  /*16ab0*/  FFMA.FTZ R5, R67, UR46, -R56.reuse ;  /* 0x0000002e43057c23 */ /* 0x100fe20008010838 */
[----:B------:R-:W-:Y:S01]  /*16ac0*/  MUFU.EX2 R14, R14 ;  /* 0x0000000e000e7308 */ /* 0x000fe20000000800 */
[----:B------:R-:W-:Y:S01]  /*16ad0*/  FADD.FTZ R39, R20, R39 ;  /* 0x0000002714277221 */ /* 0x000fe20000010000 */
[----:B------:R-:W-:Y:S01]  /*16ae0*/  FADD.FTZ R42, R38, R43 ;  /* 0x0000002b262a7221 */ /* 0x000fe20000010000 */
[----:B------:R-:W-:Y:S01]  /*16af0*/  F2FP.F16.F32.PACK_AB R176, R20, R176 ;  /* 0x000000b014b0723e */ /* 0x000fe200000000ff */
[----:B------:R-:W-:Y:S01]  /*16b00*/  FFMA.FTZ R56, R87, UR46, -R56 ;  /* 0x0000002e57387c23 */ /* 0x000fe20008010838 */
[----:B------:R-:W-:Y:S01]  /*16b10*/  FADD.FTZ R39, R178, R39 ;  /* 0x00000027b2277221 */ /* 0x000fe20000010000 */
[----:B------:R-:W-:Y:S01]  /*16b20*/  FADD.FTZ R42, R173, R42 ;  /* 0x0000002aad2a7221 */ /* 0x000fe20000010000 */
[C---:B------:R-:W-:Y:S01]  /*16b30*/  F2FP.F16.F32.PACK_AB R178, R24.reuse, R178 ;  /* 0x000000b218b2723e */ /* 0x040fe200000000ff */
[----:B------:R-:W1:Y:S01]  /*16b40*/  MUFU.EX2 R5, R5 ;  /* 0x0000000500057308 */ /* 0x000e620000000800 */
[----:B------:R-:W-:Y:S01]  /*16b50*/  FADD.FTZ R39, R24, R39 ;  /* 0x0000002718277221 */ /* 0x000fe20000010000 */
[----:B------:R-:W-:Y:S01]  /*16b60*/  FADD.FTZ R42, R31, R42 ;  /* 0x0000002a1f2a7221 */ /* 0x000fe20000010000 */
[-C--:B------:R-:W-:Y:S01]  /*16b70*/  FMUL.FTZ R116, R116, R6.reuse ;  /* 0x0000000674747220 */ /* 0x080fe20000410000 */
[-C--:B------:R-:W-:Y:S01]  /*16b80*/  FMUL.FTZ R117, R117, R6.reuse ;  /* 0x0000000675757220 */ /* 0x080fe20000410000 */
[----:B------:R-:W-:Y:S01]  /*16b90*/  FADD.FTZ R46, R172, R39 ;  /* 0x00000027ac2e7221 */ /* 0x000fe20000010000 */
[-C--:B------:R-:W-:Y:S01]  /*16ba0*/  FMUL.FTZ R120, R120, R6.reuse ;  /* 0x0000000678787220 */ /* 0x080fe20000410000 */
[-C--:B------:R-:W-:Y:S01]  /*16bb0*/  FMUL.FTZ R121, R121, R6.reuse ;  /* 0x0000000679797220 */ /* 0x080fe20000410000 */
[----:B------:R-:W2:Y:S01]  /*16bc0*/  MUFU.EX2 R20, R75 ;  /* 0x0000004b00147308 */ /* 0x000ea20000000800 */
[----:B------:R-:W-:Y:S01]  /*16bd0*/  FADD.FTZ R39, R25, R46 ;  /* 0x0000002e19277221 */ /* 0x000fe20000010000 */
[-C--:B------:R-:W-:Y:S01]  /*16be0*/  FMUL.FTZ R124, R124, R6.reuse ;  /* 0x000000067c7c7220 */ /* 0x080fe20000410000 */
[-C--:B------:R-:W-:Y:S01]  /*16bf0*/  FMUL.FTZ R125, R125, R6.reuse ;  /* 0x000000067d7d7220 */ /* 0x080fe20000410000 */
[----:B------:R-:W-:Y:S01]  /*16c00*/  FMUL.FTZ R128, R128, R6 ;  /* 0x0000000680807220 */ /* 0x000fe20000410000 */
[----:B------:R-:W-:Y:S01]  /*16c10*/  FADD.FTZ R46, R174, R39 ;  /* 0x00000027ae2e7221 */ /* 0x000fe20000010000 */
[----:B------:R-:W-:Y:S01]  /*16c20*/  FADD.FTZ R39, R175, R42 ;  /* 0x0000002aaf277221 */ /* 0x000fe20000010000 */
[C---:B------:R-:W-:Y:S01]  /*16c30*/  F2FP.F16.F32.PACK_AB R174, R21.reuse, R174 ;  /* 0x000000ae15ae723e */ /* 0x040fe200000000ff */
[----:B------:R-:W3:Y:S01]  /*16c40*/  MUFU.EX2 R56, R56 ;  /* 0x0000003800387308 */ /* 0x000ee20000000800 */
        /* <DEDUP_REMOVED lines=26> */
[----:B------:R-:W-:Y:S01]  /*16df0*/  FMUL.FTZ R149, R149, R6 ;  /* 0x0000000695957220 */ /* 0x000fe20000410000 */
[----:B------:R-:W-:Y:S01]  /*16e00*/  F2FP.F16.F32.PACK_AB R177, R30, R177 ;  /* 0x000000b11eb1723e */ /* 0x000fe200000000ff */
[----:B------:R-:W-:Y:S01]  /*16e10*/  FADD.FTZ R24, R166, R27 ;  /* 0x0000001ba6187221 */ /* 0x000fe20000010000 */
[----:B------:R-:W-:Y:S01]  /*16e20*/  FADD.FTZ R26, R167, R26 ;  /* 0x0000001aa71a7221 */ /* 0x000fe20000010000 */
[----:B0-----:R-:W-:Y:S01]  /*16e30*/  F2FP.F16.F32.PACK_AB R167, R3, R167 ;  /* 0x000000a703a7723e */ /* 0x001fe200000000ff */
[----:B------:R-:W-:Y:S01]  /*16e40*/  FMUL.FTZ R90, R90, R53 ;  /* 0x000000355a5a7220 */ /* 0x000fe20000410000 */
[----:B------:R-:W-:Y:S01]  /*16e50*/  FADD.FTZ R15, R37, R24 ;  /* 0x00000018250f7221 */ /* 0x000fe20000010000 */
[----:B------:R-:W-:Y:S01]  /*16e60*/  FADD.FTZ R26, R3, R26 ;  /* 0x0000001a031a7221 */ /* 0x000fe20000010000 */
[----:B------:R-:W-:Y:S01]  /*16e70*/  F2FP.F16.F32.PACK_AB R179, R38, R179 ;  /* 0x000000b326b3723e */ /* 0x000fe200000000ff */
[----:B------:R-:W-:Y:S01]  /*16e80*/  FMUL.FTZ R91, R91, R53 ;  /* 0x000000355b5b7220 */ /* 0x000fe20000410000 */
[----:B------:R-:W-:Y:S01]  /*16e90*/  FADD.FTZ R15, R160, R15 ;  /* 0x0000000fa00f7221 */ /* 0x000fe20000010000 */
[----:B------:R-:W-:Y:S01]  /*16ea0*/  FADD.FTZ R26, R161, R26 ;  /* 0x0000001aa11a7221 */ /* 0x000fe20000010000 */
[C---:B-1----:R-:W-:Y:S01]  /*16eb0*/  F2FP.F16.F32.PACK_AB R161, R5.reuse, R161 ;  /* 0x000000a105a1723e */ /* 0x042fe200000000ff */
        /* <DEDUP_REMOVED lines=18> */
[----:B--2---:R-:W-:Y:S01]  /*16fe0*/  FADD.FTZ R11, R20, R11 ;  /* 0x0000000b140b7221 */ /* 0x004fe20000010000 */
        /* <DEDUP_REMOVED lines=23> */
[----:B------:R-:W-:Y:S01]  /*17160*/  F2FP.F16.F32.PACK_AB R157, R20, R157 ;  /* 0x0000009d149d723e */ /* 0x000fe200000000ff */
[----:B---3--:R-:W-:Y:S01]  /*17170*/  FADD.FTZ R3, R56, R3 ;  /* 0x0000000338037221 */ /* 0x008fe20000010000 */
[----:B------:R-:W-:Y:S01]  /*17180*/  F2FP.F16.F32.PACK_AB R152, R52, R49 ;  /* 0x000000313498723e */ /* 0x000fe200000000ff */
[-C--:B------:R-:W-:Y:S01]  /*17190*/  FMUL.FTZ R115, R115, R53.reuse ;  /* 0x0000003573737220 */ /* 0x080fe20000410000 */
[----:B------:R-:W-:Y:S01]  /*171a0*/  F2FP.F16.F32.PACK_AB R153, R83, R82 ;  /* 0x000000525399723e */ /* 0x000fe200000000ff */
[-C--:B------:R-:W-:Y:S01]  /*171b0*/  FMUL.FTZ R118, R118, R53.reuse ;  /* 0x0000003576767220 */ /* 0x080fe20000410000 */
[----:B------:R-:W-:Y:S01]  /*171c0*/  F2FP.F16.F32.PACK_AB R155, R56, R86 ;  /* 0x00000056389b723e */ /* 0x000fe200000000ff */
        /* <DEDUP_REMOVED lines=18> */
[----:B------:R-:W-:Y:S02]  /*172f0*/  IMAD.MOV.U32 R14, RZ, RZ, R22 ;  /* 0x000000ffff0e7224 */ /* 0x000fe400078e0016 */
[----:B------:R-:W-:Y:S02]  /*17300*/  IMAD.MOV.U32 R12, RZ, RZ, R8 ;  /* 0x000000ffff0c7224 */ /* 0x000fe400078e0008 */
[----:B------:R-:W-:Y:S01]  /*17310*/  IMAD.MOV.U32 R6, RZ, RZ, R0 ;  /* 0x000000ffff067224 */ /* 0x000fe200078e0000 */
[----:B------:R-:W-:Y:S06]  /*17320*/  @P2 BRA `(.L_x_1705) ;  /* 0xffffffdc009c2947 */ /* 0x000fec000383ffff */
.L_x_1695:
[----:B------:R-:W-:-:S13]  /*17330*/  ISETP.GE.AND P2, PT, R4, R194, PT ;  /* 0x000000c20400720c */ /* 0x000fda0003f46270 */
[----:B------:R-:W-:Y:S05]  /*17340*/  @!P2 BRA `(.L_x_1706) ;  /* 0x00000030008ca947 */ /* 0x000fea0003800000 */
[----:B------:R-:W-:Y:S01]  /*17350*/  IMAD.MOV.U32 R6, RZ, RZ, R8 ;  /* 0x000000ffff067224 */ /* 0x000fe200078e0008 */
[----:B------:R-:W-:Y:S01]  /*17360*/  MOV R13, R22 ;  /* 0x00000016000d7202 */ /* 0x000fe20000000f00 */
[----:B------:R-:W-:Y:S02]  /*17370*/  IMAD.MOV.U32 R12, RZ, RZ, R0 ;  /* 0x000000ffff0c7224 */ /* 0x000fe400078e0000 */
[----:B------:R-:W-:-:S07]  /*17380*/  IMAD.MOV.U32 R9, RZ, RZ, R186 ;  /* 0x000000ffff097224 */ /* 0x000fce00078e00ba */
.L_x_1724:
        /* <DEDUP_REMOVED lines=10> */
.L_x_1708:
[----:B------:R-:W-:Y:S01]  /*17430*/  IMAD R0, R22, 0x8, R2 ;  /* 0x0000000816007824 */ /* 0x000fe200078e0202 */
[----:B------:R-:W-:-:S04]  /*17440*/  SHF.L.U32 R11, R186, 0x1f, RZ ;  /* 0x0000001fba0b7819 */ /* 0x000fc800000006ff */
[----:B------:R0:W1:Y:S01]  /*17450*/  SYNCS.PHASECHK.TRANS64.TRYWAIT P3, [R0+URZ+0x28830], R11 ;  /* 0x0288300b000075a7 */ /* 0x000062000806017f */
[----:B------:R-:W-:Y:S05]  /*17460*/  @!P0 BRA `(.L_x_1709) ;  /* 0x0000000000048947 */ /* 0x000fea0003800000 */
[----:B------:R-:W-:Y:S01]  /*17470*/  BPT.TRAP 0x1 ;  /* 0x000000040000795c */ /* 0x000fe20000300000 */
.L_x_1709:
[----:B------:R-:W-:Y:S04]  /*17480*/  BSSY B0, `(.L_x_1707) ;  /* 0x0000004000007945 */ /* 0x000fe80003800000 */
[----:B-1----:R-:W-:Y:S05]  /*17490*/  @P3 BRA `(.L_x_1710) ;  /* 0x0000000000083947 */ /* 0x002fea0003800000 */
[----:B------:R-:W1:Y:S02]  /*174a0*/  SYNCS.PHASECHK.TRANS64.TRYWAIT P3, [R0+URZ+0x28830], R11 ;  /* 0x0288300b000075a7 */ /* 0x000e64000806017f */
[----:B-1----:R-:W-:Y:S05]  /*174b0*/  @!P3 BRA `(.L_x_1711) ;  /* 0x0000010c0000b947 */ /* 0x002fea0003800000 */
.L_x_1710:
[----:B------:R-:W-:Y:S05]  /*174c0*/  BSYNC B0 ;  /* 0x0000000000007941 */ /* 0x000fea0003800000 */
.L_x_1707:
[----:B01----:R-:W0:Y:S01]  /*174d0*/  S2R R0, SR_TID.X ;  /* 0x0000000000007919 */ /* 0x003e220000002100 */
[----:B------:R-:W-:Y:S05]  /*174e0*/  WARPSYNC.ALL ;  /* 0x0000000000007948 */ /* 0x000fea0003800000 */
[----:B------:R-:W-:Y:S02]  /*174f0*/  IMAD R10, R22, 0x800, R7 ;  /* 0x00000800160a7824 */ /* 0x000fe400078e0207 */
[----:B------:R-:W-:Y:S02]  /*17500*/  IMAD.MOV.U32 R11, RZ, RZ, 0x40000040 ;  /* 0x40000040ff0b7424 */ /* 0x000fe400078e00ff */
[C---:B------:R-:W-:Y:S01]  /*17510*/  VIADD R24, R10.reuse, 0x4 ;  /* 0x000000040a187836 */ /* 0x040fe20000000000 */
[C---:B------:R-:W-:Y:S01]  /*17520*/  R2UR UR14, R10.reuse ;  /* 0x000000000a0e72ca */ /* 0x040fe200000e0000 */
[----:B------:R-:W-:Y:S01]  /*17530*/  IMAD.MOV.U32 R25, RZ, RZ, 0x40000040 ;  /* 0x40000040ff197424 */ /* 0x000fe200078e00ff */
[----:B------:R-:W-:Y:S01]  /*17540*/  R2UR UR15, R11 ;  /* 0x000000000b0f72ca */ /* 0x000fe200000e0000 */
[----:B------:R-:W-:Y:S01]  /*17550*/  VIADD R20, R10, 0x2 ;  /* 0x000000020a147836 */ /* 0x000fe20000000000 */
[----:B------:R-:W-:Y:S01]  /*17560*/  R2UR UR6, R24 ;  /* 0x00000000180672ca */ /* 0x000fe200000e0000 */
[C---:B------:R-:W-:Y:S01]  /*17570*/  VIADD R24, R10.reuse, 0x404 ;  /* 0x000004040a187836 */ /* 0x040fe20000000000 */
[C---:B------:R-:W-:Y:S01]  /*17580*/  R2UR UR7, R25.reuse ;  /* 0x00000000190772ca */ /* 0x040fe200000e0000 */
[----:B------:R-:W-:Y:S01]  /*17590*/  IMAD.MOV.U32 R21, RZ, RZ, 0x40000040 ;  /* 0x40000040ff157424 */ /* 0x000fe200078e00ff */
[----:B------:R-:W-:Y:S01]  /*175a0*/  R2UR UR31, R25 ;  /* 0x00000000191f72ca */ /* 0x000fe200000e0000 */
[----:B------:R-:W-:Y:S01]  /*175b0*/  VIADD R14, R10, 0x6 ;  /* 0x000000060a0e7836 */ /* 0x000fe20000000000 */
[----:B------:R-:W-:Y:S01]  /*175c0*/  R2UR UR30, R24 ;  /* 0x00000000181e72ca */ /* 0x000fe200000e0000 */
[----:B------:R-:W-:Y:S01]  /*175d0*/  IMAD.MOV.U32 R15, RZ, RZ, 0x40000040 ;  /* 0x40000040ff0f7424 */ /* 0x000fe200078e00ff */
[----:B------:R-:W-:Y:S01]  /*175e0*/  R2UR UR10, R20 ;  /* 0x00000000140a72ca */ /* 0x000fe200000e0000 */
[----:B------:R-:W-:Y:S01]  /*175f0*/  VIADD R20, R10, 0x400 ;  /* 0x000004000a147836 */ /* 0x000fe20000000000 */
[----:B------:R-:W-:-:S02]  /*17600*/  R2UR UR11, R21 ;  /* 0x00000000150b72ca */ /* 0x000fc400000e0000 */
[----:B------:R-:W-:Y:S01]  /*17610*/  R2UR UR18, R14 ;  /* 0x000000000e1272ca */ /* 0x000fe200000e0000 */
[C---:B------:R-:W-:Y:S01]  /*17620*/  VIADD R14, R10.reuse, 0x402 ;  /* 0x000004020a0e7836 */ /* 0x040fe20000000000 */
[----:B------:R-:W-:Y:S01]  /*17630*/  R2UR UR19, R15 ;  /* 0x000000000f1372ca */ /* 0x000fe200000e0000 */
[----:B------:R-:W-:Y:S01]  /*17640*/  VIADD R10, R10, 0x406 ;  /* 0x000004060a0a7836 */ /* 0x000fe20000000000 */
[----:B------:R-:W-:Y:S02]  /*17650*/  R2UR UR22, R20 ;  /* 0x00000000141672ca */ /* 0x000fe400000e0000 */
[----:B0-----:R-:W-:Y:S02]  /*17660*/  SHF.R.U32.HI R0, RZ, 0x7, R0 ;  /* 0x00000007ff007819 */ /* 0x001fe40000011600 */
[----:B------:R-:W-:Y:S02]  /*17670*/  R2UR UR23, R21 ;  /* 0x00000000151772ca */ /* 0x000fe400000e0000 */
[----:B------:R-:W-:Y:S01]  /*17680*/  R2UR UR26, R14 ;  /* 0x000000000e1a72ca */ /* 0x000fe200000e0000 */
[----:B------:R-:W-:Y:S01]  /*17690*/  VIADD R0, R0, 0x8 ;  /* 0x0000000800007836 */ /* 0x000fe20000000000 */
[----:B------:R-:W-:-:S02]  /*176a0*/  R2UR UR27, R15 ;  /* 0x000000000f1b72ca */ /* 0x000fc400000e0000 */
        /* <DEDUP_REMOVED lines=30> */
.L_x_1713:
[----:B------:R-:W-:Y:S01]  /*17890*/  SHF.L.U32 R0, R9, 0x1f, RZ ;  /* 0x0000001f09007819 */ /* 0x000fe200000006ff */
[----:B------:R-:W-:-:S04]  /*178a0*/  IMAD R8, R13, 0x8, R2 ;  /* 0x000000080d087824 */ /* 0x000fc800078e0202 */
[----:B------:R0:W1:Y:S01]  /*178b0*/  SYNCS.PHASECHK.TRANS64.TRYWAIT P2, [R8+URZ+0x28850], R0 ;  /* 0x02885000080075a7 */ /* 0x000062000804017f */
[----:B------:R-:W-:Y:S05]  /*178c0*/  @!P0 BRA `(.L_x_1714) ;  /* 0x0000000000048947 */ /* 0x000fea0003800000 */
[----:B------:R-:W-:Y:S01]  /*178d0*/  BPT.TRAP 0x1 ;  /* 0x000000040000795c */ /* 0x000fe20000300000 */
.L_x_1714:
[----:B-1----:R-:W-:Y:S05]  /*178e0*/  @P2 BRA `(.L_x_1712) ;  /* 0x0000000000082947 */ /* 0x002fea0003800000 */
[----:B------:R-:W1:Y:S02]  /*178f0*/  SYNCS.PHASECHK.TRANS64.TRYWAIT P2, [R8+URZ+0x28850], R0 ;  /* 0x02885000080075a7 */ /* 0x000e64000804017f */
[----:B-1----:R-:W-:Y:S05]  /*17900*/  @!P2 BRA `(.L_x_1715) ;  /* 0x000001080000a947 */ /* 0x002fea0003800000 */
.L_x_1712:
        /* <DEDUP_REMOVED lines=10> */
[----:B------:R-:W-:Y:S01]  /*179b0*/  LOP3.LUT R0, R0, 0x4000000, RZ, 0xfc, !PT ;  /* 0x0400000000007812 */ /* 0x000fe200078efcff */
[----:B------:R-:W-:-:S04]  /*179c0*/  IMAD.IADD R20, R195, 0x1, R192 ;  /* 0x00000001c3147824 */ /* 0x000fc800078e02c0 */
[----:B------:R-:W-:Y:S02]  /*179d0*/  IMAD R8, R13, 0x800, R0 ;  /* 0x000008000d087824 */ /* 0x000fe400078e0200 */
[----:B------:R-:W1:Y:S02]  /*179e0*/  @P4 LDC R0, c[0x0][0x450] ;  /* 0x00011400ff004b82 */ /* 0x000e640000000800 */
[C---:B------:R-:W-:Y:S01]  /*179f0*/  VIADD R10, R8.reuse, 0x80 ;  /* 0x00000080080a7836 */ /* 0x040fe20000000000 */
[----:B------:R-:W-:-:S13]  /*17a00*/  R2UR UR6, R8 ;  /* 0x00000000080672ca */ /* 0x000fda00000e0000 */
        /* <DEDUP_REMOVED lines=44> */
[----:B------:R-:W-:Y:S01]  /*17cd0*/  @!P1 IMAD R8, R22, 0x8, R2 ;  /* 0x0000000816089824 */ /* 0x000fe200078e0202 */
[----:B------:R-:W-:Y:S02]  /*17ce0*/  R2UR UR7, R9 ;  /* 0x00000000090772ca */ /* 0x000fe400000e0000 */
[----:B------:R-:W0:Y:S01]  /*17cf0*/  @P4 LDC R9, c[0x0][0x44c] ;  /* 0x00011300ff094b82 */ /* 0x000e220000000800 */
[----:B------:R-:W-:-:S05]  /*17d00*/  @!P1 VIADD R10, R8, 0x28840 ;  /* 0x00028840080a9836 */ /* 0x000fca0000000000 */
[----:B------:R-:W-:Y:S01]  /*17d10*/  @!P1 PRMT R10, RZ, 0x654, R10 ;  /* 0x00000654ff0a9816 */ /* 0x000fe2000000000a */
[----:B0-----:R-:W-:-:S05]  /*17d20*/  @P4 IMAD.HI.U32 R9, R20, R9, RZ ;  /* 0x0000000914094227 */ /* 0x001fca00078e00ff */
[----:B-1----:R-:W-:Y:S02]  /*17d30*/  @P4 SHF.R.U32.HI R20, RZ, R0, R9 ;  /* 0x00000000ff144219 */ /* 0x002fe40000011609 */
[----:B------:R-:W-:Y:S02]  /*17d40*/  SHF.L.U32 R0, R4, 0x7, RZ ;  /* 0x0000000704007819 */ /* 0x000fe400000006ff */
[----:B------:R-:W-:Y:S02]  /*17d50*/  IADD3 R9, -R14, 0xb, RZ ;  /* 0x0000000b0e097810 */ /* 0x000fe40007ffe1ff */
[----:B------:R-:W-:-:S04]  /*17d60*/  IADD3 R8, -R188, 0x1, -R0 ;  /* 0x00000001bc087810 */ /* 0x000fc80007ffe900 */
[----:B------:R-:W-:-:S05]  /*17d70*/  IADD3 R8, -R187, R8, R189 ;  /* 0x00000008bb087210 */ /* 0x000fca0007ffe1bd */
[----:B------:R-:W-:Y:S01]  /*17d80*/  VIADD R15, R8, UR53 ;  /* 0x00000035080f7c36 */ /* 0x000fe20008000000 */
[----:B------:R-:W-:Y:S02]  /*17d90*/  WARPGROUP.DEPBAR.LE gsb0, 0x0 ;  /* 0x00008000000079c5 */ /* 0x000fe40000010000 */
[----:B------:R-:W-:-:S06]  /*17da0*/  WARPGROUP.ARRIVE ;  /* 0x00000000000079c5 */ /* 0x000fcc0000000000 */
[----:B------:R-:W-:Y:S01]  /*17db0*/  HGMMA.64x128x16.F32 R88, R152, gdesc[UR4].tnspB, R88, gsb0 ;  /* 0x41e0000498587df0 */ /* 0x000fe20008000858 */
[----:B------:R-:W-:-:S06]  /*17dc0*/  ULOP3.LUT UR6, URZ, UR54, URZ, 0x33, !UPT ;  /* 0x000000363f067292 */ /* 0x000fcc000f8e333f */
[----:B------:R-:W-:Y:S01]  /*17dd0*/  VIADD R14, R8, UR6 ;  /* 0x00000006080e7c36 */ /* 0x000fe20008000000 */
[----:B------:R-:W-:Y:S02]  /*17de0*/  WARPGROUP.DEPBAR.LE gsb0, 0x0 ;  /* 0x00008000000079c5 */ /* 0x000fe40000010000 */
[----:B------:R-:W0:Y:S01]  /*17df0*/  SHFL.IDX PT, R152, R20, RZ, 0x1c1f ;  /* 0x001c1fff14987589 */ /* 0x000e2200000e0000 */
[----:B------:R1:W-:Y:S06]  /*17e00*/  BAR.ARV R9, 0x100 ;  /* 0x000400090000751d */ /* 0x0003ec0000002000 */
[----:B------:R2:W-:Y:S01]  /*17e10*/  @!P1 SYNCS.ARRIVE.TRANS64.RED.A1T0 RZ, [R10+URZ], RZ ;  /* 0x000000ff0aff99a7 */ /* 0x0005e2000810043f */
[----:B0-----:R-:W-:-:S02]  /*17e20*/  IMAD.IADD R11, R15, 0x1, R152 ;  /* 0x000000010f0b7824 */ /* 0x001fc400078e0298 */
[----:B--2---:R-:W-:Y:S01]  /*17e30*/  IMAD.IADD R10, R14, 0x1, R152 ;  /* 0x000000010e0a7824 */ /* 0x004fe200078e0298 */
[----:B-1----:R-:W-:Y:S06]  /*17e40*/  @!P5 BRA `(.L_x_1716) ;  /* 0x000000000058d947 */ /* 0x002fec0003800000 */
        /* <DEDUP_REMOVED lines=12> */
.L_x_1718:
[----:B------:R-:W-:-:S05]  /*17f10*/  IMAD.U32 R21, RZ, RZ, UR48 ;  /* 0x00000030ff157e24 */ /* 0x000fca000f8e00ff */
[----:B------:R-:W-:-:S13]  /*17f20*/  ISETP.NE.AND P2, PT, R21, 0x1, PT ;  /* 0x000000011500780c */ /* 0x000fda0003f45270 */
[----:B------:R-:W0:Y:S02]  /*17f30*/  @P2 LDC.64 R8, c[0x0][0x9e8] ;  /* 0x00027a00ff082b82 */ /* 0x000e240000000a00 */
[----:B0-----:R-:W-:-:S05]  /*17f40*/  @P2 IMAD.HI.U32 R8, R153, R8, RZ ;  /* 0x0000000899082227 */ /* 0x001fca00078e00ff */
[----:B------:R-:W-:-:S07]  /*17f50*/  @P2 SHF.R.U32.HI R153, RZ, R9, R8 ;  /* 0x00000009ff992219 */ /* 0x000fce0000011608 */
.L_x_1719:
[----:B------:R-:W-:Y:S05]  /*17f60*/  BSYNC B0 ;  /* 0x0000000000007941 */ /* 0x000fea0003800000 */
.L_x_1717:
[----:B------:R-:W-:-:S04]  /*17f70*/  IMAD R153, R153, R21, -R0 ;  /* 0x0000001599997224 */ /* 0x000fc800078e0a00 */
[----:B------:R-:W-:-:S05]  /*17f80*/  IMAD.IADD R8, R153, 0x1, -R188 ;  /* 0x0000000199087824 */ /* 0x000fca00078e0abc */
[----:B------:R-:W-:Y:S02]  /*17f90*/  VIADDMNMX R11, R8, R21, R11, PT ;  /* 0x00000015080b7246 */ /* 0x000fe4000380010b */
[----:B------:R-:W-:-:S07]  /*17fa0*/  VIMNMX R10, R10, R8, !PT ;  /* 0x000000080a0a7248 */ /* 0x000fce0007fe0100 */
.L_x_1716:
        /* <DEDUP_REMOVED lines=113> */
.L_x_1722:
[----:B------:R-:W-:-:S05]  /*186c0*/  IMAD.U32 R10, RZ, RZ, UR48 ;  /* 0x00000030ff0a7e24 */ /* 0x000fca000f8e00ff */
[----:B------:R-:W-:-:S13]  /*186d0*/  ISETP.NE.AND P3, PT, R10, 0x1, PT ;  /* 0x000000010a00780c */ /* 0x000fda0003f65270 */
[----:B------:R-:W0:Y:S02]  /*186e0*/  @P3 LDC.64 R8, c[0x0][0x9e8] ;  /* 0x00027a00ff083b82 */ /* 0x000e240000000a00 */
[----:B0-----:R-:W-:-:S05]  /*186f0*/  @P3 IMAD.HI.U32 R8, R11, R8, RZ ;  /* 0x000000080b083227 */ /* 0x001fca00078e00ff */
[----:B------:R-:W-:-:S07]  /*18700*/  @P3 SHF.R.U32.HI R11, RZ, R9, R8 ;  /* 0x00000009ff0b3219 */ /* 0x000fce0000011608 */
.L_x_1723:
[----:B------:R-:W-:Y:S05]  /*18710*/  BSYNC B0 ;  /* 0x0000000000007941 */ /* 0x000fea0003800000 */
.L_x_1721:
[----:B------:R-:W-:-:S04]  /*18720*/  IMAD R11, R11, R10, -R0 ;  /* 0x0000000a0b0b7224 */ /* 0x000fc800078e0a00 */
[----:B------:R-:W-:-:S05]  /*18730*/  IMAD.IADD R11, R11, 0x1, -R188 ;  /* 0x000000010b0b7824 */ /* 0x000fca00078e0abc */
[----:B------:R-:W-:Y:S02]  /*18740*/  VIADDMNMX R15, R11, R10, R15, PT ;  /* 0x0000000a0b0f7246 */ /* 0x000fe4000380010f */
[----:B------:R-:W-:-:S07]  /*18750*/  VIMNMX R14, R14, R11, !PT ;  /* 0x0000000b0e0e7248 */ /* 0x000fce0007fe0100 */
.L_x_1720:
[----:B------:R-:W-:Y:S01]  /*18760*/  ISETP.GT.AND P3, PT, R14, 0x1, P2 ;  /* 0x000000010e00780c */ /* 0x000fe20001764270 */
[----:B------:R-:W-:Y:S01]  /*18770*/  UMOV UR46, UR47 ;  /* 0x0000002f002e7c82 */ /* 0x000fe20008000000 */
[----:B------:R-:W-:Y:S01]  /*18780*/  FMNMX.FTZ R0, R24, R12, !PT ;  /* 0x0000000c18007209 */ /* 0x000fe20007810000 */
[----:B------:R-:W-:Y:S01]  /*18790*/  @!P1 IMAD R13, R13, 0x8, R2 ;  /* 0x000000080d0d9824 */ /* 0x000fe200078e0202 */
[----:B------:R-:W-:Y:S02]  /*187a0*/  ISETP.LT.OR P3, PT, R15, 0x2, P3 ;  /* 0x000000020f00780c */ /* 0x000fe40001f61670 */
[----:B------:R-:W-:Y:S01]  /*187b0*/  FMNMX.FTZ R9, R25, R0, !PT ;  /* 0x0000000019097209 */ /* 0x000fe20007810000 */
[----:B------:R-:W-:Y:S01]  /*187c0*/  @!P1 VIADD R13, R13, 0x28860 ;  /* 0x000288600d0d9836 */ /* 0x000fe20000000000 */
        /* <DEDUP_REMOVED lines=171> */
[----:B------:R-:W-:-:S03]  /*19280*/  FFMA.FTZ R85, R85, UR46, -R8 ;  /* 0x0000002e55557c23 */ /* 0x000fc60008010808 */
[----:B------:R-:W-:Y:S02]  /*19290*/  FMNMX.FTZ R20, R50, R21, !PT ;  /* 0x0000001532147209 */ /* 0x000fe40007810000 */
[----:B------:R-:W-:Y:S02]  /*192a0*/  MUFU.EX2 R180, R180 ;  /* 0x000000b400b47308 */ /* 0x000fe40000000800 */
[----:B------:R-:W-:Y:S01]  /*192b0*/  FMNMX.FTZ R21, R51, R20, !PT ;  /* 0x0000001433157209 */ /* 0x000fe20007810000 */
[----:B------:R-:W-:-:S03]  /*192c0*/  FFMA.FTZ R20, R45, UR46, -R8 ;  /* 0x0000002e2d147c23 */ /* 0x000fc60008010808 */
        /* <DEDUP_REMOVED lines=26> */
[----:B------:R-:W-:Y:S01]  /*19470*/  FMNMX.FTZ R32, R86, R29, !PT ;  /* 0x0000001d56207209 */ /* 0x000fe20007810000 */
[--C-:B------:R-:W-:Y:S01]  /*19480*/  FFMA.FTZ R29, R65, UR46, -R8.reuse ;  /* 0x0000002e411d7c23 */ /* 0x100fe20008010808 */
[----:B------:R-:W-:Y:S02]  /*19490*/  MUFU.EX2 R20, R20 ;  /* 0x0000001400147308 */ /* 0x000fe40000000800 */
[----:B0-----:R-:W-:Y:S01]  /*194a0*/  FMNMX.FTZ R33, R87, R32, !PT ;  /* 0x0000002057217209 */ /* 0x001fe20007810000 */
[----:B------:R-:W-:-:S04]  /*194b0*/  FFMA.FTZ R32, R69, UR46, -R8 ;  /* 0x0000002e45207c23 */ /* 0x000fc80008010808 */
[----:B------:R-:W0:Y:S01]  /*194c0*/  SHFL.BFLY PT, R40, R33, 0x2, 0x1f ;  /* 0x0c401f0021287f89 */ /* 0x000e2200000e0000 */
[----:B------:R-:W-:Y:S08]  /*194d0*/  MUFU.EX2 R168, R168 ;  /* 0x000000a800a87308 */ /* 0x000ff00000000800 */
[----:B------:R-:W-:Y:S08]  /*194e0*/  MUFU.EX2 R21, R49 ;  /* 0x0000003100157308 */ /* 0x000ff00000000800 */
[----:B------:R-:W-:Y:S01]  /*194f0*/  MUFU.EX2 R170, R170 ;  /* 0x000000aa00aa7308 */ /* 0x000fe20000000800 */
[----:B0-----:R-:W-:-:S07]  /*19500*/  FMNMX.FTZ R40, R33, R40, !PT ;  /* 0x0000002821287209 */ /* 0x001fce0007810000 */
[----:B------:R-:W-:Y:S01]  /*19510*/  MUFU.EX2 R24, R24 ;  /* 0x0000001800187308 */ /* 0x000fe20000000800 */
[----:B-1----:R-:W0:Y:S07]  /*19520*/  SHFL.BFLY PT, R41, R40, 0x1, 0x1f ;  /* 0x0c201f0028297f89 */ /* 0x002e2e00000e0000 */
[----:B------:R-:W-:Y:S08]  /*19530*/  MUFU.EX2 R164, R164 ;  /* 0x000000a400a47308 */ /* 0x000ff00000000800 */
[----:B------:R-:W-:Y:S08]  /*19540*/  MUFU.EX2 R25, R57 ;  /* 0x0000003900197308 */ /* 0x000ff00000000800 */
[----:B------:R-:W-:Y:S01]  /*19550*/  MUFU.EX2 R166, R166 ;  /* 0x000000a600a67308 */ /* 0x000fe20000000800 */
[----:B0-----:R-:W-:-:S02]  /*19560*/  FMNMX.FTZ R8, R40, R41, !PT ;  /* 0x0000002928087209 */ /* 0x001fc40007810000 */
[----:B------:R-:W-:Y:S02]  /*19570*/  FSEL R41, R0, RZ, P3 ;  /* 0x000000ff00297208 */ /* 0x000fe40001800000 */
[C---:B------:R-:W-:Y:S01]  /*19580*/  FSETP.NEU.FTZ.AND P2, PT, R8.reuse, -INF , PT ;  /* 0xff8000000800780b */ /* 0x040fe20003f5d000 */
[----:B------:R-:W-:Y:S02]  /*19590*/  FMUL.FTZ R44, R8, UR46 ;  /* 0x0000002e082c7c20 */ /* 0x000fe40008410000 */
[----:B------:R-:W-:Y:S01]  /*195a0*/  MUFU.EX2 R28, R28 ;  /* 0x0000001c001c7308 */ /* 0x000fe20000000800 */
[----:B------:R-:W-:-:S04]  /*195b0*/  FADD.FTZ R41, -R41, R12 ;  /* 0x0000000c29297221 */ /* 0x000fc80000010100 */
[----:B------:R-:W-:Y:S01]  /*195c0*/  FMUL.FTZ R12, R41, UR46 ;  /* 0x0000002e290c7c20 */ /* 0x000fe20008410000 */
[----:B------:R-:W-:Y:S02]  /*195d0*/  FSEL R41, R44, RZ, P2 ;  /* 0x000000ff2c297208 */ /* 0x000fe40001000000 */
[----:B------:R-:W-:Y:S03]  /*195e0*/  MUFU.EX2 R160, R160 ;  /* 0x000000a000a07308 */ /* 0x000fe60000000800 */
        /* <DEDUP_REMOVED lines=8> */
[--C-:B------:R-:W-:Y:S01]  /*19670*/  FFMA.FTZ R177, R34, UR46, -R41.reuse ;  /* 0x0000002e22b17c23 */ /* 0x100fe20008010829 */
[----:B------:R-:W-:Y:S01]  /*19680*/  FFMA.FTZ R30, R35, UR46, -R41 ;  /* 0x0000002e231e7c23 */ /* 0x000fe20008010829 */
[----:B------:R-:W-:Y:S01]  /*19690*/  @!P1 PRMT R34, RZ, 0x654, R13 ;  /* 0x00000654ff229816 */ /* 0x000fe2000000000d */
[--C-:B------:R-:W-:Y:S01]  /*196a0*/  FFMA.FTZ R13, R43, UR46, -R41.reuse ;  /* 0x0000002e2b0d7c23 */ /* 0x100fe20008010829 */
[--C-:B------:R-:W-:Y:S01]  /*196b0*/  FFMA.FTZ R175, R46, UR46, -R41.reuse ;  /* 0x0000002e2eaf7c23 */ /* 0x100fe20008010829 */
[----:B------:R-:W-:Y:S01]  /*196c0*/  MUFU.EX2 R181, R181 ;  /* 0x000000b500b57308 */ /* 0x000fe20000000800 */
[----:B------:R1:W-:Y:S01]  /*196d0*/  @!P1 SYNCS.ARRIVE.TRANS64.RED.A1T0 RZ, [R34+URZ], RZ ;  /* 0x000000ff22ff99a7 */ /* 0x0003e2000810043f */
[--C-:B------:R-:W-:Y:S01]  /*196e0*/  FFMA.FTZ R169, R50, UR46, -R41.reuse ;  /* 0x0000002e32a97c23 */ /* 0x100fe20008010829 */
[--C-:B------:R-:W-:Y:S01]  /*196f0*/  FFMA.FTZ R35, R51, UR46, -R41.reuse ;  /* 0x0000002e33237c23 */ /* 0x100fe20008010829 */
[--C-:B------:R-:W-:Y:S01]  /*19700*/  FFMA.FTZ R171, R54, UR46, -R41.reuse ;  /* 0x0000002e36ab7c23 */ /* 0x100fe20008010829 */
[--C-:B------:R-:W-:Y:S01]  /*19710*/  FFMA.FTZ R165, R58, UR46, -R41.reuse ;  /* 0x0000002e3aa57c23 */ /* 0x100fe20008010829 */
[--C-:B------:R-:W-:Y:S01]  /*19720*/  FFMA.FTZ R59, R59, UR46, -R41.reuse ;  /* 0x0000002e3b3b7c23 */ /* 0x100fe20008010829 */
[--C-:B------:R-:W-:Y:S01]  /*19730*/  FFMA.FTZ R167, R62, UR46, -R41.reuse ;  /* 0x0000002e3ea77c23 */ /* 0x100fe20008010829 */
[----:B------:R-:W-:Y:S01]  /*19740*/  MUFU.EX2 R26, R26 ;  /* 0x0000001a001a7308 */ /* 0x000fe20000000800 */
[----:B0-----:R-:W-:Y:S01]  /*19750*/  FFMA.FTZ R38, R12, R5, R180 ;  /* 0x000000050c267223 */ /* 0x001fe200000100b4 */
[--C-:B-1----:R-:W-:Y:S01]  /*19760*/  FFMA.FTZ R34, R47, UR46, -R41.reuse ;  /* 0x0000002e2f227c23 */ /* 0x102fe20008010829 */
[----:B------:R-:W-:Y:S01]  /*19770*/  F2FP.F16.F32.PACK_AB R180, R9, R180 ;  /* 0x000000b409b4723e */ /* 0x000fe200000000ff */
[--C-:B------:R-:W-:Y:S01]  /*19780*/  FFMA.FTZ R63, R63, UR46, -R41.reuse ;  /* 0x0000002e3f3f7c23 */ /* 0x100fe20008010829 */
[----:B------:R-:W-:Y:S01]  /*19790*/  FADD.FTZ R5, R9, R38 ;  /* 0x0000002609057221 */ /* 0x000fe20000010000 */
[--C-:B------:R-:W-:Y:S01]  /*197a0*/  FFMA.FTZ R38, R55, UR46, -R41.reuse ;  /* 0x0000002e37267c23 */ /* 0x100fe20008010829 */
[----:B------:R-:W-:Y:S01]  /*197b0*/  FFMA.FTZ R66, R66, UR46, -R41 ;  /* 0x0000002e42427c23 */ /* 0x000fe20008010829 */
[----:B------:R-:W-:Y:S01]  /*197c0*/  MUFU.EX2 R183, R183 ;  /* 0x000000b700b77308 */ /* 0x000fe20000000800 */
[----:B------:R-:W-:Y:S01]  /*197d0*/  FADD.FTZ R5, R182, R5 ;  /* 0x00000005b6057221 */ /* 0x000fe20000010000 */
[----:B------:R-:W-:Y:S01]  /*197e0*/  F2FP.F16.F32.PACK_AB R182, R10, R182 ;  /* 0x000000b60ab6723e */ /* 0x000fe200000000ff */
[--C-:B------:R-:W-:Y:S01]  /*197f0*/  FFMA.FTZ R67, R67, UR46, -R41.reuse ;  /* 0x0000002e43437c23 */ /* 0x100fe20008010829 */
[----:B------:R-:W-:Y:S01]  /*19800*/  FFMA.FTZ R70, R70, UR46, -R41 ;  /* 0x0000002e46467c23 */ /* 0x000fe20008010829 */
[----:B------:R-:W-:Y:S01]  /*19810*/  FADD.FTZ R5, R10, R5 ;  /* 0x000000050a057221 */ /* 0x000fe20000010000 */
[--C-:B------:R-:W-:Y:S01]  /*19820*/  FFMA.FTZ R71, R71, UR46, -R41.reuse ;  /* 0x0000002e47477c23 */ /* 0x100fe20008010829 */
[----:B------:R-:W-:Y:S01]  /*19830*/  FFMA.FTZ R74, R74, UR46, -R41 ;  /* 0x0000002e4a4a7c23 */ /* 0x000fe20008010829 */
[----:B------:R-:W-:Y:S01]  /*19840*/  MUFU.EX2 R29, R29 ;  /* 0x0000001d001d7308 */ /* 0x000fe20000000800 */
[----:B------:R-:W-:Y:S01]  /*19850*/  FADD.FTZ R42, R176, R5 ;  /* 0x00000005b02a7221 */ /* 0x000fe20000010000 */
[----:B------:R-:W-:Y:S01]  /*19860*/  F2FP.F16.F32.PACK_AB R176, R11, R176 ;  /* 0x000000b00bb0723e */ /* 0x000fe200000000ff */
[--C-:B------:R-:W-:Y:S01]  /*19870*/  FFMA.FTZ R75, R75, UR46, -R41.reuse ;  /* 0x0000002e4b4b7c23 */ /* 0x100fe20008010829 */
        /* <DEDUP_REMOVED lines=10> */
[----:B------:R-:W-:Y:S01]  /*19920*/  FFMA.FTZ R41, R87, UR46, -R41 ;  /* 0x0000002e57297c23 */ /* 0x000fe20008010829 */
[-C--:B------:R-:W-:Y:S01]  /*19930*/  FMUL.FTZ R88, R88, R12.reuse ;  /* 0x0000000c58587220 */ /* 0x080fe20000410000 */
[----:B------:R-:W-:Y:S01]  /*19940*/  MUFU.EX2 R162, R162 ;  /* 0x000000a200a27308 */ /* 0x000fe20000000800 */
        /* <DEDUP_REMOVED lines=9> */
[----:B------:R-:W-:Y:S01]  /*199e0*/  FSEL R5, R8, RZ, P2 ;  /* 0x000000ff08057208 */ /* 0x000fe20001000000 */
[----:B------:R-:W-:Y:S01]  /*199f0*/  FMUL.FTZ R100, R100, R12 ;  /* 0x0000000c64647220 */ /* 0x000fe20000410000 */
[----:B------:R-:W-:Y:S01]  /*19a00*/  ISETP.GT.AND P2, PT, R4, R194, PT ;  /* 0x000000c20400720c */ /* 0x000fe20003f44270 */
        /* <DEDUP_REMOVED lines=48> */
[----:B------:R-:W-:Y:S01]  /*19d10*/  FADD.FTZ R39, R32, R39 ;  /* 0x0000002720277221 */ /* 0x000fe20000010000 */
[----:B-1----:R-:W-:Y:S01]  /*19d20*/  FADD.FTZ R10, R30, R5 ;  /* 0x000000051e0a7221 */ /* 0x002fe20000010000 */
[-C--:B------:R-:W-:Y:S01]  /*19d30*/  FMUL.FTZ R148, R148, R12.reuse ;  /* 0x0000000c94947220 */ /* 0x080fe20000410000 */
[----:B------:R-:W1:Y:S01]  /*19d40*/  MUFU.EX2 R31, R31 ;  /* 0x0000001f001f7308 */ /* 0x000e620000000800 */
[----:B--2---:R-:W-:Y:S01]  /*19d50*/  FADD.FTZ R14, R156, R39 ;  /* 0x000000279c0e7221 */ /* 0x004fe20000010000 */
[----:B0-----:R-:W-:Y:S01]  /*19d60*/  FADD.FTZ R10, R179, R10 ;  /* 0x0000000ab30a7221 */ /* 0x001fe20000010000 */
[----:B------:R-:W-:Y:S01]  /*19d70*/  FMUL.FTZ R149, R149, R12 ;  /* 0x0000000c95957220 */ /* 0x000fe20000410000 */
[-C--:B------:R-:W-:Y:S01]  /*19d80*/  FMUL.FTZ R90, R90, R6.reuse ;  /* 0x000000065a5a7220 */ /* 0x080fe20000410000 */
[-C--:B------:R-:W-:Y:S01]  /*19d90*/  FMUL.FTZ R91, R91, R6.reuse ;  /* 0x000000065b5b7220 */ /* 0x080fe20000410000 */
[-C--:B------:R-:W-:Y:S01]  /*19da0*/  FMUL.FTZ R94, R94, R6.reuse ;  /* 0x000000065e5e7220 */ /* 0x080fe20000410000 */
[-C--:B------:R-:W-:Y:S01]  /*19db0*/  FMUL.FTZ R95, R95, R6.reuse ;  /* 0x000000065f5f7220 */ /* 0x080fe20000410000 */
        /* <DEDUP_REMOVED lines=37> */
[----:B------:R-:W-:Y:S01]  /*1a010*/  FMUL.FTZ R151, R151, R6 ;  /* 0x0000000697977220 */ /* 0x000fe20000410000 */
[----:B------:R-:W-:Y:S01]  /*1a020*/  F2FP.F16.F32.PACK_AB R172, R15, R172 ;  /* 0x000000ac0fac723e */ /* 0x000fe200000000ff */
[----:B------:R-:W-:Y:S01]  /*1a030*/  VIADD R4, R4, 0xffffffff ;  /* 0xffffffff04047836 */ /* 0x000fe20000000000 */
[----:B------:R-:W1:Y:S01]  /*1a040*/  MUFU.EX2 R175, R175 ;  /* 0x000000af00af7308 */ /* 0x000e620000000800 */
[C---:B0-----:R-:W-:Y:S01]  /*1a050*/  FADD.FTZ R10, R13.reuse, R10 ;  /* 0x0000000a0d0a7221 */ /* 0x041fe20000010000 */
[----:B------:R-:W-:Y:S01]  /*1a060*/  F2FP.F16.F32.PACK_AB R173, R13, R173 ;  /* 0x000000ad0dad723e */ /* 0x000fe200000000ff */
[----:B------:R-:W-:Y:S01]  /*1a070*/  IMAD.MOV.U32 R13, RZ, RZ, R22 ;  /* 0x000000ffff0d7224 */ /* 0x000fe200078e0016 */
[----:B------:R-:W-:Y:S01]  /*1a080*/  F2FP.F16.F32.PACK_AB R174, R20, R174 ;  /* 0x000000ae14ae723e */ /* 0x000fe200000000ff */
[----:B------:R-:W-:Y:S01]  /*1a090*/  IMAD.MOV.U32 R12, RZ, RZ, R0 ;  /* 0x000000ffff0c7224 */ /* 0x000fe200078e0000 */
[----:B------:R-:W-:Y:S01]  /*1a0a0*/  F2FP.F16.F32.PACK_AB R168, R21, R168 ;  /* 0x000000a815a8723e */ /* 0x000fe200000000ff */
[----:B------:R-:W-:Y:S01]  /*1a0b0*/  IMAD.MOV.U32 R6, RZ, RZ, R8 ;  /* 0x000000ffff067224 */ /* 0x000fe200078e0008 */
[----:B------:R-:W0:Y:S01]  /*1a0c0*/  MUFU.EX2 R34, R34 ;  /* 0x0000002200227308 */ /* 0x000e220000000800 */
[----:B--2---:R-:W-:Y:S01]  /*1a0d0*/  FADD.FTZ R14, R152, R5 ;  /* 0x00000005980e7221 */ /* 0x004fe20000010000 */
[----:B------:R-:W-:-:S02]  /*1a0e0*/  F2FP.F16.F32.PACK_AB R170, R24, R170 ;  /* 0x000000aa18aa723e */ /* 0x000fc400000000ff */
[----:B------:R-:W-:Y:S02]  /*1a0f0*/  F2FP.F16.F32.PACK_AB R164, R25, R164 ;  /* 0x000000a419a4723e */ /* 0x000fe400000000ff */
[----:B------:R-:W-:Y:S02]  /*1a100*/  F2FP.F16.F32.PACK_AB R166, R28, R166 ;  /* 0x000000a61ca6723e */ /* 0x000fe400000000ff */
[----:B------:R-:W2:Y:S01]  /*1a110*/  MUFU.EX2 R37, R37 ;  /* 0x0000002500257308 */ /* 0x000ea20000000800 */
[----:B-1----:R-:W-:Y:S01]  /*1a120*/  FADD.FTZ R5, R175, R10 ;  /* 0x0000000aaf057221 */ /* 0x002fe20000010000 */
[----:B------:R-:W-:Y:S02]  /*1a130*/  F2FP.F16.F32.PACK_AB R160, R29, R160 ;  /* 0x000000a01da0723e */ /* 0x000fe400000000ff */
[----:B------:R-:W-:Y:S02]  /*1a140*/  F2FP.F16.F32.PACK_AB R162, R32, R162 ;  /* 0x000000a220a2723e */ /* 0x000fe400000000ff */
[----:B------:R-:W-:-:S02]  /*1a150*/  F2FP.F16.F32.PACK_AB R156, R33, R156 ;  /* 0x0000009c219c723e */ /* 0x000fc400000000ff */
[----:B------:R-:W1:Y:S01]  /*1a160*/  MUFU.EX2 R169, R169 ;  /* 0x000000a900a97308 */ /* 0x000e620000000800 */
[----:B0-----:R-:W-:Y:S01]  /*1a170*/  FADD.FTZ R10, R34, R5 ;  /* 0x00000005220a7221 */ /* 0x001fe20000010000 */
[----:B------:R-:W-:Y:S02]  /*1a180*/  F2FP.F16.F32.PACK_AB R158, R36, R158 ;  /* 0x0000009e249e723e */ /* 0x000fe400000000ff */
[----:B------:R-:W-:Y:S02]  /*1a190*/  F2FP.F16.F32.PACK_AB R181, R26, R181 ;  /* 0x000000b51ab5723e */ /* 0x000fe400000000ff */
[----:B------:R-:W-:Y:S02]  /*1a1a0*/  F2FP.F16.F32.PACK_AB R183, R27, R183 ;  /* 0x000000b71bb7723e */ /* 0x000fe400000000ff */
[----:B------:R-:W0:Y:S01]  /*1a1b0*/  MUFU.EX2 R154, R154 ;  /* 0x0000009a009a7308 */ /* 0x000e220000000800 */
[C---:B--2---:R-:W-:Y:S01]  /*1a1c0*/  FADD.FTZ R11, R37.reuse, R14 ;  /* 0x0000000e250b7221 */ /* 0x044fe20000010000 */
[----:B------:R-:W-:-:S02]  /*1a1d0*/  F2FP.F16.F32.PACK_AB R152, R37, R152 ;  /* 0x000000982598723e */ /* 0x000fc400000000ff */
[----:B------:R-:W-:Y:S02]  /*1a1e0*/  F2FP.F16.F32.PACK_AB R177, R30, R177 ;  /* 0x000000b11eb1723e */ /* 0x000fe400000000ff */
[----:B------:R-:W-:Y:S02]  /*1a1f0*/  F2FP.F16.F32.PACK_AB R179, R31, R179 ;  /* 0x000000b31fb3723e */ /* 0x000fe400000000ff */
[----:B------:R-:W2:Y:S01]  /*1a200*/  MUFU.EX2 R35, R35 ;  /* 0x0000002300237308 */ /* 0x000ea20000000800 */
[----:B-1----:R-:W-:Y:S01]  /*1a210*/  FADD.FTZ R10, R169, R10 ;  /* 0x0000000aa90a7221 */ /* 0x002fe20000010000 */
        /* <DEDUP_REMOVED lines=18> */
[----:B------:R-:W-:Y:S01]  /*1a340*/  F2FP.F16.F32.PACK_AB R165, R9, R165 ;  /* 0x000000a509a5723e */ /* 0x000fe200000000ff */
[----:B------:R-:W-:-:S05]  /*1a350*/  IMAD.MOV.U32 R9, RZ, RZ, R186 ;  /* 0x000000ffff097224 */ /* 0x000fca00078e00ba */
        /* <DEDUP_REMOVED lines=29> */
[----:B------:R-:W-:-:S03]  /*1a530*/  F2FP.F16.F32.PACK_AB R153, R83, R82 ;  /* 0x000000525399723e */ /* 0x000fc600000000ff */
[----:B--2---:R-:W-:-:S04]  /*1a540*/  FADD.FTZ R11, R86, R11 ;  /* 0x0000000b560b7221 */ /* 0x004fc80000010000 */
[C---:B-1----:R-:W-:Y:S01]  /*1a550*/  FADD.FTZ R3, R41.reuse, R11 ;  /* 0x0000000b29037221 */ /* 0x042fe20000010000 */
[----:B------:R-:W-:Y:S01]  /*1a560*/  F2FP.F16.F32.PACK_AB R155, R41, R86 ;  /* 0x00000056299b723e */ /* 0x000fe200000000ff */
[----:B------:R-:W-:Y:S06]  /*1a570*/  @P2 BRA `(.L_x_1724) ;  /* 0xffffffcc00842947 */ /* 0x000fec000383ffff */
.L_x_1706:
[----:B------:R-:W-:Y:S05]  /*1a580*/  WARPSYNC.ALL ;  /* 0x0000000000007948 */ /* 0x000fea0003800000 */
[----:B------:R-:W-:Y:S06]  /*1a590*/  BAR.ARV 0x8, 0x180 ;  /* 0x0206000000007b1d */ /* 0x000fec0000002000 */
[----:B------:R-:W-:Y:S05]  /*1a5a0*/  @!P0 BRA `(.L_x_1725) ;  /* 0x0000000000048947 */ /* 0x000fea0003800000 */
[----:B------:R-:W-:Y:S01]  /*1a5b0*/  BPT.TRAP 0x1 ;  /* 0x000000040000795c */ /* 0x000fe20000300000 */
.L_x_1725:
[----:B------:R-:W-:Y:S01]  /*1a5c0*/  IMAD R13, R22, 0x8, R2 ;  /* 0x00000008160d7824 */ /* 0x000fe200078e0202 */
[----:B------:R-:W-:-:S04]  /*1a5d0*/  SHF.L.U32 R4, R186, 0x1f, RZ ;  /* 0x0000001fba047819 */ /* 0x000fc800000006ff */
[----:B------:R0:W1:Y:S01]  /*1a5e0*/  SYNCS.PHASECHK.TRANS64.TRYWAIT P2, [R13+URZ+0x28850], R4 ;  /* 0x028850040d0075a7 */ /* 0x000062000804017f */
[----:B------:R-:W-:Y:S05]  /*1a5f0*/  @!P0 BRA `(.L_x_1726) ;  /* 0x0000000000048947 */ /* 0x000fea0003800000 */
[----:B------:R-:W-:Y:S01]  /*1a600*/  BPT.TRAP 0x1 ;  /* 0x000000040000795c */ /* 0x000fe20000300000 */
.L_x_1726:
[----:B------:R-:W-:-:S05]  /*1a610*/  VIADD R2, R2, 0x400 ;  /* 0x0000040002027836 */ /* 0x000fca0000000000 */
[----:B------:R-:W-:-:S04]  /*1a620*/  SHF.R.U32.HI R2, RZ, 0x4, R2 ;  /* 0x00000004ff027819 */ /* 0x000fc80000011602 */
[----:B------:R-:W-:-:S04]  /*1a630*/  LOP3.LUT R2, R2, 0x3fff, RZ, 0xc0, !PT ;  /* 0x00003fff02027812 */ /* 0x000fc800078ec0ff */
[----:B------:R-:W-:Y:S01]  /*1a640*/  LOP3.LUT R7, R2, 0x4000000, RZ, 0xfc, !PT ;  /* 0x0400000002077812 */ /* 0x000fe200078efcff */
[----:B-1----:R-:W-:Y:S06]  /*1a650*/  @P2 BRA `(.L_x_1727) ;  /* 0x0000000000082947 */ /* 0x002fec0003800000 */
[----:B------:R-:W1:Y:S02]  /*1a660*/  SYNCS.PHASECHK.TRANS64.TRYWAIT P0, [R13+URZ+0x28850], R4 ;  /* 0x028850040d0075a7 */ /* 0x000e64000800017f */
[----:B-1----:R-:W-:Y:S05]  /*1a670*/  @!P0 BRA `(.L_x_1728) ;  /* 0x000000d800b88947 */ /* 0x002fea0003800000 */
.L_x_1727:
[----:B------:R-:W-:Y:S01]  /*1a680*/  IMAD R6, R22, 0x800, R7 ;  /* 0x0000080016067824 */ /* 0x000fe200078e0207 */
[----:B------:R-:W-:Y:S05]  /*1a690*/  WARPSYNC.ALL ;  /* 0x0000000000007948 */ /* 0x000fea0003800000 */
[----:B------:R-:W-:Y:S01]  /*1a6a0*/  IMAD.MOV.U32 R7, RZ, RZ, 0x40000040 ;  /* 0x40000040ff077424 */ /* 0x000fe200078e00ff */
[C---:B------:R-:W-:Y:S01]  /*1a6b0*/  R2UR UR6, R6.reuse ;  /* 0x00000000060672ca */ /* 0x040fe200000e0000 */
[----:B------:R-:W-:Y:S01]  /*1a6c0*/  WARPGROUP.ARRIVE ;  /* 0x00000000000079c5 */ /* 0x000fe20000000000 */
[----:B------:R-:W-:Y:S01]  /*1a6d0*/  VIADD R10, R6, 0x80 ;  /* 0x00000080060a7836 */ /* 0x000fe20000000000 */
[----:B------:R-:W2:Y:S01]  /*1a6e0*/  SHFL.BFLY PT, R2, R5, 0x2, 0x1f ;  /* 0x0c401f0005027f89 */ /* 0x000ea200000e0000 */
[----:B------:R-:W-:Y:S01]  /*1a6f0*/  R2UR UR7, R7 ;  /* 0x00000000070772ca */ /* 0x000fe200000e0000 */
[----:B------:R-:W-:-:S02]  /*1a700*/  IMAD.MOV.U32 R11, RZ, RZ, 0x40000040 ;  /* 0x40000040ff0b7424 */ /* 0x000fc400078e00ff */
[----:B------:R-:W-:Y:S01]  /*1a710*/  IMAD.MOV.U32 R7, RZ, RZ, 0x40000040 ;  /* 0x40000040ff077424 */ /* 0x000fe200078e00ff */
[----:B01----:R-:W0:Y:S01]  /*1a720*/  SHFL.BFLY PT, R4, R3, 0x2, 0x1f ;  /* 0x0c401f0003047f89 */ /* 0x003e2200000e0000 */
[----:B------:R-:W-:Y:S02]  /*1a730*/  VIADD R22, R22, 0x1 ;  /* 0x0000000116167836 */ /* 0x000fe40000000000 */
[----:B------:R-:W-:Y:S02]  /*1a740*/  IMAD.U32 R12, RZ, RZ, UR46 ;  /* 0x0000002eff0c7e24 */ /* 0x000fe4000f8e00ff */
[----:B------:R-:W-:Y:S01]  /*1a750*/  IMAD.MOV.U32 R40, RZ, RZ, -0x800000 ;  /* 0xff800000ff287424 */ /* 0x000fe200078e00ff */
[----:B------:R-:W-:Y:S01]  /*1a760*/  ISETP.NE.AND P2, PT, R22, 0x2, PT ;  /* 0x000000021600780c */ /* 0x000fe20003f45270 */
[----:B------:R-:W-:Y:S02]  /*1a770*/  VIADD R213, R213, 0x1 ;  /* 0x00000001d5d57836 */ /* 0x000fe40000000000 */
[----:B------:R-:W-:Y:S01]  /*1a780*/  HGMMA.64x128x16.F32 R88, R180, gdesc[UR4].tnspB, R88, gsb0 ;  /* 0x41e00004b4587df0 */ /* 0x000fe20008000858 */
[----:B------:R-:W-:Y:S01]  /*1a790*/  R2UR UR6, R10 ;  /* 0x000000000a0672ca */ /* 0x000fe200000e0000 */
[----:B------:R-:W-:Y:S01]  /*1a7a0*/  VIADD R10, R6, 0x100 ;  /* 0x00000100060a7836 */ /* 0x000fe20000000000 */
[----:B------:R-:W-:Y:S01]  /*1a7b0*/  R2UR UR7, R11 ;  /* 0x000000000b0772ca */ /* 0x000fe200000e0000 */
[----:B------:R-:W-:Y:S01]  /*1a7c0*/  IMAD.MOV.U32 R11, RZ, RZ, 0x40000040 ;  /* 0x40000040ff0b7424 */ /* 0x000fe200078e00ff */
[----:B------:R-:W-:Y:S01]  /*1a7d0*/  SEL R22, R22, RZ, P2 ;  /* 0x000000ff16167207 */ /* 0x000fe20001000000 */
[----:B--2---:R-:W-:Y:S01]  /*1a7e0*/  FADD.FTZ R2, R2, R5 ;  /* 0x0000000502027221 */ /* 0x004fe20000010000 */
[----:B------:R-:W-:-:S02]  /*1a7f0*/  IMAD.MOV.U32 R5, RZ, RZ, RZ ;  /* 0x000000ffff057224 */ /* 0x000fc400078e00ff */
[----:B0-----:R-:W-:Y:S01]  /*1a800*/  FADD.FTZ R4, R4, R3 ;  /* 0x0000000304047221 */ /* 0x001fe20000010000 */
[----:B------:R-:W-:-:S04]  /*1a810*/  SEL R3, RZ, 0x1, P2 ;  /* 0x00000001ff037807 */ /* 0x000fc80001000000 */
[----:B------:R-:W0:Y:S01]  /*1a820*/  SHFL.BFLY PT, R9, R4, 0x1, 0x1f ;  /* 0x0c201f0004097f89 */ /* 0x000e2200000e0000 */
[----:B------:R-:W-:Y:S01]  /*1a830*/  LOP3.LUT R186, R186, R3, RZ, 0x3c, !PT ;  /* 0x00000003baba7212 */ /* 0x000fe200078e3cff */
[----:B------:R-:W-:Y:S01]  /*1a840*/  IMAD.MOV.U32 R3, RZ, RZ, -0x800000 ;  /* 0xff800000ff037424 */ /* 0x000fe200078e00ff */
        /* <DEDUP_REMOVED lines=27> */
[----:B------:R-:W-:Y:S01]  /*1aa00*/  VIADD R6, R6, 0x380 ;  /* 0x0000038006067836 */ /* 0x000fe20000000000 */
[----:B------:R-:W-:Y:S01]  /*1aa10*/  MOV R11, 0x40000040 ;  /* 0x40000040000b7802 */ /* 0x000fe20000000f00 */
[----:B------:R-:W-:Y:S02]  /*1aa20*/  WARPGROUP.DEPBAR.LE gsb0, 0x0 ;  /* 0x00008000000079c5 */ /* 0x000fe40000010000 */
[----:B------:R-:W-:-:S08]  /*1aa30*/  WARPGROUP.ARRIVE ;  /* 0x00000000000079c5 */ /* 0x000fd00000000000 */
[----:B------:R-:W-:Y:S01]  /*1aa40*/  HGMMA.64x128x16.F32 R88, R160, gdesc[UR4].tnspB, R88, gsb0 ;  /* 0x41e00004a0587df0 */ /* 0x000fe20008000858 */
[----:B------:R-:W-:Y:S02]  /*1aa50*/  R2UR UR6, R10 ;  /* 0x000000000a0672ca */ /* 0x000fe400000e0000 */
[----:B------:R-:W-:Y:S01]  /*1aa60*/  R2UR UR7, R11 ;  /* 0x000000000b0772ca */ /* 0x000fe200000e0000 */
[----:B0-----:R-:W-:Y:S01]  /*1aa70*/  FADD.FTZ R11, R4, R9 ;  /* 0x00000009040b7221 */ /* 0x001fe20000010000 */
[----:B------:R-:W-:-:S04]  /*1aa80*/  @!P1 VIADD R4, R13, 0x28860 ;  /* 0x000288600d049836 */ /* 0x000fc80000000000 */
[----:B------:R-:W-:Y:S02]  /*1aa90*/  FSETP.NE.FTZ.AND P3, PT, R11, RZ, PT ;  /* 0x000000ff0b00720b */ /* 0x000fe40003f75000 */
[----:B------:R-:W-:-:S11]  /*1aaa0*/  @!P1 PRMT R4, RZ, 0x654, R4 ;  /* 0x00000654ff049816 */ /* 0x000fd60000000004 */
[----:B------:R-:W0:Y:S01]  /*1aab0*/  @P3 MUFU.LG2 R9, R11 ;  /* 0x0000000b00093308 */ /* 0x000e220000000c00 */
[----:B------:R-:W-:Y:S01]  /*1aac0*/  @P3 FMUL.FTZ R12, R12, 0.69314718246459960938 ;  /* 0x3f3172180c0c3820 */ /* 0x000fe20000410000 */
[----:B0-----:R-:W-:-:S04]  /*1aad0*/  @P3 FMUL.FTZ R9, R9, 0.69314718246459960938 ;  /* 0x3f31721809093820 */ /* 0x001fc80000410000 */
[----:B------:R-:W-:Y:S01]  /*1aae0*/  @P3 FFMA.FTZ R3, R12, R8, R9 ;  /* 0x000000080c033223 */ /* 0x000fe20000010009 */
[----:B------:R-:W-:Y:S02]  /*1aaf0*/  WARPGROUP.DEPBAR.LE gsb0, 0x0 ;  /* 0x00008000000079c5 */ /* 0x000fe40000010000 */
[----:B------:R-:W-:-:S06]  /*1ab00*/  WARPGROUP.ARRIVE ;  /* 0x00000000000079c5 */ /* 0x000fcc0000000000 */
[----:B------:R-:W-:Y:S01]  /*1ab10*/  HGMMA.64x128x16.F32 R88, R156, gdesc[UR4].tnspB, R88, gsb0 ;  /* 0x41e000049c587df0 */ /* 0x000fe20008000858 */
[----:B------:R-:W-:Y:S02]  /*1ab20*/  R2UR UR6, R6 ;  /* 0x00000000060672ca */ /* 0x000fe400000e0000 */
[----:B------:R-:W-:Y:S02]  /*1ab30*/  R2UR UR7, R7 ;  /* 0x00000000070772ca */ /* 0x000fe400000e0000 */
[----:B------:R-:W0:Y:S02]  /*1ab40*/  SHFL.BFLY PT, R7, R2, 0x1, 0x1f ;  /* 0x0c201f0002077f89 */ /* 0x000e2400000e0000 */
[----:B0-----:R-:W-:Y:S01]  /*1ab50*/  FADD.FTZ R10, R2, R7 ;  /* 0x00000007020a7221 */ /* 0x001fe20000010000 */
[----:B------:R-:W-:Y:S02]  /*1ab60*/  IMAD.MOV.U32 R2, RZ, RZ, RZ ;  /* 0x000000ffff027224 */ /* 0x000fe400078e00ff */
[----:B------:R-:W-:-:S02]  /*1ab70*/  IMAD.U32 R7, RZ, RZ, UR46 ;  /* 0x0000002eff077e24 */ /* 0x000fc4000f8e00ff */
[----:B------:R-:W-:Y:S02]  /*1ab80*/  FSETP.NE.FTZ.AND P0, PT, R10, RZ, PT ;  /* 0x000000ff0a00720b */ /* 0x000fe40003f15000 */
[----:B------:R-:W-:Y:S11]  /*1ab90*/  @P3 MUFU.RCP R2, R11 ;  /* 0x0000000b00023308 */ /* 0x000ff60000001000 */
[----:B------:R-:W0:Y:S01]  /*1aba0*/  @P0 MUFU.LG2 R6, R10 ;  /* 0x0000000a00060308 */ /* 0x000e220000000c00 */
[----:B------:R-:W-:-:S07]  /*1abb0*/  @P0 FMUL.FTZ R7, R7, 0.69314718246459960938 ;  /* 0x3f31721807070820 */ /* 0x000fce0000410000 */
        /* <DEDUP_REMOVED lines=73> */
.L_x_1602:
        /* <DEDUP_REMOVED lines=11> */
[----:B------:R-:W-:Y:S01]  /*1b100*/  ULDC UR4, c[0x0][0xad4] ;  /* 0x0002b50000047ab9 */ /* 0x000fe20000000800 */
[----:B------:R-:W-:Y:S01]  /*1b110*/  F2FP.F16.F32.PACK_AB R34, R133, R132 ;  /* 0x000000848522723e */ /* 0x000fe200000000ff */
[----:B------:R-:W3:Y:S01]  /*1b120*/  S2R R5, SR_SWINHI ;  /* 0x0000000000057919 */ /* 0x000ee20000002f00 */
[----:B------:R-:W-:Y:S02]  /*1b130*/  MOV R42, R2 ;  /* 0x00000002002a7202 */ /* 0x000fe40000000f00 */
[----:B---3--:R-:W-:-:S03]  /*1b140*/  MOV R43, R5 ;  /* 0x00000005002b7202 */ /* 0x008fc60000000f00 */
[----:B--2---:R-:W-:-:S03]  /*1b150*/  IMAD.WIDE R4, R0, 0x2, R42 ;  /* 0x0000000200047825 */ /* 0x004fc600078e022a */
[C---:B------:R-:W-:Y:S02]  /*1b160*/  IADD3 R41, P0, R4.reuse, 0x40, RZ ;  /* 0x0000004004297810 */ /* 0x040fe40007f1e0ff */
[C---:B------:R-:W-:Y:S02]  /*1b170*/  LOP3.LUT R7, R4.reuse, 0x380, RZ, 0xc0, !PT ;  /* 0x0000038004077812 */ /* 0x040fe400078ec0ff */
[----:B------:R-:W-:Y:S01]  /*1b180*/  IADD3 R35, P5, R4, 0x20, RZ ;  /* 0x0000002004237810 */ /* 0x000fe20007fbe0ff */
[--C-:B------:R-:W-:Y:S01]  /*1b190*/  IMAD.X R11, RZ, RZ, R5.reuse, P0 ;  /* 0x000000ffff0b7224 */ /* 0x100fe200000e0605 */
[----:B------:R-:W-:Y:S02]  /*1b1a0*/  ISETP.NE.AND P0, PT, R208, RZ, PT ;  /* 0x000000ffd000720c */ /* 0x000fe40003f05270 */
[----:B------:R-:W-:Y:S01]  /*1b1b0*/  IADD3 R12, P1, R4, 0x60, RZ ;  /* 0x00000060040c7810 */ /* 0x000fe20007f3e0ff */
[--C-:B------:R-:W-:Y:S01]  /*1b1c0*/  IMAD.X R9, RZ, RZ, R5.reuse, P5 ;  /* 0x000000ffff097224 */ /* 0x100fe200028e0605 */
[----:B------:R-:W-:Y:S01]  /*1b1d0*/  SEL R208, R208, UR4, P0 ;  /* 0x00000004d0d07c07 */ /* 0x000fe20008000000 */
[----:B------:R-:W-:Y:S05]  /*1b1e0*/  WARPSYNC.ALL ;  /* 0x0000000000007948 */ /* 0x000fea0003800000 */
[----:B------:R-:W-:Y:S01]  /*1b1f0*/  SHF.R.U64 R7, R7, 0x3, RZ ;  /* 0x0000000307077819 */ /* 0x000fe200000012ff */
[----:B------:R-:W-:Y:S01]  /*1b200*/  IMAD.X R13, RZ, RZ, R5, P1 ;  /* 0x000000ffff0d7224 */ /* 0x000fe200008e0605 */
[----:B------:R-:W-:Y:S01]  /*1b210*/  LOP3.LUT R0, R35, 0x380, RZ, 0xc0, !PT ;  /* 0x0000038023007812 */ /* 0x000fe200078ec0ff */
[----:B------:R-:W-:Y:S01]  /*1b220*/  ULDC.64 UR4, c[0x0][0xc00] ;  /* 0x0003000000047ab9 */ /* 0x000fe20000000a00 */
[----:B------:R-:W-:Y:S01]  /*1b230*/  LOP3.LUT R6, R41, 0x380, RZ, 0xc0, !PT ;  /* 0x0000038029067812 */ /* 0x000fe200078ec0ff */
[----:B------:R-:W-:Y:S01]  /*1b240*/  ULDC.64 UR6, c[0x0][0xc08] ;  /* 0x0003020000067ab9 */ /* 0x000fe20000000a00 */
[----:B------:R-:W-:-:S02]  /*1b250*/  LOP3.LUT R8, R12, 0x380, RZ, 0xc0, !PT ;  /* 0x000003800c087812 */ /* 0x000fc400078ec0ff */
[C---:B------:R-:W-:Y:S02]  /*1b260*/  IADD3 R45, P2, R4.reuse, 0x4000, RZ ;  /* 0x00004000042d7810 */ /* 0x040fe40007f5e0ff */
[C---:B------:R-:W-:Y:S02]  /*1b270*/  IADD3 R47, P3, R4.reuse, 0x4020, RZ ;  /* 0x00004020042f7810 */ /* 0x040fe40007f7e0ff */
[C---:B-1----:R-:W-:Y:S01]  /*1b280*/  IADD3 R24, P4, R4.reuse, 0x4040, RZ ;  /* 0x0000404004187810 */ /* 0x042fe20007f9e0ff */
[--C-:B------:R-:W-:Y:S01]  /*1b290*/  IMAD.X R15, RZ, RZ, R5.reuse, P2 ;  /* 0x000000ffff0f7224 */ /* 0x100fe200010e0605 */
[----:B------:R-:W-:Y:S01]  /*1b2a0*/  BAR.SYNC.DEFER_BLOCKING 0x1, 0x100 ;  /* 0x0044000000007b1d */ /* 0x000fe20000010000 */
[----:B------:R-:W-:Y:S01]  /*1b2b0*/  IADD3 R49, P5, R4, 0x4060, RZ ;  /* 0x0000406004317810 */ /* 0x000fe20007fbe0ff */
[--C-:B------:R-:W-:Y:S01]  /*1b2c0*/  IMAD.X R29, RZ, RZ, R5.reuse, P3 ;  /* 0x000000ffff1d7224 */ /* 0x100fe200018e0605 */
[----:B------:R-:W-:Y:S01]  /*1b2d0*/  LOP3.LUT R4, R7, R4, RZ, 0x3c, !PT ;  /* 0x0000000407047212 */ /* 0x000fe200078e3cff */
[--C-:B------:R-:W-:Y:S01]  /*1b2e0*/  IMAD.X R31, RZ, RZ, R5.reuse, P4 ;  /* 0x000000ffff1f7224 */ /* 0x100fe200020e0605 */
[----:B------:R-:W-:Y:S01]  /*1b2f0*/  SHF.R.U64 R0, R0, 0x3, RZ ;  /* 0x0000000300007819 */ /* 0x000fe200000012ff */
[----:B------:R-:W-:Y:S01]  /*1b300*/  IMAD.X R33, RZ, RZ, R5, P5 ;  /* 0x000000ffff217224 */ /* 0x000fe200028e0605 */
[----:B------:R-:W-:-:S02]  /*1b310*/  SHF.R.U64 R6, R6, 0x3, RZ ;  /* 0x0000000306067819 */ /* 0x000fc400000012ff */
[----:B------:R-:W-:Y:S02]  /*1b320*/  SHF.R.U64 R7, R8, 0x3, RZ ;  /* 0x0000000308077819 */ /* 0x000fe400000012ff */
[----:B------:R-:W-:Y:S02]  /*1b330*/  LOP3.LUT R8, R0, R35, RZ, 0x3c, !PT ;  /* 0x0000002300087212 */ /* 0x000fe400078e3cff */
[----:B------:R-:W-:Y:S02]  /*1b340*/  LOP3.LUT R10, R6, R41, RZ, 0x3c, !PT ;  /* 0x00000029060a7212 */ /* 0x000fe400078e3cff */
[----:B------:R-:W-:Y:S02]  /*1b350*/  LOP3.LUT R12, R7, R12, RZ, 0x3c, !PT ;  /* 0x0000000c070c7212 */ /* 0x000fe400078e3cff */
[----:B------:R-:W-:Y:S02]  /*1b360*/  LOP3.LUT R0, R45, 0x380, RZ, 0xc0, !PT ;  /* 0x000003802d007812 */ /* 0x000fe400078ec0ff */
[----:B------:R-:W-:-:S02]  /*1b370*/  LOP3.LUT R6, R47, 0x380, RZ, 0xc0, !PT ;  /* 0x000003802f067812 */ /* 0x000fc400078ec0ff */
[----:B------:R-:W-:Y:S02]  /*1b380*/  LOP3.LUT R7, R24, 0x380, RZ, 0xc0, !PT ;  /* 0x0000038018077812 */ /* 0x000fe400078ec0ff */
[----:B------:R-:W-:Y:S02]  /*1b390*/  SHF.R.U64 R0, R0, 0x3, RZ ;  /* 0x0000000300007819 */ /* 0x000fe400000012ff */
[----:B------:R-:W-:Y:S02]  /*1b3a0*/  SHF.R.U64 R6, R6, 0x3, RZ ;  /* 0x0000000306067819 */ /* 0x000fe400000012ff */
[----:B------:R-:W-:Y:S02]  /*1b3b0*/  SHF.R.U64 R7, R7, 0x3, RZ ;  /* 0x0000000307077819 */ /* 0x000fe400000012ff */
[----:B------:R-:W-:Y:S02]  /*1b3c0*/  LOP3.LUT R32, R49, 0x380, RZ, 0xc0, !PT ;  /* 0x0000038031207812 */ /* 0x000fe400078ec0ff */
[----:B------:R-:W-:-:S02]  /*1b3d0*/  LOP3.LUT R14, R0, R45, RZ, 0x3c, !PT ;  /* 0x0000002d000e7212 */ /* 0x000fc400078e3cff */
[----:B------:R-:W-:Y:S01]  /*1b3e0*/  LOP3.LUT R28, R6, R47, RZ, 0x3c, !PT ;  /* 0x0000002f061c7212 */ /* 0x000fe200078e3cff */
[----:B------:R-:W1:Y:S01]  /*1b3f0*/  LDC.64 R44, c[0x0][0xc00] ;  /* 0x00030000ff2c7b82 */ /* 0x000e620000000a00 */
[----:B------:R-:W-:Y:S02]  /*1b400*/  LOP3.LUT R30, R7, R24, RZ, 0x3c, !PT ;  /* 0x00000018071e7212 */ /* 0x000fe400078e3cff */
[----:B------:R-:W-:Y:S02]  /*1b410*/  MOV R0, R4 ;  /* 0x0000000400007202 */ /* 0x000fe40000000f00 */
[----:B------:R-:W-:Y:S02]  /*1b420*/  F2FP.F16.F32.PACK_AB R4, R21, R20 ;  /* 0x000000141504723e */ /* 0x000fe400000000ff */
[----:B------:R-:W-:Y:S02]  /*1b430*/  F2FP.F16.F32.PACK_AB R5, R91, R90 ;  /* 0x0000005a5b05723e */ /* 0x000fe400000000ff */
[----:B------:R-:W-:-:S02]  /*1b440*/  F2FP.F16.F32.PACK_AB R6, R93, R92 ;  /* 0x0000005c5d06723e */ /* 0x000fc400000000ff */
[----:B------:R-:W-:Y:S02]  /*1b450*/  F2FP.F16.F32.PACK_AB R7, R95, R94 ;  /* 0x0000005e5f07723e */ /* 0x000fe400000000ff */
[----:B------:R-:W-:Y:S02]  /*1b460*/  SHF.R.U64 R32, R32, 0x3, RZ ;  /* 0x0000000320207819 */ /* 0x000fe400000012ff */
[----:B------:R-:W-:Y:S01]  /*1b470*/  MOV R48, R10 ;  /* 0x0000000a00307202 */ /* 0x000fe20000000f00 */
[----:B------:R2:W-:Y:S01]  /*1b480*/  STSM.16.M88.4 [R0], R4 ;  /* 0x0000000400007844 */ /* 0x0005e20000000200 */
[----:B------:R-:W-:Y:S02]  /*1b490*/  LOP3.LUT R32, R32, R49, RZ, 0x3c, !PT ;  /* 0x0000003120207212 */ /* 0x000fe400078e3cff */
[----:B------:R-:W-:Y:S02]  /*1b4a0*/  MOV R49, R8 ;  /* 0x0000000800317202 */ /* 0x000fe40000000f00 */
[----:B------:R-:W-:-:S02]  /*1b4b0*/  F2FP.F16.F32.PACK_AB R8, R105, R104 ;  /* 0x000000686908723e */ /* 0x000fc400000000ff */
[----:B------:R-:W-:Y:S02]  /*1b4c0*/  F2FP.F16.F32.PACK_AB R9, R107, R106 ;  /* 0x0000006a6b09723e */ /* 0x000fe400000000ff */
[----:B------:R-:W-:Y:S02]  /*1b4d0*/  F2FP.F16.F32.PACK_AB R10, R109, R108 ;  /* 0x0000006c6d0a723e */ /* 0x000fe400000000ff */
[----:B------:R-:W-:Y:S02]  /*1b4e0*/  F2FP.F16.F32.PACK_AB R11, R111, R110 ;  /* 0x0000006e6f0b723e */ /* 0x000fe400000000ff */
[----:B------:R-:W-:Y:S02]  /*1b4f0*/  MOV R47, R12 ;  /* 0x0000000c002f7202 */ /* 0x000fe40000000f00 */
[----:B------:R-:W-:Y:S02]  /*1b500*/  MOV R46, R14 ;  /* 0x0000000e002e7202 */ /* 0x000fe40000000f00 */
[----:B--2---:R-:W-:-:S02]  /*1b510*/  F2FP.F16.F32.PACK_AB R4, R97, R96 ;  /* 0x000000606104723e */ /* 0x004fc400000000ff */
[----:B------:R-:W-:Y:S02]  /*1b520*/  F2FP.F16.F32.PACK_AB R5, R99, R98 ;  /* 0x000000626305723e */ /* 0x000fe400000000ff */
[----:B------:R-:W-:Y:S02]  /*1b530*/  F2FP.F16.F32.PACK_AB R6, R101, R100 ;  /* 0x000000646506723e */ /* 0x000fe400000000ff */
[----:B------:R-:W-:Y:S02]  /*1b540*/  F2FP.F16.F32.PACK_AB R7, R103, R102 ;  /* 0x000000666707723e */ /* 0x000fe400000000ff */
[----:B------:R-:W-:Y:S02]  /*1b550*/  MOV R41, R28 ;  /* 0x0000001c00297202 */ /* 0x000fe40000000f00 */
[----:B------:R-:W-:Y:S01]  /*1b560*/  MOV R24, R30 ;  /* 0x0000001e00187202 */ /* 0x000fe20000000f00 */
[----:B------:R2:W-:Y:S01]  /*1b570*/  STSM.16.M88.4 [R49], R4 ;  /* 0x0000000431007844 */ /* 0x0005e20000000200 */
[----:B------:R-:W-:-:S02]  /*1b580*/  F2FP.F16.F32.PACK_AB R12, R37, R36 ;  /* 0x00000024250c723e */ /* 0x000fc400000000ff */
[----:B------:R-:W-:Y:S01]  /*1b590*/  F2FP.F16.F32.PACK_AB R13, R115, R114 ;  /* 0x00000072730d723e */ /* 0x000fe200000000ff */
[----:B------:R-:W-:Y:S01]  /*1b5a0*/  STSM.16.M88.4 [R48], R8 ;  /* 0x0000000830007844 */ /* 0x000fe20000000200 */
[----:B------:R-:W-:Y:S02]  /*1b5b0*/  F2FP.F16.F32.PACK_AB R14, R117, R116 ;  /* 0x00000074750e723e */ /* 0x000fe400000000ff */
[----:B------:R-:W-:Y:S02]  /*1b5c0*/  F2FP.F16.F32.PACK_AB R15, R119, R118 ;  /* 0x00000076770f723e */ /* 0x000fe400000000ff */
[----:B------:R-:W-:Y:S02]  /*1b5d0*/  F2FP.F16.F32.PACK_AB R28, R121, R120 ;  /* 0x00000078791c723e */ /* 0x000fe400000000ff */
[----:B------:R-:W-:Y:S01]  /*1b5e0*/  F2FP.F16.F32.PACK_AB R29, R123, R122 ;  /* 0x0000007a7b1d723e */ /* 0x000fe200000000ff */
[----:B------:R3:W-:Y:S01]  /*1b5f0*/  STSM.16.M88.4 [R47], R12 ;  /* 0x0000000c2f007844 */ /* 0x0007e20000000200 */
[----:B------:R-:W-:-:S02]  /*1b600*/  F2FP.F16.F32.PACK_AB R30, R39, R38 ;  /* 0x00000026271e723e */ /* 0x000fc400000000ff */
[----:B------:R-:W-:Y:S02]  /*1b610*/  F2FP.F16.F32.PACK_AB R31, R127, R126 ;  /* 0x0000007e7f1f723e */ /* 0x000fe400000000ff */
[----:B------:R-:W-:Y:S02]  /*1b620*/  MOV R0, R32 ;  /* 0x0000002000007202 */ /* 0x000fe40000000f00 */
[----:B------:R-:W-:Y:S01]  /*1b630*/  F2FP.F16.F32.PACK_AB R32, R129, R128 ;  /* 0x000000808120723e */ /* 0x000fe200000000ff */
[----:B------:R-:W-:Y:S01]  /*1b640*/  STSM.16.M88.4 [R46], R28 ;  /* 0x0000001c2e007844 */ /* 0x000fe20000000200 */
[----:B------:R-:W-:Y:S02]  /*1b650*/  F2FP.F16.F32.PACK_AB R33, R131, R130 ;  /* 0x000000828321723e */ /* 0x000fe400000000ff */
[----:B------:R-:W-:Y:S02]  /*1b660*/  F2FP.F16.F32.PACK_AB R35, R135, R134 ;  /* 0x000000868723723e */ /* 0x000fe400000000ff */
[----:B--2---:R-:W-:-:S02]  /*1b670*/  F2FP.F16.F32.PACK_AB R4, R137, R136 ;  /* 0x000000888904723e */ /* 0x004fc400000000ff */
[----:B------:R-:W-:Y:S01]  /*1b680*/  F2FP.F16.F32.PACK_AB R5, R139, R138 ;  /* 0x0000008a8b05723e */ /* 0x000fe200000000ff */
[----:B------:R-:W-:Y:S01]  /*1b690*/  STSM.16.M88.4 [R41], R32 ;  /* 0x0000002029007844 */ /* 0x000fe20000000200 */
[----:B------:R-:W-:Y:S01]  /*1b6a0*/  F2FP.F16.F32.PACK_AB R6, R141, R140 ;  /* 0x0000008c8d06723e */ /* 0x000fe200000000ff */
[----:B---3--:R-:W-:Y:S01]  /*1b6b0*/  IMAD.MOV.U32 R15, RZ, RZ, RZ ;  /* 0x000000ffff0f7224 */ /* 0x008fe200078e00ff */
[----:B------:R-:W-:Y:S01]  /*1b6c0*/  F2FP.F16.F32.PACK_AB R7, R143, R142 ;  /* 0x0000008e8f07723e */ /* 0x000fe200000000ff */
[----:B-1----:R-:W-:Y:S01]  /*1b6d0*/  IMAD.WIDE R12, R209, 0x4, R44 ;  /* 0x00000004d10c7825 */ /* 0x002fe200078e022c */
[----:B------:R-:W-:Y:S02]  /*1b6e0*/  F2FP.F16.F32.PACK_AB R8, R145, R144 ;  /* 0x000000909108723e */ /* 0x000fe400000000ff */
[----:B------:R-:W-:Y:S01]  /*1b6f0*/  F2FP.F16.F32.PACK_AB R9, R147, R146 ;  /* 0x000000929309723e */ /* 0x000fe200000000ff */
[----:B------:R-:W-:Y:S01]  /*1b700*/  STSM.16.M88.4 [R24], R4 ;  /* 0x0000000418007844 */ /* 0x000fe20000000200 */
[----:B------:R-:W-:-:S02]  /*1b710*/  F2FP.F16.F32.PACK_AB R10, R149, R148 ;  /* 0x00000094950a723e */ /* 0x000fc400000000ff */
[----:B------:R-:W-:Y:S02]  /*1b720*/  F2FP.F16.F32.PACK_AB R11, R151, R150 ;  /* 0x00000096970b723e */ /* 0x000fe400000000ff */
[----:B------:R-:W-:-:S03]  /*1b730*/  ISETP.NE.U32.AND P3, PT, RZ, UR4, PT ;  /* 0x00000004ff007c0c */ /* 0x000fc6000bf65070 */
[----:B------:R1:W-:Y:S01]  /*1b740*/  STSM.16.M88.4 [R0], R8 ;  /* 0x0000000800007844 */ /* 0x0003e20000000200 */
[----:B------:R-:W-:Y:S01]  /*1b750*/  BAR.SYNC.DEFER_BLOCKING 0x1, 0x100 ;  /* 0x0044000000007b1d */ /* 0x000fe20000010000 */
[----:B------:R-:W-:Y:S02]  /*1b760*/  ISETP.NE.AND.EX P3, PT, RZ, UR5, PT, P3 ;  /* 0x00000005ff007c0c */ /* 0x000fe4000bf65330 */
[----:B------:R-:W-:Y:S02]  /*1b770*/  ISETP.NE.U32.AND P0, PT, RZ, UR6, PT ;  /* 0x00000006ff007c0c */ /* 0x000fe4000bf05070 */
[----:B------:R-:W-:Y:S01]  /*1b780*/  ISETP.GT.AND P1, PT, R208, 0x1, PT ;  /* 0x00000001d000780c */ /* 0x000fe20003f24270 */
[----:B-1----:R-:W-:Y:S02]  /*1b790*/  IMAD.MOV.U32 R10, RZ, RZ, 0x9b8 ;  /* 0x000009b8ff0a7424 */ /* 0x002fe400078e00ff */
[----:B------:R-:W1:Y:S06]  /*1b7a0*/  LDC R0, c[0x0][0xbe8] ;  /* 0x0002fa00ff007b82 */ /* 0x000e6c0000000800 */
[----:B------:R-:W5:Y:S01]  /*1b7b0*/  @P3 LDG.E R15, desc[UR42][R12.64] ;  /* 0x0000002a0c0f3981 */ /* 0x000f62000c1e1900 */
[----:B------:R-:W-:Y:S01]  /*1b7c0*/  ISETP.NE.AND.EX P0, PT, RZ, UR7, PT, P0 ;  /* 0x00000007ff007c0c */ /* 0x000fe2000bf05300 */
[----:B------:R-:W-:-:S02]  /*1b7d0*/  ULDC UR6, c[0x0][0xa88] ;  /* 0x0002a20000067ab9 */ /* 0x000fc40000000800 */
[----:B------:R-:W-:-:S10]  /*1b7e0*/  IMAD.U32 R29, RZ, RZ, UR6 ;  /* 0x00000006ff1d7e24 */ /* 0x000fd4000f8e00ff */
[----:B------:R-:W2:Y:S01]  /*1b7f0*/  @P0 LDC.64 R4, c[0x0][0xc08] ;  /* 0x00030200ff040b82 */ /* 0x000ea20000000a00 */
[----:B------:R-:W-:-:S07]  /*1b800*/  SEL R10, R10, 0x978, P1 ;  /* 0x000009780a0a7807 */ /* 0x000fce0000800000 */
[----:B------:R3:W4:Y:S08]  /*1b810*/  LDC.64 R6, c[0x0][R10+0x218] ;  /* 0x000086000a067b82 */ /* 0x0007300000000a00 */
[----:B------:R3:W0:Y:S01]  /*1b820*/  LDC.64 R8, c[0x0][R10+0x228] ;  /* 0x00008a000a087b82 */ /* 0x0006220000000a00 */
[----:B--2---:R-:W-:-:S05]  /*1b830*/  @P0 IMAD.WIDE R4, R209, 0x4, R4 ;  /* 0x00000004d1040825 */ /* 0x004fca00078e0204 */
[----:B------:R2:W5:Y:S01]  /*1b840*/  @P0 LDG.E R29, desc[UR42][R4.64] ;  /* 0x0000002a041d0981 */ /* 0x000562000c1e1900 */
[----:B-1----:R-:W-:Y:S01]  /*1b850*/  ISETP.NE.AND P2, PT, R0, 0x1, PT ;  /* 0x000000010000780c */ /* 0x002fe20003f45270 */
[----:B--2---:R3:W1:Y:S01]  /*1b860*/  LDC.64 R4, c[0x0][R10+0x220] ;  /* 0x000088000a047b82 */ /* 0x0046620000000a00 */
[----:B0---4-:R-:W-:Y:S11]  /*1b870*/  @P0 BRA `(.L_x_1731) ;  /* 0x0000000000100947 */ /* 0x011ff60003800000 */
[----:B------:R-:W-:Y:S05]  /*1b880*/  @!P3 BRA `(.L_x_1731) ;  /* 0x00000000000cb947 */ /* 0x000fea0003800000 */
[----:B------:R-:W2:Y:S04]  /*1b890*/  LDG.E R14, desc[UR42][R12.64] ;  /* 0x0000002a0c0e7981 */ /* 0x000ea8000c1e1900 */
[----:B-----5:R-:W2:Y:S02]  /*1b8a0*/  LDG.E R29, desc[UR42][R12.64+0x4] ;  /* 0x0000042a0c1d7981 */ /* 0x020ea4000c1e1900 */
[----:B--2---:R-:W-:-:S07]  /*1b8b0*/  IMAD.IADD R29, R29, 0x1, -R14 ;  /* 0x000000011d1d7824 */ /* 0x004fce00078e0a0e */
.L_x_1731:
[----:B------:R-:W2:Y:S01]  /*1b8c0*/  LDL R28, [R1+0x48] ;  /* 0x00004800011c7983 */ /* 0x000ea20000100800 */
[----:B---3--:R-:W0:Y:S01]  /*1b8d0*/  LDC.64 R10, c[0x0][R10+0x210] ;  /* 0x000084000a0a7b82 */ /* 0x008e220000000a00 */
[----:B------:R-:W-:Y:S01]  /*1b8e0*/  ISETP.NE.U32.AND P0, PT, RZ, UR4, PT ;  /* 0x00000004ff007c0c */ /* 0x000fe2000bf05070 */
[-C--:B------:R-:W-:Y:S01]  /*1b8f0*/  IMAD R33, R7, R206.reuse, RZ ;  /* 0x000000ce07217224 */ /* 0x080fe200078e02ff */
[----:B------:R-:W-:Y:S01]  /*1b900*/  SHF.R.S32.HI R14, RZ, 0x1f, R209 ;  /* 0x0000001fff0e7819 */ /* 0x000fe200000114d1 */
[----:B------:R-:W-:Y:S01]  /*1b910*/  IMAD.WIDE.U32 R6, R6, R206, RZ ;  /* 0x000000ce06067225 */ /* 0x000fe200078e00ff */
[----:B------:R-:W-:-:S03]  /*1b920*/  ISETP.NE.AND.EX P0, PT, RZ, UR5, PT, P0 ;  /* 0x00000005ff007c0c */ /* 0x000fc6000bf05300 */
[----:B------:R-:W3:Y:S01]  /*1b930*/  @P2 LDC R24, c[0x0][0xbec] ;  /* 0x0002fb00ff182b82 */ /* 0x000ee20000000800 */
[----:B------:R-:W-:Y:S01]  /*1b940*/  SEL R57, R209, RZ, !P0 ;  /* 0x000000ffd1397207 */ /* 0x000fe20004000000 */
[----:B------:R-:W-:Y:S01]  /*1b950*/  IMAD.IADD R45, R195, 0x1, R192 ;  /* 0x00000001c32d7824 */ /* 0x000fe200078e02c0 */
[----:B------:R-:W-:Y:S01]  /*1b960*/  SEL R31, R14, RZ, !P0 ;  /* 0x000000ff0e1f7207 */ /* 0x000fe20004000000 */
[----:B------:R-:W-:Y:S01]  /*1b970*/  IMAD.IADD R7, R7, 0x1, R33 ;  /* 0x0000000107077824 */ /* 0x000fe200078e0221 */
[----:B-----5:R-:W-:Y:S01]  /*1b980*/  SHF.R.S32.HI R14, RZ, 0x1f, R15 ;  /* 0x0000001fff0e7819 */ /* 0x020fe2000001140f */
[----:B-1----:R-:W-:Y:S02]  /*1b990*/  IMAD R5, R5, R57, RZ ;  /* 0x0000003905057224 */ /* 0x002fe400078e02ff */
[----:B------:R-:W1:Y:S02]  /*1b9a0*/  @P2 LDC R41, c[0x0][0xbf0] ;  /* 0x0002fc00ff292b82 */ /* 0x000e640000000800 */
[C---:B------:R-:W-:Y:S01]  /*1b9b0*/  IMAD R35, R4.reuse, R31, R5 ;  /* 0x0000001f04237224 */ /* 0x040fe200078e0205 */
[----:B------:R-:W-:Y:S01]  /*1b9c0*/  SEL R31, R215, RZ, P1 ;  /* 0x000000ffd71f7207 */ /* 0x000fe20000800000 */
[----:B------:R-:W-:-:S04]  /*1b9d0*/  IMAD.WIDE.U32 R4, R4, R57, RZ ;  /* 0x0000003904047225 */ /* 0x000fc800078e00ff */
[----:B------:R-:W4:Y:S01]  /*1b9e0*/  LDC.64 R12, c[0x0][0xba8] ;  /* 0x0002ea00ff0c7b82 */ /* 0x000f220000000a00 */
[----:B------:R-:W-:Y:S01]  /*1b9f0*/  IADD3 R6, P0, P3, R4, R6, R15 ;  /* 0x0000000604067210 */ /* 0x000fe20007b1e00f */
[----:B------:R-:W-:Y:S02]  /*1ba00*/  IMAD.IADD R35, R5, 0x1, R35 ;  /* 0x0000000105237824 */ /* 0x000fe400078e0223 */
[----:B------:R-:W-:Y:S02]  /*1ba10*/  IMAD.MOV.U32 R5, RZ, RZ, R45 ;  /* 0x000000ffff057224 */ /* 0x000fe400078e002d */
[----:B------:R-:W-:Y:S01]  /*1ba20*/  IMAD R33, R9, R31, RZ ;  /* 0x0000001f09217224 */ /* 0x000fe200078e02ff */
[----:B------:R-:W-:Y:S01]  /*1ba30*/  IADD3.X R7, R35, R7, R14, P0, P3 ;  /* 0x0000000723077210 */ /* 0x000fe200007e640e */
[----:B---3--:R-:W-:-:S04]  /*1ba40*/  @P2 IMAD.HI.U32 R4, R45, R24, RZ ;  /* 0x000000182d042227 */ /* 0x008fc800078e00ff */
[----:B------:R-:W-:Y:S01]  /*1ba50*/  IMAD.WIDE.U32 R8, R8, R31, RZ ;  /* 0x0000001f08087225 */ /* 0x000fe200078e00ff */
[----:B-1----:R-:W-:-:S03]  /*1ba60*/  @P2 SHF.R.U32.HI R5, RZ, R41, R4 ;  /* 0x00000029ff052219 */ /* 0x002fc60000011604 */
[----:B------:R-:W-:Y:S01]  /*1ba70*/  IMAD.IADD R33, R9, 0x1, R33 ;  /* 0x0000000109217824 */ /* 0x000fe200078e0221 */
[----:B------:R-:W-:Y:S01]  /*1ba80*/  IADD3 R8, P0, P3, R5, R6, R8 ;  /* 0x0000000605087210 */ /* 0x000fe20007b1e008 */
[--C-:B------:R-:W-:Y:S01]  /*1ba90*/  IMAD.MOV R31, RZ, RZ, -R5.reuse ;  /* 0x000000ffff1f7224 */ /* 0x100fe200078e0a05 */
[----:B------:R-:W-:Y:S01]  /*1baa0*/  SHF.R.S32.HI R4, RZ, 0x1f, R5 ;  /* 0x0000001fff047819 */ /* 0x000fe20000011405 */
[----:B----4-:R-:W1:Y:S02]  /*1bab0*/  @!P1 LDC R12, c[0x0][0xb50] ;  /* 0x0002d400ff0c9b82 */ /* 0x010e640000000800 */
[----:B------:R-:W-:Y:S01]  /*1bac0*/  IMAD R5, R0, R31, R45 ;  /* 0x0000001f00057224 */ /* 0x000fe200078e022d */
[----:B------:R-:W-:-:S03]  /*1bad0*/  IADD3.X R9, R4, R7, R33, P0, P3 ;  /* 0x0000000704097210 */ /* 0x000fc600007e6421 */
[-C--:B0-----:R-:W-:Y:S01]  /*1bae0*/  IMAD R4, R11, R5.reuse, RZ ;  /* 0x000000050b047224 */ /* 0x081fe200078e02ff */
[----:B------:R-:W-:Y:S01]  /*1baf0*/  SHF.R.S32.HI R7, RZ, 0x1f, R5 ;  /* 0x0000001fff077819 */ /* 0x000fe20000011405 */
[C---:B------:R-:W-:Y:S01]  /*1bb00*/  IMAD.WIDE.U32 R8, R10.reuse, R5, R8 ;  /* 0x000000050a087225 */ /* 0x040fe200078e0008 */
[----:B------:R-:W0:Y:S03]  /*1bb10*/  @!P1 LDC R13, c[0x0][0xb54] ;  /* 0x0002d500ff0d9b82 */ /* 0x000e260000000800 */
[----:B------:R-:W-:-:S04]  /*1bb20*/  IMAD R7, R10, R7, R4 ;  /* 0x000000070a077224 */ /* 0x000fc800078e0204 */
[----:B------:R-:W-:Y:S02]  /*1bb30*/  IMAD.IADD R4, R9, 0x1, R7 ;  /* 0x0000000109047824 */ /* 0x000fe400078e0207 */
[----:B------:R-:W-:Y:S01]  /*1bb40*/  IMAD R9, R29, R0, RZ ;  /* 0x000000001d097224 */ /* 0x000fe200078e02ff */
[----:B-1----:R-:W-:-:S05]  /*1bb50*/  LEA R12, P0, R8, R12, 0x2 ;  /* 0x0000000c080c7211 */ /* 0x002fca00078010ff */
[----:B------:R-:W-:Y:S01]  /*1bb60*/  SHFL.IDX PT, R6, R12, 0x1, 0x1c1f ;  /* 0x003c1f000c067f89 */ /* 0x000fe200000e0000 */
[----:B0-----:R-:W-:-:S03]  /*1bb70*/  LEA.HI.X R13, R8, R13, R4, 0x2, P0 ;  /* 0x0000000d080d7211 */ /* 0x001fc600000f1404 */
[----:B------:R-:W-:Y:S01]  /*1bb80*/  SHFL.IDX PT, R4, R12, RZ, 0x1c1f ;  /* 0x001c1fff0c047589 */ /* 0x000fe200000e0000 */
[----:B------:R-:W-:-:S03]  /*1bb90*/  LOP3.LUT P0, RZ, R233, 0x3, RZ, 0xc0, !PT ;  /* 0x00000003e9ff7812 */ /* 0x000fc6000780c0ff */
[----:B------:R-:W0:Y:S04]  /*1bba0*/  SHFL.IDX PT, R5, R13, RZ, 0x1c1f ;  /* 0x001c1fff0d057589 */ /* 0x000e2800000e0000 */
[----:B------:R-:W1:Y:S01]  /*1bbb0*/  SHFL.IDX PT, R7, R13, 0x1, 0x1c1f ;  /* 0x003c1f000d077f89 */ /* 0x000e6200000e0000 */
[----:B--2---:R-:W-:-:S04]  /*1bbc0*/  IMAD.IADD R10, R28, 0x1, R192 ;  /* 0x000000011c0a7824 */ /* 0x004fc800078e02c0 */
[C---:B------:R-:W-:Y:S01]  /*1bbd0*/  VIADD R8, R10.reuse, 0x8 ;  /* 0x000000080a087836 */ /* 0x040fe20000000000 */
[----:B------:R-:W-:-:S04]  /*1bbe0*/  ISETP.GE.OR P3, PT, R10, R9, P0 ;  /* 0x000000090a00720c */ /* 0x000fc80000766670 */
[----:B------:R-:W-:-:S09]  /*1bbf0*/  ISETP.GE.OR P0, PT, R8, R9, P0 ;  /* 0x000000090800720c */ /* 0x000fd20000706670 */
[----:B0-----:R0:W-:Y:S04]  /*1bc00*/  @!P3 ST.E desc[UR42][R4.64], R40 ;  /* 0x000000280400b985 */ /* 0x0011e8000c10192a */
[----:B-1----:R0:W-:Y:S01]  /*1bc10*/  @!P0 ST.E desc[UR42][R6.64], R3 ;  /* 0x0000000306008985 */ /* 0x0021e2000c10192a */
[----:B------:R-:W-:Y:S05]  /*1bc20*/  @P1 BRA `(.L_x_1732) ;  /* 0x0000000800a41947 */ /* 0x000fea0003800000 */
[----:B------:R-:W-:Y:S01]  /*1bc30*/  IMAD.SHL.U32 R28, R23, 0x40, RZ ;  /* 0x00000040171c7824 */ /* 0x000fe200078e00ff */
[----:B------:R-:W-:Y:S01]  /*1bc40*/  ULDC.64 UR4, c[0x0][0xaa0] ;  /* 0x0002a80000047ab9 */ /* 0x000fe20000000a00 */
[----:B------:R-:W1:Y:S02]  /*1bc50*/  @P2 LDC R13, c[0x0][0xbec] ;  /* 0x0002fb00ff0d2b82 */ /* 0x000e640000000800 */
[----:B0-----:R-:W-:-:S04]  /*1bc60*/  IMAD.IADD R3, R16, 0x1, R28 ;  /* 0x0000000110037824 */ /* 0x001fc800078e021c */
[----:B------:R-:W-:-:S03]  /*1bc70*/  IMAD.WIDE R42, R3, 0x2, R42 ;  /* 0x00000002032a7825 */ /* 0x000fc600078e022a */
[C---:B------:R-:W-:Y:S02]  /*1bc80*/  IADD3 R33, P0, R42.reuse, 0x2000, RZ ;  /* 0x000020002a217810 */ /* 0x040fe40007f1e0ff */
[----:B------:R-:W-:Y:S02]  /*1bc90*/  IADD3 R29, P5, R42, 0x1000, RZ ;  /* 0x000010002a1d7810 */ /* 0x000fe40007fbe0ff */
[----:B------:R-:W-:Y:S02]  /*1bca0*/  LOP3.LUT R32, R33, 0x380, RZ, 0xc0, !PT ;  /* 0x0000038021207812 */ /* 0x000fe400078ec0ff */
[----:B------:R-:W-:Y:S02]  /*1bcb0*/  LOP3.LUT R28, R29, 0x380, RZ, 0xc0, !PT ;  /* 0x000003801d1c7812 */ /* 0x000fe400078ec0ff */
[----:B------:R-:W-:Y:S01]  /*1bcc0*/  SHF.R.U64 R32, R32, 0x3, RZ ;  /* 0x0000000320207819 */ /* 0x000fe200000012ff */
[----:B------:R-:W-:Y:S01]  /*1bcd0*/  IMAD R14, R14, UR4, RZ ;  /* 0x000000040e0e7c24 */ /* 0x000fe2000f8e02ff */
[----:B------:R-:W-:-:S02]  /*1bce0*/  SHF.R.U64 R28, R28, 0x3, RZ ;  /* 0x000000031c1c7819 */ /* 0x000fc400000012ff */
[----:B------:R-:W-:Y:S02]  /*1bcf0*/  LOP3.LUT R32, R32, R33, RZ, 0x3c, !PT ;  /* 0x0000002120207212 */ /* 0x000fe400078e3cff */
[----:B------:R-:W-:Y:S02]  /*1bd00*/  IADD3.X R33, RZ, R43, RZ, P0, !PT ;  /* 0x0000002bff217210 */ /* 0x000fe400007fe4ff */
[----:B------:R-:W-:Y:S02]  /*1bd10*/  IADD3 R6, P0, R42, 0x7000, RZ ;  /* 0x000070002a067810 */ /* 0x000fe40007f1e0ff */
[----:B------:R-:W-:Y:S01]  /*1bd20*/  LOP3.LUT R28, R28, R29, RZ, 0x3c, !PT ;  /* 0x0000001d1c1c7212 */ /* 0x000fe200078e3cff */
[--C-:B------:R-:W-:Y:S01]  /*1bd30*/  IMAD.X R29, RZ, RZ, R43.reuse, P5 ;  /* 0x000000ffff1d7224 */ /* 0x100fe200028e062b */
[----:B------:R-:W-:Y:S01]  /*1bd40*/  LOP3.LUT R3, R6, 0x380, RZ, 0xc0, !PT ;  /* 0x0000038006037812 */ /* 0x000fe200078ec0ff */
[----:B------:R-:W-:Y:S01]  /*1bd50*/  IMAD.WIDE.U32 R10, R15, UR4, RZ ;  /* 0x000000040f0a7c25 */ /* 0x000fe2000f8e00ff */
[C---:B------:R-:W-:Y:S01]  /*1bd60*/  IADD3 R37, P1, R42.reuse, 0x3000, RZ ;  /* 0x000030002a257810 */ /* 0x040fe20007f3e0ff */
[----:B------:R-:W5:Y:S01]  /*1bd70*/  LD.E.128 R32, desc[UR42][R32.64] ;  /* 0x0000002a20207980 */ /* 0x000f62000c101d00 */
[----:B------:R-:W-:Y:S01]  /*1bd80*/  SHF.R.U64 R3, R3, 0x3, RZ ;  /* 0x0000000303037819 */ /* 0x000fe200000012ff */
[----:B------:R-:W-:Y:S01]  /*1bd90*/  IMAD.X R53, RZ, RZ, R43, P0 ;  /* 0x000000ffff357224 */ /* 0x000fe200000e062b */
[C---:B------:R-:W-:Y:S01]  /*1bda0*/  IADD3 R41, P3, R42.reuse, 0x4000, RZ ;  /* 0x000040002a297810 */ /* 0x040fe20007f7e0ff */
[----:B------:R-:W5:Y:S01]  /*1bdb0*/  LD.E.128 R28, desc[UR42][R28.64] ;  /* 0x0000002a1c1c7980 */ /* 0x000f62000c101d00 */
[----:B------:R-:W-:Y:S01]  /*1bdc0*/  LOP3.LUT R52, R3, R6, RZ, 0x3c, !PT ;  /* 0x0000000603347212 */ /* 0x000fe200078e3cff */
[----:B------:R-:W-:Y:S01]  /*1bdd0*/  IMAD R3, R15, UR5, R14 ;  /* 0x000000050f037c24 */ /* 0x000fe2000f8e020e */
[C---:B------:R-:W-:Y:S01]  /*1bde0*/  IADD3 R45, P4, R42.reuse, 0x5000, RZ ;  /* 0x000050002a2d7810 */ /* 0x040fe20007f9e0ff */
[----:B------:R-:W0:Y:S01]  /*1bdf0*/  @P2 LDC R14, c[0x0][0xbf0] ;  /* 0x0002fc00ff0e2b82 */ /* 0x000e220000000800 */
[----:B------:R-:W-:Y:S01]  /*1be00*/  IADD3 R49, P5, R42, 0x6000, RZ ;  /* 0x000060002a317810 */ /* 0x000fe20007fbe0ff */
[----:B------:R-:W-:Y:S01]  /*1be10*/  ULDC.64 UR4, c[0x0][0xae8] ;  /* 0x0002ba0000047ab9 */ /* 0x000fe20000000a00 */
[----:B------:R-:W-:Y:S01]  /*1be20*/  LOP3.LUT R36, R37, 0x380, RZ, 0xc0, !PT ;  /* 0x0000038025247812 */ /* 0x000fe200078ec0ff */
[----:B------:R-:W5:Y:S01]  /*1be30*/  LD.E.128 R52, desc[UR42][R52.64] ;  /* 0x0000002a34347980 */ /* 0x000f62000c101d00 */
[----:B------:R-:W-:-:S02]  /*1be40*/  LOP3.LUT R40, R41, 0x380, RZ, 0xc0, !PT ;  /* 0x0000038029287812 */ /* 0x000fc400078ec0ff */
[----:B------:R-:W-:Y:S02]  /*1be50*/  LOP3.LUT R44, R45, 0x380, RZ, 0xc0, !PT ;  /* 0x000003802d2c7812 */ /* 0x000fe400078ec0ff */
[----:B------:R-:W-:Y:S02]  /*1be60*/  LOP3.LUT R48, R49, 0x380, RZ, 0xc0, !PT ;  /* 0x0000038031307812 */ /* 0x000fe400078ec0ff */
[----:B------:R-:W-:Y:S01]  /*1be70*/  LOP3.LUT R5, R42, 0x380, RZ, 0xc0, !PT ;  /* 0x000003802a057812 */ /* 0x000fe200078ec0ff */
[----:B------:R-:W-:Y:S01]  /*1be80*/  IMAD.IADD R11, R11, 0x1, R3 ;  /* 0x000000010b0b7824 */ /* 0x000fe200078e0203 */
[----:B------:R-:W-:Y:S01]  /*1be90*/  SHF.R.U64 R36, R36, 0x3, RZ ;  /* 0x0000000324247819 */ /* 0x000fe200000012ff */
[----:B------:R-:W-:Y:S01]  /*1bea0*/  IMAD R3, R207, 0x20, R23 ;  /* 0x00000020cf037824 */ /* 0x000fe200078e0217 */
[----:B------:R-:W-:Y:S02]  /*1beb0*/  SHF.R.U64 R40, R40, 0x3, RZ ;  /* 0x0000000328287819 */ /* 0x000fe400000012ff */
[----:B------:R-:W-:-:S02]  /*1bec0*/  SHF.R.U64 R44, R44, 0x3, RZ ;  /* 0x000000032c2c7819 */ /* 0x000fc400000012ff */
[----:B------:R-:W-:Y:S02]  /*1bed0*/  SHF.R.U64 R48, R48, 0x3, RZ ;  /* 0x0000000330307819 */ /* 0x000fe400000012ff */
[----:B------:R-:W-:Y:S01]  /*1bee0*/  SHF.R.U64 R5, R5, 0x3, RZ ;  /* 0x0000000305057819 */ /* 0x000fe200000012ff */
[----:B------:R-:W-:Y:S01]  /*1bef0*/  IMAD.WIDE.U32 R10, R206, UR4, R10 ;  /* 0x00000004ce0a7c25 */ /* 0x000fe2000f8e000a */
        /* <DEDUP_REMOVED lines=9> */
[----:B------:R-:W-:Y:S01]  /*1bf90*/  SHF.R.S32.HI R8, RZ, 0x1f, R57 ;  /* 0x0000001fff087819 */ /* 0x000fe20000011439 */
[----:B------:R-:W-:Y:S01]  /*1bfa0*/  IMAD.MOV.U32 R5, RZ, RZ, R43 ;  /* 0x000000ffff057224 */ /* 0x000fe200078e002b */
[----:B------:R-:W5:Y:S01]  /*1bfb0*/  LD.E.128 R36, desc[UR42][R36.64] ;  /* 0x0000002a24247980 */ /* 0x000f62000c101d00 */
[----:B------:R-:W-:-:S02]  /*1bfc0*/  IMAD.IADD R12, R192, 0x1, R3 ;  /* 0x00000001c00c7824 */ /* 0x000fc400078e0203 */
[----:B------:R-:W-:Y:S01]  /*1bfd0*/  IMAD R11, R206, UR5, R11 ;  /* 0x00000005ce0b7c24 */ /* 0x000fe2000f8e020b */
[----:B------:R-:W-:Y:S01]  /*1bfe0*/  ULDC.64 UR4, c[0x0][0xaf0] ;  /* 0x0002bc0000047ab9 */ /* 0x000fe20000000a00 */
[----:B-1----:R-:W-:Y:S01]  /*1bff0*/  @P2 IMAD.HI.U32 R3, R12, R13, RZ ;  /* 0x0000000d0c032227 */ /* 0x002fe200078e00ff */
[----:B------:R-:W5:Y:S03]  /*1c000*/  LD.E.128 R4, desc[UR42][R4.64] ;  /* 0x0000002a04047980 */ /* 0x000f66000c101d00 */
[----:B------:R-:W-:Y:S01]  /*1c010*/  IMAD R8, R8, UR4, RZ ;  /* 0x0000000408087c24 */ /* 0x000fe2000f8e02ff */
[----:B------:R-:W5:Y:S01]  /*1c020*/  LD.E.128 R40, desc[UR42][R40.64] ;  /* 0x0000002a28287980 */ /* 0x000f62000c101d00 */
[----:B------:R-:W-:-:S03]  /*1c030*/  IMAD.MOV.U32 R13, RZ, RZ, R12 ;  /* 0x000000ffff0d7224 */ /* 0x000fc600078e000c */
[----:B------:R-:W5:Y:S01]  /*1c040*/  LD.E.128 R44, desc[UR42][R44.64] ;  /* 0x0000002a2c2c7980 */ /* 0x000f62000c101d00 */
[----:B------:R-:W-:-:S03]  /*1c050*/  IMAD R15, R57, UR5, R8 ;  /* 0x00000005390f7c24 */ /* 0x000fc6000f8e0208 */
[----:B------:R-:W5:Y:S01]  /*1c060*/  LD.E.128 R48, desc[UR42][R48.64] ;  /* 0x0000002a30307980 */ /* 0x000f62000c101d00 */
[----:B------:R-:W-:Y:S01]  /*1c070*/  IMAD.WIDE.U32 R10, R57, UR4, R10 ;  /* 0x00000004390a7c25 */ /* 0x000fe2000f8e000a */
[----:B0-----:R-:W-:Y:S01]  /*1c080*/  @P2 SHF.R.U32.HI R13, RZ, R14, R3 ;  /* 0x0000000eff0d2219 */ /* 0x001fe20000011603 */
[----:B------:R-:W-:Y:S01]  /*1c090*/  ULDC.64 UR4, c[0x0][0xae0] ;  /* 0x0002b80000047ab9 */ /* 0x000fe20000000a00 */
[----:B------:R-:W-:Y:S01]  /*1c0a0*/  @!PT LDS RZ, [RZ] ;  /* 0x00000000fffff984 */ /* 0x000fe20000000800 */
[----:B------:R-:W-:Y:S01]  /*1c0b0*/  @!PT LDS RZ, [RZ] ;  /* 0x00000000fffff984 */ /* 0x000fe20000000800 */
[----:B------:R-:W-:Y:S01]  /*1c0c0*/  @!PT LDS RZ, [RZ] ;  /* 0x00000000fffff984 */ /* 0x000fe20000000800 */
[----:B------:R-:W-:Y:S01]  /*1c0d0*/  @!PT LDS RZ, [RZ] ;  /* 0x00000000fffff984 */ /* 0x000fe20000000800 */
[----:B------:R0:W-:Y:S06]  /*1c0e0*/  MEMBAR.ALL.CTA ;  /* 0x0000000000007992 */ /* 0x0001ec0000008000 */
[----:B0-----:R-:W0:Y:S01]  /*1c0f0*/  FENCE.VIEW.ASYNC.S ;  /* 0x00000000000073c6 */ /* 0x001e220000000000 */
[----:B------:R-:W-:Y:S01]  /*1c100*/  IMAD.IADD R11, R11, 0x1, R15 ;  /* 0x000000010b0b7824 */ /* 0x000fe200078e020f */
[--C-:B------:R-:W-:Y:S01]  /*1c110*/  SHF.R.S32.HI R8, RZ, 0x1f, R13.reuse ;  /* 0x0000001fff087819 */ /* 0x100fe2000001140d */
[----:B------:R-:W-:-:S04]  /*1c120*/  IMAD.MOV R15, RZ, RZ, -R13 ;  /* 0x000000ffff0f7224 */ /* 0x000fc800078e0a0d */
[----:B------:R-:W-:Y:S02]  /*1c130*/  IMAD R15, R0, R15, R12 ;  /* 0x0000000f000f7224 */ /* 0x000fe400078e020c */
[----:B------:R-:W-:Y:S02]  /*1c140*/  IMAD R8, R8, UR4, RZ ;  /* 0x0000000408087c24 */ /* 0x000fe4000f8e02ff */
[----:B------:R-:W-:Y:S01]  /*1c150*/  VIADD R3, R2, 0x28820 ;  /* 0x0002882002037836 */ /* 0x000fe20000000000 */
[----:B------:R-:W-:Y:S01]  /*1c160*/  SHF.R.S32.HI R0, RZ, 0x1f, R15 ;  /* 0x0000001fff007819 */ /* 0x000fe2000001140f */
[C---:B------:R-:W-:Y:S02]  /*1c170*/  IMAD R21, R13.reuse, UR5, R8 ;  /* 0x000000050d157c24 */ /* 0x040fe4000f8e0208 */
[----:B------:R-:W-:Y:S01]  /*1c180*/  IMAD.WIDE.U32 R10, R13, UR4, R10 ;  /* 0x000000040d0a7c25 */ /* 0x000fe2000f8e000a */
[----:B------:R-:W-:Y:S01]  /*1c190*/  ULDC.64 UR4, c[0x0][0xad8] ;  /* 0x0002b60000047ab9 */ /* 0x000fe20000000a00 */
[----:B------:R-:W-:-:S02]  /*1c1a0*/  PRMT R3, RZ, 0x654, R3 ;  /* 0x00000654ff037816 */ /* 0x000fc40000000003 */
[----:B------:R-:W-:Y:S02]  /*1c1b0*/  IMAD.IADD R11, R11, 0x1, R21 ;  /* 0x000000010b0b7824 */ /* 0x000fe400078e0215 */
[----:B------:R-:W-:Y:S02]  /*1c1c0*/  IMAD R0, R0, UR4, RZ ;  /* 0x0000000400007c24 */ /* 0x000fe4000f8e02ff */
[C---:B------:R-:W-:Y:S01]  /*1c1d0*/  IMAD.WIDE.U32 R10, R15.reuse, UR4, R10 ;  /* 0x000000040f0a7c25 */ /* 0x040fe2000f8e000a */
[----:B0-----:R0:W-:Y:S03]  /*1c1e0*/  SYNCS.ARRIVE.TRANS64.RED.A1T0 RZ, [R3+URZ], RZ ;  /* 0x000000ff03ff79a7 */ /* 0x0011e6000810043f */
[----:B0-----:R-:W-:Y:S01]  /*1c1f0*/  IMAD R3, R15, UR5, R0 ;  /* 0x000000050f037c24 */ /* 0x001fe2000f8e0200 */
[----:B------:R-:W-:Y:S02]  /*1c200*/  ULDC.64 UR4, c[0x0][0xa80] ;  /* 0x0002a00000047ab9 */ /* 0x000fe40000000a00 */
[----:B------:R-:W-:Y:S01]  /*1c210*/  LEA R0, P0, R10, UR4, 0x1 ;  /* 0x000000040a007c11 */ /* 0x000fe2000f8008ff */
[----:B------:R-:W-:Y:S01]  /*1c220*/  IMAD.IADD R3, R11, 0x1, R3 ;  /* 0x000000010b037824 */ /* 0x000fe200078e0203 */
[----:B------:R-:W-:Y:S01]  /*1c230*/  UMOV UR4, 0xffffffff ;  /* 0xffffffff00047882 */ /* 0x000fe20000000000 */
[----:B------:R-:W-:-:S03]  /*1c240*/  IMAD.IADD R192, R23, 0x1, R192 ;  /* 0x0000000117c07824 */ /* 0x000fc600078e02c0 */
[----:B------:R-:W-:Y:S01]  /*1c250*/  LEA.HI.X R8, R10, UR5, R3, 0x1, P0 ;  /* 0x000000050a087c11 */ /* 0x000fe200080f0c03 */
[----:B------:R-:W-:Y:S06]  /*1c260*/  BRA.DIV UR4, `(.L_x_1733) ;  /* 0x000000be04d07947 */ /* 0x000fec000b800000 */
[----:B------:R0:W1:Y:S04]  /*1c270*/  SHFL.IDX PT, R3, R8, RZ, 0x181f ;  /* 0x00181fff08037589 */ /* 0x00006800000e0000 */
[----:B------:R0:W2:Y:S02]  /*1c280*/  SHFL.IDX PT, R14, R0, RZ, 0x181f ;  /* 0x00181fff000e7589 */ /* 0x0000a400000e0000 */
.L_x_1992:
[----:B------:R-:W-:Y:S01]  /*1c290*/  ISETP.GE.AND P0, PT, R192, R9, PT ;  /* 0x00000009c000720c */ /* 0x000fe20003f06270 */
[----:B------:R-:W-:-:S12]  /*1c2a0*/  BSSY B1, `(.L_x_1734) ;  /* 0x000000b000017945 */ /* 0x000fd80003800000 */
[----:B------:R-:W-:Y:S05]  /*1c2b0*/  @P0 BRA `(.L_x_1735) ;  /* 0x0000000000240947 */ /* 0x000fea0003800000 */
[----:B------:R-:W-:Y:S02]  /*1c2c0*/  ULDC UR4, c[0x0][0xac8] ;  /* 0x0002b20000047ab9 */ /* 0x000fe40000000800 */
[----:B------:R-:W-:Y:S02]  /*1c2d0*/  ISETP.GE.AND P0, PT, R16, UR4, PT ;  /* 0x0000000410007c0c */ /* 0x000fe4000bf06270 */
[----:B------:R-:W-:-:S11]  /*1c2e0*/  ISETP.GE.AND P1, PT, R190, UR4, PT ;  /* 0x00000004be007c0c */ /* 0x000fd6000bf26270 */
[-C--:B--2---:R-:W-:Y:S02]  /*1c2f0*/  @!P0 LEA R10, P2, R16, R14.reuse, 0x1 ;  /* 0x0000000e100a8211 */ /* 0x084fe400078408ff */
[----:B------:R-:W-:Y:S02]  /*1c300*/  @!P1 LEA R14, P3, R190, R14, 0x1 ;  /* 0x0000000ebe0e9211 */ /* 0x000fe400078608ff */
[-C--:B-1----:R-:W-:Y:S02]  /*1c310*/  @!P0 LEA.HI.X R11, R16, R3.reuse, R17, 0x1, P2 ;  /* 0x00000003100b8211 */ /* 0x082fe400010f0c11 */
[----:B------:R-:W-:-:S03]  /*1c320*/  @!P1 LEA.HI.X R15, R190, R3, R214, 0x1, P3 ;  /* 0x00000003be0f9211 */ /* 0x000fc600018f0cd6 */
[----:B-----5:R3:W-:Y:S04]  /*1c330*/  @!P0 ST.E.128 desc[UR42][R10.64], R4 ;  /* 0x000000040a008985 */ /* 0x0207e8000c101d2a */
[----:B------:R3:W-:Y:S02]  /*1c340*/  @!P1 ST.E.128 desc[UR42][R14.64], R40 ;  /* 0x000000280e009985 */ /* 0x0007e4000c101d2a */
.L_x_1735:
[----:B------:R-:W-:Y:S05]  /*1c350*/  BSYNC B1 ;  /* 0x0000000000017941 */ /* 0x000fea0003800000 */
.L_x_1734:
[----:B------:R-:W-:-:S03]  /*1c360*/  UMOV UR4, 0xffffffff ;  /* 0xffffffff00047882 */ /* 0x000fc60000000000 */
[----:B------:R-:W-:Y:S05]  /*1c370*/  BRA.DIV UR4, `(.L_x_1736) ;  /* 0x000000be04c07947 */ /* 0x000fea000b800000 */
[----:B-1----:R1:W4:Y:S04]  /*1c380*/  SHFL.IDX PT, R3, R8, 0x1, 0x181f ;  /* 0x00381f0008037f89 */ /* 0x00232800000e0000 */
[----:B--23--:R1:W2:Y:S02]  /*1c390*/  SHFL.IDX PT, R14, R0, 0x1, 0x181f ;  /* 0x00381f00000e7f89 */ /* 0x00c2a400000e0000 */
.L_x_1996:
[----:B-----5:R-:W-:Y:S01]  /*1c3a0*/  VIADD R4, R192, 0x20 ;  /* 0x00000020c0047836 */ /* 0x020fe20000000000 */
[----:B------:R-:W-:Y:S04]  /*1c3b0*/  BSSY B1, `(.L_x_1737) ;  /* 0x000000c000017945 */ /* 0x000fe80003800000 */
[----:B------:R-:W-:-:S13]  /*1c3c0*/  ISETP.GE.AND P0, PT, R4, R9, PT ;  /* 0x000000090400720c */ /* 0x000fda0003f06270 */
[----:B------:R-:W-:Y:S05]  /*1c3d0*/  @P0 BRA `(.L_x_1738) ;  /* 0x0000000000240947 */ /* 0x000fea0003800000 */
[----:B------:R-:W-:Y:S02]  /*1c3e0*/  ULDC UR4, c[0x0][0xac8] ;  /* 0x0002b20000047ab9 */ /* 0x000fe40000000800 */
[----:B------:R-:W-:Y:S02]  /*1c3f0*/  ISETP.GE.AND P2, PT, R16, UR4, PT ;  /* 0x0000000410007c0c */ /* 0x000fe4000bf46270 */
[----:B------:R-:W-:-:S11]  /*1c400*/  ISETP.GE.AND P3, PT, R190, UR4, PT ;  /* 0x00000004be007c0c */ /* 0x000fd6000bf66270 */
[-C--:B--2---:R-:W-:Y:S02]  /*1c410*/  @!P2 LEA R4, P0, R16, R14.reuse, 0x1 ;  /* 0x0000000e1004a211 */ /* 0x084fe400078008ff */
[----:B------:R-:W-:Y:S02]  /*1c420*/  @!P3 LEA R14, P1, R190, R14, 0x1 ;  /* 0x0000000ebe0eb211 */ /* 0x000fe400078208ff */
[-C--:B----4-:R-:W-:Y:S02]  /*1c430*/  @!P2 LEA.HI.X R5, R16, R3.reuse, R17, 0x1, P0 ;  /* 0x000000031005a211 */ /* 0x090fe400000f0c11 */
[----:B------:R-:W-:-:S03]  /*1c440*/  @!P3 LEA.HI.X R15, R190, R3, R214, 0x1, P1 ;  /* 0x00000003be0fb211 */ /* 0x000fc600008f0cd6 */
[----:B------:R3:W-:Y:S04]  /*1c450*/  @!P2 ST.E.128 desc[UR42][R4.64], R28 ;  /* 0x0000001c0400a985 */ /* 0x0007e8000c101d2a */
[----:B------:R3:W-:Y:S02]  /*1c460*/  @!P3 ST.E.128 desc[UR42][R14.64], R44 ;  /* 0x0000002c0e00b985 */ /* 0x0007e4000c101d2a */
.L_x_1738:
[----:B------:R-:W-:Y:S05]  /*1c470*/  BSYNC B1 ;  /* 0x0000000000017941 */ /* 0x000fea0003800000 */
.L_x_1737:
[----:B------:R-:W-:-:S03]  /*1c480*/  UMOV UR4, 0xffffffff ;  /* 0xffffffff00047882 */ /* 0x000fc60000000000 */
[----:B------:R-:W-:Y:S05]  /*1c490*/  BRA.DIV UR4, `(.L_x_1739) ;  /* 0x000000be04c07947 */ /* 0x000fea000b800000 */
[----:B----4-:R4:W0:Y:S04]  /*1c4a0*/  SHFL.IDX PT, R3, R8, 0x2, 0x181f ;  /* 0x00581f0008037f89 */ /* 0x01082800000e0000 */
[----:B--23--:R4:W2:Y:S02]  /*1c4b0*/  SHFL.IDX PT, R14, R0, 0x2, 0x181f ;  /* 0x00581f00000e7f89 */ /* 0x00c8a400000e0000 */
.L_x_2000:
[----:B------:R-:W-:Y:S01]  /*1c4c0*/  VIADD R4, R192, 0x40 ;  /* 0x00000040c0047836 */ /* 0x000fe20000000000 */
        /* <DEDUP_REMOVED lines=8> */
[-C--:B0-----:R-:W-:Y:S02]  /*1c550*/  @!P2 LEA.HI.X R5, R16, R3.reuse, R17, 0x1, P0 ;  /* 0x000000031005a211 */ /* 0x081fe400000f0c11 */
[----:B------:R-:W-:-:S03]  /*1c560*/  @!P3 LEA.HI.X R15, R190, R3, R214, 0x1, P1 ;  /* 0x00000003be0fb211 */ /* 0x000fc600008f0cd6 */
[----:B------:R3:W-:Y:S04]  /*1c570*/  @!P2 ST.E.128 desc[UR42][R4.64], R32 ;  /* 0x000000200400a985 */ /* 0x0007e8000c101d2a */
[----:B------:R3:W-:Y:S02]  /*1c580*/  @!P3 ST.E.128 desc[UR42][R14.64], R48 ;  /* 0x000000300e00b985 */ /* 0x0007e4000c101d2a */
.L_x_1741:
[----:B------:R-:W-:Y:S05]  /*1c590*/  BSYNC B1 ;  /* 0x0000000000017941 */ /* 0x000fea0003800000 */
.L_x_1740:
[----:B------:R-:W-:-:S03]  /*1c5a0*/  UMOV UR4, 0xffffffff ;  /* 0xffffffff00047882 */ /* 0x000fc60000000000 */
[----:B------:R-:W-:Y:S05]  /*1c5b0*/  BRA.DIV UR4, `(.L_x_1742) ;  /* 0x000000be04c07947 */ /* 0x000fea000b800000 */
[----:B0-----:R0:W0:Y:S04]  /*1c5c0*/  SHFL.IDX PT, R3, R8, 0x3, 0x181f ;  /* 0x00781f0008037f89 */ /* 0x00102800000e0000 */
[----:B--23--:R2:W3:Y:S02]  /*1c5d0*/  SHFL.IDX PT, R14, R0, 0x3, 0x181f ;  /* 0x00781f00000e7f89 */ /* 0x00c4e400000e0000 */
.L_x_2004:
[----:B-12-4-:R-:W-:-:S05]  /*1c5e0*/  VIADD R0, R192, 0x60 ;  /* 0x00000060c0007836 */ /* 0x016fca0000000000 */
[----:B------:R-:W-:-:S13]  /*1c5f0*/  ISETP.GE.AND P0, PT, R0, R9, PT ;  /* 0x000000090000720c */ /* 0x000fda0003f06270 */
[----:B------:R-:W-:Y:S05]  /*1c600*/  @P0 BRA `(.L_x_1743) ;  /* 0x0000001800800947 */ /* 0x000fea0003800000 */
[----:B------:R-:W-:Y:S02]  /*1c610*/  ULDC UR4, c[0x0][0xac8] ;  /* 0x0002b20000047ab9 */ /* 0x000fe40000000800 */
[----:B------:R-:W-:-:S13]  /*1c620*/  ISETP.GE.AND P1, PT, R16, UR4, PT ;  /* 0x0000000410007c0c */ /* 0x000fda000bf26270 */
[----:B---3--:R-:W-:-:S04]  /*1c630*/  @!P1 LEA R4, P0, R16, R14, 0x1 ;  /* 0x0000000e10049211 */ /* 0x008fc800078008ff */
[----:B0-----:R-:W-:Y:S02]  /*1c640*/  @!P1 LEA.HI.X R5, R16, R3, R17, 0x1, P0 ;  /* 0x0000000310059211 */ /* 0x001fe400000f0c11 */
[----:B------:R-:W-:-:S03]  /*1c650*/  ISETP.GE.AND P0, PT, R190, UR4, PT ;  /* 0x00000004be007c0c */ /* 0x000fc6000bf06270 */
[----:B------:R0:W-:Y:S10]  /*1c660*/  @!P1 ST.E.128 desc[UR42][R4.64], R36 ;  /* 0x0000002404009985 */ /* 0x0001f4000c101d2a */
[----:B------:R-:W-:Y:S05]  /*1c670*/  @P0 BRA `(.L_x_1743) ;  /* 0x0000001800640947 */ /* 0x000fea0003800000 */
[----:B------:R-:W-:-:S04]  /*1c680*/  LEA R14, P0, R190, R14, 0x1 ;  /* 0x0000000ebe0e7211 */ /* 0x000fc800078008ff */
[----:B------:R-:W-:-:S05]  /*1c690*/  LEA.HI.X R15, R190, R3, R214, 0x1, P0 ;  /* 0x00000003be0f7211 */ /* 0x000fca00000f0cd6 */
[----:B------:R1:W-:Y:S01]  /*1c6a0*/  ST.E.128 desc[UR42][R14.64], R52 ;  /* 0x000000340e007985 */ /* 0x0003e2000c101d2a */
[----:B------:R-:W-:Y:S05]  /*1c6b0*/  BRA `(.L_x_1743) ;  /* 0x0000001800547947 */ /* 0x000fea0003800000 */
.L_x_1732:
[----:B------:R-:W-:Y:S01]  /*1c6c0*/  ULDC.64 UR4, c[0x0][0xb08] ;  /* 0x0002c20000047ab9 */ /* 0x000fe20000000a00 */
[----:B------:R-:W1:Y:S01]  /*1c6d0*/  @P2 LDC R12, c[0x0][0xbec] ;  /* 0x0002fb00ff0c2b82 */ /* 0x000e620000000800 */
[----:B------:R-:W-:Y:S01]  /*1c6e0*/  IMAD R14, R14, UR4, RZ ;  /* 0x000000040e0e7c24 */ /* 0x000fe2000f8e02ff */
[----:B0-----:R-:W-:Y:S01]  /*1c6f0*/  SHF.R.S32.HI R6, RZ, 0x1f, R57 ;  /* 0x0000001fff067819 */ /* 0x001fe20000011439 */
[----:B------:R-:W-:-:S04]  /*1c700*/  IMAD.WIDE.U32 R4, R15, UR4, RZ ;  /* 0x000000040f047c25 */ /* 0x000fc8000f8e00ff */
[----:B------:R-:W-:Y:S01]  /*1c710*/  IMAD R15, R15, UR5, R14 ;  /* 0x000000050f0f7c24 */ /* 0x000fe2000f8e020e */
[----:B------:R-:W0:Y:S01]  /*1c720*/  @P2 LDC R11, c[0x0][0xbf0] ;  /* 0x0002fc00ff0b2b82 */ /* 0x000e220000000800 */
[----:B------:R-:W-:Y:S01]  /*1c730*/  ULDC.64 UR4, c[0x0][0xb38] ;  /* 0x0002ce0000047ab9 */ /* 0x000fe20000000a00 */
[----:B------:R-:W-:Y:S02]  /*1c740*/  IMAD.MOV.U32 R3, RZ, RZ, R45 ;  /* 0x000000ffff037224 */ /* 0x000fe400078e002d */
[----:B------:R-:W-:Y:S02]  /*1c750*/  IMAD.IADD R5, R5, 0x1, R15 ;  /* 0x0000000105057824 */ /* 0x000fe400078e020f */
[----:B------:R-:W-:-:S04]  /*1c760*/  IMAD.WIDE.U32 R4, R206, UR4, R4 ;  /* 0x00000004ce047c25 */ /* 0x000fc8000f8e0004 */
[----:B------:R-:W-:Y:S01]  /*1c770*/  IMAD R5, R206, UR5, R5 ;  /* 0x00000005ce057c24 */ /* 0x000fe2000f8e0205 */
[----:B------:R-:W-:Y:S02]  /*1c780*/  ULDC.64 UR4, c[0x0][0xb40] ;  /* 0x0002d00000047ab9 */ /* 0x000fe40000000a00 */
[----:B------:R-:W-:Y:S02]  /*1c790*/  IMAD R6, R6, UR4, RZ ;  /* 0x0000000406067c24 */ /* 0x000fe4000f8e02ff */
[----:B-1----:R-:W-:-:S04]  /*1c7a0*/  @P2 IMAD.HI.U32 R12, R45, R12, RZ ;  /* 0x0000000c2d0c2227 */ /* 0x002fc800078e00ff */
[C---:B------:R-:W-:Y:S02]  /*1c7b0*/  IMAD R7, R57.reuse, UR5, R6 ;  /* 0x0000000539077c24 */ /* 0x040fe4000f8e0206 */
[----:B------:R-:W-:Y:S01]  /*1c7c0*/  IMAD.WIDE.U32 R4, R57, UR4, R4 ;  /* 0x0000000439047c25 */ /* 0x000fe2000f8e0004 */
[----:B0-----:R-:W-:Y:S01]  /*1c7d0*/  @P2 SHF.R.U32.HI R3, RZ, R11, R12 ;  /* 0x0000000bff032219 */ /* 0x001fe2000001160c */
[----:B------:R-:W-:Y:S02]  /*1c7e0*/  ULDC.64 UR4, c[0x0][0xb48] ;  /* 0x0002d20000047ab9 */ /* 0x000fe40000000a00 */
[----:B------:R-:W-:Y:S01]  /*1c7f0*/  IMAD.IADD R5, R5, 0x1, R7 ;  /* 0x0000000105057824 */ /* 0x000fe200078e0207 */
[--C-:B------:R-:W-:Y:S01]  /*1c800*/  SHF.R.S32.HI R6, RZ, 0x1f, R3.reuse ;  /* 0x0000001fff067819 */ /* 0x100fe20000011403 */
[----:B------:R-:W-:Y:S02]  /*1c810*/  IMAD.MOV R7, RZ, RZ, -R3 ;  /* 0x000000ffff077224 */ /* 0x000fe400078e0a03 */
[----:B------:R-:W-:-:S04]  /*1c820*/  IMAD.WIDE.U32 R4, R215, UR4, R4 ;  /* 0x00000004d7047c25 */ /* 0x000fc8000f8e0004 */
[----:B------:R-:W-:Y:S02]  /*1c830*/  VIADD R11, R2, 0x28820 ;  /* 0x00028820020b7836 */ /* 0x000fe40000000000 */
[----:B------:R-:W-:Y:S01]  /*1c840*/  IMAD R5, R215, UR5, R5 ;  /* 0x00000005d7057c24 */ /* 0x000fe2000f8e0205 */
[----:B------:R-:W-:Y:S01]  /*1c850*/  ULDC.64 UR4, c[0x0][0xb30] ;  /* 0x0002cc0000047ab9 */ /* 0x000fe20000000a00 */
[----:B------:R-:W-:Y:S01]  /*1c860*/  IMAD R7, R0, R7, R45 ;  /* 0x0000000700077224 */ /* 0x000fe200078e022d */
[----:B------:R-:W-:Y:S01]  /*1c870*/  PRMT R0, RZ, 0x654, R11 ;  /* 0x00000654ff007816 */ /* 0x000fe2000000000b */
[----:B------:R-:W-:Y:S02]  /*1c880*/  IMAD R6, R6, UR4, RZ ;  /* 0x0000000406067c24 */ /* 0x000fe4000f8e02ff */
[C---:B------:R-:W-:Y:S01]  /*1c890*/  IMAD.WIDE.U32 R4, R3.reuse, UR4, R4 ;  /* 0x0000000403047c25 */ /* 0x040fe2000f8e0004 */
[----:B------:R0:W-:Y:S03]  /*1c8a0*/  SYNCS.ARRIVE.TRANS64.RED.A1T0 RZ, [R0+URZ], RZ ;  /* 0x000000ff00ff79a7 */ /* 0x0001e6000810043f */
[----:B------:R-:W-:Y:S01]  /*1c8b0*/  IMAD R11, R3, UR5, R6 ;  /* 0x00000005030b7c24 */ /* 0x000fe2000f8e0206 */
[----:B------:R-:W-:-:S03]  /*1c8c0*/  ULDC.64 UR4, c[0x0][0xb28] ;  /* 0x0002ca0000047ab9 */ /* 0x000fc60000000a00 */
[----:B------:R-:W-:Y:S01]  /*1c8d0*/  IMAD.IADD R5, R5, 0x1, R11 ;  /* 0x0000000105057824 */ /* 0x000fe200078e020b */
[----:B0-----:R-:W-:Y:S01]  /*1c8e0*/  SHF.R.S32.HI R0, RZ, 0x1f, R7 ;  /* 0x0000001fff007819 */ /* 0x001fe20000011407 */
[----:B------:R-:W-:-:S04]  /*1c8f0*/  IMAD.WIDE.U32 R4, R7, UR4, R4 ;  /* 0x0000000407047c25 */ /* 0x000fc8000f8e0004 */
[----:B------:R-:W-:-:S04]  /*1c900*/  IMAD R0, R0, UR4, RZ ;  /* 0x0000000400007c24 */ /* 0x000fc8000f8e02ff */
[----:B------:R-:W-:Y:S01]  /*1c910*/  IMAD R7, R7, UR5, R0 ;  /* 0x0000000507077c24 */ /* 0x000fe2000f8e0200 */
[----:B------:R-:W-:Y:S02]  /*1c920*/  ULDC.64 UR4, c[0x0][0xb00] ;  /* 0x0002c00000047ab9 */ /* 0x000fe40000000a00 */
[----:B------:R-:W-:Y:S01]  /*1c930*/  LEA R3, P0, R4, UR4, 0x2 ;  /* 0x0000000404037c11 */ /* 0x000fe2000f8010ff */
[----:B------:R-:W-:Y:S01]  /*1c940*/  IMAD.IADD R5, R5, 0x1, R7 ;  /* 0x0000000105057824 */ /* 0x000fe200078e0207 */
[----:B------:R-:W-:-:S04]  /*1c950*/  UMOV UR4, 0xffffffff ;  /* 0xffffffff00047882 */ /* 0x000fc80000000000 */
[----:B------:R-:W-:Y:S01]  /*1c960*/  LEA.HI.X R4, R4, UR5, R5, 0x2, P0 ;  /* 0x0000000504047c11 */ /* 0x000fe200080f1405 */
[----:B------:R-:W-:Y:S06]  /*1c970*/  BRA.DIV UR4, `(.L_x_1744) ;  /* 0x000000be04187947 */ /* 0x000fec000b800000 */
[----:B------:R0:W1:Y:S04]  /*1c980*/  SHFL.IDX PT, R0, R4, RZ, 0x1c1f ;  /* 0x001c1fff04007589 */ /* 0x00006800000e0000 */
[----:B------:R0:W2:Y:S02]  /*1c990*/  SHFL.IDX PT, R14, R3, RZ, 0x1c1f ;  /* 0x001c1fff030e7589 */ /* 0x0000a400000e0000 */
.L_x_2007:
[----:B------:R-:W-:Y:S01]  /*1c9a0*/  ISETP.GE.AND P0, PT, R10, R9, PT ;  /* 0x000000090a00720c */ /* 0x000fe20003f06270 */
[----:B------:R-:W-:-:S12]  /*1c9b0*/  BSSY B1, `(.L_x_1745) ;  /* 0x000004f000017945 */ /* 0x000fd80003800000 */
[----:B------:R-:W-:Y:S05]  /*1c9c0*/  @P0 BRA `(.L_x_1746) ;  /* 0x0000000400340947 */ /* 0x000fea0003800000 */
[----:B------:R-:W-:Y:S01]  /*1c9d0*/  ULDC UR4, c[0x0][0xac8] ;  /* 0x0002b20000047ab9 */ /* 0x000fe20000000800 */
[----:B------:R-:W-:Y:S02]  /*1c9e0*/  SHF.R.S32.HI R12, RZ, 0x1f, R188 ;  /* 0x0000001fff0c7819 */ /* 0x000fe400000114bc */
[----:B------:R-:W-:Y:S02]  /*1c9f0*/  ISETP.GE.AND P0, PT, R188, UR4, PT ;  /* 0x00000004bc007c0c */ /* 0x000fe4000bf06270 */
[----:B------:R-:W-:Y:S02]  /*1ca00*/  ISETP.GE.AND P2, PT, R231, UR4, PT ;  /* 0x00000004e7007c0c */ /* 0x000fe4000bf46270 */
[----:B------:R-:W-:Y:S02]  /*1ca10*/  ISETP.GE.AND P3, PT, R230, UR4, PT ;  /* 0x00000004e6007c0c */ /* 0x000fe4000bf66270 */
[----:B------:R-:W-:Y:S02]  /*1ca20*/  ISETP.GE.AND P1, PT, R229, UR4, PT ;  /* 0x00000004e5007c0c */ /* 0x000fe4000bf26270 */
[----:B------:R-:W-:-:S02]  /*1ca30*/  SHF.R.S32.HI R5, RZ, 0x1f, R231 ;  /* 0x0000001fff057819 */ /* 0x000fc400000114e7 */
[----:B------:R-:W-:-:S03]  /*1ca40*/  SHF.R.S32.HI R15, RZ, 0x1f, R230 ;  /* 0x0000001fff0f7819 */ /* 0x000fc600000114e6 */
[CC--:B--2---:R-:W-:Y:S02]  /*1ca50*/  @!P0 LEA R10, P4, R188.reuse, R14.reuse, 0x2 ;  /* 0x0000000ebc0a8211 */ /* 0x0c4fe400078810ff */
[C---:B------:R-:W-:Y:S02]  /*1ca60*/  @!P2 LEA R6, P5, R231.reuse, R14, 0x2 ;  /* 0x0000000ee706a211 */ /* 0x040fe400078a10ff */
[-C--:B-1----:R-:W-:Y:S02]  /*1ca70*/  @!P0 LEA.HI.X R11, R188, R0.reuse, R12, 0x2, P4 ;  /* 0x00000000bc0b8211 */ /* 0x082fe400020f140c */
[----:B------:R-:W-:Y:S02]  /*1ca80*/  @!P2 LEA.HI.X R7, R231, R0, R5, 0x2, P5 ;  /* 0x00000000e707a211 */ /* 0x000fe400028f1405 */
[----:B------:R-:W-:Y:S01]  /*1ca90*/  @!P3 LEA R12, P4, R230, R14, 0x2 ;  /* 0x0000000ee60cb211 */ /* 0x000fe200078810ff */
[----:B------:R1:W-:Y:S01]  /*1caa0*/  @!P0 ST.E.64 desc[UR42][R10.64], R20 ;  /* 0x000000140a008985 */ /* 0x0003e2000c101b2a */
[----:B------:R-:W-:-:S02]  /*1cab0*/  ISETP.GE.AND P0, PT, R228, UR4, PT ;  /* 0x00000004e4007c0c */ /* 0x000fc4000bf06270 */
[----:B------:R-:W-:Y:S01]  /*1cac0*/  SHF.R.S32.HI R5, RZ, 0x1f, R229 ;  /* 0x0000001fff057819 */ /* 0x000fe200000114e5 */
[----:B------:R2:W-:Y:S01]  /*1cad0*/  @!P2 ST.E.64 desc[UR42][R6.64], R92 ;  /* 0x0000005c0600a985 */ /* 0x0005e2000c101b2a */
[----:B------:R-:W-:Y:S02]  /*1cae0*/  @!P1 LEA R28, P5, R229, R14, 0x2 ;  /* 0x0000000ee51c9211 */ /* 0x000fe400078a10ff */
[----:B------:R-:W-:Y:S02]  /*1caf0*/  ISETP.GE.AND P2, PT, R227, UR4, PT ;  /* 0x00000004e3007c0c */ /* 0x000fe4000bf46270 */
[-C--:B------:R-:W-:Y:S02]  /*1cb00*/  @!P3 LEA.HI.X R13, R230, R0.reuse, R15, 0x2, P4 ;  /* 0x00000000e60db211 */ /* 0x080fe400020f140f */
[----:B------:R-:W-:Y:S02]  /*1cb10*/  @!P1 LEA.HI.X R29, R229, R0, R5, 0x2, P5 ;  /* 0x00000000e51d9211 */ /* 0x000fe400028f1405 */
[----:B------:R-:W-:Y:S01]  /*1cb20*/  ISETP.GE.AND P4, PT, R226, UR4, PT ;  /* 0x00000004e2007c0c */ /* 0x000fe2000bf86270 */
[----:B------:R3:W-:Y:S01]  /*1cb30*/  @!P3 ST.E.64 desc[UR42][R12.64], R96 ;  /* 0x000000600c00b985 */ /* 0x0007e2000c101b2a */
[----:B------:R-:W-:-:S02]  /*1cb40*/  @!P0 LEA R30, P3, R228, R14, 0x2 ;  /* 0x0000000ee41e8211 */ /* 0x000fc400078610ff */
[----:B------:R-:W-:Y:S01]  /*1cb50*/  SHF.R.S32.HI R15, RZ, 0x1f, R228 ;  /* 0x0000001fff0f7819 */ /* 0x000fe200000114e4 */
[----:B------:R4:W-:Y:S01]  /*1cb60*/  @!P1 ST.E.64 desc[UR42][R28.64], R100 ;  /* 0x000000641c009985 */ /* 0x0009e2000c101b2a */
[----:B------:R-:W-:Y:S02]  /*1cb70*/  ISETP.GE.AND P1, PT, R225, UR4, PT ;  /* 0x00000004e1007c0c */ /* 0x000fe4000bf26270 */
[----:B------:R-:W-:Y:S02]  /*1cb80*/  SHF.R.S32.HI R5, RZ, 0x1f, R227 ;  /* 0x0000001fff057819 */ /* 0x000fe400000114e3 */
[C---:B-1----:R-:W-:Y:S02]  /*1cb90*/  @!P2 LEA R10, P5, R227.reuse, R14, 0x2 ;  /* 0x0000000ee30aa211 */ /* 0x042fe400078a10ff */
[-C--:B------:R-:W-:Y:S02]  /*1cba0*/  @!P0 LEA.HI.X R31, R228, R0.reuse, R15, 0x2, P3 ;  /* 0x00000000e41f8211 */ /* 0x080fe400018f140f */
[----:B------:R-:W-:-:S02]  /*1cbb0*/  @!P2 LEA.HI.X R11, R227, R0, R5, 0x2, P5 ;  /* 0x00000000e30ba211 */ /* 0x000fc400028f1405 */
[----:B------:R-:W-:Y:S01]  /*1cbc0*/  ISETP.GE.AND P3, PT, R224, UR4, PT ;  /* 0x00000004e0007c0c */ /* 0x000fe2000bf66270 */
[----:B------:R-:W-:Y:S01]  /*1cbd0*/  @!P0 ST.E.64 desc[UR42][R30.64], R104 ;  /* 0x000000681e008985 */ /* 0x000fe2000c101b2a */
[-C--:B--2---:R-:W-:Y:S02]  /*1cbe0*/  @!P4 LEA R6, P0, R226, R14.reuse, 0x2 ;  /* 0x0000000ee206c211 */ /* 0x084fe400078010ff */
[----:B------:R-:W-:Y:S01]  /*1cbf0*/  SHF.R.S32.HI R15, RZ, 0x1f, R226 ;  /* 0x0000001fff0f7819 */ /* 0x000fe200000114e2 */
[----:B------:R1:W-:Y:S01]  /*1cc00*/  @!P2 ST.E.64 desc[UR42][R10.64], R108 ;  /* 0x0000006c0a00a985 */ /* 0x0003e2000c101b2a */
[----:B------:R-:W-:Y:S02]  /*1cc10*/  SHF.R.S32.HI R5, RZ, 0x1f, R225 ;  /* 0x0000001fff057819 */ /* 0x000fe400000114e1 */
[----:B---3--:R-:W-:Y:S02]  /*1cc20*/  @!P1 LEA R12, P5, R225, R14, 0x2 ;  /* 0x0000000ee10c9211 */ /* 0x008fe400078a10ff */
[----:B------:R-:W-:-:S02]  /*1cc30*/  ISETP.GE.AND P2, PT, R223, UR4, PT ;  /* 0x00000004df007c0c */ /* 0x000fc4000bf46270 */
[-C--:B------:R-:W-:Y:S02]  /*1cc40*/  @!P4 LEA.HI.X R7, R226, R0.reuse, R15, 0x2, P0 ;  /* 0x00000000e207c211 */ /* 0x080fe400000f140f */
[----:B------:R-:W-:Y:S02]  /*1cc50*/  ISETP.GE.AND P0, PT, R222, UR4, PT ;  /* 0x00000004de007c0c */ /* 0x000fe4000bf06270 */
[----:B------:R-:W-:Y:S01]  /*1cc60*/  @!P1 LEA.HI.X R13, R225, R0, R5, 0x2, P5 ;  /* 0x00000000e10d9211 */ /* 0x000fe200028f1405 */
[----:B------:R2:W-:Y:S01]  /*1cc70*/  @!P4 ST.E.64 desc[UR42][R6.64], R36 ;  /* 0x000000240600c985 */ /* 0x0005e2000c101b2a */
[----:B------:R-:W-:Y:S02]  /*1cc80*/  @!P3 LEA R20, P5, R224, R14, 0x2 ;  /* 0x0000000ee014b211 */ /* 0x000fe400078a10ff */
[----:B------:R-:W-:Y:S01]  /*1cc90*/  SHF.R.S32.HI R5, RZ, 0x1f, R224 ;  /* 0x0000001fff057819 */ /* 0x000fe200000114e0 */
[----:B------:R3:W-:Y:S01]  /*1cca0*/  @!P1 ST.E.64 desc[UR42][R12.64], R116 ;  /* 0x000000740c009985 */ /* 0x0007e2000c101b2a */
[----:B------:R-:W-:-:S02]  /*1ccb0*/  ISETP.GE.AND P1, PT, R221, UR4, PT ;  /* 0x00000004dd007c0c */ /* 0x000fc4000bf26270 */
[----:B------:R-:W-:Y:S02]  /*1ccc0*/  @!P3 LEA.HI.X R21, R224, R0, R5, 0x2, P5 ;  /* 0x00000000e015b211 */ /* 0x000fe400028f1405 */
[CC--:B----4-:R-:W-:Y:S02]  /*1ccd0*/  @!P2 LEA R28, P4, R223.reuse, R14.reuse, 0x2 ;  /* 0x0000000edf1ca211 */ /* 0x0d0fe400078810ff */
[----:B------:R-:W-:Y:S01]  /*1cce0*/  SHF.R.S32.HI R15, RZ, 0x1f, R223 ;  /* 0x0000001fff0f7819 */ /* 0x000fe200000114df */
[----:B------:R4:W-:Y:S01]  /*1ccf0*/  @!P3 ST.E.64 desc[UR42][R20.64], R120 ;  /* 0x000000781400b985 */ /* 0x0009e2000c101b2a */
[----:B-1----:R-:W-:Y:S02]  /*1cd00*/  @!P0 LEA R10, P5, R222, R14, 0x2 ;  /* 0x0000000ede0a8211 */ /* 0x002fe400078a10ff */
[----:B------:R-:W-:Y:S02]  /*1cd10*/  SHF.R.S32.HI R5, RZ, 0x1f, R222 ;  /* 0x0000001fff057819 */ /* 0x000fe400000114de */
[----:B------:R-:W-:-:S02]  /*1cd20*/  @!P2 LEA.HI.X R29, R223, R0, R15, 0x2, P4 ;  /* 0x00000000df1da211 */ /* 0x000fc400020f140f */
[----:B------:R-:W-:Y:S02]  /*1cd30*/  ISETP.GE.AND P3, PT, R220, UR4, PT ;  /* 0x00000004dc007c0c */ /* 0x000fe4000bf66270 */
[----:B------:R-:W-:Y:S01]  /*1cd40*/  @!P0 LEA.HI.X R11, R222, R0, R5, 0x2, P5 ;  /* 0x00000000de0b8211 */ /* 0x000fe200028f1405 */
[----:B------:R1:W-:Y:S01]  /*1cd50*/  @!P2 ST.E.64 desc[UR42][R28.64], R38 ;  /* 0x000000261c00a985 */ /* 0x0003e2000c101b2a */
[----:B------:R-:W-:Y:S02]  /*1cd60*/  ISETP.GE.AND P4, PT, R219, UR4, PT ;  /* 0x00000004db007c0c */ /* 0x000fe4000bf86270 */
[----:B------:R-:W-:Y:S01]  /*1cd70*/  SHF.R.S32.HI R5, RZ, 0x1f, R221 ;  /* 0x0000001fff057819 */ /* 0x000fe200000114dd */
[----:B------:R0:W-:Y:S01]  /*1cd80*/  @!P0 ST.E.64 desc[UR42][R10.64], R128 ;  /* 0x000000800a008985 */ /* 0x0001e2000c101b2a */
[----:B--2---:R-:W-:Y:S02]  /*1cd90*/  @!P1 LEA R6, P5, R221, R14, 0x2 ;  /* 0x0000000edd069211 */ /* 0x004fe400078a10ff */
[----:B------:R-:W-:-:S02]  /*1cda0*/  ISETP.GE.AND P2, PT, R218, UR4, PT ;  /* 0x00000004da007c0c */ /* 0x000fc4000bf46270 */
[----:B------:R-:W-:Y:S02]  /*1cdb0*/  ISETP.GE.AND P0, PT, R217, UR4, PT ;  /* 0x00000004d9007c0c */ /* 0x000fe4000bf06270 */
[----:B------:R-:W-:Y:S02]  /*1cdc0*/  @!P1 LEA.HI.X R7, R221, R0, R5, 0x2, P5 ;  /* 0x00000000dd079211 */ /* 0x000fe400028f1405 */
[----:B---3--:R-:W-:-:S03]  /*1cdd0*/  @!P3 LEA R12, P5, R220, R14, 0x2 ;  /* 0x0000000edc0cb211 */ /* 0x008fc600078a10ff */
[----:B------:R0:W-:Y:S01]  /*1cde0*/  @!P1 ST.E.64 desc[UR42][R6.64], R132 ;  /* 0x0000008406009985 */ /* 0x0001e2000c101b2a */
[C---:B----4-:R-:W-:Y:S02]  /*1cdf0*/  @!P4 LEA R20, P1, R219.reuse, R14, 0x2 ;  /* 0x0000000edb14c211 */ /* 0x050fe400078210ff */
[----:B------:R-:W-:Y:S02]  /*1ce00*/  @!P3 LEA.HI.X R13, R220, R0, R237, 0x2, P5 ;  /* 0x00000000dc0db211 */ /* 0x000fe400028f14ed */
[C---:B-1----:R-:W-:Y:S02]  /*1ce10*/  @!P2 LEA R28, P5, R218.reuse, R14, 0x2 ;  /* 0x0000000eda1ca211 */ /* 0x042fe400078a10ff */
[----:B------:R-:W-:Y:S01]  /*1ce20*/  @!P4 LEA.HI.X R21, R219, R0, R236, 0x2, P1 ;  /* 0x00000000db15c211 */ /* 0x000fe200008f14ec */
[----:B------:R0:W-:Y:S01]  /*1ce30*/  @!P3 ST.E.64 desc[UR42][R12.64], R136 ;  /* 0x000000880c00b985 */ /* 0x0001e2000c101b2a */
[C---:B------:R-:W-:Y:S02]  /*1ce40*/  @!P0 LEA R14, P1, R217.reuse, R14, 0x2 ;  /* 0x0000000ed90e8211 */ /* 0x040fe400078210ff */
[-C--:B------:R-:W-:Y:S01]  /*1ce50*/  @!P2 LEA.HI.X R29, R218, R0.reuse, R235, 0x2, P5 ;  /* 0x00000000da1da211 */ /* 0x080fe200028f14eb */
[----:B------:R0:W-:Y:S01]  /*1ce60*/  @!P4 ST.E.64 desc[UR42][R20.64], R140 ;  /* 0x0000008c1400c985 */ /* 0x0001e2000c101b2a */
[----:B------:R-:W-:-:S03]  /*1ce70*/  @!P0 LEA.HI.X R15, R217, R0, R234, 0x2, P1 ;  /* 0x00000000d90f8211 */ /* 0x000fc600008f14ea */
[----:B------:R0:W-:Y:S04]  /*1ce80*/  @!P2 ST.E.64 desc[UR42][R28.64], R144 ;  /* 0x000000901c00a985 */ /* 0x0001e8000c101b2a */
[----:B------:R0:W-:Y:S02]  /*1ce90*/  @!P0 ST.E.64 desc[UR42][R14.64], R148 ;  /* 0x000000940e008985 */ /* 0x0001e4000c101b2a */
.L_x_1746:
[----:B------:R-:W-:Y:S05]  /*1cea0*/  BSYNC B1 ;  /* 0x0000000000017941 */ /* 0x000fea0003800000 */
.L_x_1745:
[----:B------:R-:W-:-:S03]  /*1ceb0*/  UMOV UR4, 0xffffffff ;  /* 0xffffffff00047882 */ /* 0x000fc60000000000 */
[----:B------:R-:W-:Y:S05]  /*1cec0*/  BRA.DIV UR4, `(.L_x_1747) ;  /* 0x000000b604f87947 */ /* 0x000fea000b800000 */
[----:B-1----:R1:W3:Y:S04]  /*1ced0*/  SHFL.IDX PT, R0, R4, 0x1, 0x1c1f ;  /* 0x003c1f0004007f89 */ /* 0x0022e800000e0000 */
[----:B0-2---:R1:W0:Y:S02]  /*1cee0*/  SHFL.IDX PT, R14, R3, 0x1, 0x1c1f ;  /* 0x003c1f00030e7f89 */ /* 0x00522400000e0000 */
.L_x_2011:
[----:B------:R-:W-:-:S13]  /*1cef0*/  ISETP.GE.AND P0, PT, R8, R9, PT ;  /* 0x000000090800720c */ /* 0x000fda0003f06270 */
[----:B------:R-:W-:Y:S05]  /*1cf00*/  @P0 BRA `(.L_x_1743) ;  /* 0x0000001000400947 */ /* 0x000fea0003800000 */
[----:B------:R-:W-:Y:S01]  /*1cf10*/  ULDC UR4, c[0x0][0xac8] ;  /* 0x0002b20000047ab9 */ /* 0x000fe20000000800 */
[----:B-1----:R-:W-:Y:S02]  /*1cf20*/  SHF.R.S32.HI R3, RZ, 0x1f, R188 ;  /* 0x0000001fff037819 */ /* 0x002fe400000114bc */
[----:B------:R-:W-:Y:S02]  /*1cf30*/  ISETP.GE.AND P2, PT, R188, UR4, PT ;  /* 0x00000004bc007c0c */ /* 0x000fe4000bf46270 */
[----:B------:R-:W-:Y:S02]  /*1cf40*/  ISETP.GE.AND P3, PT, R231, UR4, PT ;  /* 0x00000004e7007c0c */ /* 0x000fe4000bf66270 */
[----:B------:R-:W-:Y:S02]  /*1cf50*/  ISETP.GE.AND P1, PT, R230, UR4, PT ;  /* 0x00000004e6007c0c */ /* 0x000fe4000bf26270 */
[----:B------:R-:W-:Y:S02]  /*1cf60*/  SHF.R.S32.HI R10, RZ, 0x1f, R231 ;  /* 0x0000001fff0a7819 */ /* 0x000fe400000114e7 */
[----:B------:R-:W-:-:S05]  /*1cf70*/  SHF.R.S32.HI R15, RZ, 0x1f, R229 ;  /* 0x0000001fff0f7819 */ /* 0x000fca00000114e5 */
[CC--:B0-----:R-:W-:Y:S02]  /*1cf80*/  @!P2 LEA R4, P0, R188.reuse, R14.reuse, 0x2 ;  /* 0x0000000ebc04a211 */ /* 0x0c1fe400078010ff */
[----:B------:R-:W-:Y:S02]  /*1cf90*/  @!P3 LEA R6, P4, R231, R14, 0x2 ;  /* 0x0000000ee706b211 */ /* 0x000fe400078810ff */
[----:B---3--:R-:W-:Y:S02]  /*1cfa0*/  @!P2 LEA.HI.X R5, R188, R0, R3, 0x2, P0 ;  /* 0x00000000bc05a211 */ /* 0x008fe400000f1403 */
[----:B------:R-:W-:Y:S02]  /*1cfb0*/  ISETP.GE.AND P0, PT, R229, UR4, PT ;  /* 0x00000004e5007c0c */ /* 0x000fe4000bf06270 */
[----:B------:R-:W-:Y:S01]  /*1cfc0*/  SHF.R.S32.HI R3, RZ, 0x1f, R230 ;  /* 0x0000001fff037819 */ /* 0x000fe200000114e6 */
[----:B------:R0:W-:Y:S01]  /*1cfd0*/  @!P2 ST.E.64 desc[UR42][R4.64], R90 ;  /* 0x0000005a0400a985 */ /* 0x0001e2000c101b2a */
[----:B------:R-:W-:-:S02]  /*1cfe0*/  ISETP.GE.AND P2, PT, R228, UR4, PT ;  /* 0x00000004e4007c0c */ /* 0x000fc4000bf46270 */
[C---:B------:R-:W-:Y:S02]  /*1cff0*/  @!P1 LEA R8, P5, R230.reuse, R14, 0x2 ;  /* 0x0000000ee6089211 */ /* 0x040fe400078a10ff */
[-C--:B------:R-:W-:Y:S02]  /*1d000*/  @!P3 LEA.HI.X R7, R231, R0.reuse, R10, 0x2, P4 ;  /* 0x00000000e707b211 */ /* 0x080fe400020f140a */
[----:B------:R-:W-:Y:S02]  /*1d010*/  ISETP.GE.AND P4, PT, R227, UR4, PT ;  /* 0x00000004e3007c0c */ /* 0x000fe4000bf86270 */
[----:B------:R-:W-:Y:S01]  /*1d020*/  @!P1 LEA.HI.X R9, R230, R0, R3, 0x2, P5 ;  /* 0x00000000e6099211 */ /* 0x000fe200028f1403 */
[----:B------:R1:W-:Y:S01]  /*1d030*/  @!P3 ST.E.64 desc[UR42][R6.64], R94 ;  /* 0x0000005e0600b985 */ /* 0x0003e2000c101b2a */
[----:B------:R-:W-:Y:S02]  /*1d040*/  @!P0 LEA R10, P5, R229, R14, 0x2 ;  /* 0x0000000ee50a8211 */ /* 0x000fe400078a10ff */
[----:B------:R-:W-:Y:S01]  /*1d050*/  ISETP.GE.AND P3, PT, R226, UR4, PT ;  /* 0x00000004e2007c0c */ /* 0x000fe2000bf66270 */
[----:B------:R2:W-:Y:S01]  /*1d060*/  @!P1 ST.E.64 desc[UR42][R8.64], R98 ;  /* 0x0000006208009985 */ /* 0x0005e2000c101b2a */
[----:B------:R-:W-:-:S02]  /*1d070*/  SHF.R.S32.HI R3, RZ, 0x1f, R228 ;  /* 0x0000001fff037819 */ /* 0x000fc400000114e4 */
[C---:B------:R-:W-:Y:S02]  /*1d080*/  @!P2 LEA R12, P1, R228.reuse, R14, 0x2 ;  /* 0x0000000ee40ca211 */ /* 0x040fe400078210ff */
[-C--:B------:R-:W-:Y:S02]  /*1d090*/  @!P0 LEA.HI.X R11, R229, R0.reuse, R15, 0x2, P5 ;  /* 0x00000000e50b8211 */ /* 0x080fe400028f140f */
[----:B------:R-:W-:Y:S02]  /*1d0a0*/  @!P2 LEA.HI.X R13, R228, R0, R3, 0x2, P1 ;  /* 0x00000000e40da211 */ /* 0x000fe400008f1403 */
[----:B------:R-:W-:Y:S01]  /*1d0b0*/  ISETP.GE.AND P1, PT, R225, UR4, PT ;  /* 0x00000004e1007c0c */ /* 0x000fe2000bf26270 */
[----:B------:R3:W-:Y:S01]  /*1d0c0*/  @!P0 ST.E.64 desc[UR42][R10.64], R102 ;  /* 0x000000660a008985 */ /* 0x0007e2000c101b2a */
[----:B0-----:R-:W-:Y:S02]  /*1d0d0*/  @!P4 LEA R4, P0, R227, R14, 0x2 ;  /* 0x0000000ee304c211 */ /* 0x001fe400078010ff */
[----:B------:R-:W-:Y:S01]  /*1d0e0*/  SHF.R.S32.HI R15, RZ, 0x1f, R227 ;  /* 0x0000001fff0f7819 */ /* 0x000fe200000114e3 */
[----:B------:R0:W-:Y:S01]  /*1d0f0*/  @!P2 ST.E.64 desc[UR42][R12.64], R106 ;  /* 0x0000006a0c00a985 */ /* 0x0001e2000c101b2a */
[----:B------:R-:W-:-:S02]  /*1d100*/  SHF.R.S32.HI R3, RZ, 0x1f, R226 ;  /* 0x0000001fff037819 */ /* 0x000fc400000114e2 */
[----:B-1----:R-:W-:Y:S02]  /*1d110*/  @!P3 LEA R6, P5, R226, R14, 0x2 ;  /* 0x0000000ee206b211 */ /* 0x002fe400078a10ff */
[----:B------:R-:W-:Y:S02]  /*1d120*/  ISETP.GE.AND P2, PT, R224, UR4, PT ;  /* 0x00000004e0007c0c */ /* 0x000fe4000bf46270 */
[-C--:B------:R-:W-:Y:S02]  /*1d130*/  @!P4 LEA.HI.X R5, R227, R0.reuse, R15, 0x2, P0 ;  /* 0x00000000e305c211 */ /* 0x080fe400000f140f */
[----:B------:R-:W-:Y:S02]  /*1d140*/  ISETP.GE.AND P0, PT, R223, UR4, PT ;  /* 0x00000004df007c0c */ /* 0x000fe4000bf06270 */
[----:B------:R-:W-:Y:S01]  /*1d150*/  @!P3 LEA.HI.X R7, R226, R0, R3, 0x2, P5 ;  /* 0x00000000e207b211 */ /* 0x000fe200028f1403 */
[----:B------:R1:W-:Y:S01]  /*1d160*/  @!P4 ST.E.64 desc[UR42][R4.64], R110 ;  /* 0x0000006e0400c985 */ /* 0x0003e2000c101b2a */
[----:B--2---:R-:W-:-:S02]  /*1d170*/  @!P1 LEA R8, P5, R225, R14, 0x2 ;  /* 0x0000000ee1089211 */ /* 0x004fc400078a10ff */
[----:B------:R-:W-:Y:S01]  /*1d180*/  SHF.R.S32.HI R3, RZ, 0x1f, R225 ;  /* 0x0000001fff037819 */ /* 0x000fe200000114e1 */
[----:B------:R2:W-:Y:S01]  /*1d190*/  @!P3 ST.E.64 desc[UR42][R6.64], R114 ;  /* 0x000000720600b985 */ /* 0x0005e2000c101b2a */
[----:B------:R-:W-:Y:S02]  /*1d1a0*/  ISETP.GE.AND P3, PT, R222, UR4, PT ;  /* 0x00000004de007c0c */ /* 0x000fe4000bf66270 */
[----:B------:R-:W-:Y:S02]  /*1d1b0*/  @!P1 LEA.HI.X R9, R225, R0, R3, 0x2, P5 ;  /* 0x00000000e1099211 */ /* 0x000fe400028f1403 */
[-C--:B---3--:R-:W-:Y:S02]  /*1d1c0*/  @!P2 LEA R10, P4, R224, R14.reuse, 0x2 ;  /* 0x0000000ee00aa211 */ /* 0x088fe400078810ff */
[----:B------:R-:W-:Y:S01]  /*1d1d0*/  SHF.R.S32.HI R15, RZ, 0x1f, R224 ;  /* 0x0000001fff0f7819 */ /* 0x000fe200000114e0 */
[----:B------:R3:W-:Y:S01]  /*1d1e0*/  @!P1 ST.E.64 desc[UR42][R8.64], R118 ;  /* 0x0000007608009985 */ /* 0x0007e2000c101b2a */
[----:B0-----:R-:W-:-:S02]  /*1d1f0*/  @!P0 LEA R12, P5, R223, R14, 0x2 ;  /* 0x0000000edf0c8211 */ /* 0x001fc400078a10ff */
[----:B------:R-:W-:Y:S02]  /*1d200*/  SHF.R.S32.HI R3, RZ, 0x1f, R223 ;  /* 0x0000001fff037819 */ /* 0x000fe400000114df */
[-C--:B------:R-:W-:Y:S02]  /*1d210*/  @!P2 LEA.HI.X R11, R224, R0.reuse, R15, 0x2, P4 ;  /* 0x00000000e00ba211 */ /* 0x080fe400020f140f */
[----:B------:R-:W-:Y:S02]  /*1d220*/  ISETP.GE.AND P1, PT, R221, UR4, PT ;  /* 0x00000004dd007c0c */ /* 0x000fe4000bf26270 */
[----:B------:R-:W-:Y:S01]  /*1d230*/  @!P0 LEA.HI.X R13, R223, R0, R3, 0x2, P5 ;  /* 0x00000000df0d8211 */ /* 0x000fe200028f1403 */
[----:B------:R0:W-:Y:S01]  /*1d240*/  @!P2 ST.E.64 desc[UR42][R10.64], R122 ;  /* 0x0000007a0a00a985 */ /* 0x0001e2000c101b2a */
[----:B------:R-:W-:Y:S02]  /*1d250*/  ISETP.GE.AND P4, PT, R220, UR4, PT ;  /* 0x00000004dc007c0c */ /* 0x000fe4000bf86270 */
[----:B------:R-:W-:Y:S01]  /*1d260*/  SHF.R.S32.HI R3, RZ, 0x1f, R222 ;  /* 0x0000001fff037819 */ /* 0x000fe200000114de */
[----:B------:R4:W-:Y:S01]  /*1d270*/  @!P0 ST.E.64 desc[UR42][R12.64], R126 ;  /* 0x0000007e0c008985 */ /* 0x0009e2000c101b2a */
[----:B-1----:R-:W-:-:S02]  /*1d280*/  @!P3 LEA R4, P5, R222, R14, 0x2 ;  /* 0x0000000ede04b211 */ /* 0x002fc400078a10ff */
[----:B------:R-:W-:Y:S02]  /*1d290*/  ISETP.GE.AND P2, PT, R219, UR4, PT ;  /* 0x00000004db007c0c */ /* 0x000fe4000bf46270 */
[----:B------:R-:W-:Y:S02]  /*1d2a0*/  ISETP.GE.AND P0, PT, R218, UR4, PT ;  /* 0x00000004da007c0c */ /* 0x000fe4000bf06270 */
[----:B------:R-:W-:Y:S02]  /*1d2b0*/  @!P3 LEA.HI.X R5, R222, R0, R3, 0x2, P5 ;  /* 0x00000000de05b211 */ /* 0x000fe400028f1403 */
[----:B------:R-:W-:Y:S02]  /*1d2c0*/  SHF.R.S32.HI R3, RZ, 0x1f, R221 ;  /* 0x0000001fff037819 */ /* 0x000fe400000114dd */
[-C--:B--2---:R-:W-:Y:S01]  /*1d2d0*/  @!P1 LEA R6, P5, R221, R14.reuse, 0x2 ;  /* 0x0000000edd069211 */ /* 0x084fe200078a10ff */
[----:B------:R4:W-:Y:S01]  /*1d2e0*/  @!P3 ST.E.64 desc[UR42][R4.64], R130 ;  /* 0x000000820400b985 */ /* 0x0009e2000c101b2a */
[----:B---3--:R-:W-:-:S02]  /*1d2f0*/  @!P4 LEA R8, P3, R220, R14, 0x2 ;  /* 0x0000000edc08c211 */ /* 0x008fc400078610ff */
[----:B------:R-:W-:Y:S02]  /*1d300*/  @!P1 LEA.HI.X R7, R221, R0, R3, 0x2, P5 ;  /* 0x00000000dd079211 */ /* 0x000fe400028f1403 */
[C---:B0-----:R-:W-:Y:S02]  /*1d310*/  @!P2 LEA R10, P5, R219.reuse, R14, 0x2 ;  /* 0x0000000edb0aa211 */ /* 0x041fe400078a10ff */
[----:B------:R-:W-:Y:S01]  /*1d320*/  @!P4 LEA.HI.X R9, R220, R0, R237, 0x2, P3 ;  /* 0x00000000dc09c211 */ /* 0x000fe200018f14ed */
[----:B------:R4:W-:Y:S01]  /*1d330*/  @!P1 ST.E.64 desc[UR42][R6.64], R134 ;  /* 0x0000008606009985 */ /* 0x0009e2000c101b2a */
[C---:B------:R-:W-:Y:S02]  /*1d340*/  @!P0 LEA R20, P3, R218.reuse, R14, 0x2 ;  /* 0x0000000eda148211 */ /* 0x040fe400078610ff */
[-C--:B------:R-:W-:Y:S01]  /*1d350*/  @!P2 LEA.HI.X R11, R219, R0.reuse, R236, 0x2, P5 ;  /* 0x00000000db0ba211 */ /* 0x080fe200028f14ec */
[----:B------:R4:W-:Y:S01]  /*1d360*/  @!P4 ST.E.64 desc[UR42][R8.64], R138 ;  /* 0x0000008a0800c985 */ /* 0x0009e2000c101b2a */
[----:B------:R-:W-:-:S03]  /*1d370*/  @!P0 LEA.HI.X R21, R218, R0, R235, 0x2, P3 ;  /* 0x00000000da158211 */ /* 0x000fc600018f14eb */
[----:B------:R4:W-:Y:S04]  /*1d380*/  @!P2 ST.E.64 desc[UR42][R10.64], R142 ;  /* 0x0000008e0a00a985 */ /* 0x0009e8000c101b2a */
[----:B------:R4:W-:Y:S01]  /*1d390*/  @!P0 ST.E.64 desc[UR42][R20.64], R146 ;  /* 0x0000009214008985 */ /* 0x0009e2000c101b2a */
[----:B------:R-:W-:-:S13]  /*1d3a0*/  ISETP.GE.AND P0, PT, R217, UR4, PT ;  /* 0x00000004d9007c0c */ /* 0x000fda000bf06270 */
[----:B----4-:R-:W-:Y:S05]  /*1d3b0*/  @P0 BRA `(.L_x_1743) ;  /* 0x0000000c00140947 */ /* 0x010fea0003800000 */
[----:B------:R-:W-:-:S04]  /*1d3c0*/  LEA R14, P0, R217, R14, 0x2 ;  /* 0x0000000ed90e7211 */ /* 0x000fc800078010ff */
[----:B------:R-:W-:-:S05]  /*1d3d0*/  LEA.HI.X R15, R217, R0, R234, 0x2, P0 ;  /* 0x00000000d90f7211 */ /* 0x000fca00000f14ea */
[----:B------:R4:W-:Y:S01]  /*1d3e0*/  ST.E.64 desc[UR42][R14.64], R150 ;  /* 0x000000960e007985 */ /* 0x0009e2000c101b2a */
[----:B------:R-:W-:Y:S05]  /*1d3f0*/  BRA `(.L_x_1743) ;  /* 0x0000000c00047947 */ /* 0x000fea0003800000 */
.L_x_1730:
[----:B------:R-:W-:Y:S01]  /*1d400*/  ULDC.64 UR4, c[0x0][0xc08] ;  /* 0x0003020000047ab9 */ /* 0x000fe20000000a00 */
[----:B------:R-:W2:Y:S01]  /*1d410*/  LDC.64 R4, c[0x0][0xc00] ;  /* 0x00030000ff047b82 */ /* 0x000ea20000000a00 */
[----:B------:R-:W-:Y:S01]  /*1d420*/  ISETP.NE.U32.AND P0, PT, RZ, UR4, PT ;  /* 0x00000004ff007c0c */ /* 0x000fe2000bf05070 */
[----:B------:R-:W-:-:S03]  /*1d430*/  IMAD.MOV.U32 R3, RZ, RZ, RZ ;  /* 0x000000ffff037224 */ /* 0x000fc600078e00ff */
[----:B------:R-:W-:Y:S01]  /*1d440*/  ISETP.NE.AND.EX P1, PT, RZ, UR5, PT, P0 ;  /* 0x00000005ff007c0c */ /* 0x000fe2000bf25300 */
[----:B------:R-:W-:Y:S02]  /*1d450*/  ULDC.64 UR4, c[0x0][0xc00] ;  /* 0x0003000000047ab9 */ /* 0x000fe40000000a00 */
[----:B------:R-:W-:-:S04]  /*1d460*/  ISETP.NE.U32.AND P0, PT, RZ, UR4, PT ;  /* 0x00000004ff007c0c */ /* 0x000fc8000bf05070 */
[----:B------:R-:W-:-:S06]  /*1d470*/  ISETP.NE.AND.EX P0, PT, RZ, UR5, PT, P0 ;  /* 0x00000005ff007c0c */ /* 0x000fcc000bf05300 */
[----:B------:R-:W3:Y:S01]  /*1d480*/  @P1 LDC.64 R6, c[0x0][0xc08] ;  /* 0x00030200ff061b82 */ /* 0x000ee20000000a00 */
[----:B------:R-:W-:Y:S02]  /*1d490*/  ULDC UR4, c[0x0][0xa88] ;  /* 0x0002a20000047ab9 */ /* 0x000fe40000000800 */
[----:B------:R-:W-:Y:S02]  /*1d4a0*/  IMAD.U32 R20, RZ, RZ, UR4 ;  /* 0x00000004ff147e24 */ /* 0x000fe4000f8e00ff */
[----:B--2---:R-:W-:-:S05]  /*1d4b0*/  IMAD.WIDE R4, R209, 0x4, R4 ;  /* 0x00000004d1047825 */ /* 0x004fca00078e0204 */
[----:B------:R2:W5:Y:S01]  /*1d4c0*/  @P0 LDG.E R3, desc[UR42][R4.64] ;  /* 0x0000002a04030981 */ /* 0x000562000c1e1900 */
[----:B------:R-:W4:Y:S01]  /*1d4d0*/  S2R R0, SR_TID.X ;  /* 0x0000000000007919 */ /* 0x000f220000002100 */
[----:B---3--:R-:W-:-:S05]  /*1d4e0*/  @P1 IMAD.WIDE R6, R209, 0x4, R6 ;  /* 0x00000004d1061825 */ /* 0x008fca00078e0206 */
[----:B------:R2:W5:Y:S01]  /*1d4f0*/  @P1 LDG.E R20, desc[UR42][R6.64] ;  /* 0x0000002a06141981 */ /* 0x000562000c1e1900 */
[----:B------:R-:W-:-:S13]  /*1d500*/  ISETP.NE.AND P2, PT, R208, RZ, PT ;  /* 0x000000ffd000720c */ /* 0x000fda0003f45270 */
[----:B------:R-:W3:Y:S01]  /*1d510*/  @!P2 LDC R208, c[0x0][0xad4] ;  /* 0x0002b500ffd0ab82 */ /* 0x000ee20000000800 */
[----:B----4-:R-:W-:Y:S01]  /*1d520*/  VIADD R0, R0, 0xffffff80 ;  /* 0xffffff8000007836 */ /* 0x010fe20000000000 */
[----:B------:R-:W-:-:S04]  /*1d530*/  SHF.R.S32.HI R30, RZ, 0x1f, R209 ;  /* 0x0000001fff1e7819 */ /* 0x000fc800000114d1 */
[----:B------:R-:W-:Y:S02]  /*1d540*/  ISETP.GT.AND P3, PT, R0, 0x7f, PT ;  /* 0x0000007f0000780c */ /* 0x000fe40003f64270 */
[----:B---3--:R-:W-:Y:S01]  /*1d550*/  ISETP.GT.AND P2, PT, R208, 0x1, PT ;  /* 0x00000001d000780c */ /* 0x008fe20003f44270 */
[----:B--2---:R-:W-:-:S12]  /*1d560*/  @P1 BRA `(.L_x_1748) ;  /* 0x0000000000101947 */ /* 0x004fd80003800000 */
[----:B------:R-:W-:Y:S05]  /*1d570*/  @!P0 BRA `(.L_x_1748) ;  /* 0x00000000000c8947 */ /* 0x000fea0003800000 */
[----:B------:R-:W2:Y:S04]  /*1d580*/  LDG.E R7, desc[UR42][R4.64] ;  /* 0x0000002a04077981 */ /* 0x000ea8000c1e1900 */
[----:B-----5:R-:W2:Y:S02]  /*1d590*/  LDG.E R20, desc[UR42][R4.64+0x4] ;  /* 0x0000042a04147981 */ /* 0x020ea4000c1e1900 */
[----:B--2---:R-:W-:-:S07]  /*1d5a0*/  IMAD.IADD R20, R20, 0x1, -R7 ;  /* 0x0000000114147824 */ /* 0x004fce00078e0a07 */
.L_x_1748:
[----:B------:R-:W-:Y:S01]  /*1d5b0*/  BSSY B1, `(.L_x_1749) ;  /* 0x0000036000017945 */ /* 0x000fe20003800000 */
[----:B------:R-:W-:Y:S02]  /*1d5c0*/  SEL R31, R209, RZ, !P0 ;  /* 0x000000ffd11f7207 */ /* 0x000fe40004000000 */
[----:B------:R-:W-:Y:S02]  /*1d5d0*/  SEL R30, R30, RZ, !P0 ;  /* 0x000000ff1e1e7207 */ /* 0x000fe40004000000 */
[----:B-----5:R-:W-:Y:S01]  /*1d5e0*/  SHF.R.S32.HI R28, RZ, 0x1f, R3 ;  /* 0x0000001fff1c7819 */ /* 0x020fe20000011403 */
[----:B------:R-:W-:Y:S06]  /*1d5f0*/  @P3 BRA `(.L_x_1750) ;  /* 0x0000000000c43947 */ /* 0x000fec0003800000 */
[----:B------:R-:W2:Y:S01]  /*1d600*/  S2R R33, SR_TID.X ;  /* 0x0000000000217919 */ /* 0x000ea20000002100 */
[----:B------:R-:W3:Y:S02]  /*1d610*/  LDC R35, c[0x0][0xbe8] ;  /* 0x0002fa00ff237b82 */ /* 0x000ee40000000800 */
[----:B---3--:R-:W-:Y:S01]  /*1d620*/  IMAD R0, R20, R35, RZ ;  /* 0x0000002314007224 */ /* 0x008fe200078e02ff */
[----:B--2---:R-:W-:-:S04]  /*1d630*/  IADD3 R33, R192, -0x80, R33 ;  /* 0xffffff80c0217810 */ /* 0x004fc80007ffe021 */
[----:B------:R-:W-:-:S13]  /*1d640*/  ISETP.GE.AND P0, PT, R33, R0, PT ;  /* 0x000000002100720c */ /* 0x000fda0003f06270 */
[----:B------:R-:W-:Y:S05]  /*1d650*/  @P0 BRA `(.L_x_1750) ;  /* 0x0000000000ac0947 */ /* 0x000fea0003800000 */
[----:B-1----:R-:W-:Y:S01]  /*1d660*/  IMAD.MOV.U32 R24, RZ, RZ, 0x9b8 ;  /* 0x000009b8ff187424 */ /* 0x002fe200078e00ff */
[----:B------:R-:W-:Y:S01]  /*1d670*/  ISETP.GT.AND P0, PT, R208, 0x1, PT ;  /* 0x00000001d000780c */ /* 0x000fe20003f04270 */
[----:B------:R-:W1:Y:S01]  /*1d680*/  LDC.64 R4, c[0x0][0xba8] ;  /* 0x0002ea00ff047b82 */ /* 0x000e620000000a00 */
[----:B------:R-:W-:Y:S01]  /*1d690*/  ISETP.NE.AND P1, PT, R35, 0x1, PT ;  /* 0x000000012300780c */ /* 0x000fe20003f25270 */
[----:B------:R-:W-:Y:S01]  /*1d6a0*/  IMAD.MOV.U32 R21, RZ, RZ, R33 ;  /* 0x000000ffff157224 */ /* 0x000fe200078e0021 */
[----:B------:R-:W-:Y:S02]  /*1d6b0*/  SEL R24, R24, 0x978, P0 ;  /* 0x0000097818187807 */ /* 0x000fe40000000000 */
[----:B------:R-:W-:-:S03]  /*1d6c0*/  SEL R215, R215, RZ, P0 ;  /* 0x000000ffd7d77207 */ /* 0x000fc60000000000 */
[----:B------:R-:W2:Y:S08]  /*1d6d0*/  LDC.64 R8, c[0x0][R24+0x220] ;  /* 0x0000880018087b82 */ /* 0x000eb00000000a00 */
[----:B------:R-:W3:Y:S08]  /*1d6e0*/  LDC.64 R6, c[0x0][R24+0x218] ;  /* 0x0000860018067b82 */ /* 0x000ef00000000a00 */
[----:B------:R-:W4:Y:S08]  /*1d6f0*/  LDC.64 R10, c[0x0][R24+0x228] ;  /* 0x00008a00180a7b82 */ /* 0x000f300000000a00 */
[----:B------:R-:W5:Y:S08]  /*1d700*/  LDC.64 R12, c[0x0][R24+0x210] ;  /* 0x00008400180c7b82 */ /* 0x000f700000000a00 */
[----:B------:R-:W0:Y:S08]  /*1d710*/  @P1 LDC R0, c[0x0][0xbec] ;  /* 0x0002fb00ff001b82 */ /* 0x000e300000000800 */
[----:B------:R-:W4:Y:S01]  /*1d720*/  @P1 LDC R37, c[0x0][0xbf0] ;  /* 0x0002fc00ff251b82 */ /* 0x000f220000000800 */
[----:B--2---:R-:W-:-:S07]  /*1d730*/  IMAD R9, R9, R31, RZ ;  /* 0x0000001f09097224 */ /* 0x004fce00078e02ff */
[----:B-1----:R-:W1:Y:S01]  /*1d740*/  @!P0 LDC R4, c[0x0][0xb50] ;  /* 0x0002d400ff048b82 */ /* 0x002e620000000800 */
[----:B------:R-:W-:-:S04]  /*1d750*/  IMAD.WIDE.U32 R14, R8, R31, RZ ;  /* 0x0000001f080e7225 */ /* 0x000fc800078e00ff */
[----:B------:R-:W-:Y:S02]  /*1d760*/  IMAD R9, R8, R30, R9 ;  /* 0x0000001e08097224 */ /* 0x000fe400078e0209 */
[----:B0-----:R-:W-:Y:S01]  /*1d770*/  @P1 IMAD.HI.U32 R0, R33, R0, RZ ;  /* 0x0000000021001227 */ /* 0x001fe200078e00ff */
[----:B------:R-:W0:Y:S03]  /*1d780*/  @!P0 LDC R5, c[0x0][0xb54] ;  /* 0x0002d500ff058b82 */ /* 0x000e260000000800 */
[-C--:B---3--:R-:W-:Y:S02]  /*1d790*/  IMAD R29, R7, R206.reuse, RZ ;  /* 0x000000ce071d7224 */ /* 0x088fe400078e02ff */
[----:B------:R-:W-:Y:S01]  /*1d7a0*/  IMAD.WIDE.U32 R6, R6, R206, RZ ;  /* 0x000000ce06067225 */ /* 0x000fe200078e00ff */
[----:B----4-:R-:W-:-:S03]  /*1d7b0*/  @P1 SHF.R.U32.HI R21, RZ, R37, R0 ;  /* 0x00000025ff151219 */ /* 0x010fc60000011600 */
[----:B------:R-:W-:Y:S01]  /*1d7c0*/  IMAD.IADD R29, R7, 0x1, R29 ;  /* 0x00000001071d7824 */ /* 0x000fe200078e021d */
[----:B------:R-:W-:Y:S01]  /*1d7d0*/  IADD3 R0, P1, P3, R14, R6, R3 ;  /* 0x000000060e007210 */ /* 0x000fe20007b3e003 */
[----:B------:R-:W-:Y:S02]  /*1d7e0*/  IMAD.IADD R14, R15, 0x1, R9 ;  /* 0x000000010f0e7824 */ /* 0x000fe400078e0209 */
[----:B------:R-:W-:Y:S02]  /*1d7f0*/  IMAD.MOV R8, RZ, RZ, -R21 ;  /* 0x000000ffff087224 */ /* 0x000fe400078e0a15 */
[----:B------:R-:W-:-:S04]  /*1d800*/  IMAD.WIDE.U32 R6, R10, R215, RZ ;  /* 0x000000d70a067225 */ /* 0x000fc800078e00ff */
[----:B------:R-:W-:Y:S02]  /*1d810*/  IMAD R11, R11, R215, RZ ;  /* 0x000000d70b0b7224 */ /* 0x000fe400078e02ff */
[----:B------:R-:W-:Y:S01]  /*1d820*/  IMAD R9, R35, R8, R33 ;  /* 0x0000000823097224 */ /* 0x000fe200078e0221 */
[----:B------:R-:W-:Y:S02]  /*1d830*/  IADD3.X R8, R14, R29, R28, P1, P3 ;  /* 0x0000001d0e087210 */ /* 0x000fe40000fe641c */
[----:B------:R-:W-:Y:S01]  /*1d840*/  IADD3 R6, P0, P1, R21, R0, R6 ;  /* 0x0000000015067210 */ /* 0x000fe2000791e006 */
[----:B-----5:R-:W-:Y:S01]  /*1d850*/  IMAD R0, R13, R9, RZ ;  /* 0x000000090d007224 */ /* 0x020fe200078e02ff */
[----:B------:R-:W-:Y:S02]  /*1d860*/  IADD3 R11, R7, R11, RZ ;  /* 0x0000000b070b7210 */ /* 0x000fe40007ffe0ff */
        /* <DEDUP_REMOVED lines=8> */
[----:B0-----:R-:W-:-:S05]  /*1d8f0*/  LEA.HI.X R5, R6, R5, R0, 0x2, P0 ;  /* 0x0000000506057211 */ /* 0x001fca00000f1400 */
[----:B------:R2:W-:Y:S02]  /*1d900*/  STG.E desc[UR42][R4.64], R7 ;  /* 0x0000000704007986 */ /* 0x0005e4000c10192a */
.L_x_1750:
[----:B------:R-:W-:Y:S05]  /*1d910*/  BSYNC B1 ;  /* 0x0000000000017941 */ /* 0x000fea0003800000 */
.L_x_1749:
[----:B------:R-:W-:Y:S05]  /*1d920*/  @P2 BRA `(.L_x_1743) ;  /* 0x0000000400b82947 */ /* 0x000fea0003800000 */
[----:B------:R-:W3:Y:S01]  /*1d930*/  LDC R21, c[0x0][0xbe8] ;  /* 0x0002fa00ff157b82 */ /* 0x000ee20000000800 */
[----:B------:R-:W-:Y:S01]  /*1d940*/  ULDC.64 UR4, c[0x0][0xaa0] ;  /* 0x0002a80000047ab9 */ /* 0x000fe20000000a00 */
[----:B------:R-:W-:Y:S01]  /*1d950*/  ULDC.64 UR6, c[0x0][0xaf0] ;  /* 0x0002bc0000067ab9 */ /* 0x000fe20000000a00 */
[----:B------:R-:W-:Y:S02]  /*1d960*/  IMAD R0, R28, UR4, RZ ;  /* 0x000000041c007c24 */ /* 0x000fe4000f8e02ff */
[----:B--2---:R-:W-:-:S04]  /*1d970*/  IMAD.WIDE.U32 R4, R3, UR4, RZ ;  /* 0x0000000403047c25 */ /* 0x004fc8000f8e00ff */
[----:B------:R-:W-:Y:S01]  /*1d980*/  IMAD R7, R3, UR5, R0 ;  /* 0x0000000503077c24 */ /* 0x000fe2000f8e0200 */
[----:B------:R-:W-:Y:S01]  /*1d990*/  ULDC.64 UR4, c[0x0][0xae8] ;  /* 0x0002ba0000047ab9 */ /* 0x000fe20000000a00 */
[----:B------:R-:W-:Y:S02]  /*1d9a0*/  IMAD R3, R207, 0x20, R23 ;  /* 0x00000020cf037824 */ /* 0x000fe400078e0217 */
[----:B------:R-:W-:Y:S02]  /*1d9b0*/  IMAD.IADD R5, R5, 0x1, R7 ;  /* 0x0000000105057824 */ /* 0x000fe400078e0207 */
[----:B------:R-:W-:Y:S02]  /*1d9c0*/  IMAD.IADD R8, R192, 0x1, R3 ;  /* 0x00000001c0087824 */ /* 0x000fe400078e0203 */
[----:B------:R-:W-:-:S04]  /*1d9d0*/  IMAD.WIDE.U32 R4, R206, UR4, R4 ;  /* 0x00000004ce047c25 */ /* 0x000fc8000f8e0004 */
[----:B------:R-:W-:Y:S02]  /*1d9e0*/  IMAD.MOV.U32 R3, RZ, RZ, R8 ;  /* 0x000000ffff037224 */ /* 0x000fe400078e0008 */
[----:B------:R-:W-:Y:S01]  /*1d9f0*/  IMAD R6, R30, UR6, RZ ;  /* 0x000000061e067c24 */ /* 0x000fe2000f8e02ff */
[----:B---3--:R-:W-:Y:S01]  /*1da00*/  ISETP.NE.AND P0, PT, R21, 0x1, PT ;  /* 0x000000011500780c */ /* 0x008fe20003f05270 */
[----:B------:R-:W-:Y:S01]  /*1da10*/  IMAD R5, R206, UR5, R5 ;  /* 0x00000005ce057c24 */ /* 0x000fe2000f8e0205 */
[----:B------:R-:W-:Y:S01]  /*1da20*/  ULDC.64 UR4, c[0x0][0xae0] ;  /* 0x0002b80000047ab9 */ /* 0x000fe20000000a00 */
[----:B------:R-:W-:Y:S02]  /*1da30*/  IMAD.IADD R192, R23, 0x1, R192 ;  /* 0x0000000117c07824 */ /* 0x000fe400078e02c0 */
[----:B------:R-:W-:-:S08]  /*1da40*/  IMAD.WIDE.U32 R4, R31, UR6, R4 ;  /* 0x000000061f047c25 */ /* 0x000fd0000f8e0004 */
[----:B------:R-:W2:Y:S08]  /*1da50*/  @P0 LDC R9, c[0x0][0xbec] ;  /* 0x0002fb00ff090b82 */ /* 0x000eb00000000800 */
[----:B------:R-:W3:Y:S01]  /*1da60*/  @P0 LDC R11, c[0x0][0xbf0] ;  /* 0x0002fc00ff0b0b82 */ /* 0x000ee20000000800 */
[----:B--2---:R-:W-:-:S04]  /*1da70*/  @P0 IMAD.HI.U32 R0, R8, R9, RZ ;  /* 0x0000000908000227 */ /* 0x004fc800078e00ff */
[----:B------:R-:W-:Y:S01]  /*1da80*/  IMAD R9, R31, UR7, R6 ;  /* 0x000000071f097c24 */ /* 0x000fe2000f8e0206 */
[----:B---3--:R-:W-:-:S03]  /*1da90*/  @P0 SHF.R.U32.HI R3, RZ, R11, R0 ;  /* 0x0000000bff030219 */ /* 0x008fc60000011600 */
[----:B------:R-:W-:Y:S01]  /*1daa0*/  IMAD.IADD R5, R5, 0x1, R9 ;  /* 0x0000000105057824 */ /* 0x000fe200078e0209 */
[--C-:B------:R-:W-:Y:S01]  /*1dab0*/  SHF.R.S32.HI R0, RZ, 0x1f, R3.reuse ;  /* 0x0000001fff007819 */ /* 0x100fe20000011403 */
[----:B------:R-:W-:Y:S02]  /*1dac0*/  IMAD.MOV R7, RZ, RZ, -R3 ;  /* 0x000000ffff077224 */ /* 0x000fe400078e0a03 */
[----:B------:R-:W-:-:S04]  /*1dad0*/  IMAD.WIDE.U32 R4, R3, UR4, R4 ;  /* 0x0000000403047c25 */ /* 0x000fc8000f8e0004 */
[----:B------:R-:W-:Y:S02]  /*1dae0*/  IMAD R7, R21, R7, R8 ;  /* 0x0000000715077224 */ /* 0x000fe400078e0208 */
[----:B------:R-:W-:-:S04]  /*1daf0*/  IMAD R0, R0, UR4, RZ ;  /* 0x0000000400007c24 */ /* 0x000fc8000f8e02ff */
[----:B------:R-:W-:Y:S01]  /*1db00*/  IMAD R9, R3, UR5, R0 ;  /* 0x0000000503097c24 */ /* 0x000fe2000f8e0200 */
[----:B------:R-:W-:Y:S01]  /*1db10*/  SHF.R.S32.HI R0, RZ, 0x1f, R7 ;  /* 0x0000001fff007819 */ /* 0x000fe20000011407 */
[----:B------:R-:W-:Y:S02]  /*1db20*/  ULDC.64 UR4, c[0x0][0xad8] ;  /* 0x0002b60000047ab9 */ /* 0x000fe40000000a00 */
[----:B------:R-:W-:Y:S02]  /*1db30*/  IMAD.IADD R5, R5, 0x1, R9 ;  /* 0x0000000105057824 */ /* 0x000fe400078e0209 */
[----:B------:R-:W-:Y:S02]  /*1db40*/  IMAD R0, R0, UR4, RZ ;  /* 0x0000000400007c24 */ /* 0x000fe4000f8e02ff */
[----:B------:R-:W-:-:S04]  /*1db50*/  IMAD.WIDE.U32 R4, R7, UR4, R4 ;  /* 0x0000000407047c25 */ /* 0x000fc8000f8e0004 */
[----:B------:R-:W-:Y:S01]  /*1db60*/  IMAD R3, R7, UR5, R0 ;  /* 0x0000000507037c24 */ /* 0x000fe2000f8e0200 */
[----:B------:R-:W-:Y:S02]  /*1db70*/  ULDC.64 UR4, c[0x0][0xa80] ;  /* 0x0002a00000047ab9 */ /* 0x000fe40000000a00 */
[----:B------:R-:W-:Y:S01]  /*1db80*/  LEA R0, P0, R4, UR4, 0x1 ;  /* 0x0000000404007c11 */ /* 0x000fe2000f8008ff */
[----:B------:R-:W-:Y:S01]  /*1db90*/  IMAD.IADD R3, R5, 0x1, R3 ;  /* 0x0000000105037824 */ /* 0x000fe200078e0203 */
[----:B------:R-:W-:-:S04]  /*1dba0*/  UMOV UR4, 0xffffffff ;  /* 0xffffffff00047882 */ /* 0x000fc80000000000 */
[----:B------:R-:W-:Y:S01]  /*1dbb0*/  LEA.HI.X R4, R4, UR5, R3, 0x1, P0 ;  /* 0x0000000504047c11 */ /* 0x000fe200080f0c03 */
[----:B------:R-:W-:Y:S06]  /*1dbc0*/  BRA.DIV UR4, `(.L_x_1751) ;  /* 0x000000ae04007947 */ /* 0x000fec000b800000 */
[----:B------:R2:W3:Y:S04]  /*1dbd0*/  SHFL.IDX PT, R3, R4, RZ, 0x181f ;  /* 0x00181fff04037589 */ /* 0x0004e800000e0000 */
[----:B------:R2:W4:Y:S02]  /*1dbe0*/  SHFL.IDX PT, R14, R0, RZ, 0x181f ;  /* 0x00181fff000e7589 */ /* 0x00052400000e0000 */
.L_x_2014:
[----:B------:R-:W-:Y:S01]  /*1dbf0*/  IMAD R20, R20, R21, RZ ;  /* 0x0000001514147224 */ /* 0x000fe200078e02ff */
[----:B------:R-:W-:Y:S04]  /*1dc00*/  BSSY B1, `(.L_x_1752) ;  /* 0x000000c000017945 */ /* 0x000fe80003800000 */
[----:B------:R-:W-:-:S13]  /*1dc10*/  ISETP.GE.AND P0, PT, R192, R20, PT ;  /* 0x00000014c000720c */ /* 0x000fda0003f06270 */
[----:B------:R-:W-:Y:S05]  /*1dc20*/  @P0 BRA `(.L_x_1753) ;  /* 0x0000000000240947 */ /* 0x000fea0003800000 */
[----:B------:R-:W-:Y:S02]  /*1dc30*/  ULDC UR4, c[0x0][0xac8] ;  /* 0x0002b20000047ab9 */ /* 0x000fe40000000800 */
[----:B------:R-:W-:Y:S02]  /*1dc40*/  ISETP.GE.AND P2, PT, R16, UR4, PT ;  /* 0x0000000410007c0c */ /* 0x000fe4000bf46270 */
[----:B------:R-:W-:-:S11]  /*1dc50*/  ISETP.GE.AND P3, PT, R190, UR4, PT ;  /* 0x00000004be007c0c */ /* 0x000fd6000bf66270 */
[-C--:B----4-:R-:W-:Y:S02]  /*1dc60*/  @!P2 LEA R6, P0, R16, R14.reuse, 0x1 ;  /* 0x0000000e1006a211 */ /* 0x090fe400078008ff */
[----:B------:R-:W-:Y:S02]  /*1dc70*/  @!P3 LEA R14, P1, R190, R14, 0x1 ;  /* 0x0000000ebe0eb211 */ /* 0x000fe400078208ff */
[-C--:B---3--:R-:W-:Y:S02]  /*1dc80*/  @!P2 LEA.HI.X R7, R16, R3.reuse, R17, 0x1, P0 ;  /* 0x000000031007a211 */ /* 0x088fe400000f0c11 */
[----:B------:R-:W-:-:S03]  /*1dc90*/  @!P3 LEA.HI.X R15, R190, R3, R214, 0x1, P1 ;  /* 0x00000003be0fb211 */ /* 0x000fc600008f0cd6 */
[----:B------:R3:W-:Y:S04]  /*1dca0*/  @!P2 ST.E.128 desc[UR42][R6.64], RZ ;  /* 0x000000ff0600a985 */ /* 0x0007e8000c101d2a */
[----:B------:R3:W-:Y:S02]  /*1dcb0*/  @!P3 ST.E.128 desc[UR42][R14.64], RZ ;  /* 0x000000ff0e00b985 */ /* 0x0007e4000c101d2a */
.L_x_1753:
[----:B------:R-:W-:Y:S05]  /*1dcc0*/  BSYNC B1 ;  /* 0x0000000000017941 */ /* 0x000fea0003800000 */
.L_x_1752:
[----:B------:R-:W-:-:S03]  /*1dcd0*/  UMOV UR4, 0xffffffff ;  /* 0xffffffff00047882 */ /* 0x000fc60000000000 */
[----:B------:R-:W-:Y:S05]  /*1dce0*/  BRA.DIV UR4, `(.L_x_1754) ;  /* 0x000000aa04ec7947 */ /* 0x000fea000b800000 */
[----:B---3--:R3:W0:Y:S04]  /*1dcf0*/  SHFL.IDX PT, R3, R4, 0x1, 0x181f ;  /* 0x00381f0004037f89 */ /* 0x00862800000e0000 */
[----:B----4-:R3:W4:Y:S02]  /*1dd00*/  SHFL.IDX PT, R14, R0, 0x1, 0x181f ;  /* 0x00381f00000e7f89 */ /* 0x01072400000e0000 */
.L_x_2018:
[----:B------:R-:W-:Y:S01]  /*1dd10*/  VIADD R5, R192, 0x20 ;  /* 0x00000020c0057836 */ /* 0x000fe20000000000 */
        /* <DEDUP_REMOVED lines=8> */
[-C--:B0-----:R-:W-:Y:S02]  /*1dda0*/  @!P2 LEA.HI.X R7, R16, R3.reuse, R17, 0x1, P0 ;  /* 0x000000031007a211 */ /* 0x081fe400000f0c11 */
[----:B------:R-:W-:-:S03]  /*1ddb0*/  @!P3 LEA.HI.X R15, R190, R3, R214, 0x1, P1 ;  /* 0x00000003be0fb211 */ /* 0x000fc600008f0cd6 */
[----:B------:R0:W-:Y:S04]  /*1ddc0*/  @!P2 ST.E.128 desc[UR42][R6.64], RZ ;  /* 0x000000ff0600a985 */ /* 0x0001e8000c101d2a */
[----:B------:R0:W-:Y:S02]  /*1ddd0*/  @!P3 ST.E.128 desc[UR42][R14.64], RZ ;  /* 0x000000ff0e00b985 */ /* 0x0001e4000c101d2a */
.L_x_1756:
[----:B------:R-:W-:Y:S05]  /*1dde0*/  BSYNC B1 ;  /* 0x0000000000017941 */ /* 0x000fea0003800000 */
.L_x_1755:
[----:B------:R-:W-:-:S03]  /*1ddf0*/  UMOV UR4, 0xffffffff ;  /* 0xffffffff00047882 */ /* 0x000fc60000000000 */
[----:B------:R-:W-:Y:S05]  /*1de00*/  BRA.DIV UR4, `(.L_x_1757) ;  /* 0x000000aa04ec7947 */ /* 0x000fea000b800000 */
[----:B0-----:R0:W0:Y:S04]  /*1de10*/  SHFL.IDX PT, R3, R4, 0x2, 0x181f ;  /* 0x00581f0004037f89 */ /* 0x00102800000e0000 */
[----:B----4-:R4:W0:Y:S02]  /*1de20*/  SHFL.IDX PT, R14, R0, 0x2, 0x181f ;  /* 0x00581f00000e7f89 */ /* 0x01082400000e0000 */
.L_x_2022:
[----:B------:R-:W-:Y:S01]  /*1de30*/  VIADD R5, R192, 0x40 ;  /* 0x00000040c0057836 */ /* 0x000fe20000000000 */
[----:B------:R-:W-:Y:S04]  /*1de40*/  BSSY B1, `(.L_x_1758) ;  /* 0x000000c000017945 */ /* 0x000fe80003800000 */
[----:B------:R-:W-:-:S13]  /*1de50*/  ISETP.GE.AND P0, PT, R5, R20, PT ;  /* 0x000000140500720c */ /* 0x000fda0003f06270 */
[----:B------:R-:W-:Y:S05]  /*1de60*/  @P0 BRA `(.L_x_1759) ;  /* 0x0000000000240947 */ /* 0x000fea0003800000 */
[----:B------:R-:W-:Y:S02]  /*1de70*/  ULDC UR4, c[0x0][0xac8] ;  /* 0x0002b20000047ab9 */ /* 0x000fe40000000800 */
[----:B------:R-:W-:Y:S02]  /*1de80*/  ISETP.GE.AND P2, PT, R16, UR4, PT ;  /* 0x0000000410007c0c */ /* 0x000fe4000bf46270 */
[----:B------:R-:W-:-:S11]  /*1de90*/  ISETP.GE.AND P3, PT, R190, UR4, PT ;  /* 0x00000004be007c0c */ /* 0x000fd6000bf66270 */
[-C--:B0-----:R-:W-:Y:S02]  /*1dea0*/  @!P2 LEA R6, P0, R16, R14.reuse, 0x1 ;  /* 0x0000000e1006a211 */ /* 0x081fe400078008ff */
[----:B------:R-:W-:Y:S02]  /*1deb0*/  @!P3 LEA R14, P1, R190, R14, 0x1 ;  /* 0x0000000ebe0eb211 */ /* 0x000fe400078208ff */
[-C--:B------:R-:W-:Y:S02]  /*1dec0*/  @!P2 LEA.HI.X R7, R16, R3.reuse, R17, 0x1, P0 ;  /* 0x000000031007a211 */ /* 0x080fe400000f0c11 */
[----:B------:R-:W-:-:S03]  /*1ded0*/  @!P3 LEA.HI.X R15, R190, R3, R214, 0x1, P1 ;  /* 0x00000003be0fb211 */ /* 0x000fc600008f0cd6 */
[----:B------:R0:W-:Y:S04]  /*1dee0*/  @!P2 ST.E.128 desc[UR42][R6.64], RZ ;  /* 0x000000ff0600a985 */ /* 0x0001e8000c101d2a */
[----:B------:R0:W-:Y:S02]  /*1def0*/  @!P3 ST.E.128 desc[UR42][R14.64], RZ ;  /* 0x000000ff0e00b985 */ /* 0x0001e4000c101d2a */
.L_x_1759:
[----:B------:R-:W-:Y:S05]  /*1df00*/  BSYNC B1 ;  /* 0x0000000000017941 */ /* 0x000fea0003800000 */
.L_x_1758:
[----:B------:R-:W-:-:S03]  /*1df10*/  UMOV UR4, 0xffffffff ;  /* 0xffffffff00047882 */ /* 0x000fc60000000000 */
[----:B------:R-:W-:Y:S05]  /*1df20*/  BRA.DIV UR4, `(.L_x_1760) ;  /* 0x000000aa04ec7947 */ /* 0x000fea000b800000 */
[----:B0-----:R0:W0:Y:S04]  /*1df30*/  SHFL.IDX PT, R3, R4, 0x3, 0x181f ;  /* 0x00781f0004037f89 */ /* 0x00102800000e0000 */
[----:B------:R0:W0:Y:S02]  /*1df40*/  SHFL.IDX PT, R14, R0, 0x3, 0x181f ;  /* 0x00781f00000e7f89 */ /* 0x00002400000e0000 */
.L_x_2026:
[----:B0-234-:R-:W-:-:S05]  /*1df50*/  VIADD R0, R192, 0x60 ;  /* 0x00000060c0007836 */ /* 0x01dfca0000000000 */
[----:B------:R-:W-:-:S13]  /*1df60*/  ISETP.GE.AND P0, PT, R0, R20, PT ;  /* 0x000000140000720c */ /* 0x000fda0003f06270 */
[----:B------:R-:W-:Y:S05]  /*1df70*/  @P0 BRA `(.L_x_1743) ;  /* 0x0000000000240947 */ /* 0x000fea0003800000 */
[----:B------:R-:W-:Y:S02]  /*1df80*/  ULDC UR4, c[0x0][0xac8] ;  /* 0x0002b20000047ab9 */ /* 0x000fe40000000800 */
[----:B------:R-:W-:Y:S02]  /*1df90*/  ISETP.GE.AND P2, PT, R16, UR4, PT ;  /* 0x0000000410007c0c */ /* 0x000fe4000bf46270 */
[----:B------:R-:W-:-:S11]  /*1dfa0*/  ISETP.GE.AND P3, PT, R190, UR4, PT ;  /* 0x00000004be007c0c */ /* 0x000fd6000bf66270 */
[-C--:B------:R-:W-:Y:S02]  /*1dfb0*/  @!P2 LEA R4, P0, R16, R14.reuse, 0x1 ;  /* 0x0000000e1004a211 */ /* 0x080fe400078008ff */
[----:B------:R-:W-:Y:S02]  /*1dfc0*/  @!P3 LEA R14, P1, R190, R14, 0x1 ;  /* 0x0000000ebe0eb211 */ /* 0x000fe400078208ff */
[-C--:B------:R-:W-:Y:S02]  /*1dfd0*/  @!P2 LEA.HI.X R5, R16, R3.reuse, R17, 0x1, P0 ;  /* 0x000000031005a211 */ /* 0x080fe400000f0c11 */
[----:B------:R-:W-:-:S03]  /*1dfe0*/  @!P3 LEA.HI.X R15, R190, R3, R214, 0x1, P1 ;  /* 0x00000003be0fb211 */ /* 0x000fc600008f0cd6 */
[----:B------:R3:W-:Y:S04]  /*1dff0*/  @!P2 ST.E.128 desc[UR42][R4.64], RZ ;  /* 0x000000ff0400a985 */ /* 0x0007e8000c101d2a */
[----:B------:R3:W-:Y:S02]  /*1e000*/  @!P3 ST.E.128 desc[UR42][R14.64], RZ ;  /* 0x000000ff0e00b985 */ /* 0x0007e4000c101d2a */
.L_x_1743:
[----:B------:R-:W-:Y:S05]  /*1e010*/  BSYNC B0 ;  /* 0x0000000000007941 */ /* 0x000fea0003800000 */
.L_x_1729:
[----:B------:R-:W-:Y:S02]  /*1e020*/  ULDC UR4, c[0x0][0xc3c] ;  /* 0x00030f0000047ab9 */ /* 0x000fe40000000800 */
[----:B-1----:R-:W-:-:S13]  /*1e030*/  ISETP.GE.AND P0, PT, R27, UR4, PT ;  /* 0x000000041b007c0c */ /* 0x002fda000bf06270 */
[----:B------:R-:W-:Y:S05]  /*1e040*/  @!P0 BRA `(.L_x_1761) ;  /* 0xfffffe3000f08947 */ /* 0x000fea000383ffff */
[----:B------:R-:W-:Y:S05]  /*1e050*/  BRA `(.L_x_1486) ;  /* 0x0000008800707947 */ /* 0x000fea0003800000 */
.L_x_1484:
        /* <DEDUP_REMOVED lines=20> */
.L_x_1762:
        /* <DEDUP_REMOVED lines=43> */
.L_x_1766:
        /* <DEDUP_REMOVED lines=39> */
.L_x_1764:
[----:B------:R-:W-:Y:S01]  /*1e6c0*/  IMAD.IADD R10, R9, 0x1, -R4 ;  /* 0x00000001090a7824 */ /* 0x000fe200078e0a04 */
[----:B------:R-:W-:-:S03]  /*1e6d0*/  MOV R3, RZ ;  /* 0x000000ff00037202 */ /* 0x000fc60000000f00 */
        /* <DEDUP_REMOVED lines=10> */
.L_x_1767:
        /* <DEDUP_REMOVED lines=63> */
.L_x_1768:
        /* <DEDUP_REMOVED lines=44> */
[----:B------:R-:W-:Y:S02]  /*1ee30*/  IABS R5, R8 ;  /* 0x0000000800057213 */ /* 0x000fe40000000000 */
[----:B------:R-:W-:-:S03]  /*1ee40*/  IADD3 R3, RZ, -R11, RZ ;  /* 0x8000000bff037210 */ /* 0x000fc60007ffe0ff */
        /* <DEDUP_REMOVED lines=15> */
.L_x_1769:
[----:B01----:R-:W-:-:S05]  /*1ef40*/  LOP3.LUT R3, RZ, R2, RZ, 0x33, !PT ;  /* 0x00000002ff037212 */ /* 0x003fca00078e33ff */
[----:B------:R-:W-:-:S05]  /*1ef50*/  IMAD.IADD R2, R4, 0x1, R3 ;  /* 0x0000000104027824 */ /* 0x000fca00078e0203 */
[----:B------:R1:W-:Y:S01]  /*1ef60*/  STL [R1+0x4], R2 ;  /* 0x0000040201007387 */ /* 0x0003e20000100800 */
[----:B------:R-:W-:Y:S05]  /*1ef70*/  BRA `(.L_x_1770) ;  /* 0x0000000000107947 */ /* 0x000fea0003800000 */
.L_x_1765:
[----:B------:R-:W-:Y:S01]  /*1ef80*/  IMAD.U32 R2, RZ, RZ, UR6 ;  /* 0x00000006ff027e24 */ /* 0x000fe2000f8e00ff */
[----:B------:R0:W-:Y:S04]  /*1ef90*/  STL [R1+0x4], RZ ;  /* 0x000004ff01007387 */ /* 0x0001e80000100800 */
[----:B------:R0:W-:Y:S04]  /*1efa0*/  STL [R1+0x8], RZ ;  /* 0x000008ff01007387 */ /* 0x0001e80000100800 */
[----:B------:R0:W-:Y:S02]  /*1efb0*/  STL [R1], R2 ;  /* 0x0000000201007387 */ /* 0x0001e40000100800 */
.L_x_1770:
        /* <DEDUP_REMOVED lines=10> */
.L_x_1763:
        /* <DEDUP_REMOVED lines=31> */
[----:B------:R0:W-:Y:S04]  /*1f250*/  STL [R1+0x20], R2 ;  /* 0x0000200201007387 */ /* 0x0001e80000100800 */
[----:B------:R0:W-:Y:S04]  /*1f260*/  STL [R1+0x1c], RZ ;  /* 0x00001cff01007387 */ /* 0x0001e80000100800 */
[----:B------:R0:W-:Y:S02]  /*1f270*/  STL [R1+0x14], R2 ;  /* 0x0000140201007387 */ /* 0x0001e40000100800 */
.L_x_1926:
[----:B------:R-:W2:Y:S01]  /*1f280*/  LDL R14, [R1+0xc] ;  /* 0x00000c00010e7983 */ /* 0x000ea20000100800 */
[----:B------:R-:W-:Y:S05]  /*1f290*/  YIELD ;  /* 0x0000000000007946 */ /* 0x000fea0003800000 */
[----:B------:R-:W-:Y:S01]  /*1f2a0*/  ULDC.64 UR4, c[0x0][0xa28] ;  /* 0x00028a0000047ab9 */ /* 0x000fe20000000a00 */
[----:B01----:R-:W-:Y:S02]  /*1f2b0*/  CS2R R6, SRZ ;  /* 0x0000000000067805 */ /* 0x003fe4000001ff00 */
[----:B------:R-:W-:Y:S01]  /*1f2c0*/  ISETP.NE.U32.AND P0, PT, RZ, UR4, PT ;  /* 0x00000004ff007c0c */ /* 0x000fe2000bf05070 */
[----:B------:R-:W1:Y:S01]  /*1f2d0*/  LDC.64 R12, c[0x0][0xa00] ;  /* 0x00028000ff0c7b82 */ /* 0x000e620000000a00 */
[----:B------:R-:W-:Y:S01]  /*1f2e0*/  ULDC.64 UR6, c[0x0][0xa08] ;  /* 0x0002820000067ab9 */ /* 0x000fe20000000a00 */
[----:B------:R-:W-:Y:S01]  /*1f2f0*/  ULDC.64 UR8, c[0x0][0xa10] ;  /* 0x0002840000087ab9 */ /* 0x000fe20000000a00 */
[----:B------:R-:W-:Y:S01]  /*1f300*/  ISETP.NE.AND.EX P0, PT, RZ, UR5, PT, P0 ;  /* 0x00000005ff007c0c */ /* 0x000fe2000bf05300 */
[----:B------:R-:W-:-:S04]  /*1f310*/  ULDC.64 UR4, c[0x0][0xa18] ;  /* 0x0002860000047ab9 */ /* 0x000fc80000000a00 */
[----:B------:R-:W4:Y:S08]  /*1f320*/  LDC.64 R4, c[0x0][0xa08] ;  /* 0x00028200ff047b82 */ /* 0x000f300000000a00 */
        /* <DEDUP_REMOVED lines=8> */
[----:B------:R-:W-:Y:S01]  /*1f3b0*/  ISETP.NE.U32.AND P4, PT, RZ, UR8, PT ;  /* 0x00000008ff007c0c */ /* 0x000fe2000bf85070 */
[----:B---3--:R-:W-:Y:S01]  /*1f3c0*/  IMAD.MOV.U32 R8, RZ, RZ, RZ ;  /* 0x000000ffff087224 */ /* 0x008fe200078e00ff */
[----:B------:R-:W-:Y:S01]  /*1f3d0*/  ISETP.NE.U32.AND P1, PT, RZ, UR4, PT ;  /* 0x00000004ff007c0c */ /* 0x000fe2000bf25070 */
[----:B0-----:R-:W0:Y:S01]  /*1f3e0*/  LDC.64 R2, c[0x0][0xa10] ;  /* 0x00028400ff027b82 */ /* 0x001e220000000a00 */
[----:B------:R-:W-:-:S02]  /*1f3f0*/  IMAD.MOV.U32 R0, RZ, RZ, RZ ;  /* 0x000000ffff007224 */ /* 0x000fc400078e00ff */
[----:B------:R-:W-:Y:S01]  /*1f400*/  ISETP.NE.AND.EX P3, PT, RZ, UR5, PT, P1 ;  /* 0x00000005ff007c0c */ /* 0x000fe2000bf65310 */
[----:B----4-:R-:W-:-:S04]  /*1f410*/  IMAD.WIDE R4, R14, 0x4, R4 ;  /* 0x000000040e047825 */ /* 0x010fc800078e0204 */
[----:B------:R-:W1:Y:S01]  /*1f420*/  @P0 LDC.64 R10, c[0x0][0xa18] ;  /* 0x00028600ff0a0b82 */ /* 0x000e620000000a00 */
[----:B------:R-:W-:Y:S01]  /*1f430*/  ULDC UR4, c[0x0][0x288] ;  /* 0x0000a20000047ab9 */ /* 0x000fe20000000800 */
[----:B------:R-:W-:Y:S02]  /*1f440*/  ISETP.NE.AND.EX P1, PT, RZ, UR7, PT, P2 ;  /* 0x00000007ff007c0c */ /* 0x000fe4000bf25320 */
[----:B------:R-:W-:-:S04]  /*1f450*/  ISETP.NE.AND.EX P2, PT, RZ, UR9, PT, P4 ;  /* 0x00000009ff007c0c */ /* 0x000fc8000bf45340 */
[----:B------:R-:W2:Y:S07]  /*1f460*/  @P3 LDG.E R7, desc[UR42][R12.64] ;  /* 0x0000002a0c073981 */ /* 0x000eae000c1e1900 */
[----:B------:R3:W5:Y:S01]  /*1f470*/  @P1 LDG.E R8, desc[UR42][R4.64] ;  /* 0x0000002a04081981 */ /* 0x000762000c1e1900 */
[----:B0-----:R-:W-:-:S05]  /*1f480*/  IMAD.WIDE R2, R14, 0x4, R2 ;  /* 0x000000040e027825 */ /* 0x001fca00078e0202 */
[----:B------:R3:W5:Y:S01]  /*1f490*/  @P2 LDG.E R0, desc[UR42][R2.64] ;  /* 0x0000002a02002981 */ /* 0x000762000c1e1900 */
[----:B-1----:R-:W-:-:S03]  /*1f4a0*/  @P0 IMAD.WIDE R10, R14, 0x4, R10 ;  /* 0x000000040e0a0825 */ /* 0x002fc600078e020a */
[----:B--2---:R0:W-:Y:S02]  /*1f4b0*/  STL [R1+0x48], R7 ;  /* 0x0000480701007387 */ /* 0x0041e40000100800 */
[----:B0-----:R-:W-:Y:S01]  /*1f4c0*/  IMAD.U32 R7, RZ, RZ, UR4 ;  /* 0x00000004ff077e24 */ /* 0x001fe2000f8e00ff */
[----:B------:R-:W-:-:S05]  /*1f4d0*/  ULDC.64 UR4, c[0x0][0x418] ;  /* 0x0001060000047ab9 */ /* 0x000fca0000000a00 */
[----:B------:R-:W2:Y:S01]  /*1f4e0*/  @P0 LDG.E R7, desc[UR42][R10.64] ;  /* 0x0000002a0a070981 */ /* 0x000ea2000c1e1900 */
[----:B------:R-:W-:-:S03]  /*1f4f0*/  UISETP.NE.U32.AND UP0, UPT, UR4, URZ, UPT ;  /* 0x0000003f0400728c */ /* 0x000fc6000bf05070 */
[----:B------:R-:W-:Y:S01]  /*1f500*/  ULDC UR4, c[0x0][0x424] ;  /* 0x0001090000047ab9 */ /* 0x000fe20000000800 */
[----:B------:R-:W-:-:S03]  /*1f510*/  UISETP.NE.AND.EX UP0, UPT, UR5, URZ, UPT, UP0 ;  /* 0x0000003f0500728c */ /* 0x000fc6000bf05300 */
[----:B------:R-:W-:Y:S01]  /*1f520*/  ULDC UR5, c[0x0][0x2f0] ;  /* 0x0000bc0000057ab9 */ /* 0x000fe20000000800 */
[----:B------:R-:W-:Y:S01]  /*1f530*/  USEL UR4, UR4, 0x1, UP0 ;  /* 0x0000000104047887 */ /* 0x000fe20008000000 */
[----:B--2---:R0:W-:Y:S04]  /*1f540*/  STL [R1+0x38], R7 ;  /* 0x0000380701007387 */ /* 0x0041e80000100800 */
[----:B------:R3:W5:Y:S01]  /*1f550*/  LDL R15, [R1+0x38] ;  /* 0x00003800010f7983 */ /* 0x0007620000100800 */
[----:B------:R-:W-:-:S03]  /*1f560*/  UIMAD UR4, UR4, UR5, URZ ;  /* 0x00000005040472a4 */ /* 0x000fc6000f8e023f */
[----:B------:R-:W-:Y:S02]  /*1f570*/  ULDC UR5, c[0x0][0x348] ;  /* 0x0000d20000057ab9 */ /* 0x000fe40000000800 */
[----:B------:R-:W-:Y:S02]  /*1f580*/  IMAD.U32 R10, RZ, RZ, UR5 ;  /* 0x00000005ff0a7e24 */ /* 0x000fe4000f8e00ff */
[----:B0-----:R-:W-:Y:S01]  /*1f590*/  IMAD.U32 R7, RZ, RZ, UR4 ;  /* 0x00000004ff077e24 */ /* 0x001fe2000f8e00ff */
[----:B---3--:R-:W-:Y:S06]  /*1f5a0*/  @P0 BRA `(.L_x_1772) ;  /* 0x0000000000140947 */ /* 0x008fec0003800000 */
[----:B------:R-:W-:Y:S05]  /*1f5b0*/  @!P3 BRA `(.L_x_1772) ;  /* 0x000000000010b947 */ /* 0x000fea0003800000 */
[----:B------:R-:W2:Y:S04]  /*1f5c0*/  LDG.E R9, desc[UR42][R12.64] ;  /* 0x0000002a0c097981 */ /* 0x000ea8000c1e1900 */
[----:B------:R-:W2:Y:S02]  /*1f5d0*/  LDG.E R12, desc[UR42][R12.64+0x4] ;  /* 0x0000042a0c0c7981 */ /* 0x000ea4000c1e1900 */
[----:B--2--5:R-:W-:-:S05]  /*1f5e0*/  IMAD.IADD R15, R12, 0x1, -R9 ;  /* 0x000000010c0f7824 */ /* 0x024fca00078e0a09 */
[----:B------:R0:W-:Y:S02]  /*1f5f0*/  STL [R1+0x38], R15 ;  /* 0x0000380f01007387 */ /* 0x0001e40000100800 */
.L_x_1772:
[----:B------:R-:W2:Y:S01]  /*1f600*/  LDL.LU R12, [R1+0x8] ;  /* 0x00000800010c7983 */ /* 0x000ea20000300800 */
[----:B-----5:R-:W-:Y:S01]  /*1f610*/  IMAD.IADD R8, R8, 0x1, R6 ;  /* 0x0000000108087824 */ /* 0x020fe200078e0206 */
[----:B------:R-:W-:Y:S02]  /*1f620*/  ULDC.64 UR4, c[0x0][0xa20] ;  /* 0x0002880000047ab9 */ /* 0x000fe40000000a00 */
[----:B------:R-:W-:Y:S02]  /*1f630*/  ISETP.NE.U32.AND P0, PT, RZ, UR4, PT ;  /* 0x00000004ff007c0c */ /* 0x000fe4000bf05070 */
[----:B------:R1:W-:Y:S02]  /*1f640*/  STL [R1+0x18], R8 ;  /* 0x0000180801007387 */ /* 0x0003e40000100800 */
[----:B------:R-:W-:Y:S02]  /*1f650*/  ISETP.NE.AND.EX P0, PT, RZ, UR5, PT, P0 ;  /* 0x00000005ff007c0c */ /* 0x000fe4000bf05300 */
[----:B--2---:R-:W-:-:S02]  /*1f660*/  LOP3.LUT R11, R12, 0xff000000, RZ, 0xc0, !PT ;  /* 0xff0000000c0b7812 */ /* 0x004fc400078ec0ff */
[C---:B------:R-:W-:Y:S02]  /*1f670*/  LOP3.LUT R9, R12.reuse, 0xff0000, RZ, 0xc0, !PT ;  /* 0x00ff00000c097812 */ /* 0x040fe400078ec0ff */
[----:B------:R-:W-:Y:S02]  /*1f680*/  SHF.R.U32.HI R11, RZ, 0x8, R11 ;  /* 0x00000008ff0b7819 */ /* 0x000fe4000001160b */
[----:B------:R-:W-:Y:S02]  /*1f690*/  LOP3.LUT R16, R12, 0xffff, RZ, 0xc0, !PT ;  /* 0x0000ffff0c107812 */ /* 0x000fe400078ec0ff */
[----:B------:R-:W-:-:S03]  /*1f6a0*/  LEA.HI R11, R9, R11, RZ, 0x10 ;  /* 0x0000000b090b7211 */ /* 0x000fc600078f80ff */
[----:B-1----:R-:W-:Y:S05]  /*1f6b0*/  @!P0 BRA `(.L_x_1773) ;  /* 0x0000000000108947 */ /* 0x002fea0003800000 */
[----:B------:R-:W1:Y:S02]  /*1f6c0*/  LDC.64 R4, c[0x0][0xa20] ;  /* 0x00028800ff047b82 */ /* 0x000e640000000a00 */
[----:B-1----:R-:W-:-:S05]  /*1f6d0*/  IMAD.WIDE R4, R14, 0x4, R4 ;  /* 0x000000040e047825 */ /* 0x002fca00078e0204 */
[----:B------:R1:W5:Y:S01]  /*1f6e0*/  LDG.E R7, desc[UR42][R4.64] ;  /* 0x0000002a04077981 */ /* 0x000362000c1e1900 */
[----:B------:R-:W-:Y:S05]  /*1f6f0*/  BRA `(.L_x_1774) ;  /* 0x0000000000107947 */ /* 0x000fea0003800000 */
.L_x_1773:
[----:B------:R-:W-:Y:S05]  /*1f700*/  @!P1 BRA `(.L_x_1774) ;  /* 0x00000000000c9947 */ /* 0x000fea0003800000 */
[----:B------:R-:W2:Y:S04]  /*1f710*/  LDG.E R7, desc[UR42][R4.64] ;  /* 0x0000002a04077981 */ /* 0x000ea8000c1e1900 */
[----:B------:R-:W2:Y:S02]  /*1f720*/  LDG.E R4, desc[UR42][R4.64+0x4] ;  /* 0x0000042a04047981 */ /* 0x000ea4000c1e1900 */
[----:B--2---:R-:W-:-:S07]  /*1f730*/  IMAD.IADD R7, R4, 0x1, -R7 ;  /* 0x0000000104077824 */ /* 0x004fce00078e0a07 */
.L_x_1774:
[----:B------:R-:W2:Y:S04]  /*1f740*/  LDL.LU R8, [R1+0x4] ;  /* 0x0000040001087983 */ /* 0x000ea80000300800 */
[----:B-1----:R-:W3:Y:S04]  /*1f750*/  @P2 LDG.E R4, desc[UR42][R2.64] ;  /* 0x0000002a02042981 */ /* 0x002ee8000c1e1900 */
[----:B------:R1:W3:Y:S01]  /*1f760*/  @P2 LDG.E R2, desc[UR42][R2.64+0x4] ;  /* 0x0000042a02022981 */ /* 0x0002e2000c1e1900 */
[----:B-----5:R-:W-:Y:S01]  /*1f770*/  IMAD.IADD R9, R7, 0x1, -R6 ;  /* 0x0000000107097824 */ /* 0x020fe200078e0a06 */
[----:B-1----:R-:W1:Y:S02]  /*1f780*/  LDC R3, c[0x0][0x448] ;  /* 0x00011200ff037b82 */ /* 0x002e640000000800 */
[----:B-1----:R-:W-:-:S13]  /*1f790*/  ISETP.NE.AND P1, PT, R3, 0x1, PT ;  /* 0x000000010300780c */ /* 0x002fda0003f25270 */
[----:B------:R-:W1:Y:S08]  /*1f7a0*/  @P1 LDC R3, c[0x0][0x44c] ;  /* 0x00011300ff031b82 */ /* 0x000e700000000800 */
[----:B------:R-:W4:Y:S01]  /*1f7b0*/  @P1 LDC R5, c[0x0][0x450] ;  /* 0x00011400ff051b82 */ /* 0x000f220000000800 */
[----:B--2---:R-:W-:-:S04]  /*1f7c0*/  IMAD.SHL.U32 R13, R8, 0x80, RZ ;  /* 0x00000080080d7824 */ /* 0x004fc800078e00ff */
[----:B------:R-:W-:Y:S01]  /*1f7d0*/  VIADD R7, R13, 0x7f ;  /* 0x0000007f0d077836 */ /* 0x000fe20000000000 */
[----:B------:R2:W-:Y:S01]  /*1f7e0*/  STL [R1+0x30], R13 ;  /* 0x0000300d01007387 */ /* 0x0005e20000100800 */
[----:B---3--:R-:W-:Y:S02]  /*1f7f0*/  @P2 IMAD.IADD R10, R2, 0x1, -R4 ;  /* 0x00000001020a2824 */ /* 0x008fe400078e0a04 */
[----:B-1----:R-:W-:-:S04]  /*1f800*/  @P1 IMAD.HI.U32 R2, R7, R3, RZ ;  /* 0x0000000307021227 */ /* 0x002fc800078e00ff */
[----:B------:R-:W-:Y:S01]  /*1f810*/  IMAD.IADD R6, R9, 0x1, R10 ;  /* 0x0000000109067824 */ /* 0x000fe200078e020a */
[----:B----4-:R-:W-:-:S03]  /*1f820*/  @P1 SHF.R.U32.HI R7, RZ, R5, R2 ;  /* 0x00000005ff071219 */ /* 0x010fc60000011602 */
[C---:B------:R-:W-:Y:S01]  /*1f830*/  VIADD R2, R6.reuse, 0x7f ;  /* 0x0000007f06027836 */ /* 0x040fe20000000000 */
[----:B------:R-:W-:-:S04]  /*1f840*/  IADD3 R20, R6, 0x1, -R15 ;  /* 0x0000000106147810 */ /* 0x000fc80007ffe80f */
[----:B------:R-:W-:Y:S01]  /*1f850*/  SHF.R.S32.HI R3, RZ, 0x1f, R2 ;  /* 0x0000001fff037819 */ /* 0x000fe20000011402 */
[----:B------:R-:W-:-:S03]  /*1f860*/  IMAD.IADD R7, R20, 0x1, R7 ;  /* 0x0000000114077824 */ /* 0x000fc600078e0207 */
[----:B------:R-:W-:Y:S02]  /*1f870*/  LEA.HI R4, R3, R2, RZ, 0x7 ;  /* 0x0000000203047211 */ /* 0x000fe400078f38ff */
[----:B------:R-:W1:Y:S02]  /*1f880*/  LDC.64 R2, c[0x0][0x9e0] ;  /* 0x00027800ff027b82 */ /* 0x000e640000000a00 */
[----:B------:R-:W-:-:S05]  /*1f890*/  SHF.R.S32.HI R12, RZ, 0x7, R4 ;  /* 0x00000007ff0c7819 */ /* 0x000fca0000011404 */
[----:B------:R2:W-:Y:S01]  /*1f8a0*/  STL [R1+0x5c], R12 ;  /* 0x00005c0c01007387 */ /* 0x0005e20000100800 */
[----:B-1----:R-:W-:Y:S01]  /*1f8b0*/  ISETP.GE.AND P3, PT, R3, 0x1, PT ;  /* 0x000000010300780c */ /* 0x002fe20003f66270 */
        /* <DEDUP_REMOVED lines=8> */
[----:B------:R-:W1:Y:S02]  /*1f940*/  @P0 LDC.64 R4, c[0x0][0x9e8] ;  /* 0x00027a00ff040b82 */ /* 0x000e640000000a00 */
[----:B-1----:R-:W-:-:S05]  /*1f950*/  @P0 IMAD.HI.U32 R4, R2, R4, RZ ;  /* 0x0000000402040227 */ /* 0x002fca00078e00ff */
[----:B------:R-:W-:-:S04]  /*1f960*/  @P0 SHF.R.U32.HI R2, RZ, R5, R4 ;  /* 0x00000005ff020219 */ /* 0x000fc80000011604 */
[----:B------:R-:W-:Y:S01]  /*1f970*/  LOP3.LUT R2, RZ, R2, RZ, 0x33, !PT ;  /* 0x00000002ff027212 */ /* 0x000fe200078e33ff */
[----:B------:R-:W-:Y:S06]  /*1f980*/  BRA `(.L_x_1778) ;  /* 0x0000000000107947 */ /* 0x000fec0003800000 */
.L_x_1777:
[----:B------:R-:W-:-:S13]  /*1f990*/  ISETP.NE.AND P0, PT, R3, 0x1, PT ;  /* 0x000000010300780c */ /* 0x000fda0003f05270 */
[----:B------:R-:W1:Y:S02]  /*1f9a0*/  @P0 LDC.64 R4, c[0x0][0x9e8] ;  /* 0x00027a00ff040b82 */ /* 0x000e640000000a00 */
[----:B-1----:R-:W-:-:S05]  /*1f9b0*/  @P0 IMAD.HI.U32 R4, R2, R4, RZ ;  /* 0x0000000402040227 */ /* 0x002fca00078e00ff */
[----:B------:R-:W-:-:S07]  /*1f9c0*/  @P0 SHF.R.U32.HI R2, RZ, R5, R4 ;  /* 0x00000005ff020219 */ /* 0x000fce0000011604 */
.L_x_1778:
[----:B------:R-:W-:Y:S05]  /*1f9d0*/  BSYNC B0 ;  /* 0x0000000000007941 */ /* 0x000fea0003800000 */
.L_x_1776:
[----:B------:R-:W-:-:S05]  /*1f9e0*/  IMAD R2, R2, R3, R3 ;  /* 0x0000000302027224 */ /* 0x000fca00078e0203 */
[----:B------:R-:W-:-:S07]  /*1f9f0*/  VIMNMX R8, R8, R2, PT ;  /* 0x0000000208087248 */ /* 0x000fce0003fe0100 */
.L_x_1775:
[----:B------:R-:W1:Y:S01]  /*1fa00*/  @P1 LDC R4, c[0x0][0x44c] ;  /* 0x00011300ff041b82 */ /* 0x000e620000000800 */
[----:B------:R-:W-:Y:S01]  /*1fa10*/  IADD3 R8, R8, 0x7f, RZ ;  /* 0x0000007f08087810 */ /* 0x000fe20007ffe0ff */
[----:B------:R-:W-:Y:S01]  /*1fa20*/  IMAD.MOV.U32 R2, RZ, RZ, R13 ;  /* 0x000000ffff027224 */ /* 0x000fe200078e000d */
[----:B------:R-:W-:Y:S01]  /*1fa30*/  ULDC UR4, c[0x0][0x9dc] ;  /* 0x0002770000047ab9 */ /* 0x000fe20000000800 */
[----:B------:R-:W-:-:S04]  /*1fa40*/  IMAD.IADD R17, R6, 0x1, -R15 ;  /* 0x0000000106117824 */ /* 0x000fc800078e0a0f */
[----:B------:R-:W2:Y:S01]  /*1fa50*/  @P1 LDC R5, c[0x0][0x450] ;  /* 0x00011400ff051b82 */ /* 0x000ea20000000800 */
[----:B-1----:R-:W-:-:S05]  /*1fa60*/  @P1 IMAD.HI.U32 R4, R13, R4, RZ ;  /* 0x000000040d041227 */ /* 0x002fca00078e00ff */
[----:B--2---:R-:W-:Y:S02]  /*1fa70*/  @P1 SHF.R.U32.HI R2, RZ, R5, R4 ;  /* 0x00000005ff021219 */ /* 0x004fe40000011604 */
[----:B------:R-:W-:-:S03]  /*1fa80*/  SHF.R.S32.HI R4, RZ, 0x1f, R8 ;  /* 0x0000001fff047819 */ /* 0x000fc60000011408 */
[----:B------:R-:W-:Y:S01]  /*1fa90*/  IMAD.IADD R6, R17, 0x1, R2 ;  /* 0x0000000111067824 */ /* 0x000fe200078e0202 */
[----:B------:R-:W-:-:S03]  /*1faa0*/  LEA.HI R8, R4, R8, RZ, 0x7 ;  /* 0x0000000804087211 */ /* 0x000fc600078f38ff */
[----:B------:R-:W-:Y:S01]  /*1fab0*/  VIADD R2, R6, -UR4 ;  /* 0x8000000406027c36 */ /* 0x000fe20008000000 */
[----:B------:R-:W-:-:S04]  /*1fac0*/  SHF.R.S32.HI R8, RZ, 0x7, R8 ;  /* 0x00000007ff087819 */ /* 0x000fc80000011408 */
[----:B------:R-:W-:Y:S01]  /*1fad0*/  VIMNMX R8, R12, R8, PT ;  /* 0x000000080c087248 */ /* 0x000fe20003fe0100 */
[----:B------:R-:W-:Y:S06]  /*1fae0*/  @!P3 BRA `(.L_x_1779) ;  /* 0x000000000044b947 */ /* 0x000fec0003800000 */
[----:B------:R-:W-:Y:S01]  /*1faf0*/  ISETP.GT.AND P0, PT, R6, -0x1, PT ;  /* 0xffffffff0600780c */ /* 0x000fe20003f04270 */
[----:B------:R-:W-:-:S12]  /*1fb00*/  BSSY B0, `(.L_x_1780) ;  /* 0x000000d000007945 */ /* 0x000fd80003800000 */
[----:B------:R-:W-:Y:S05]  /*1fb10*/  @P0 BRA `(.L_x_1781) ;  /* 0x00000000001c0947 */ /* 0x000fea0003800000 */
[----:B------:R-:W-:Y:S02]  /*1fb20*/  ISETP.NE.AND P0, PT, R3, 0x1, PT ;  /* 0x000000010300780c */ /* 0x000fe40003f05270 */
[----:B------:R-:W-:-:S11]  /*1fb30*/  LOP3.LUT R6, RZ, R6, RZ, 0x33, !PT ;  /* 0x00000006ff067212 */ /* 0x000fd600078e33ff */
[----:B------:R-:W1:Y:S02]  /*1fb40*/  @P0 LDC.64 R4, c[0x0][0x9e8] ;  /* 0x00027a00ff040b82 */ /* 0x000e640000000a00 */
[----:B-1----:R-:W-:-:S05]  /*1fb50*/  @P0 IMAD.HI.U32 R4, R6, R4, RZ ;  /* 0x0000000406040227 */ /* 0x002fca00078e00ff */
[----:B------:R-:W-:-:S04]  /*1fb60*/  @P0 SHF.R.U32.HI R6, RZ, R5, R4 ;  /* 0x00000005ff060219 */ /* 0x000fc80000011604 */
[----:B------:R-:W-:Y:S01]  /*1fb70*/  LOP3.LUT R6, RZ, R6, RZ, 0x33, !PT ;  /* 0x00000006ff067212 */ /* 0x000fe200078e33ff */
[----:B------:R-:W-:Y:S06]  /*1fb80*/  BRA `(.L_x_1782) ;  /* 0x0000000000107947 */ /* 0x000fec0003800000 */
.L_x_1781:
[----:B------:R-:W-:-:S13]  /*1fb90*/  ISETP.NE.AND P0, PT, R3, 0x1, PT ;  /* 0x000000010300780c */ /* 0x000fda0003f05270 */
[----:B------:R-:W1:Y:S02]  /*1fba0*/  @P0 LDC.64 R4, c[0x0][0x9e8] ;  /* 0x00027a00ff040b82 */ /* 0x000e640000000a00 */
[----:B-1----:R-:W-:-:S05]  /*1fbb0*/  @P0 IMAD.HI.U32 R4, R6, R4, RZ ;  /* 0x0000000406040227 */ /* 0x002fca00078e00ff */
[----:B------:R-:W-:-:S07]  /*1fbc0*/  @P0 SHF.R.U32.HI R6, RZ, R5, R4 ;  /* 0x00000005ff060219 */ /* 0x000fce0000011604 */
.L_x_1782:
[----:B------:R-:W-:Y:S05]  /*1fbd0*/  BSYNC B0 ;  /* 0x0000000000007941 */ /* 0x000fea0003800000 */
.L_x_1780:
[----:B------:R-:W-:-:S05]  /*1fbe0*/  IMAD R3, R6, R3, RZ ;  /* 0x0000000306037224 */ /* 0x000fca00078e02ff */
[----:B------:R-:W-:-:S07]  /*1fbf0*/  VIMNMX R2, R2, R3, !PT ;  /* 0x0000000302027248 */ /* 0x000fce0007fe0100 */
.L_x_1779:
[----:B------:R-:W-:Y:S01]  /*1fc00*/  SHF.R.S32.HI R5, RZ, 0x1f, R2 ;  /* 0x0000001fff057819 */ /* 0x000fe20000011402 */
[----:B------:R-:W-:Y:S01]  /*1fc10*/  BSSY B0, `(.L_x_1783) ;  /* 0x0000028000007945 */ /* 0x000fe20003800000 */
[----:B------:R-:W-:Y:S02]  /*1fc20*/  LOP3.LUT R13, R11, 0xff, RZ, 0xc0, !PT ;  /* 0x000000ff0b0d7812 */ /* 0x000fe400078ec0ff */
[----:B------:R-:W-:Y:S01]  /*1fc30*/  LEA.HI R5, R5, R2, RZ, 0x7 ;  /* 0x0000000205057211 */ /* 0x000fe200078f38ff */
[----:B------:R-:W-:Y:S01]  /*1fc40*/  IMAD.MOV.U32 R2, RZ, RZ, RZ ;  /* 0x000000ffff027224 */ /* 0x000fe200078e00ff */
[----:B------:R-:W-:Y:S01]  /*1fc50*/  SHF.R.U32.HI R4, RZ, 0x10, R11 ;  /* 0x00000010ff047819 */ /* 0x000fe2000001160b */
[----:B------:R1:W-:Y:S01]  /*1fc60*/  STL [R1+0x50], R13 ;  /* 0x0000500d01007387 */ /* 0x0003e20000100800 */
[----:B------:R-:W-:-:S04]  /*1fc70*/  SHF.R.S32.HI R5, RZ, 0x7, R5 ;  /* 0x00000007ff057819 */ /* 0x000fc80000011405 */
[----:B------:R-:W-:-:S04]  /*1fc80*/  VIMNMX R5, RZ, R5, !PT ;  /* 0x00000005ff057248 */ /* 0x000fc80007fe0100 */
[----:B------:R-:W-:-:S13]  /*1fc90*/  ISETP.GT.AND P0, PT, R8, R5, PT ;  /* 0x000000050800720c */ /* 0x000fda0003f04270 */
[----:B-1----:R-:W-:Y:S05]  /*1fca0*/  @!P0 BRA `(.L_x_1784) ;  /* 0x0000000000788947 */ /* 0x002fea0003800000 */
[----:B------:R-:W-:Y:S01]  /*1fcb0*/  ISETP.NE.AND P0, PT, R4, RZ, PT ;  /* 0x000000ff0400720c */ /* 0x000fe20003f05270 */
[----:B------:R-:W-:-:S03]  /*1fcc0*/  ULDC UR4, c[0x0][0x9f0] ;  /* 0x00027c0000047ab9 */ /* 0x000fc60000000800 */
[----:B------:R-:W-:-:S04]  /*1fcd0*/  SEL R6, R4, UR4, P0 ;  /* 0x0000000404067c07 */ /* 0x000fc80008000000 */
[----:B------:R-:W-:Y:S02]  /*1fce0*/  IABS R7, R6 ;  /* 0x0000000600077213 */ /* 0x000fe40000000000 */
[----:B------:R-:W-:Y:S02]  /*1fcf0*/  IADD3 R11, R6, -0x1, R8 ;  /* 0xffffffff060b7810 */ /* 0x000fe40007ffe008 */
[----:B------:R-:W1:Y:S03]  /*1fd00*/  I2F.RP R2, R7 ;  /* 0x0000000700027306 */ /* 0x000e660000209400 */
[----:B------:R-:W-:-:S05]  /*1fd10*/  IMAD.IADD R11, R11, 0x1, -R5 ;  /* 0x000000010b0b7824 */ /* 0x000fca00078e0a05 */
        /* <DEDUP_REMOVED lines=10> */
[----:B------:R-:W-:-:S03]  /*1fdc0*/  IABS R3, R11 ;  /* 0x0000000b00037213 */ /* 0x000fc60000000000 */
[----:B------:R-:W-:-:S04]  /*1fdd0*/  IMAD.MOV R2, RZ, RZ, -R2 ;  /* 0x000000ffff027224 */ /* 0x000fc800078e0a02 */
[----:B------:R-:W-:Y:S02]  /*1fde0*/  IMAD.MOV.U32 R11, RZ, RZ, R2 ;  /* 0x000000ffff0b7224 */ /* 0x000fe400078e0002 */
        /* <DEDUP_REMOVED lines=9> */
[----:B------:R-:W-:-:S07]  /*1fe80*/  @!P1 LOP3.LUT R2, RZ, R6, RZ, 0x33, !PT ;  /* 0x00000006ff029212 */ /* 0x000fce00078e33ff */
.L_x_1784:
[----:B------:R-:W-:Y:S05]  /*1fe90*/  BSYNC B0 ;  /* 0x0000000000007941 */ /* 0x000fea0003800000 */
.L_x_1783:
[-C--:B------:R-:W-:Y:S01]  /*1fea0*/  IMAD R5, R13, R2.reuse, R5 ;  /* 0x000000020d057224 */ /* 0x080fe200078e0205 */
[----:B------:R-:W-:Y:S03]  /*1feb0*/  BSSY B0, `(.L_x_1785) ;  /* 0x0000122000007945 */ /* 0x000fe60003800000 */
[C---:B------:R-:W-:Y:S01]  /*1fec0*/  IMAD R3, R5.reuse, 0x80, -R9 ;  /* 0x0000008005037824 */ /* 0x040fe200078e0a09 */
[----:B------:R-:W-:-:S04]  /*1fed0*/  VIADDMNMX R2, R5, R2, R8, PT ;  /* 0x0000000205027246 */ /* 0x000fc80003800108 */
[----:B------:R-:W-:Y:S01]  /*1fee0*/  VIMNMX R3, RZ, R3, !PT ;  /* 0x00000003ff037248 */ /* 0x000fe20007fe0100 */
[----:B------:R-:W-:-:S05]  /*1fef0*/  IMAD R2, R2, 0x80, -R9 ;  /* 0x0000008002027824 */ /* 0x000fca00078e0a09 */
[----:B------:R-:W-:-:S04]  /*1ff00*/  VIMNMX R2, R2, R10, PT ;  /* 0x0000000a02027248 */ /* 0x000fc80003fe0100 */
[----:B------:R-:W-:Y:S02]  /*1ff10*/  ISETP.GT.AND P0, PT, R2, R3, PT ;  /* 0x000000030200720c */ /* 0x000fe40003f04270 */
[----:B------:R-:W-:-:S05]  /*1ff20*/  SHF.R.U32.HI R3, RZ, 0x7, R3 ;  /* 0x00000007ff037819 */ /* 0x000fca0000011603 */
[----:B------:R-:W-:-:S06]  /*1ff30*/  IMAD.MOV.U32 R9, RZ, RZ, R3 ;  /* 0x000000ffff097224 */ /* 0x000fcc00078e0003 */
[----:B------:R-:W-:-:S05]  /*1ff40*/  @P0 VIADD R2, R2, 0x7f ;  /* 0x0000007f02020836 */ /* 0x000fca0000000000 */
[----:B------:R-:W-:-:S04]  /*1ff50*/  @P0 SHF.R.S32.HI R5, RZ, 0x1f, R2 ;  /* 0x0000001fff050819 */ /* 0x000fc80000011402 */
[----:B------:R-:W-:-:S04]  /*1ff60*/  @P0 LEA.HI R2, R5, R2, RZ, 0x7 ;  /* 0x0000000205020211 */ /* 0x000fc800078f38ff */
[----:B------:R-:W-:Y:S02]  /*1ff70*/  @P0 SHF.R.S32.HI R9, RZ, 0x7, R2 ;  /* 0x00000007ff090819 */ /* 0x000fe40000011402 */
        /* <DEDUP_REMOVED lines=10> */
.L_x_2029:
[----:B--2---:R-:W-:Y:S02]  /*20020*/  ISETP.NE.AND P0, PT, R14, RZ, PT ;  /* 0x000000ff0e00720c */ /* 0x004fe40003f05270 */
[----:B------:R-:W-:-:S11]  /*20030*/  PLOP3.LUT P6, PT, PT, PT, PT, 0x8, 0x0 ;  /* 0x000000000000781c */ /* 0x000fd60003fce170 */
[----:B------:R-:W-:Y:S05]  /*20040*/  @P0 BRA `(.L_x_1788) ;  /* 0x00000000000c0947 */ /* 0x000fea0003800000 */
[----:B------:R-:W-:-:S03]  /*20050*/  UMOV UR4, 0xffffffff ;  /* 0xffffffff00047882 */ /* 0x000fc60000000000 */
[----:B------:R-:W-:Y:S05]  /*20060*/  BRA.DIV UR4, `(.L_x_1789) ;  /* 0x0000008e04187947 */ /* 0x000fea000b800000 */
[----:B------:R-:W-:-:S13]  /*20070*/  ELECT P6, URZ, PT ;  /* 0x00000000003f782f */ /* 0x000fda00038c0000 */
.L_x_1788:
[----:B-1----:R-:W2:Y:S01]  /*20080*/  LDL R5, [R1+0x58] ;  /* 0x0000580001057983 */ /* 0x002ea20000100800 */
[----:B------:R-:W-:Y:S01]  /*20090*/  BSSY B1, `(.L_x_1790) ;  /* 0x0000008000017945 */ /* 0x000fe20003800000 */
[----:B--2---:R-:W-:-:S05]  /*200a0*/  VIADD R5, R5, 0x1 ;  /* 0x0000000105057836 */ /* 0x004fca0000000000 */
[----:B------:R-:W-:-:S04]  /*200b0*/  LEA.HI R6, R5, R5, RZ, 0x1 ;  /* 0x0000000505067211 */ /* 0x000fc800078f08ff */
[----:B------:R-:W-:-:S05]  /*200c0*/  LOP3.LUT R6, R6, 0xfffffffe, RZ, 0xc0, !PT ;  /* 0xfffffffe06067812 */ /* 0x000fca00078ec0ff */
[----:B------:R-:W-:-:S05]  /*200d0*/  IMAD.IADD R5, R5, 0x1, -R6 ;  /* 0x0000000105057824 */ /* 0x000fca00078e0a06 */
[----:B------:R-:W-:-:S04]  /*200e0*/  SHF.L.U32 R5, R5, 0x1f, RZ ;  /* 0x0000001f05057819 */ /* 0x000fc800000006ff */
[----:B------:R-:W1:Y:S02]  /*200f0*/  SYNCS.PHASECHK.TRANS64.TRYWAIT P0, [R18+URZ+0x28820], R5 ;  /* 0x02882005120075a7 */ /* 0x000e64000800017f */
[----:B-1----:R-:W-:Y:S05]  /*20100*/  @!P0 BRA `(.L_x_1791) ;  /* 0x0000008c00108947 */ /* 0x002fea0003800000 */
.L_x_2032:
[----:B------:R-:W-:Y:S05]  /*20110*/  BSYNC B1 ;  /* 0x0000000000017941 */ /* 0x000fea0003800000 */
.L_x_1790:
        /* <DEDUP_REMOVED lines=12> */
.L_x_2033:
[----:B------:R-:W-:Y:S05]  /*201e0*/  BSYNC B2 ;  /* 0x0000000000027941 */ /* 0x000fea0003800000 */
.L_x_1794:
        /* <DEDUP_REMOVED lines=9> */
.L_x_1797:
[----:B------:R-:W-:Y:S05]  /*20280*/  BSYNC B2 ;  /* 0x0000000000027941 */ /* 0x000fea0003800000 */
.L_x_1796:
        /* <DEDUP_REMOVED lines=10> */
[----:B---3--:R-:W-:-:S02]  /*20330*/  IMAD R10, R5, 0x8000, R18 ;  /* 0x00008000050a7824 */ /* 0x008fc400078e0212 */
[----:B------:R-:W-:Y:S02]  /*20340*/  IMAD.SHL.U32 R12, R5, 0x4000, RZ ;  /* 0x00004000050c7824 */ /* 0x000fe400078e00ff */
[----:B------:R-:W-:Y:S02]  /*20350*/  VIADD R5, R7, 0x28890 ;  /* 0x0002889007057836 */ /* 0x000fe40000000000 */
[----:B------:R-:W-:-:S07]  /*20360*/  VIADD R8, R10, 0x18400 ;  /* 0x000184000a087836 */ /* 0x000fce0000000000 */
.L_x_1798:
        /* <DEDUP_REMOVED lines=10> */
[----:B------:R-:W-:Y:S01]  /*20410*/  IMAD.MOV.U32 R14, RZ, RZ, 0x40 ;  /* 0x00000040ff0e7424 */ /* 0x000fe200078e00ff */
[----:B------:R-:W-:Y:S01]  /*20420*/  PLOP3.LUT P0, PT, PT, PT, PT, 0x80, 0x0 ;  /* 0x000000000000781c */ /* 0x000fe20003f0f070 */
[----:B------:R-:W-:Y:S01]  /*20430*/  VIADD R8, R10, 0x1c400 ;  /* 0x0001c4000a087836 */ /* 0x000fe20000000000 */
[----:B------:R-:W-:Y:S01]  /*20440*/  UMOV UR6, 0x0 ;  /* 0x0000000000067882 */ /* 0x000fe20000000000 */
[----:B------:R-:W-:Y:S01]  /*20450*/  UMOV UR7, 0x12f00000 ;  /* 0x12f0000000077882 */ /* 0x000fe20000000000 */
[----:B------:R-:W-:-:S15]  /*20460*/  R2UR UR10, R14 ;  /* 0x000000000e0a72ca */ /* 0x000fde00000e0000 */
.L_x_1799:
        /* <DEDUP_REMOVED lines=10> */
[----:B------:R-:W1:Y:S01]  /*20510*/  SYNCS.PHASECHK.TRANS64.TRYWAIT P0, [R7+URZ+0x288c0], R11 ;  /* 0x0288c00b070075a7 */ /* 0x000e62000800017f */
[----:B------:R-:W-:Y:S04]  /*20520*/  BSSY B2, `(.L_x_1800) ;  /* 0x0000002000027945 */ /* 0x000fe80003800000 */
[----:B-1----:R-:W-:Y:S05]  /*20530*/  @!P0 BRA `(.L_x_1801) ;  /* 0x00000088002c8947 */ /* 0x002fea0003800000 */
.L_x_2034:
[----:B------:R-:W-:Y:S05]  /*20540*/  BSYNC B2 ;  /* 0x0000000000027941 */ /* 0x000fea0003800000 */
.L_x_1800:
[----:B------:R-:W-:Y:S01]  /*20550*/  BSSY B2, `(.L_x_1802) ;  /* 0x000000b000027945 */ /* 0x000fe20003800000 */
[----:B------:R-:W-:Y:S02]  /*20560*/  IMAD.MOV.U32 R10, RZ, RZ, 0x0 ;  /* 0x00000000ff0a7424 */ /* 0x000fe400078e00ff */
[----:B-12---:R-:W-:Y:S01]  /*20570*/  IMAD.MOV.U32 R11, RZ, RZ, 0x12f00000 ;  /* 0x12f00000ff0b7424 */ /* 0x006fe200078e00ff */
        /* <DEDUP_REMOVED lines=8> */
.L_x_1803:
[----:B------:R-:W-:Y:S05]  /*20600*/  BSYNC B2 ;  /* 0x0000000000027941 */ /* 0x000fea0003800000 */
.L_x_1802:
        /* <DEDUP_REMOVED lines=8> */
[----:B------:R-:W-:-:S11]  /*20690*/  IADD3 R7, R7, 0x288b0, RZ ;  /* 0x000288b007077810 */ /* 0x000fd60007ffe0ff */
.L_x_1804:
        /* <DEDUP_REMOVED lines=10> */
[----:B------:R-:W-:Y:S01]  /*20740*/  R2UR UR10, R14 ;  /* 0x000000000e0a72ca */ /* 0x000fe200000e0000 */
[----:B------:R-:W-:Y:S01]  /*20750*/  VIADD R5, R8, 0x4400 ;  /* 0x0000440008057836 */ /* 0x000fe20000000000 */
[----:B------:R-:W-:Y:S02]  /*20760*/  R2UR UR6, R10 ;  /* 0x000000000a0672ca */ /* 0x000fe400000e0000 */
[----:B------:R-:W-:Y:S02]  /*20770*/  R2UR UR7, R11 ;  /* 0x000000000b0772ca */ /* 0x000fe400000e0000 */
[----:B------:R-:W-:-:S13]  /*20780*/  PLOP3.LUT P0, PT, PT, PT, PT, 0x80, 0x0 ;  /* 0x000000000000781c */ /* 0x000fda0003f0f070 */
.L_x_1805:
        /* <DEDUP_REMOVED lines=10> */
.L_x_1793:
[----:B------:R-:W-:Y:S05]  /*20830*/  BSYNC B1 ;  /* 0x0000000000017941 */ /* 0x000fea0003800000 */
.L_x_1792:
        /* <DEDUP_REMOVED lines=13> */
.L_x_1820:
        /* <DEDUP_REMOVED lines=8> */
[----:B------:R-:W-:Y:S01]  /*20990*/  ISETP.NE.AND P2, PT, R5, RZ, PT ;  /* 0x000000ff0500720c */ /* 0x000fe20003f45270 */
[----:B--2---:R-:W-:Y:S01]  /*209a0*/  IMAD R9, R7, 0x8, R18 ;  /* 0x0000000807097824 */ /* 0x004fe200078e0212 */
[----:B---3--:R-:W-:-:S04]  /*209b0*/  SHF.L.U32 R8, R6, 0x1f, RZ ;  /* 0x0000001f06087819 */ /* 0x008fc800000006ff */
[----:B------:R-:W1:Y:S02]  /*209c0*/  SYNCS.PHASECHK.TRANS64.TRYWAIT P1, [R9+URZ+0x288a0], R8 ;  /* 0x0288a008090075a7 */ /* 0x000e64000802017f */
[----:B-1----:R-:W-:Y:S05]  /*209d0*/  @!P1 BRA `(.L_x_1809) ;  /* 0x0000008400189947 */ /* 0x002fea0003800000 */
.L_x_2035:
[----:B------:R-:W-:Y:S05]  /*209e0*/  BSYNC B2 ;  /* 0x0000000000027941 */ /* 0x000fea0003800000 */
.L_x_1808:
        /* <DEDUP_REMOVED lines=9> */
.L_x_1811:
[----:B------:R-:W-:Y:S05]  /*20a80*/  BSYNC B2 ;  /* 0x0000000000027941 */ /* 0x000fea0003800000 */
.L_x_1810:
[----:B------:R-:W2:Y:S01]  /*20a90*/  LDL R5, [R1+0x1c] ;  /* 0x00001c0001057983 */ /* 0x000ea20000100800 */
[----:B------:R-:W-:Y:S01]  /*20aa0*/  IMAD.MOV.U32 R14, RZ, RZ, RZ ;  /* 0x000000ffff0e7224 */ /* 0x000fe200078e00ff */
        /* <DEDUP_REMOVED lines=10> */
.L_x_1812:
        /* <DEDUP_REMOVED lines=10> */
[----:B0-----:R-:W-:Y:S01]  /*20bf0*/  IMAD.MOV.U32 R15, RZ, RZ, 0x40 ;  /* 0x00000040ff0f7424 */ /* 0x001fe200078e00ff */
[----:B------:R-:W-:Y:S01]  /*20c00*/  PLOP3.LUT P1, PT, PT, PT, PT, 0x80, 0x0 ;  /* 0x000000000000781c */ /* 0x000fe20003f2f070 */
[----:B------:R-:W-:Y:S01]  /*20c10*/  VIADD R11, R7, 0x1c400 ;  /* 0x0001c400070b7836 */ /* 0x000fe20000000000 */
[----:B------:R-:W-:Y:S01]  /*20c20*/  UMOV UR6, 0x0 ;  /* 0x0000000000067882 */ /* 0x000fe20000000000 */
[----:B------:R-:W-:Y:S01]  /*20c30*/  UMOV UR7, 0x12f00000 ;  /* 0x12f0000000077882 */ /* 0x000fe20000000000 */
[----:B------:R-:W-:-:S15]  /*20c40*/  R2UR UR10, R15 ;  /* 0x000000000f0a72ca */ /* 0x000fde00000e0000 */
.L_x_1813:
        /* <DEDUP_REMOVED lines=13> */
.L_x_2036:
[----:B------:R-:W-:Y:S05]  /*20d20*/  BSYNC B2 ;  /* 0x0000000000027941 */ /* 0x000fea0003800000 */
.L_x_1814:
        /* <DEDUP_REMOVED lines=11> */
.L_x_1817:
[----:B------:R-:W-:Y:S05]  /*20de0*/  BSYNC B2 ;  /* 0x0000000000027941 */ /* 0x000fea0003800000 */
.L_x_1816:
        /* <DEDUP_REMOVED lines=8> */
.L_x_1818:
        /* <DEDUP_REMOVED lines=15> */
.L_x_1819:
        /* <DEDUP_REMOVED lines=10> */
.L_x_1807:
[----:B------:R-:W-:Y:S05]  /*21000*/  BSYNC B1 ;  /* 0x0000000000017941 */ /* 0x000fea0003800000 */
.L_x_1806:
        /* <DEDUP_REMOVED lines=12> */
.L_x_1786:
[----:B------:R-:W-:Y:S05]  /*210d0*/  BSYNC B0 ;  /* 0x0000000000007941 */ /* 0x000fea0003800000 */
.L_x_1785:
[----:B-12---:R-:W2:Y:S01]  /*210e0*/  LDL R8, [R1+0x30] ;  /* 0x0000300001087983 */ /* 0x006ea20000100800 */
[----:B------:R-:W1:Y:S01]  /*210f0*/  LDC R0, c[0x0][0x448] ;  /* 0x00011200ff007b82 */ /* 0x000e620000000800 */
[----:B------:R-:W-:Y:S07]  /*21100*/  @!P0 WARPSYNC.ALL ;  /* 0x0000000000008948 */ /* 0x000fee0003800000 */
[----:B------:R-:W-:Y:S01]  /*21110*/  @!P0 BAR.SYNC.DEFER_BLOCKING 0xc, 0x180 ;  /* 0x0306000000008b1d */ /* 0x000fe20000010000 */
[----:B-1----:R-:W-:-:S13]  /*21120*/  ISETP.NE.AND P1, PT, R0, 0x1, PT ;  /* 0x000000010000780c */ /* 0x002fda0003f25270 */
[----:B------:R-:W1:Y:S08]  /*21130*/  @P1 LDC R0, c[0x0][0x44c] ;  /* 0x00011300ff001b82 */ /* 0x000e700000000800 */
[----:B------:R-:W3:Y:S01]  /*21140*/  @P1 LDC R3, c[0x0][0x450] ;  /* 0x00011400ff031b82 */ /* 0x000ee20000000800 */
[----:B--2---:R-:W-:-:S04]  /*21150*/  VIADD R2, R8, 0x7f ;  /* 0x0000007f08027836 */ /* 0x004fc80000000000 */
[----:B-1----:R-:W-:-:S05]  /*21160*/  @P1 IMAD.HI.U32 R0, R2, R0, RZ ;  /* 0x0000000002001227 */ /* 0x002fca00078e00ff */
[----:B---3--:R-:W-:-:S05]  /*21170*/  @P1 SHF.R.U32.HI R2, RZ, R3, R0 ;  /* 0x00000003ff021219 */ /* 0x008fca0000011600 */
[----:B------:R-:W-:Y:S02]  /*21180*/  IMAD.IADD R0, R20, 0x1, R2 ;  /* 0x0000000114007824 */ /* 0x000fe400078e0202 */
[----:B------:R-:W1:Y:S02]  /*21190*/  LDC.64 R2, c[0x0][0x9e0] ;  /* 0x00027800ff027b82 */ /* 0x000e640000000a00 */
[----:B-1----:R-:W-:Y:S01]  /*211a0*/  ISETP.GE.AND P2, PT, R3, 0x1, PT ;  /* 0x000000010300780c */ /* 0x002fe20003f46270 */
[----:B------:R-:W-:-:S12]  /*211b0*/  IMAD.IADD R2, R0, 0x1, R2 ;  /* 0x0000000100027824 */ /* 0x000fd800078e0202 */
[----:B------:R-:W-:Y:S05]  /*211c0*/  @!P2 BRA `(.L_x_1821) ;  /* 0x000000000048a947 */ /* 0x000fea0003800000 */
        /* <DEDUP_REMOVED lines=11> */
.L_x_1823:
[----:B------:R-:W-:-:S13]  /*21280*/  ISETP.NE.AND P0, PT, R3, 0x1, PT ;  /* 0x000000010300780c */ /* 0x000fda0003f05270 */
[----:B------:R-:W1:Y:S02]  /*21290*/  @P0 LDC.64 R6, c[0x0][0x9e8] ;  /* 0x00027a00ff060b82 */ /* 0x000e640000000a00 */
[----:B-1----:R-:W-:-:S05]  /*212a0*/  @P0 IMAD.HI.U32 R6, R5, R6, RZ ;  /* 0x0000000605060227 */ /* 0x002fca00078e00ff */
[----:B------:R-:W-:-:S07]  /*212b0*/  @P0 SHF.R.U32.HI R5, RZ, R7, R6 ;  /* 0x00000007ff050219 */ /* 0x000fce0000011606 */
.L_x_1824:
[----:B------:R-:W-:Y:S05]  /*212c0*/  BSYNC B0 ;  /* 0x0000000000007941 */ /* 0x000fea0003800000 */
.L_x_1822:
[----:B------:R-:W-:-:S05]  /*212d0*/  IMAD R5, R5, R3, R3 ;  /* 0x0000000305057224 */ /* 0x000fca00078e0203 */
[----:B------:R-:W-:-:S07]  /*212e0*/  VIMNMX R2, R2, R5, PT ;  /* 0x0000000502027248 */ /* 0x000fce0003fe0100 */
.L_x_1821:
[----:B------:R-:W2:Y:S01]  /*212f0*/  LDL R7, [R1+0x5c] ;  /* 0x00005c0001077983 */ /* 0x000ea20000100800 */
[----:B------:R-:W1:Y:S01]  /*21300*/  @P1 LDC R5, c[0x0][0x44c] ;  /* 0x00011300ff051b82 */ /* 0x000e620000000800 */
[----:B------:R-:W-:Y:S01]  /*21310*/  IMAD.MOV.U32 R0, RZ, RZ, R8 ;  /* 0x000000ffff007224 */ /* 0x000fe200078e0008 */
[----:B------:R-:W-:-:S06]  /*21320*/  ULDC UR4, c[0x0][0x9dc] ;  /* 0x0002770000047ab9 */ /* 0x000fcc0000000800 */
[----:B------:R-:W3:Y:S01]  /*21330*/  @P1 LDC R6, c[0x0][0x450] ;  /* 0x00011400ff061b82 */ /* 0x000ee20000000800 */
[----:B-1----:R-:W-:-:S05]  /*21340*/  @P1 IMAD.HI.U32 R5, R8, R5, RZ ;  /* 0x0000000508051227 */ /* 0x002fca00078e00ff */
[----:B---3--:R-:W-:Y:S01]  /*21350*/  @P1 SHF.R.U32.HI R0, RZ, R6, R5 ;  /* 0x00000006ff001219 */ /* 0x008fe20000011605 */
[----:B------:R-:W-:-:S04]  /*21360*/  VIADD R5, R2, 0x7f ;  /* 0x0000007f02057836 */ /* 0x000fc80000000000 */
[----:B------:R-:W-:Y:S01]  /*21370*/  IMAD.IADD R2, R17, 0x1, R0 ;  /* 0x0000000111027824 */ /* 0x000fe200078e0200 */
[----:B------:R-:W-:-:S04]  /*21380*/  SHF.R.S32.HI R0, RZ, 0x1f, R5 ;  /* 0x0000001fff007819 */ /* 0x000fc80000011405 */
[----:B------:R-:W-:-:S04]  /*21390*/  LEA.HI R0, R0, R5, RZ, 0x7 ;  /* 0x0000000500007211 */ /* 0x000fc800078f38ff */
[----:B------:R-:W-:Y:S01]  /*213a0*/  SHF.R.S32.HI R8, RZ, 0x7, R0 ;  /* 0x00000007ff087819 */ /* 0x000fe20000011400 */
[----:B------:R-:W-:-:S04]  /*213b0*/  VIADD R0, R2, -UR4 ;  /* 0x8000000402007c36 */ /* 0x000fc80008000000 */
[----:B------:R1:W-:Y:S01]  /*213c0*/  STL [R1+0x60], R8 ;  /* 0x0000600801007387 */ /* 0x0003e20000100800 */
[----:B--2---:R-:W-:Y:S01]  /*213d0*/  VIMNMX R5, R7, R8, PT ;  /* 0x0000000807057248 */ /* 0x004fe20003fe0100 */
[----:B-1----:R-:W-:Y:S06]  /*213e0*/  @!P2 BRA `(.L_x_1825) ;  /* 0x000000000044a947 */ /* 0x002fec0003800000 */
        /* <DEDUP_REMOVED lines=10> */
.L_x_1827:
[----:B------:R-:W-:-:S13]  /*21490*/  ISETP.NE.AND P0, PT, R3, 0x1, PT ;  /* 0x000000010300780c */ /* 0x000fda0003f05270 */
[----:B------:R-:W1:Y:S02]  /*214a0*/  @P0 LDC.64 R6, c[0x0][0x9e8] ;  /* 0x00027a00ff060b82 */ /* 0x000e640000000a00 */
[----:B-1----:R-:W-:-:S05]  /*214b0*/  @P0 IMAD.HI.U32 R6, R2, R6, RZ ;  /* 0x0000000602060227 */ /* 0x002fca00078e00ff */
[----:B------:R-:W-:-:S07]  /*214c0*/  @P0 SHF.R.U32.HI R2, RZ, R7, R6 ;  /* 0x00000007ff020219 */ /* 0x000fce0000011606 */
.L_x_1828:
[----:B------:R-:W-:Y:S05]  /*214d0*/  BSYNC B0 ;  /* 0x0000000000007941 */ /* 0x000fea0003800000 */
.L_x_1826:
[----:B------:R-:W-:-:S05]  /*214e0*/  IMAD R2, R2, R3, RZ ;  /* 0x0000000302027224 */ /* 0x000fca00078e02ff */
[----:B------:R-:W-:-:S07]  /*214f0*/  VIMNMX R0, R0, R2, !PT ;  /* 0x0000000200007248 */ /* 0x000fce0007fe0100 */
.L_x_1825:
[----:B------:R-:W-:Y:S01]  /*21500*/  SHF.R.S32.HI R2, RZ, 0x1f, R0 ;  /* 0x0000001fff027819 */ /* 0x000fe20000011400 */
[----:B------:R-:W-:Y:S01]  /*21510*/  BSSY B0, `(.L_x_1829) ;  /* 0x0000026000007945 */ /* 0x000fe20003800000 */
[----:B------:R-:W-:Y:S02]  /*21520*/  ISETP.NE.AND P1, PT, R4, RZ, PT ;  /* 0x000000ff0400720c */ /* 0x000fe40003f25270 */
[----:B------:R-:W-:-:S04]  /*21530*/  LEA.HI R2, R2, R0, RZ, 0x7 ;  /* 0x0000000002027211 */ /* 0x000fc800078f38ff */
[----:B------:R-:W-:-:S04]  /*21540*/  SHF.R.S32.HI R2, RZ, 0x7, R2 ;  /* 0x00000007ff027819 */ /* 0x000fc80000011402 */
[----:B------:R-:W-:-:S03]  /*21550*/  VIMNMX R9, RZ, R2, !PT ;  /* 0x00000002ff097248 */ /* 0x000fc60007fe0100 */
[----:B------:R-:W1:Y:S01]  /*21560*/  @!P1 LDC R4, c[0x0][0x9f0] ;  /* 0x00027c00ff049b82 */ /* 0x000e620000000800 */
[----:B------:R-:W-:Y:S01]  /*21570*/  ISETP.GT.AND P0, PT, R5, R9, PT ;  /* 0x000000090500720c */ /* 0x000fe20003f04270 */
[----:B------:R2:W-:Y:S04]  /*21580*/  STL [R1+0x3c], R9 ;  /* 0x00003c0901007387 */ /* 0x0005e80000100800 */
[----:B------:R2:W-:Y:S08]  /*21590*/  STL [R1+0x44], RZ ;  /* 0x000044ff01007387 */ /* 0x0005f00000100800 */
[----:B--2---:R-:W-:Y:S05]  /*215a0*/  @!P0 BRA `(.L_x_1830) ;  /* 0x0000000000708947 */ /* 0x004fea0003800000 */
[----:B-1----:R-:W-:-:S04]  /*215b0*/  IABS R0, R4 ;  /* 0x0000000400007213 */ /* 0x002fc80000000000 */
[----:B------:R-:W1:Y:S08]  /*215c0*/  I2F.RP R2, R0 ;  /* 0x0000000000027306 */ /* 0x000e700000209400 */
[----:B-1----:R-:W1:Y:S02]  /*215d0*/  MUFU.RCP R2, R2 ;  /* 0x0000000200027308 */ /* 0x002e640000001000 */
[----:B-1----:R-:W-:-:S06]  /*215e0*/  VIADD R2, R2, 0xffffffe ;  /* 0x0ffffffe02027836 */ /* 0x002fcc0000000000 */
[----:B------:R-:W1:Y:S02]  /*215f0*/  F2I.FTZ.U32.TRUNC.NTZ R3, R2 ;  /* 0x0000000200037305 */ /* 0x000e64000021f000 */
[----:B-1----:R-:W-:-:S04]  /*21600*/  IMAD.MOV R2, RZ, RZ, -R3 ;  /* 0x000000ffff027224 */ /* 0x002fc800078e0a03 */
[----:B------:R-:W-:Y:S02]  /*21610*/  IMAD R6, R2, R0, RZ ;  /* 0x0000000002067224 */ /* 0x000fe400078e02ff */
[----:B------:R-:W-:-:S04]  /*21620*/  IMAD.MOV.U32 R2, RZ, RZ, RZ ;  /* 0x000000ffff027224 */ /* 0x000fc800078e00ff */
[----:B------:R-:W-:Y:S01]  /*21630*/  IMAD.HI.U32 R8, R3, R6, R2 ;  /* 0x0000000603087227 */ /* 0x000fe200078e0002 */
[----:B------:R-:W-:Y:S02]  /*21640*/  IADD3 R6, R4, -0x1, R5 ;  /* 0xffffffff04067810 */ /* 0x000fe40007ffe005 */
[----:B------:R-:W-:-:S03]  /*21650*/  IABS R2, R4 ;  /* 0x0000000400027213 */ /* 0x000fc60000000000 */
[----:B------:R-:W-:Y:S02]  /*21660*/  IMAD.IADD R6, R6, 0x1, -R9 ;  /* 0x0000000106067824 */ /* 0x000fe400078e0a09 */
[----:B------:R-:W-:-:S03]  /*21670*/  IMAD.MOV R2, RZ, RZ, -R2 ;  /* 0x000000ffff027224 */ /* 0x000fc600078e0a02 */
[----:B------:R-:W-:Y:S02]  /*21680*/  IABS R3, R6 ;  /* 0x0000000600037213 */ /* 0x000fe40000000000 */
[----:B------:R-:W-:Y:S02]  /*21690*/  MOV R7, R2 ;  /* 0x0000000200077202 */ /* 0x000fe40000000f00 */
[----:B------:R-:W-:Y:S01]  /*216a0*/  LOP3.LUT R6, R6, R4, RZ, 0x3c, !PT ;  /* 0x0000000406067212 */ /* 0x000fe200078e3cff */
[----:B------:R-:W-:-:S03]  /*216b0*/  IMAD.HI.U32 R2, R8, R3, RZ ;  /* 0x0000000308027227 */ /* 0x000fc600078e00ff */
[----:B------:R-:W-:Y:S01]  /*216c0*/  ISETP.GE.AND P2, PT, R6, RZ, PT ;  /* 0x000000ff0600720c */ /* 0x000fe20003f46270 */
        /* <DEDUP_REMOVED lines=9> */
[----:B------:R2:W-:Y:S02]  /*21760*/  STL [R1+0x44], R2 ;  /* 0x0000440201007387 */ /* 0x0005e40000100800 */
.L_x_1830:
[----:B------:R-:W-:Y:S05]  /*21770*/  BSYNC B0 ;  /* 0x0000000000007941 */ /* 0x000fea0003800000 */
.L_x_1829:
[----:B------:R-:W3:Y:S04]  /*21780*/  LDL R0, [R1+0x44] ;  /* 0x0000440001007983 */ /* 0x000ee80000100800 */
[----:B--2---:R-:W3:Y:S01]  /*21790*/  LDL R2, [R1+0x50] ;  /* 0x0000500001027983 */ /* 0x004ee20000100800 */
[----:B------:R-:W-:Y:S01]  /*217a0*/  BSSY B7, `(.L_x_1831) ;  /* 0x00003cf000077945 */ /* 0x000fe20003800000 */
[----:B---3--:R-:W-:-:S05]  /*217b0*/  IMAD R2, R2, R0, R9 ;  /* 0x0000000002027224 */ /* 0x008fca00078e0209 */
[----:B------:R-:W-:Y:S01]  /*217c0*/  VIADDMNMX R0, R2, R0, R5, PT ;  /* 0x0000000002007246 */ /* 0x000fe20003800105 */
[----:B------:R2:W-:Y:S03]  /*217d0*/  STL [R1+0x28], R2 ;  /* 0x0000280201007387 */ /* 0x0005e60000100800 */
[----:B------:R-:W-:Y:S01]  /*217e0*/  ISETP.GT.AND P0, PT, R0, R2, PT ;  /* 0x000000020000720c */ /* 0x000fe20003f04270 */
[----:B------:R2:W-:-:S12]  /*217f0*/  STL [R1+0x40], R0 ;  /* 0x0000400001007387 */ /* 0x0005d80000100800 */
[----:B--2---:R-:W-:Y:S05]  /*21800*/  @P0 BRA `(.L_x_1832) ;  /* 0x0000000000480947 */ /* 0x004fea0003800000 */
[----:B------:R-:W2:Y:S02]  /*21810*/  S2R R0, SR_TID.X ;  /* 0x0000000000007919 */ /* 0x000ea40000002100 */
[----:B--2---:R-:W-:-:S04]  /*21820*/  LOP3.LUT R0, R0, 0x7f, RZ, 0xc0, !PT ;  /* 0x0000007f00007812 */ /* 0x004fc800078ec0ff */
[----:B------:R-:W-:-:S13]  /*21830*/  ISETP.NE.AND P0, PT, R0, RZ, PT ;  /* 0x000000ff0000720c */ /* 0x000fda0003f05270 */
[----:B------:R-:W-:Y:S05]  /*21840*/  @P0 BRA `(.L_x_1833) ;  /* 0x0000003c00100947 */ /* 0x000fea0003800000 */
[----:B------:R-:W2:Y:S01]  /*21850*/  S2R R3, SR_LANEID ;  /* 0x0000000000037919 */ /* 0x000ea20000000000 */
[----:B------:R-:W-:Y:S02]  /*21860*/  VOTEU.ANY UR4, UPT, PT ;  /* 0x0000000000047886 */ /* 0x000fe400038e0100 */
[----:B------:R-:W2:Y:S08]  /*21870*/  FLO.U32 R0, UR4 ;  /* 0x0000000400007d00 */ /* 0x000eb000080e0000 */
[----:B------:R-:W3:Y:S01]  /*21880*/  POPC R5, UR4 ;  /* 0x0000000400057d09 */ /* 0x000ee20008000000 */
[----:B--2---:R-:W-:-:S02]  /*21890*/  ISETP.EQ.U32.AND P0, PT, R0, R3, PT ;  /* 0x000000030000720c */ /* 0x004fc40003f02070 */
[----:B------:R-:W3:Y:S11]  /*218a0*/  LDC.64 R2, c[0x0][0xc60] ;  /* 0x00031800ff027b82 */ /* 0x000ef60000000a00 */
[----:B---3--:R-:W2:Y:S01]  /*218b0*/  @P0 ATOMG.E.ADD.STRONG.GPU PT, R3, desc[UR42][R2.64], R5 ;  /* 0x00000005020309a8 */ /* 0x008ea200081ee1ea */
[----:B-1----:R-:W1:Y:S02]  /*218c0*/  S2R R4, SR_LTMASK ;  /* 0x0000000000047919 */ /* 0x002e640000003900 */
[----:B-1----:R-:W-:-:S04]  /*218d0*/  LOP3.LUT R4, R4, UR4, RZ, 0xc0, !PT ;  /* 0x0000000404047c12 */ /* 0x002fc8000f8ec0ff */
[----:B------:R-:W1:Y:S01]  /*218e0*/  POPC R7, R4 ;  /* 0x0000000400077309 */ /* 0x000e620000000000 */
[----:B--2---:R-:W1:Y:S02]  /*218f0*/  SHFL.IDX PT, R0, R3, R0, 0x1f ;  /* 0x00001f0003007589 */ /* 0x004e6400000e0000 */
[----:B-1----:R-:W-:-:S05]  /*21900*/  IADD3 R0, R0, UR36, R7 ;  /* 0x0000002400007c10 */ /* 0x002fca000fffe007 */
[----:B------:R2:W-:Y:S01]  /*21910*/  STL [R1], R0 ;  /* 0x0000000001007387 */ /* 0x0005e20000100800 */
[----:B------:R-:W-:Y:S05]  /*21920*/  BRA `(.L_x_1833) ;  /* 0x0000003800d87947 */ /* 0x000fea0003800000 */
.L_x_1832:
        /* <DEDUP_REMOVED lines=19> */
[----:B01----:R-:W-:Y:S05]  /*21a60*/  CALL.ABS.NOINC R2 ;  /* 0x0000000002007343 */ /* 0x003fea0003c00000 */
.L_x_1835:
[----:B------:R-:W-:Y:S05]  /*21a70*/  BSYNC B6 ;  /* 0x0000000000067941 */ /* 0x000fea0003800000 */
.L_x_1834:
        /* <DEDUP_REMOVED lines=8> */
[----:B------:R2:W3:Y:S01]  /*21b00*/  LDC.64 R2, c[0x4][R17] ;  /* 0x0100000011027b82 */ /* 0x0004e20000000a00 */
[----:B-1----:R-:W-:Y:S02]  /*21b10*/  IMAD.U32 R4, RZ, RZ, UR6 ;  /* 0x00000006ff047e24 */ /* 0x002fe4000f8e00ff */
[----:B------:R-:W-:Y:S02]  /*21b20*/  IMAD.U32 R5, RZ, RZ, UR7 ;  /* 0x00000007ff057e24 */ /* 0x000fe4000f8e00ff */
[----:B------:R-:W-:Y:S02]  /*21b30*/  IMAD.U32 R6, RZ, RZ, UR8 ;  /* 0x00000008ff067e24 */ /* 0x000fe4000f8e00ff */
[----:B------:R-:W-:-:S02]  /*21b40*/  IMAD.U32 R7, RZ, RZ, UR9 ;  /* 0x00000009ff077e24 */ /* 0x000fc4000f8e00ff */
[----:B------:R-:W-:Y:S02]  /*21b50*/  IMAD.U32 R10, RZ, RZ, UR4 ;  /* 0x00000004ff0a7e24 */ /* 0x000fe4000f8e00ff */
[----:B------:R-:W-:Y:S02]  /*21b60*/  IMAD.U32 R11, RZ, RZ, UR5 ;  /* 0x00000005ff0b7e24 */ /* 0x000fe4000f8e00ff */
[----:B------:R-:W-:Y:S02]  /*21b70*/  IMAD.MOV.U32 R8, RZ, RZ, 0x70 ;  /* 0x00000070ff087424 */ /* 0x000fe400078e00ff */
[----:B------:R-:W-:Y:S02]  /*21b80*/  IMAD.MOV.U32 R12, RZ, RZ, 0x1 ;  /* 0x00000001ff0c7424 */ /* 0x000fe400078e00ff */
[----:B--2---:R-:W-:-:S07]  /*21b90*/  IMAD.MOV.U32 R13, RZ, RZ, RZ ;  /* 0x000000ffff0d7224 */ /* 0x004fce00078e00ff */
[----:B------:R-:W-:-:S07]  /*21ba0*/  LEPC R20, `(.L_x_1838) ;  /* 0x000000001014794e */ /* 0x000fce0000000000 */
[----:B0--3--:R-:W-:Y:S05]  /*21bb0*/  CALL.ABS.NOINC R2 ;  /* 0x0000000002007343 */ /* 0x009fea0003c00000 */
.L_x_1838:
        /* <DEDUP_REMOVED lines=15> */
.L_x_1837:
[----:B------:R-:W-:Y:S05]  /*21cb0*/  BSYNC B6 ;  /* 0x0000000000067941 */ /* 0x000fea0003800000 */
.L_x_1836:
[----:B------:R-:W2:Y:S01]  /*21cc0*/  LDL R0, [R1+0xc] ;  /* 0x00000c0001007983 */ /* 0x000ea20000100800 */
[----:B------:R-:W-:Y:S02]  /*21cd0*/  ULDC.64 UR4, c[0x0][0x9f8] ;  /* 0x00027e0000047ab9 */ /* 0x000fe40000000a00 */
[----:B------:R-:W-:Y:S01]  /*21ce0*/  ISETP.NE.U32.AND P0, PT, RZ, UR4, PT ;  /* 0x00000004ff007c0c */ /* 0x000fe2000bf05070 */
[----:B------:R-:W3:Y:S03]  /*21cf0*/  LDL R17, [R1+0x40] ;  /* 0x0000400001117983 */ /* 0x000ee60000100800 */
[----:B------:R-:W-:Y:S01]  /*21d00*/  ISETP.NE.AND.EX P0, PT, RZ, UR5, PT, P0 ;  /* 0x00000005ff007c0c */ /* 0x000fe2000bf05300 */
[----:B------:R-:W-:-:S12]  /*21d10*/  ULDC.64 UR4, c[0x0][0xa08] ;  /* 0x0002820000047ab9 */ /* 0x000fd80000000a00 */
[----:B------:R-:W4:Y:S01]  /*21d20*/  @P0 LDC.64 R2, c[0x0][0x9f8] ;  /* 0x00027e00ff020b82 */ /* 0x000f220000000a00 */
[----:B--2---:R-:W-:Y:S02]  /*21d30*/  IMAD.MOV.U32 R7, RZ, RZ, R0 ;  /* 0x000000ffff077224 */ /* 0x004fe400078e0000 */
[----:B----4-:R-:W-:-:S05]  /*21d40*/  @P0 IMAD.WIDE R2, R0, 0x4, R2 ;  /* 0x0000000400020825 */ /* 0x010fca00078e0202 */
[----:B------:R2:W4:Y:S01]  /*21d50*/  @P0 LDG.E R7, desc[UR42][R2.64] ;  /* 0x0000002a02070981 */ /* 0x000522000c1e1900 */
[----:B---3--:R-:W-:Y:S01]  /*21d60*/  VIADD R0, R17, 0xffffffff ;  /* 0xffffffff11007836 */ /* 0x008fe20000000000 */
[----:B--2---:R-:W2:Y:S02]  /*21d70*/  LDC.64 R2, c[0x0][0x418] ;  /* 0x00010600ff027b82 */ /* 0x004ea40000000a00 */
[----:B--2---:R-:W-:Y:S01]  /*21d80*/  LOP3.LUT P0, RZ, R2, UR4, RZ, 0xfc, !PT ;  /* 0x0000000402ff7c12 */ /* 0x004fe2000f80fcff */
[----:B------:R-:W-:-:S03]  /*21d90*/  UMOV UR4, 0xffffffff ;  /* 0xffffffff00047882 */ /* 0x000fc60000000000 */
[----:B------:R-:W-:Y:S02]  /*21da0*/  LOP3.LUT P0, RZ, R3, UR5, RZ, 0xfc, P0 ;  /* 0x0000000503ff7c12 */ /* 0x000fe4000800fcff */
[----:B----4-:R-:W-:Y:S01]  /*21db0*/  SHF.R.S32.HI R8, RZ, 0x1f, R7 ;  /* 0x0000001fff087819 */ /* 0x010fe20000011407 */
        /* <DEDUP_REMOVED lines=8> */
.L_x_2039:
        /* <DEDUP_REMOVED lines=11> */
.L_x_2042:
[----:B------:R-:W-:Y:S05]  /*21ef0*/  @!P6 BRA `(.L_x_1840) ;  /* 0x000000040010e947 */ /* 0x000fea0003800000 */
[----:B------:R-:W-:-:S04]  /*21f00*/  ISETP.NE.U32.AND P0, PT, R2, RZ, PT ;  /* 0x000000ff0200720c */ /* 0x000fc80003f05070 */
[----:B------:R-:W-:-:S13]  /*21f10*/  ISETP.NE.AND.EX P0, PT, R3, RZ, PT, P0 ;  /* 0x000000ff0300720c */ /* 0x000fda0003f05300 */
[----:B------:R-:W-:Y:S05]  /*21f20*/  @!P0 BRA `(.L_x_1842) ;  /* 0x0000000000508947 */ /* 0x000fea0003800000 */
[----:B------:R-:W3:Y:S01]  /*21f30*/  LDC R6, c[0x0][0x43c] ;  /* 0x00010f00ff067b82 */ /* 0x000ee20000000800 */
[----:B------:R-:W-:Y:S01]  /*21f40*/  MOV R9, R0 ;  /* 0x0000000000097202 */ /* 0x000fe20000000f00 */
[----:B------:R-:W-:-:S04]  /*21f50*/  ULDC.64 UR4, c[0x0][0x428] ;  /* 0x00010a0000047ab9 */ /* 0x000fc80000000a00 */
        /* <DEDUP_REMOVED lines=17> */
.L_x_1842:
[----:B---3--:R-:W3:Y:S01]  /*22070*/  LDL R2, [R1+0x14] ;  /* 0x0000140001027983 */ /* 0x008ee20000100800 */
[----:B-1----:R-:W-:Y:S01]  /*22080*/  IMAD R0, R19, 0x8, R18 ;  /* 0x0000000813007824 */ /* 0x002fe200078e0212 */
[----:B---3--:R-:W-:-:S04]  /*22090*/  SHF.L.U32 R2, R2, 0x1f, RZ ;  /* 0x0000001f02027819 */ /* 0x008fc800000006ff */
[----:B------:R-:W1:Y:S02]  /*220a0*/  SYNCS.PHASECHK.TRANS64.TRYWAIT P0, [R0+URZ+0x28840], R2 ;  /* 0x02884002000075a7 */ /* 0x000e64000800017f */
[----:B-1----:R-:W-:Y:S05]  /*220b0*/  @!P0 BRA `(.L_x_1843) ;  /* 0x0000006c00dc8947 */ /* 0x002fea0003800000 */
.L_x_2043:
        /* <DEDUP_REMOVED lines=11> */
.L_x_1844:
        /* <DEDUP_REMOVED lines=29> */
.L_x_1840:
        /* <DEDUP_REMOVED lines=23> */
[----:B--2---:R-:W-:-:S02]  /*224b0*/  IMAD.U32 R7, RZ, RZ, UR7 ;  /* 0x00000007ff077e24 */ /* 0x004fc4000f8e00ff */
[----:B------:R-:W-:Y:S02]  /*224c0*/  IMAD.U32 R10, RZ, RZ, UR8 ;  /* 0x00000008ff0a7e24 */ /* 0x000fe4000f8e00ff */
[----:B------:R-:W-:Y:S02]  /*224d0*/  IMAD.U32 R11, RZ, RZ, UR9 ;  /* 0x00000009ff0b7e24 */ /* 0x000fe4000f8e00ff */
[----:B------:R-:W-:Y:S02]  /*224e0*/  IMAD.MOV.U32 R8, RZ, RZ, 0x70 ;  /* 0x00000070ff087424 */ /* 0x000fe400078e00ff */
[----:B------:R-:W-:Y:S02]  /*224f0*/  IMAD.MOV.U32 R12, RZ, RZ, 0x1 ;  /* 0x00000001ff0c7424 */ /* 0x000fe400078e00ff */
[----:B------:R-:W-:-:S07]  /*22500*/  IMAD.MOV.U32 R13, RZ, RZ, RZ ;  /* 0x000000ffff0d7224 */ /* 0x000fce00078e00ff */
[----:B------:R-:W-:-:S07]  /*22510*/  LEPC R20, `(.L_x_1846) ;  /* 0x000000001014794e */ /* 0x000fce0000000000 */
[----:B01----:R-:W-:Y:S05]  /*22520*/  CALL.ABS.NOINC R2 ;  /* 0x0000000002007343 */ /* 0x003fea0003c00000 */
.L_x_1846:
[----:B------:R-:W-:Y:S05]  /*22530*/  BSYNC B6 ;  /* 0x0000000000067941 */ /* 0x000fea0003800000 */
.L_x_1845:
[----:B-1----:R-:W3:Y:S01]  /*22540*/  LDL.LU R0, [R1+0x54] ;  /* 0x0000540001007983 */ /* 0x002ee20000300800 */
[----:B------:R-:W-:Y:S01]  /*22550*/  ULDC.64 UR6, c[0x0][0xa00] ;  /* 0x0002800000067ab9 */ /* 0x000fe20000000a00 */
[----:B--2---:R-:W1:Y:S01]  /*22560*/  LDC R7, c[0x0][0x448] ;  /* 0x00011200ff077b82 */ /* 0x004e620000000800 */
[----:B------:R-:W-:Y:S01]  /*22570*/  ULDC.64 UR4, c[0x0][0x2d8] ;  /* 0x0000b60000047ab9 */ /* 0x000fe20000000a00 */
[----:B------:R-:W3:Y:S04]  /*22580*/  LDL.LU.64 R2, [R1+0x48] ;  /* 0x0000480001027983 */ /* 0x000ee80000300a00 */
[----:B------:R-:W2:Y:S04]  /*22590*/  LDL R5, [R1+0xc] ;  /* 0x00000c0001057983 */ /* 0x000ea80000100800 */
[----:B------:R-:W4:Y:S01]  /*225a0*/  LDL R8, [R1+0x30] ;  /* 0x0000300001087983 */ /* 0x000f220000100800 */
[----:B------:R-:W-:-:S04]  /*225b0*/  ISETP.NE.U32.AND P0, PT, RZ, UR6, PT ;  /* 0x00000006ff007c0c */ /* 0x000fc8000bf05070 */
[----:B------:R-:W-:Y:S01]  /*225c0*/  ISETP.NE.AND.EX P0, PT, RZ, UR7, PT, P0 ;  /* 0x00000007ff007c0c */ /* 0x000fe2000bf05300 */
[----:B------:R-:W0:Y:S01]  /*225d0*/  S2R R9, SR_TID.X ;  /* 0x0000000000097919 */ /* 0x000e220000002100 */
[----:B------:R-:W-:Y:S01]  /*225e0*/  ULDC.64 UR6, c[0x0][0x280] ;  /* 0x0000a00000067ab9 */ /* 0x000fe20000000a00 */
[----:B0-----:R-:W-:Y:S02]  /*225f0*/  IMAD.SHL.U32 R9, R9, 0x10, RZ ;  /* 0x0000001009097824 */ /* 0x001fe400078e00ff */
[----:B---3--:R-:W-:Y:S01]  /*22600*/  IMAD.MOV.U32 R3, RZ, RZ, R0 ;  /* 0x000000ffff037224 */ /* 0x008fe200078e0000 */
[----:B--2---:R-:W-:-:S04]  /*22610*/  SHF.R.S32.HI R0, RZ, 0x1f, R5 ;  /* 0x0000001fff007819 */ /* 0x004fc80000011405 */
[----:B------:R-:W-:Y:S02]  /*22620*/  SEL R4, R0, RZ, !P0 ;  /* 0x000000ff00047207 */ /* 0x000fe40004000000 */
[----:B------:R-:W-:Y:S02]  /*22630*/  SEL R0, R5, RZ, !P0 ;  /* 0x000000ff05007207 */ /* 0x000fe40004000000 */
[----:B------:R-:W0:Y:S01]  /*22640*/  S2R R5, SR_TID.X ;  /* 0x0000000000057919 */ /* 0x000e220000002100 */
[----:B-1----:R-:W-:Y:S01]  /*22650*/  ISETP.NE.AND P0, PT, R7, 0x1, PT ;  /* 0x000000010700780c */ /* 0x002fe20003f05270 */
[----:B------:R-:W-:-:S04]  /*22660*/  IMAD.WIDE.U32 R2, R16, UR4, R2 ;  /* 0x0000000410027c25 */ /* 0x000fc8000f8e0002 */
[----:B------:R-:W-:Y:S01]  /*22670*/  IMAD R3, R16, UR5, R3 ;  /* 0x0000000510037c24 */ /* 0x000fe2000f8e0203 */
[----:B------:R-:W-:Y:S02]  /*22680*/  ULDC.64 UR4, c[0x0][0x2e0] ;  /* 0x0000b80000047ab9 */ /* 0x000fe40000000a00 */
[----:B------:R-:W-:-:S05]  /*22690*/  IMAD R4, R4, UR4, RZ ;  /* 0x0000000404047c24 */ /* 0x000fca000f8e02ff */
[----:B------:R-:W1:Y:S01]  /*226a0*/  @P0 LDC R6, c[0x0][0x450] ;  /* 0x00011400ff060b82 */ /* 0x000e620000000800 */
[----:B0-----:R-:W-:-:S04]  /*226b0*/  LOP3.LUT R5, R5, 0x7f, RZ, 0xc0, !PT ;  /* 0x0000007f05057812 */ /* 0x001fc800078ec0ff */
[----:B------:R-:W-:-:S04]  /*226c0*/  SHF.R.U32.HI R5, RZ, 0x3, R5 ;  /* 0x00000003ff057819 */ /* 0x000fc80000011605 */
[----:B------:R-:W-:Y:S02]  /*226d0*/  LOP3.LUT R9, R5, 0x70, R9, 0xf8, !PT ;  /* 0x0000007005097812 */ /* 0x000fe400078ef809 */
[----:B------:R-:W0:Y:S01]  /*226e0*/  @P0 LDC R5, c[0x0][0x44c] ;  /* 0x00011300ff050b82 */ /* 0x000e220000000800 */
[----:B------:R-:W-:-:S04]  /*226f0*/  IMAD.WIDE.U32 R2, R0, UR4, R2 ;  /* 0x0000000400027c25 */ /* 0x000fc8000f8e0002 */
[----:B------:R-:W-:Y:S01]  /*22700*/  IMAD R0, R0, UR5, R4 ;  /* 0x0000000500007c24 */ /* 0x000fe2000f8e0204 */
[----:B------:R-:W-:Y:S01]  /*22710*/  ULDC.64 UR4, c[0x0][0x2d0] ;  /* 0x0000b40000047ab9 */ /* 0x000fe20000000a00 */
[----:B----4-:R-:W-:Y:S02]  /*22720*/  IMAD.IADD R4, R9, 0x1, R8 ;  /* 0x0000000109047824 */ /* 0x010fe400078e0208 */
[----:B------:R-:W2:Y:S01]  /*22730*/  S2R R9, SR_TID.X ;  /* 0x0000000000097919 */ /* 0x000ea20000002100 */
[----:B------:R-:W-:Y:S02]  /*22740*/  IMAD.IADD R3, R3, 0x1, R0 ;  /* 0x0000000103037824 */ /* 0x000fe400078e0200 */
[----:B------:R-:W-:Y:S02]  /*22750*/  IMAD.MOV.U32 R0, RZ, RZ, R4 ;  /* 0x000000ffff007224 */ /* 0x000fe400078e0004 */
[----:B0-----:R-:W-:-:S05]  /*22760*/  @P0 IMAD.HI.U32 R5, R4, R5, RZ ;  /* 0x0000000504050227 */ /* 0x001fca00078e00ff */
[----:B-1----:R-:W-:-:S05]  /*22770*/  @P0 SHF.R.U32.HI R0, RZ, R6, R5 ;  /* 0x00000006ff000219 */ /* 0x002fca0000011605 */
        /* <DEDUP_REMOVED lines=107> */
.L_x_2060:
        /* <DEDUP_REMOVED lines=11> */
.L_x_1849:
[----:B------:R-:W-:Y:S05]  /*22ee0*/  BSYNC B0 ;  /* 0x0000000000007941 */ /* 0x000fea0003800000 */
.L_x_1848:
[----:B------:R-:W-:Y:S01]  /*22ef0*/  NOP ;  /* 0x0000000000007918 */ /* 0x000fe20000000000 */
[----:B------:R-:W-:Y:S01]  /*22f00*/  PLOP3.LUT P0, PT, PT, PT, PT, 0x80, 0x0 ;  /* 0x000000000000781c */ /* 0x000fe20003f0f070 */
[----:B------:R-:W-:-:S12]  /*22f10*/  VIADD R11, R18, 0x28800 ;  /* 0x00028800120b7836 */ /* 0x000fd80000000000 */
.L_x_1850:
        /* <DEDUP_REMOVED lines=18> */
.L_x_2061:
[----:B------:R-:W-:Y:S05]  /*23040*/  BSYNC B0 ;  /* 0x0000000000007941 */ /* 0x000fea0003800000 */
.L_x_1851:
[----:B------:R-:W3:Y:S04]  /*23050*/  LDL R2, [R1+0x40] ;  /* 0x0000400001027983 */ /* 0x000ee80000100800 */
[----:B0-----:R-:W4:Y:S01]  /*23060*/  LDL R4, [R1+0x28] ;  /* 0x0000280001047983 */ /* 0x001f220000100800 */
[----:B------:R-:W-:Y:S01]  /*23070*/  BSSY B0, `(.L_x_1853) ;  /* 0x00001eb000007945 */ /* 0x000fe20003800000 */
[----:B---3--:R-:W-:-:S05]  /*23080*/  VIADD R0, R2, 0xfffffffe ;  /* 0xfffffffe02007836 */ /* 0x008fca0000000000 */
[----:B----4-:R-:W-:-:S13]  /*23090*/  ISETP.GE.AND P0, PT, R0, R4, PT ;  /* 0x000000040000720c */ /* 0x010fda0003f06270 */
[----:B------:R-:W-:Y:S05]  /*230a0*/  @!P0 BRA `(.L_x_1854) ;  /* 0x0000001c009c8947 */ /* 0x000fea0003800000 */
[----:B--2---:R-:W2:Y:S04]  /*230b0*/  LDL.LU R3, [R1+0x50] ;  /* 0x0000500001037983 */ /* 0x004ea80000300800 */
[----:B------:R-:W3:Y:S04]  /*230c0*/  LDL.LU R7, [R1+0x44] ;  /* 0x0000440001077983 */ /* 0x000ee80000300800 */
[----:B------:R-:W4:Y:S04]  /*230d0*/  LDL.LU R2, [R1+0x60] ;  /* 0x0000600001027983 */ /* 0x000f280000300800 */
[----:B------:R-:W5:Y:S04]  /*230e0*/  LDL.LU R6, [R1+0x3c] ;  /* 0x00003c0001067983 */ /* 0x000f680000300800 */
[----:B-1----:R-:W5:Y:S01]  /*230f0*/  LDL.LU R5, [R1+0x5c] ;  /* 0x00005c0001057983 */ /* 0x002f620000300800 */
[----:B------:R-:W-:Y:S01]  /*23100*/  LOP3.LUT R10, RZ, R4, RZ, 0x33, !PT ;  /* 0x00000004ff0a7212 */ /* 0x000fe200078e33ff */
[----:B------:R-:W-:Y:S01]  /*23110*/  BSSY B2, `(.L_x_1855) ;  /* 0x00000aa000027945 */ /* 0x000fe20003800000 */
[----:B--2---:R-:W-:-:S04]  /*23120*/  VIADD R3, R3, 0x1 ;  /* 0x0000000103037836 */ /* 0x004fc80000000000 */
[----:B---3--:R-:W-:Y:S01]  /*23130*/  IMAD R3, R3, R7, RZ ;  /* 0x0000000703037224 */ /* 0x008fe200078e02ff */
[----:B----4-:R-:W-:-:S04]  /*23140*/  LOP3.LUT R2, RZ, R2, RZ, 0x33, !PT ;  /* 0x00000002ff027212 */ /* 0x010fc800078e33ff */
        /* <DEDUP_REMOVED lines=44> */
.L_x_1859:
[----:B------:R-:W-:Y:S01]  /*23410*/  IMAD R3, R7, 0x8, R18 ;  /* 0x0000000807037824 */ /* 0x000fe200078e0212 */
[----:B------:R-:W-:Y:S01]  /*23420*/  SHF.L.U32 R2, R9, 0x1f, RZ ;  /* 0x0000001f09027819 */ /* 0x000fe200000006ff */
[----:B------:R-:W-:Y:S03]  /*23430*/  BSSY B3, `(.L_x_1860) ;  /* 0x0000003000037945 */ /* 0x000fe60003800000 */
[----:B------:R-:W1:Y:S02]  /*23440*/  SYNCS.PHASECHK.TRANS64.TRYWAIT P0, [R3+URZ+0x28840], R2 ;  /* 0x02884002030075a7 */ /* 0x000e64000800017f */
[----:B-1----:R-:W-:Y:S05]  /*23450*/  @!P0 BRA `(.L_x_1861) ;  /* 0x0000006400d88947 */ /* 0x002fea0003800000 */
.L_x_2062:
[----:B------:R-:W-:Y:S05]  /*23460*/  BSYNC B3 ;  /* 0x0000000000037941 */ /* 0x000fea0003800000 */
.L_x_1860:
        /* <DEDUP_REMOVED lines=12> */
.L_x_1863:
[----:B------:R-:W-:Y:S05]  /*23530*/  BSYNC B3 ;  /* 0x0000000000037941 */ /* 0x000fea0003800000 */
.L_x_1862:
        /* <DEDUP_REMOVED lines=12> */
.L_x_1864:
        /* <DEDUP_REMOVED lines=16> */
.L_x_1865:
        /* <DEDUP_REMOVED lines=16> */
.L_x_2063:
[----:B------:R-:W-:Y:S05]  /*23800*/  BSYNC B3 ;  /* 0x0000000000037941 */ /* 0x000fea0003800000 */
.L_x_1866:
        /* <DEDUP_REMOVED lines=12> */
.L_x_1869:
[----:B------:R-:W-:Y:S05]  /*238d0*/  BSYNC B3 ;  /* 0x0000000000037941 */ /* 0x000fea0003800000 */
.L_x_1868:
        /* <DEDUP_REMOVED lines=13> */
.L_x_1870:
        /* <DEDUP_REMOVED lines=15> */
.L_x_1871:
        /* <DEDUP_REMOVED lines=12> */
.L_x_1858:
[----:B------:R-:W-:Y:S05]  /*23b60*/  BSYNC B1 ;  /* 0x0000000000017941 */ /* 0x000fea0003800000 */
.L_x_1857:
[----:B0-----:R-:W2:Y:S01]  /*23b70*/  LDL.LU R0, [R1+0x40] ;  /* 0x0000400001007983 */ /* 0x001ea20000300800 */
[----:B------:R-:W-:-:S03]  /*23b80*/  IMAD.MOV.U32 R19, RZ, RZ, R7 ;  /* 0x000000ffff137224 */ /* 0x000fc600078e0007 */
[----:B------:R0:W-:Y:S02]  /*23b90*/  STL [R1+0x14], R9 ;  /* 0x0000140901007387 */ /* 0x0001e40000100800 */
[----:B0-2---:R-:W-:-:S07]  /*23ba0*/  VIADD R0, R0, 0xfffffffd ;  /* 0xfffffffd00007836 */ /* 0x005fce0000000000 */
.L_x_1856:
[----:B------:R-:W-:Y:S05]  /*23bb0*/  BSYNC B2 ;  /* 0x0000000000027941 */ /* 0x000fea0003800000 */
.L_x_1855:
[----:B------:R-:W-:-:S05]  /*23bc0*/  VIADD R10, R10, 0xfffffffe ;  /* 0xfffffffe0a0a7836 */ /* 0x000fca0000000000 */
[----:B------:R-:W-:-:S13]  /*23bd0*/  ISETP.NE.AND P0, PT, R10, R6, PT ;  /* 0x000000060a00720c */ /* 0x000fda0003f05270 */
[----:B------:R-:W-:Y:S05]  /*23be0*/  @!P0 BRA `(.L_x_1854) ;  /* 0x0000001000cc8947 */ /* 0x000fea0003800000 */
[----:B------:R-:W-:-:S07]  /*23bf0*/  IMAD.MOV.U32 R8, RZ, RZ, R17 ;  /* 0x000000ffff087224 */ /* 0x000fce00078e0011 */
.L_x_1902:
        /* <DEDUP_REMOVED lines=35> */
.L_x_1874:
[----:B------:R-:W-:Y:S01]  /*23e30*/  IMAD R3, R4, 0x8, R18 ;  /* 0x0000000804037824 */ /* 0x000fe200078e0212 */
[----:B------:R-:W-:Y:S01]  /*23e40*/  SHF.L.U32 R2, R5, 0x1f, RZ ;  /* 0x0000001f05027819 */ /* 0x000fe200000006ff */
[----:B------:R-:W-:Y:S03]  /*23e50*/  BSSY B2, `(.L_x_1875) ;  /* 0x0000003000027945 */ /* 0x000fe60003800000 */
[----:B------:R-:W1:Y:S02]  /*23e60*/  SYNCS.PHASECHK.TRANS64.TRYWAIT P0, [R3+URZ+0x28840], R2 ;  /* 0x02884002030075a7 */ /* 0x000e64000800017f */
[----:B-1----:R-:W-:Y:S05]  /*23e70*/  @!P0 BRA `(.L_x_1876) ;  /* 0x0000005c00788947 */ /* 0x002fea0003800000 */
.L_x_2064:
[----:B------:R-:W-:Y:S05]  /*23e80*/  BSYNC B2 ;  /* 0x0000000000027941 */ /* 0x000fea0003800000 */
.L_x_1875:
        /* <DEDUP_REMOVED lines=12> */
.L_x_1878:
[----:B------:R-:W-:Y:S05]  /*23f50*/  BSYNC B2 ;  /* 0x0000000000027941 */ /* 0x000fea0003800000 */
.L_x_1877:
[----:B------:R-:W2:Y:S01]  /*23f60*/  LDL R7, [R1+0x18] ;  /* 0x0000180001077983 */ /* 0x000ea20000100800 */
[----:B------:R-:W-:Y:S01]  /*23f70*/  IMAD.MOV.U32 R10, RZ, RZ, RZ ;  /* 0x000000ffff0a7224 */ /* 0x000fe200078e00ff */
[----:B------:R-:W-:Y:S01]  /*23f80*/  UIADD3 UR4, UP0, UR38, 0x370, URZ ;  /* 0x0000037026047890 */ /* 0x000fe2000ff1e03f */
[----:B-1----:R-:W-:Y:S01]  /*23f90*/  IMAD R2, R4, 0x8000, R18 ;  /* 0x0000800004027824 */ /* 0x002fe200078e0212 */
        /* <DEDUP_REMOVED lines=8> */
.L_x_1879:
        /* <DEDUP_REMOVED lines=16> */
.L_x_1880:
        /* <DEDUP_REMOVED lines=16> */
.L_x_2065:
[----:B------:R-:W-:Y:S05]  /*24220*/  BSYNC B2 ;  /* 0x0000000000027941 */ /* 0x000fea0003800000 */
.L_x_1881:
        /* <DEDUP_REMOVED lines=11> */
.L_x_1884:
[----:B------:R-:W-:Y:S05]  /*242e0*/  BSYNC B2 ;  /* 0x0000000000027941 */ /* 0x000fea0003800000 */
.L_x_1883:
        /* <DEDUP_REMOVED lines=12> */
.L_x_1885:
        /* <DEDUP_REMOVED lines=15> */
.L_x_1886:
        /* <DEDUP_REMOVED lines=12> */
.L_x_1873:
[----:B------:R-:W-:Y:S05]  /*24560*/  BSYNC B1 ;  /* 0x0000000000017941 */ /* 0x000fea0003800000 */
.L_x_1872:
        /* <DEDUP_REMOVED lines=35> */
.L_x_1889:
[----:B------:R-:W-:Y:S01]  /*247a0*/  IMAD R2, R19, 0x8, R18 ;  /* 0x0000000813027824 */ /* 0x000fe200078e0212 */
[----:B------:R-:W-:Y:S01]  /*247b0*/  SHF.L.U32 R3, R10, 0x1f, RZ ;  /* 0x0000001f0a037819 */ /* 0x000fe200000006ff */
[----:B------:R-:W-:Y:S03]  /*247c0*/  BSSY B2, `(.L_x_1890) ;  /* 0x0000003000027945 */ /* 0x000fe60003800000 */
[----:B------:R-:W2:Y:S02]  /*247d0*/  SYNCS.PHASECHK.TRANS64.TRYWAIT P0, [R2+URZ+0x28840], R3 ;  /* 0x02884003020075a7 */ /* 0x000ea4000800017f */
[----:B--2---:R-:W-:Y:S05]  /*247e0*/  @!P0 BRA `(.L_x_1891) ;  /* 0x0000005400448947 */ /* 0x004fea0003800000 */
.L_x_2066:
[----:B------:R-:W-:Y:S05]  /*247f0*/  BSYNC B2 ;  /* 0x0000000000027941 */ /* 0x000fea0003800000 */
.L_x_1890:
        /* <DEDUP_REMOVED lines=12> */
.L_x_1893:
[----:B------:R-:W-:Y:S05]  /*248c0*/  BSYNC B2 ;  /* 0x0000000000027941 */ /* 0x000fea0003800000 */
.L_x_1892:
        /* <DEDUP_REMOVED lines=13> */
.L_x_1894:
        /* <DEDUP_REMOVED lines=16> */
.L_x_1895:
        /* <DEDUP_REMOVED lines=15> */
.L_x_2067:
[----:B------:R-:W-:Y:S05]  /*24b90*/  BSYNC B2 ;  /* 0x0000000000027941 */ /* 0x000fea0003800000 */
.L_x_1896:
        /* <DEDUP_REMOVED lines=11> */
.L_x_1899:
[----:B------:R-:W-:Y:S05]  /*24c50*/  BSYNC B2 ;  /* 0x0000000000027941 */ /* 0x000fea0003800000 */
.L_x_1898:
        /* <DEDUP_REMOVED lines=12> */
.L_x_1900:
        /* <DEDUP_REMOVED lines=15> */
.L_x_1901:
        /* <DEDUP_REMOVED lines=11> */
[----:B------:R-:W-:-:S07]  /*24ec0*/  MOV R17, R8 ;  /* 0x0000000800117202 */ /* 0x000fce0000000f00 */
.L_x_1888:
[----:B------:R-:W-:Y:S05]  /*24ed0*/  BSYNC B1 ;  /* 0x0000000000017941 */ /* 0x000fea0003800000 */
.L_x_1887:
[----:B------:R-:W2:Y:S01]  /*24ee0*/  LDL R2, [R1+0x28] ;  /* 0x0000280001027983 */ /* 0x000ea20000100800 */
[----:B------:R-:W-:Y:S01]  /*24ef0*/  VIADD R0, R0, 0xfffffffe ;  /* 0xfffffffe00007836 */ /* 0x000fe20000000000 */
[----:B--2---:R-:W-:-:S13]  /*24f00*/  ISETP.GT.AND P0, PT, R6, R2, PT ;  /* 0x000000020600720c */ /* 0x004fda0003f04270 */
[----:B------:R-:W-:Y:S05]  /*24f10*/  @P0 BRA `(.L_x_1902) ;  /* 0xffffffec00380947 */ /* 0x000fea000383ffff */
.L_x_1854:
[----:B------:R-:W-:Y:S05]  /*24f20*/  BSYNC B0 ;  /* 0x0000000000007941 */ /* 0x000fea0003800000 */
.L_x_1853:
[----:B--2---:R-:W2:Y:S01]  /*24f30*/  S2R R3, SR_TID.X ;  /* 0x0000000000037919 */ /* 0x004ea20000002100 */
[----:B------:R-:W-:Y:S01]  /*24f40*/  BSSY B0, `(.L_x_1903) ;  /* 0x0000011000007945 */ /* 0x000fe20003800000 */
[----:B--2---:R-:W-:-:S04]  /*24f50*/  LOP3.LUT R3, R3, 0x7f, RZ, 0xc0, !PT ;  /* 0x0000007f03037812 */ /* 0x004fc800078ec0ff */
[----:B------:R-:W-:-:S13]  /*24f60*/  ISETP.NE.AND P0, PT, R3, RZ, PT ;  /* 0x000000ff0300720c */ /* 0x000fda0003f05270 */
[----:B------:R-:W-:Y:S05]  /*24f70*/  @P0 BRA `(.L_x_1904) ;  /* 0x0000000000340947 */ /* 0x000fea0003800000 */
[----:B------:R-:W2:Y:S01]  /*24f80*/  S2R R2, SR_LANEID ;  /* 0x0000000000027919 */ /* 0x000ea20000000000 */
[----:B------:R-:W-:Y:S01]  /*24f90*/  VOTEU.ANY UR4, UPT, PT ;  /* 0x0000000000047886 */ /* 0x000fe200038e0100 */
[----:B-1----:R-:W1:Y:S01]  /*24fa0*/  LDC.64 R4, c[0x0][0xc60] ;  /* 0x00031800ff047b82 */ /* 0x002e620000000a00 */
[----:B------:R-:W2:Y:S02]  /*24fb0*/  FLO.U32 R0, UR4 ;  /* 0x0000000400007d00 */ /* 0x000ea400080e0000 */
        /* <DEDUP_REMOVED lines=8> */
[----:B------:R2:W-:Y:S02]  /*25040*/  STL [R1], R0 ;  /* 0x0000000001007387 */ /* 0x0005e40000100800 */
.L_x_1904:
[----:B------:R-:W-:Y:S05]  /*25050*/  BSYNC B0 ;  /* 0x0000000000007941 */ /* 0x000fea0003800000 */
.L_x_1903:
        /* <DEDUP_REMOVED lines=11> */
.L_x_2068:
[----:B------:R-:W-:Y:S05]  /*25110*/  BSYNC B1 ;  /* 0x0000000000017941 */ /* 0x000fea0003800000 */
.L_x_1907:
        /* <DEDUP_REMOVED lines=9> */
.L_x_1910:
[----:B------:R-:W-:Y:S05]  /*251b0*/  BSYNC B1 ;  /* 0x0000000000017941 */ /* 0x000fea0003800000 */
.L_x_1909:
        /* <DEDUP_REMOVED lines=12> */
.L_x_1911:
        /* <DEDUP_REMOVED lines=15> */
.L_x_1912:
        /* <DEDUP_REMOVED lines=10> */
.L_x_1906:
[----:B------:R-:W-:Y:S05]  /*25410*/  BSYNC B0 ;  /* 0x0000000000007941 */ /* 0x000fea0003800000 */
.L_x_1905:
[----:B------:R-:W2:Y:S01]  /*25420*/  LDL.LU R4, [R1+0x14] ;  /* 0x0000140001047983 */ /* 0x000ea20000300800 */
[----:B------:R-:W-:-:S05]  /*25430*/  VIADD R19, R19, 0x1 ;  /* 0x0000000113137836 */ /* 0x000fca0000000000 */
[----:B------:R-:W-:-:S04]  /*25440*/  ISETP.NE.AND P0, PT, R19, 0x2, PT ;  /* 0x000000021300780c */ /* 0x000fc80003f05270 */
[----:B------:R-:W-:Y:S02]  /*25450*/  SEL R0, RZ, 0x1, P0 ;  /* 0x00000001ff007807 */ /* 0x000fe40000000000 */
[----:B------:R-:W-:Y:S02]  /*25460*/  SEL R19, R19, RZ, P0 ;  /* 0x000000ff13137207 */ /* 0x000fe40000000000 */
[----:B--2---:R-:W-:-:S05]  /*25470*/  LOP3.LUT R4, R4, R0, RZ, 0x3c, !PT ;  /* 0x0000000004047212 */ /* 0x004fca00078e3cff */
[----:B------:R3:W-:Y:S02]  /*25480*/  STL [R1+0x14], R4 ;  /* 0x0000140401007387 */ /* 0x0007e40000100800 */
.L_x_1833:
[----:B------:R-:W-:Y:S05]  /*25490*/  BSYNC B7 ;  /* 0x0000000000077941 */ /* 0x000fea0003800000 */
.L_x_1831:
[----:B--2---:R-:W2:Y:S02]  /*254a0*/  LDL R0, [R1+0x10] ;  /* 0x0000100001007983 */ /* 0x004ea40000100800 */
[----:B--2---:R-:W-:-:S13]  /*254b0*/  LOP3.LUT P0, RZ, R0, 0x2, RZ, 0xc0, !PT ;  /* 0x0000000200ff7812 */ /* 0x004fda000780c0ff */
[----:B------:R-:W-:Y:S05]  /*254c0*/  @!P0 BRA `(.L_x_1913) ;  /* 0x00000000002c8947 */ /* 0x000fea0003800000 */
[----:B------:R-:W-:Y:S05]  /*254d0*/  WARPSYNC.ALL ;  /* 0x0000000000007948 */ /* 0x000fea0003800000 */
[----:B------:R-:W2:Y:S08]  /*254e0*/  S2UR UR5, SR_CgaCtaId ;  /* 0x00000000000579c3 */ /* 0x000eb00000008800 */
[----:B------:R-:W-:Y:S06]  /*254f0*/  BAR.SYNC.DEFER_BLOCKING 0x5, 0x180 ;  /* 0x0146000000007b1d */ /* 0x000fec0000010000 */
[----:B------:R-:W-:-:S02]  /*25500*/  UMOV UR4, 0x400 ;  /* 0x0000040000047882 */ /* 0x000fc40000000000 */
[----:B--2---:R-:W-:-:S06]  /*25510*/  ULEA UR4, UR5, UR4, 0x18 ;  /* 0x0000000405047291 */ /* 0x004fcc000f8ec03f */
[----:B------:R-:W-:-:S05]  /*25520*/  IMAD.U32 R18, RZ, RZ, UR4 ;  /* 0x00000004ff127e24 */ /* 0x000fca000f8e00ff */
[----:B-1-3--:R-:W1:Y:S04]  /*25530*/  LDS.128 R4, [R18+0x288d0] ;  /* 0x0288d00012047984 */ /* 0x00ae680000000c00 */
[----:B-1----:R1:W-:Y:S04]  /*25540*/  STL.64 [R1], R4 ;  /* 0x0000000401007387 */ /* 0x0023e80000100a00 */
[----:B------:R1:W-:Y:S01]  /*25550*/  STL.64 [R1+0x8], R6 ;  /* 0x0000080601007387 */ /* 0x0003e20000100a00 */
[----:B------:R-:W-:Y:S06]  /*25560*/  BAR.ARV 0x4, 0x180 ;  /* 0x0106000000007b1d */ /* 0x000fec0000002000 */
[----:B------:R-:W-:Y:S05]  /*25570*/  BRA `(.L_x_1914) ;  /* 0x0000001000347947 */ /* 0x000fea0003800000 */
.L_x_1913:
[----:B------:R-:W2:Y:S01]  /*25580*/  S2R R16, SR_TID.X ;  /* 0x0000000000107919 */ /* 0x000ea20000002100 */
[----:B------:R-:W-:Y:S01]  /*25590*/  UMOV UR4, 0xffffffff ;  /* 0xffffffff00047882 */ /* 0x000fe20000000000 */
[----:B--2---:R-:W-:-:S04]  /*255a0*/  LOP3.LUT R16, R16, 0x1f, RZ, 0xc0, !PT ;  /* 0x0000001f10107812 */ /* 0x004fc800078ec0ff */
[----:B------:R-:W-:Y:S01]  /*255b0*/  ISETP.NE.AND P0, PT, R16, 0x1f, PT ;  /* 0x0000001f1000780c */ /* 0x000fe20003f05270 */
[----:B------:R-:W-:-:S12]  /*255c0*/  BRA.DIV UR4, `(.L_x_1915) ;  /* 0x0000004a04087947 */ /* 0x000fd8000b800000 */
[----:B------:R-:W0:Y:S01]  /*255d0*/  LDL.LU R2, [R1] ;  /* 0x0000000001027983 */ /* 0x000e220000300800 */
[----:B------:R-:W-:-:S03]  /*255e0*/  ULDC UR4, c[0x0][0xc3c] ;  /* 0x00030f0000047ab9 */ /* 0x000fc60000000800 */
[----:B------:R-:W2:Y:S01]  /*255f0*/  LDL R3, [R1+0xc] ;  /* 0x00000c0001037983 */ /* 0x000ea20000100800 */
[----:B0-----:R-:W-:Y:S02]  /*25600*/  IMAD.MOV.U32 R10, RZ, RZ, R2 ;  /* 0x000000ffff0a7224 */ /* 0x001fe400078e0002 */
[----:B--2---:R-:W-:-:S05]  /*25610*/  IMAD.IADD R0, R3, 0x1, R16 ;  /* 0x0000000103007824 */ /* 0x004fca00078e0210 */
[----:B------:R-:W-:-:S13]  /*25620*/  ISETP.GE.OR P1, PT, R0, UR4, !P0 ;  /* 0x0000000400007c0c */ /* 0x000fda000c726670 */
[----:B------:R-:W0:Y:S08]  /*25630*/  @!P1 LDC.64 R2, c[0x0][0xc80] ;  /* 0x00032000ff029b82 */ /* 0x000e300000000a00 */
[----:B-1----:R-:W1:Y:S01]  /*25640*/  @!P1 LDC.64 R6, c[0x0][0xc78] ;  /* 0x00031e00ff069b82 */ /* 0x002e620000000a00 */
[----:B0-----:R-:W-:-:S05]  /*25650*/  @!P1 IMAD.WIDE R2, R0, 0x4, R2 ;  /* 0x0000000400029825 */ /* 0x001fca00078e0202 */
[----:B------:R1:W2:Y:S02]  /*25660*/  @!P1 LDG.E R8, desc[UR42][R2.64] ;  /* 0x0000002a02089981 */ /* 0x0002a4000c1e1900 */
[----:B-1----:R-:W-:-:S06]  /*25670*/  @!P1 IMAD.WIDE R2, R0, 0x4, R6 ;  /* 0x0000000400029825 */ /* 0x002fcc00078e0206 */
[----:B------:R-:W4:Y:S01]  /*25680*/  @!P1 LDG.E R2, desc[UR42][R2.64] ;  /* 0x0000002a02029981 */ /* 0x000f22000c1e1900 */
[----:B---3--:R-:W-:Y:S01]  /*25690*/  IMAD.MOV.U32 R4, RZ, RZ, RZ ;  /* 0x000000ffff047224 */ /* 0x008fe200078e00ff */
[C---:B------:R-:W-:Y:S01]  /*256a0*/  ISETP.GE.U32.AND P2, PT, R16.reuse, 0x2, PT ;  /* 0x000000021000780c */ /* 0x040fe20003f46070 */
[----:B------:R-:W-:Y:S01]  /*256b0*/  IMAD.MOV.U32 R6, RZ, RZ, RZ ;  /* 0x000000ffff067224 */ /* 0x000fe200078e00ff */
[C---:B------:R-:W-:Y:S01]  /*256c0*/  ISETP.GE.U32.AND P3, PT, R16.reuse, 0x4, PT ;  /* 0x000000041000780c */ /* 0x040fe20003f66070 */
[----:B------:R-:W-:Y:S01]  /*256d0*/  SHFL.IDX PT, R0, R10, 0x1, 0x1f ;  /* 0x00201f000a007f89 */ /* 0x000fe200000e0000 */
[C---:B------:R-:W-:Y:S02]  /*256e0*/  ISETP.GE.U32.AND P4, PT, R16.reuse, 0x8, PT ;  /* 0x000000081000780c */ /* 0x040fe40003f86070 */
[----:B------:R-:W-:Y:S01]  /*256f0*/  ISETP.GE.U32.AND P5, PT, R16, 0x10, PT ;  /* 0x000000101000780c */ /* 0x000fe20003fa6070 */
[----:B--2---:R-:W-:Y:S02]  /*25700*/  @!P1 IMAD.MOV.U32 R4, RZ, RZ, R8 ;  /* 0x000000ffff049224 */ /* 0x004fe400078e0008 */
[----:B------:R-:W-:-:S02]  /*25710*/  IMAD.MOV.U32 R8, RZ, RZ, RZ ;  /* 0x000000ffff087224 */ /* 0x000fc400078e00ff */
[----:B----4-:R-:W-:Y:S01]  /*25720*/  @!P1 IMAD.MOV.U32 R6, RZ, RZ, R2 ;  /* 0x000000ffff069224 */ /* 0x010fe200078e0002 */
[----:B------:R-:W-:-:S03]  /*25730*/  ISETP.NE.AND P1, PT, R16, RZ, PT ;  /* 0x000000ff1000720c */ /* 0x000fc60003f25270 */
[----:B------:R-:W-:-:S05]  /*25740*/  IMAD R2, R6, R4, RZ ;  /* 0x0000000406027224 */ /* 0x000fca00078e02ff */
[----:B------:R-:W0:Y:S02]  /*25750*/  SHFL.UP PT, R3, R2, 0x1, RZ ;  /* 0x0420000002037989 */ /* 0x000e2400000e00ff */
[----:B0-----:R-:W-:-:S05]  /*25760*/  SEL R5, R3, RZ, P1 ;  /* 0x000000ff03057207 */ /* 0x001fca0000800000 */
[----:B------:R-:W-:Y:S02]  /*25770*/  IMAD.IADD R2, R2, 0x1, R5 ;  /* 0x0000000102027824 */ /* 0x000fe400078e0205 */
[----:B------:R-:W-:Y:S04]  /*25780*/  SHFL.IDX PT, R5, R10, RZ, 0x1f ;  /* 0x00001fff0a057589 */ /* 0x000fe800000e0000 */
        /* <DEDUP_REMOVED lines=13> */
.L_x_2078:
[----:B------:R-:W-:Y:S02]  /*25860*/  ULDC UR4, c[0x0][0xc38] ;  /* 0x00030e0000047ab9 */ /* 0x000fe40000000800 */
[----:B------:R-:W-:-:S04]  /*25870*/  IMAD.U32 R2, RZ, RZ, UR4 ;  /* 0x00000004ff027e24 */ /* 0x000fc8000f8e00ff */
[----:B-1----:R-:W-:-:S04]  /*25880*/  IMAD R9, R9, R2, RZ ;  /* 0x0000000209097224 */ /* 0x002fc800078e02ff */
[----:B------:R-:W-:-:S05]  /*25890*/  IMAD.IADD R0, R0, 0x1, R9 ;  /* 0x0000000100007824 */ /* 0x000fca00078e0209 */
[----:B------:R-:W-:-:S13]  /*258a0*/  ISETP.GT.AND P6, PT, R0, R5, PT ;  /* 0x000000050000720c */ /* 0x000fda0003fc4270 */
[----:B------:R-:W-:Y:S05]  /*258b0*/  @P6 BRA `(.L_x_1916) ;  /* 0x0000000000ac6947 */ /* 0x000fea0003800000 */
.L_x_1919:
[----:B------:R-:W2:Y:S01]  /*258c0*/  LDL.LU R2, [R1+0xc] ;  /* 0x00000c0001027983 */ /* 0x000ea20000300800 */
[----:B------:R-:W1:Y:S01]  /*258d0*/  LDC R3, c[0x0][0xc3c] ;  /* 0x00030f00ff037b82 */ /* 0x000e620000000800 */
[----:B--2---:R-:W-:-:S05]  /*258e0*/  VIADD R2, R2, 0x1f ;  /* 0x0000001f02027836 */ /* 0x004fca0000000000 */
[----:B-1----:R-:W-:-:S13]  /*258f0*/  ISETP.GE.AND P6, PT, R2, R3, PT ;  /* 0x000000030200720c */ /* 0x002fda0003fc6270 */
[----:B------:R-:W-:Y:S05]  /*25900*/  @P6 BRA `(.L_x_1917) ;  /* 0x0000000800e86947 */ /* 0x000fea0003800000 */
[----:B------:R-:W1:Y:S01]  /*25910*/  S2R R4, SR_TID.X ;  /* 0x0000000000047919 */ /* 0x000e620000002100 */
        /* <DEDUP_REMOVED lines=29> */
[----:B0-----:R-:W-:-:S05]  /*25af0*/  IMAD.IADD R7, R2, 0x1, R3 ;  /* 0x0000000102077824 */ /* 0x001fca00078e0203 */
[----:B------:R0:W1:Y:S02]  /*25b00*/  SHFL.IDX PT, R9, R7, 0x1f, 0x1f ;  /* 0x03e01f0007097f89 */ /* 0x00006400000e0000 */
.L_x_2086:
[----:B------:R-:W-:Y:S02]  /*25b10*/  ULDC UR4, c[0x0][0xc38] ;  /* 0x00030e0000047ab9 */ /* 0x000fe40000000800 */
[----:B------:R-:W-:-:S04]  /*25b20*/  IMAD.U32 R2, RZ, RZ, UR4 ;  /* 0x00000004ff027e24 */ /* 0x000fc8000f8e00ff */
[----:B-1----:R-:W-:-:S05]  /*25b30*/  IMAD R9, R9, R2, RZ ;  /* 0x0000000209097224 */ /* 0x002fca00078e02ff */
[----:B------:R-:W-:-:S04]  /*25b40*/  IADD3 R0, R9, R0, RZ ;  /* 0x0000000009007210 */ /* 0x000fc80007ffe0ff */
[----:B------:R-:W-:-:S13]  /*25b50*/  ISETP.GT.AND P6, PT, R0, R5, PT ;  /* 0x000000050000720c */ /* 0x000fda0003fc4270 */
[----:B------:R-:W-:Y:S05]  /*25b60*/  @!P6 BRA `(.L_x_1919) ;  /* 0xfffffffc0054e947 */ /* 0x000fea000383ffff */
.L_x_1916:
        /* <DEDUP_REMOVED lines=8> */
[----:B-1----:R1:W3:Y:S04]  /*25bf0*/  SHFL.IDX PT, R4, R4, R3, 0x1f ;  /* 0x00001f0304047589 */ /* 0x0022e800000e0000 */
[----:B------:R1:W4:Y:S01]  /*25c00*/  SHFL.IDX PT, R6, R6, R3, 0x1f ;  /* 0x00001f0306067589 */ /* 0x00032200000e0000 */
[----:B--2---:R-:W-:-:S05]  /*25c10*/  IMAD.IADD R10, R3, 0x1, R10 ;  /* 0x00000001030a7824 */ /* 0x004fca00078e020a */
[----:B---34-:R1:W-:Y:S02]  /*25c20*/  STL [R1+0xc], R10 ;  /* 0x00000c0a01007387 */ /* 0x0183e40000100800 */
.L_x_2091:
[----:B------:R-:W-:-:S13]  /*25c30*/  ISETP.NE.AND P0, PT, R0, RZ, PT ;  /* 0x000000ff0000720c */ /* 0x000fda0003f05270 */
[----:B------:R-:W-:Y:S05]  /*25c40*/  @!P0 BRA `(.L_x_1921) ;  /* 0x0000000000148947 */ /* 0x000fea0003800000 */
[----:B------:R-:W-:Y:S01]  /*25c50*/  UMOV UR4, 0xffffffff ;  /* 0xffffffff00047882 */ /* 0x000fe20000000000 */
[----:B-1----:R-:W-:Y:S02]  /*25c60*/  VIADD R3, R3, 0xffffffff ;  /* 0xffffffff03037836 */ /* 0x002fe40000000000 */
[----:B------:R-:W-:Y:S05]  /*25c70*/  BRA.DIV UR4, `(.L_x_1922) ;  /* 0x0000004a04fc7947 */ /* 0x000fea000b800000 */
[----:B------:R1:W3:Y:S02]  /*25c80*/  SHFL.IDX PT, R3, R7, R3, 0x1f ;  /* 0x00001f0307037589 */ /* 0x0002e400000e0000 */
.L_x_2094:
[----:B---3--:R-:W-:-:S07]  /*25c90*/  IMAD.MOV.U32 R8, RZ, RZ, R3 ;  /* 0x000000ffff087224 */ /* 0x008fce00078e0003 */
.L_x_1921:
[----:B------:R-:W-:Y:S01]  /*25ca0*/  ISETP.NE.AND P0, PT, R6, 0x1, PT ;  /* 0x000000010600780c */ /* 0x000fe20003f05270 */
[----:B------:R-:W-:-:S05]  /*25cb0*/  IMAD R0, R8, R2, R9 ;  /* 0x0000000208007224 */ /* 0x000fca00078e0209 */
[----:B------:R3:W-:Y:S02]  /*25cc0*/  STL [R1], R0 ;  /* 0x0000000001007387 */ /* 0x0007e40000100800 */
[----:B---3--:R-:W-:-:S05]  /*25cd0*/  IMAD.IADD R0, R5, 0x1, -R0 ;  /* 0x0000000105007824 */ /* 0x008fca00078e0a00 */
[----:B------:R-:W-:Y:S05]  /*25ce0*/  @!P0 BRA `(.L_x_1923) ;  /* 0x0000000000e48947 */ /* 0x000fea0003800000 */
[----:B------:R-:W-:-:S04]  /*25cf0*/  IABS R5, R4 ;  /* 0x0000000400057213 */ /* 0x000fc80000000000 */
[----:B------:R-:W3:Y:S08]  /*25d00*/  I2F.RP R2, R5 ;  /* 0x0000000500027306 */ /* 0x000ef00000209400 */
[----:B---3--:R-:W3:Y:S02]  /*25d10*/  MUFU.RCP R2, R2 ;  /* 0x0000000200027308 */ /* 0x008ee40000001000 */
[----:B---3--:R-:W-:-:S06]  /*25d20*/  VIADD R2, R2, 0xffffffe ;  /* 0x0ffffffe02027836 */ /* 0x008fcc0000000000 */
[----:B-1----:R-:W1:Y:S02]  /*25d30*/  F2I.FTZ.U32.TRUNC.NTZ R3, R2 ;  /* 0x0000000200037305 */ /* 0x002e64000021f000 */
[----:B-1----:R-:W-:-:S04]  /*25d40*/  IMAD.MOV R2, RZ, RZ, -R3 ;  /* 0x000000ffff027224 */ /* 0x002fc800078e0a03 */
        /* <DEDUP_REMOVED lines=14> */
[----:B------:R-:W1:Y:S07]  /*25e30*/  I2F.RP R2, R5 ;  /* 0x0000000500027306 */ /* 0x000e6e0000209400 */
[----:B------:R-:W-:Y:S01]  /*25e40*/  @P0 VIADD R8, R8, 0x1 ;  /* 0x0000000108080836 */ /* 0x000fe20000000000 */
[----:B-1----:R-:W1:Y:S02]  /*25e50*/  MUFU.RCP R2, R2 ;  /* 0x0000000200027308 */ /* 0x002e640000001000 */
[----:B-1----:R-:W-:-:S06]  /*25e60*/  VIADD R2, R2, 0xffffffe ;  /* 0x0ffffffe02027836 */ /* 0x002fcc0000000000 */
[----:B------:R-:W1:Y:S02]  /*25e70*/  F2I.FTZ.U32.TRUNC.NTZ R3, R2 ;  /* 0x0000000200037305 */ /* 0x000e64000021f000 */
[----:B-1----:R-:W-:-:S04]  /*25e80*/  IMAD.MOV R2, RZ, RZ, -R3 ;  /* 0x000000ffff027224 */ /* 0x002fc800078e0a03 */
[----:B0-----:R-:W-:Y:S02]  /*25e90*/  IMAD R7, R2, R5, RZ ;  /* 0x0000000502077224 */ /* 0x001fe400078e02ff */
        /* <DEDUP_REMOVED lines=17> */
[----:B------:R-:W-:-:S04]  /*25fb0*/  IMAD.MOV R2, RZ, RZ, -R3 ;  /* 0x000000ffff027224 */ /* 0x000fc800078e0a03 */
[----:B------:R-:W-:Y:S01]  /*25fc0*/  IMAD R0, R4, R2, R0 ;  /* 0x0000000204007224 */ /* 0x000fe200078e0200 */
[----:B------:R-:W-:-:S04]  /*25fd0*/  LOP3.LUT R2, R3, R6, RZ, 0x3c, !PT ;  /* 0x0000000603027212 */ /* 0x000fc800078e3cff */
[----:B------:R-:W-:-:S03]  /*25fe0*/  ISETP.GE.AND P2, PT, R2, RZ, PT ;  /* 0x000000ff0200720c */ /* 0x000fc60003f46270 */
[----:B------:R-:W-:-:S10]  /*25ff0*/  @P0 VIADD R7, R7, 0x1 ;  /* 0x0000000107070836 */ /* 0x000fd40000000000 */
        /* <DEDUP_REMOVED lines=8> */
.L_x_1923:
[----:B-1----:R-:W3:Y:S01]  /*26080*/  LDL R3, [R1+0xc] ;  /* 0x00000c0001037983 */ /* 0x002ee20000100800 */
[----:B0-----:R-:W3:Y:S02]  /*26090*/  LDC.64 R6, c[0x0][0xc90] ;  /* 0x00032400ff067b82 */ /* 0x001ee40000000a00 */
[----:B---3--:R-:W-:-:S05]  /*260a0*/  IMAD.WIDE R6, R3, 0x4, R6 ;  /* 0x0000000403067825 */ /* 0x008fca00078e0206 */
[----:B------:R-:W3:Y:S02]  /*260b0*/  LDG.E R3, desc[UR42][R6.64] ;  /* 0x0000002a06037981 */ /* 0x000ee4000c1e1900 */
[----:B---3--:R-:W-:-:S05]  /*260c0*/  IMAD R5, R4, R3, RZ ;  /* 0x0000000304057224 */ /* 0x008fca00078e02ff */
        /* <DEDUP_REMOVED lines=25> */
[----:B------:R-:W-:-:S03]  /*26260*/  IMAD.MOV R6, RZ, RZ, -R6 ;  /* 0x000000ffff067224 */ /* 0x000fc600078e0a06 */
[----:B------:R-:W-:Y:S01]  /*26270*/  IADD3 R8, -R7, RZ, RZ ;  /* 0x000000ff07087210 */ /* 0x000fe20007ffe1ff */
[----:B------:R-:W-:-:S03]  /*26280*/  IMAD R6, R5, R6, R0 ;  /* 0x0000000605067224 */ /* 0x000fc600078e0200 */
[----:B------:R-:W-:Y:S02]  /*26290*/  VIADDMNMX R8, R8, R2, R3, PT ;  /* 0x0000000208087246 */ /* 0x000fe40003800103 */
[----:B------:R-:W-:Y:S02]  /*262a0*/  IADD3 R7, R7, 0x1000000, R6 ;  /* 0x0100000007077810 */ /* 0x000fe40007ffe006 */
[----:B------:R-:W-:-:S04]  /*262b0*/  IABS R9, R8 ;  /* 0x0000000800097213 */ /* 0x000fc80000000000 */
[----:B------:R-:W0:Y:S08]  /*262c0*/  I2F.RP R2, R9 ;  /* 0x0000000900027306 */ /* 0x000e300000209400 */
[----:B0-----:R-:W0:Y:S02]  /*262d0*/  MUFU.RCP R2, R2 ;  /* 0x0000000200027308 */ /* 0x001e240000001000 */
[----:B0-----:R-:W-:-:S06]  /*262e0*/  VIADD R2, R2, 0xffffffe ;  /* 0x0ffffffe02027836 */ /* 0x001fcc0000000000 */
[----:B------:R0:W1:Y:S02]  /*262f0*/  F2I.FTZ.U32.TRUNC.NTZ R3, R2 ;  /* 0x0000000200037305 */ /* 0x000064000021f000 */
[----:B0-----:R-:W-:Y:S02]  /*26300*/  IMAD.MOV.U32 R2, RZ, RZ, RZ ;  /* 0x000000ffff027224 */ /* 0x001fe400078e00ff */
[----:B-1----:R-:W-:-:S04]  /*26310*/  IMAD.MOV R0, RZ, RZ, -R3 ;  /* 0x000000ffff007224 */ /* 0x002fc800078e0a03 */
[----:B------:R-:W-:-:S04]  /*26320*/  IMAD R0, R0, R9, RZ ;  /* 0x0000000900007224 */ /* 0x000fc800078e02ff */
        /* <DEDUP_REMOVED lines=13> */
[----:B------:R-:W-:-:S04]  /*26400*/  @P0 VIADD R2, R2, 0x1 ;  /* 0x0000000102020836 */ /* 0x000fc80000000000 */
[----:B------:R-:W-:-:S04]  /*26410*/  IMAD.MOV.U32 R0, RZ, RZ, R2 ;  /* 0x000000ffff007224 */ /* 0x000fc800078e0002 */
[----:B------:R-:W-:Y:S01]  /*26420*/  @!P2 IMAD.MOV R0, RZ, RZ, -R0 ;  /* 0x000000ffff00a224 */ /* 0x000fe200078e0a00 */
[----:B------:R-:W-:Y:S01]  /*26430*/  @!P1 LOP3.LUT R0, RZ, R8, RZ, 0x33, !PT ;  /* 0x00000008ff009212 */ /* 0x000fe200078e33ff */
[----:B------:R-:W-:-:S04]  /*26440*/  IMAD.MOV R8, RZ, RZ, -R8 ;  /* 0x000000ffff087224 */ /* 0x000fc800078e0a08 */
[----:B------:R-:W-:-:S05]  /*26450*/  IMAD R2, R0, R8, R7 ;  /* 0x0000000800027224 */ /* 0x000fca00078e0207 */
[----:B------:R0:W-:Y:S02]  /*26460*/  STL [R1+0x8], R2 ;  /* 0x0000080201007387 */ /* 0x0001e40000100800 */
.L_x_1924:
[----:B------:R-:W-:-:S05]  /*26470*/  LOP3.LUT R3, RZ, R0, RZ, 0x33, !PT ;  /* 0x00000000ff037212 */ /* 0x000fca00078e33ff */
[----:B------:R-:W-:-:S05]  /*26480*/  IMAD.IADD R0, R4, 0x1, R3 ;  /* 0x0000000104007824 */ /* 0x000fca00078e0203 */
[----:B------:R3:W-:Y:S01]  /*26490*/  STL [R1+0x4], R0 ;  /* 0x0000040001007387 */ /* 0x0007e20000100800 */
[----:B------:R-:W-:Y:S05]  /*264a0*/  BRA `(.L_x_1925) ;  /* 0x0000000000287947 */ /* 0x000fea0003800000 */
.L_x_1917:
[----:B------:R-:W-:Y:S01]  /*264b0*/  UMOV UR4, URZ ;  /* 0x0000003f00047c82 */ /* 0x000fe20008000000 */
[----:B------:R-:W-:Y:S01]  /*264c0*/  ULDC UR6, c[0x0][0xc3c] ;  /* 0x00030f0000067ab9 */ /* 0x000fe20000000800 */
[----:B------:R-:W-:Y:S01]  /*264d0*/  UMOV UR5, URZ ;  /* 0x0000003f00057c82 */ /* 0x000fe20008000000 */
[----:B------:R-:W-:Y:S01]  /*264e0*/  IMAD.U32 R3, RZ, RZ, UR4 ;  /* 0x00000004ff037e24 */ /* 0x000fe2000f8e00ff */
[----:B------:R1:W-:Y:S01]  /*264f0*/  STL [R1], R5 ;  /* 0x0000000501007387 */ /* 0x0003e20000100800 */
[----:B------:R-:W-:Y:S02]  /*26500*/  IMAD.U32 R0, RZ, RZ, UR6 ;  /* 0x00000006ff007e24 */ /* 0x000fe4000f8e00ff */
[----:B------:R-:W-:Y:S01]  /*26510*/  IMAD.U32 R2, RZ, RZ, UR5 ;  /* 0x00000005ff027e24 */ /* 0x000fe2000f8e00ff */
[----:B------:R1:W-:Y:S04]  /*26520*/  STL [R1+0x4], R3 ;  /* 0x0000040301007387 */ /* 0x0003e80000100800 */
[----:B------:R1:W-:Y:S04]  /*26530*/  STL [R1+0xc], R0 ;  /* 0x00000c0001007387 */ /* 0x0003e80000100800 */
[----:B------:R1:W-:Y:S02]  /*26540*/  STL [R1+0x8], R2 ;  /* 0x0000080201007387 */ /* 0x0003e40000100800 */
.L_x_1925:
[----:B-1----:R-:W4:Y:S04]  /*26550*/  LDL R3, [R1+0x8] ;  /* 0x0000080001037983 */ /* 0x002f280000100800 */
[----:B0-----:R-:W5:Y:S04]  /*26560*/  LDL R2, [R1+0xc] ;  /* 0x00000c0001027983 */ /* 0x001f680000100800 */
[----:B------:R-:W2:Y:S04]  /*26570*/  LDL R5, [R1+0x4] ;  /* 0x0000040001057983 */ /* 0x000ea80000100800 */
[----:B------:R-:W2:Y:S01]  /*26580*/  LDL R4, [R1] ;  /* 0x0000000001047983 */ /* 0x000ea20000100800 */
[----:B---3--:R-:W0:Y:S01]  /*26590*/  S2R R0, SR_TID.X ;  /* 0x0000000000007919 */ /* 0x008e220000002100 */
[----:B------:R-:W-:Y:S05]  /*265a0*/  WARPSYNC.ALL ;  /* 0x0000000000007948 */ /* 0x000fea0003800000 */
[----:B0-----:R-:W-:Y:S01]  /*265b0*/  LOP3.LUT R0, R0, 0x1f, RZ, 0xc0, !PT ;  /* 0x0000001f00007812 */ /* 0x001fe200078ec0ff */
[----:B------:R-:W-:Y:S03]  /*265c0*/  BAR.SYNC.DEFER_BLOCKING 0x4, 0x180 ;  /* 0x0106000000007b1d */ /* 0x000fe60000010000 */
[----:B------:R-:W-:-:S13]  /*265d0*/  ISETP.NE.AND P0, PT, R0, RZ, PT ;  /* 0x000000ff0000720c */ /* 0x000fda0003f05270 */
[----:B------:R-:W-:Y:S01]  /*265e0*/  @!P0 MOV R0, 0x400 ;  /* 0x0000040000008802 */ /* 0x000fe20000000f00 */
[----:B----4-:R-:W-:Y:S02]  /*265f0*/  IMAD.MOV.U32 R6, RZ, RZ, R3 ;  /* 0x000000ffff067224 */ /* 0x010fe400078e0003 */
[----:B------:R-:W0:Y:S01]  /*26600*/  @!P0 S2R R3, SR_CgaCtaId ;  /* 0x0000000000038919 */ /* 0x000e220000008800 */
[----:B-----5:R-:W-:Y:S01]  /*26610*/  IMAD.MOV.U32 R7, RZ, RZ, R2 ;  /* 0x000000ffff077224 */ /* 0x020fe200078e0002 */
[----:B0-----:R-:W-:-:S05]  /*26620*/  @!P0 LEA R18, R3, R0, 0x18 ;  /* 0x0000000003128211 */ /* 0x001fca00078ec0ff */
[----:B--2---:R0:W-:Y:S01]  /*26630*/  @!P0 STS.128 [R18+0x288d0], R4 ;  /* 0x0288d00412008388 */ /* 0x0041e20000000c00 */
[----:B------:R-:W-:Y:S06]  /*26640*/  BAR.ARV 0x5, 0x180 ;  /* 0x0146000000007b1d */ /* 0x000fec0000002000 */
.L_x_1914:
[----:B------:R-:W2:Y:S01]  /*26650*/  LDL R0, [R1+0xc] ;  /* 0x00000c0001007983 */ /* 0x000ea20000100800 */
[----:B------:R-:W-:Y:S02]  /*26660*/  ULDC UR4, c[0x0][0xc3c] ;  /* 0x00030f0000047ab9 */ /* 0x000fe40000000800 */
[----:B--2---:R-:W-:-:S13]  /*26670*/  ISETP.GE.AND P0, PT, R0, UR4, PT ;  /* 0x0000000400007c0c */ /* 0x004fda000bf06270 */
[----:B------:R-:W-:Y:S05]  /*26680*/  @!P0 BRA `(.L_x_1926) ;  /* 0xffffff8800fc8947 */ /* 0x000fea000383ffff */
[----:B------:R-:W-:Y:S05]  /*26690*/  BSYNC B8 ;  /* 0x0000000000087941 */ /* 0x000fea0003800000 */
.L_x_1771:
        /* <DEDUP_REMOVED lines=12> */
.L_x_2095:
[----:B------:R-:W-:Y:S05]  /*26760*/  BSYNC B0 ;  /* 0x0000000000007941 */ /* 0x000fea0003800000 */
.L_x_1927:
[----:B------:R-:W-:-:S03]  /*26770*/  UMOV UR4, 0xffffffff ;  /* 0xffffffff00047882 */ /* 0x000fc60000000000 */
[----:B------:R-:W-:Y:S05]  /*26780*/  BRA.DIV UR4, `(.L_x_1929) ;  /* 0x0000004204787947 */ /* 0x000fea000b800000 */
[----:B------:R-:W1:Y:S02]  /*26790*/  S2R R2, SR_TID.X ;  /* 0x0000000000027919 */ /* 0x000e640000002100 */
[----:B-1----:R-:W-:-:S04]  /*267a0*/  SHF.R.U32.HI R2, RZ, 0x5, R2 ;  /* 0x00000005ff027819 */ /* 0x002fc80000011602 */
[----:B------:R-:W-:-:S05]  /*267b0*/  LOP3.LUT R2, R2, 0x3, RZ, 0xc0, !PT ;  /* 0x0000000302027812 */ /* 0x000fca00078ec0ff */
[----:B------:R1:W2:Y:S02]  /*267c0*/  SHFL.IDX PT, R14, R2, RZ, 0x1f ;  /* 0x00001fff020e7589 */ /* 0x0002a400000e0000 */
.L_x_2098:
[----:B--2---:R-:W-:-:S13]  /*267d0*/  ISETP.NE.AND P0, PT, R14, RZ, PT ;  /* 0x000000ff0e00720c */ /* 0x004fda0003f05270 */
[----:B------:R-:W-:Y:S05]  /*267e0*/  @P0 BRA `(.L_x_1486) ;  /* 0x00000000008c0947 */ /* 0x000fea0003800000 */
[----:B------:R-:W-:-:S03]  /*267f0*/  UMOV UR4, 0xffffffff ;  /* 0xffffffff00047882 */ /* 0x000fc60000000000 */
[----:B------:R-:W-:Y:S05]  /*26800*/  BRA.DIV UR4, `(.L_x_1930) ;  /* 0x00000042048c7947 */ /* 0x000fea000b800000 */
[----:B------:R-:W-:-:S13]  /*26810*/  ELECT P6, URZ, PT ;  /* 0x00000000003f782f */ /* 0x000fda00038c0000 */
.L_x_2101:
[----:B------:R-:W-:Y:S05]  /*26820*/  @!P6 BRA `(.L_x_1486) ;  /* 0x00000000007ce947 */ /* 0x000fea0003800000 */
[----:B------:R-:W-:-:S06]  /*26830*/  ULOP3.LUT UR4, UR40, 0x2, URZ, 0xfc, !UPT ;  /* 0x0000000228047892 */ /* 0x000fcc000f8efc3f */
[----:B-1----:R-:W-:-:S05]  /*26840*/  IMAD.U32 R2, RZ, RZ, UR4 ;  /* 0x00000004ff027e24 */ /* 0x002fca000f8e00ff */
[----:B------:R-:W-:-:S13]  /*26850*/  ISETP.NE.AND P2, PT, R2, 0x3, PT ;  /* 0x000000030200780c */ /* 0x000fda0003f45270 */
[----:B------:R-:W-:Y:S05]  /*26860*/  @!P2 BRA `(.L_x_1931) ;  /* 0x000000000004a947 */ /* 0x000fea0003800000 */
[----:B------:R-:W-:Y:S01]  /*26870*/  BPT.TRAP 0x1 ;  /* 0x000000040000795c */ /* 0x000fe20000300000 */
.L_x_1931:
        /* <DEDUP_REMOVED lines=13> */
.L_x_2102:
[----:B------:R-:W1:Y:S02]  /*26950*/  SYNCS.PHASECHK.TRANS64.TRYWAIT P0, [R7+URZ], R2 ;  /* 0x00000002070075a7 */ /* 0x000e64000800017f */
[----:B-1----:R-:W-:Y:S05]  /*26960*/  @!P0 BRA `(.L_x_1933) ;  /* 0x0000004000688947 */ /* 0x002fea0003800000 */
.L_x_2103:
[----:B------:R-:W-:Y:S05]  /*26970*/  @!P2 BRA `(.L_x_1934) ;  /* 0x000000000004a947 */ /* 0x000fea0003800000 */
[----:B------:R-:W-:Y:S01]  /*26980*/  BPT.TRAP 0x1 ;  /* 0x000000040000795c */ /* 0x000fe20000300000 */
.L_x_1934:
[----:B------:R-:W-:-:S04]  /*26990*/  VIADD R0, R0, 0x28860 ;  /* 0x0002886000007836 */ /* 0x000fc80000000000 */
[----:B------:R-:W-:-:S04]  /*269a0*/  IMAD R4, R19, 0x8, R0 ;  /* 0x0000000813047824 */ /* 0x000fc800078e0200 */
[----:B------:R-:W2:Y:S02]  /*269b0*/  SYNCS.PHASECHK.TRANS64.TRYWAIT P0, [R4+URZ], R5 ;  /* 0x00000005040075a7 */ /* 0x000ea4000800017f */
[----:B--2---:R-:W-:Y:S05]  /*269c0*/  @!P0 BRA `(.L_x_1935) ;  /* 0x0000004000648947 */ /* 0x004fea0003800000 */
.L_x_2104:
[----:B------:R-:W-:-:S07]  /*269d0*/  IMAD R3, R3, 0x8, R0 ;  /* 0x0000000803037824 */ /* 0x000fce00078e0200 */
.L_x_1936:
[----:B----4-:R4:W0:Y:S02]  /*269e0*/  SYNCS.PHASECHK.TRANS64.TRYWAIT P0, [R3+URZ], R2 ;  /* 0x00000002030075a7 */ /* 0x010824000800017f */
[----:B0-----:R-:W-:Y:S05]  /*269f0*/  @!P0 NANOSLEEP.SYNCS 0x989680 ;  /* 0x009896800000895d */ /* 0x001fea0003900000 */
[----:B------:R-:W0:Y:S02]  /*26a00*/  @!P0 SYNCS.PHASECHK.TRANS64 P0, [R3+URZ], R2 ;  /* 0x00000002030085a7 */ /* 0x000e24000800007f */
[----:B0-----:R-:W-:Y:S05]  /*26a10*/  @!P0 BRA `(.L_x_1936) ;  /* 0xfffffffc00f08947 */ /* 0x001fea000383ffff */
.L_x_1486:
[----:B------:R-:W-:Y:S05]  /*26a20*/  BSYNC B9 ;  /* 0x0000000000097941 */ /* 0x000fea0003800000 */
.L_x_1483:
[----:B------:R-:W-:Y:S05]  /*26a30*/  EXIT ;  /* 0x000000000000794d */ /* 0x000fea0003800000 */
.L_x_1518:
[----:B0-----:R0:W1:Y:S02]  /*26a40*/  SYNCS.PHASECHK.TRANS64.TRYWAIT P6, [R107+URZ+0x28890], R117 ;  /* 0x028890756b0075a7 */ /* 0x00106400080c017f */
[----:B-1----:R-:W-:Y:S05]  /*26a50*/  @!P6 NANOSLEEP.SYNCS 0x989680 ;  /* 0x009896800000e95d */ /* 0x002fea0003900000 */
[----:B------:R-:W1:Y:S02]  /*26a60*/  @!P6 SYNCS.PHASECHK.TRANS64 P6, [R107+URZ+0x28890], R117 ;  /* 0x028890756b00e5a7 */ /* 0x000e6400080c007f */
[----:B-1----:R-:W-:Y:S05]  /*26a70*/  @!P6 BRA `(.L_x_1518) ;  /* 0xfffffffc00f0e947 */ /* 0x002fea000383ffff */
[----:B------:R-:W-:Y:S05]  /*26a80*/  BRA `(.L_x_1937) ;  /* 0xfffffdcc00c87947 */ /* 0x000fea000383ffff */
.L_x_1554:
[----:B0-----:R0:W1:Y:S02]  /*26a90*/  SYNCS.PHASECHK.TRANS64.TRYWAIT P4, [R107+URZ+0x28890], R117 ;  /* 0x028890756b0075a7 */ /* 0x001064000808017f */
[----:B-1----:R-:W-:Y:S05]  /*26aa0*/  @!P4 NANOSLEEP.SYNCS 0x989680 ;  /* 0x009896800000c95d */ /* 0x002fea0003900000 */
[----:B------:R-:W1:Y:S02]  /*26ab0*/  @!P4 SYNCS.PHASECHK.TRANS64 P4, [R107+URZ+0x28890], R117 ;  /* 0x028890756b00c5a7 */ /* 0x000e64000808007f */
[----:B-1----:R-:W-:Y:S05]  /*26ac0*/  @!P4 BRA `(.L_x_1554) ;  /* 0xfffffffc00f0c947 */ /* 0x002fea000383ffff */
[----:B------:R-:W-:Y:S05]  /*26ad0*/  BRA `(.L_x_1938) ;  /* 0xfffffdf4003c7947 */ /* 0x000fea000383ffff */
.L_x_1571:
[----:B0-----:R0:W1:Y:S02]  /*26ae0*/  SYNCS.PHASECHK.TRANS64.TRYWAIT P3, [R107+URZ+0x28890], R117 ;  /* 0x028890756b0075a7 */ /* 0x001064000806017f */
[----:B-1----:R-:W-:Y:S05]  /*26af0*/  @!P3 NANOSLEEP.SYNCS 0x989680 ;  /* 0x009896800000b95d */ /* 0x002fea0003900000 */
[----:B------:R-:W1:Y:S02]  /*26b00*/  @!P3 SYNCS.PHASECHK.TRANS64 P3, [R107+URZ+0x28890], R117 ;  /* 0x028890756b00b5a7 */ /* 0x000e64000806007f */
[----:B-1----:R-:W-:Y:S05]  /*26b10*/  @!P3 BRA `(.L_x_1571) ;  /* 0xfffffffc00f0b947 */ /* 0x002fea000383ffff */
[----:B------:R-:W-:Y:S05]  /*26b20*/  BRA `(.L_x_1939) ;  /* 0xfffffe1400907947 */ /* 0x000fea000383ffff */
.L_x_1581:
[----:B--2---:R2:W3:Y:S02]  /*26b30*/  SYNCS.PHASECHK.TRANS64.TRYWAIT P0, [R107+URZ+0x288b0], R117 ;  /* 0x0288b0756b0075a7 */ /* 0x0044e4000800017f */
[----:B---3--:R-:W-:Y:S05]  /*26b40*/  @!P0 NANOSLEEP.SYNCS 0x989680 ;  /* 0x009896800000895d */ /* 0x008fea0003900000 */
[----:B------:R-:W3:Y:S02]  /*26b50*/  @!P0 SYNCS.PHASECHK.TRANS64 P0, [R107+URZ+0x288b0], R117 ;  /* 0x0288b0756b0085a7 */ /* 0x000ee4000800007f */
[----:B---3--:R-:W-:Y:S05]  /*26b60*/  @!P0 BRA `(.L_x_1581) ;  /* 0xfffffffc00f08947 */ /* 0x008fea000383ffff */
[----:B------:R-:W-:Y:S05]  /*26b70*/  BRA `(.L_x_1940) ;  /* 0xfffffe1c002c7947 */ /* 0x000fea000383ffff */
.L_x_1603:
[----:B------:R-:W0:Y:S01]  /*26b80*/  S2R R4, SR_TID.X ;  /* 0x0000000000047919 */ /* 0x000e220000002100 */
[----:B------:R-:W-:Y:S01]  /*26b90*/  BSSY B0, `(.L_x_1941) ;  /* 0x000000c000007945 */ /* 0x000fe20003800000 */
[----:B------:R-:W-:Y:S02]  /*26ba0*/  IMAD.MOV.U32 R12, RZ, RZ, RZ ;  /* 0x000000ffff0c7224 */ /* 0x000fe400078e00ff */
[----:B------:R-:W-:Y:S02]  /*26bb0*/  IMAD.MOV.U32 R11, RZ, RZ, 0x1f ;  /* 0x0000001fff0b7424 */ /* 0x000fe400078e00ff */
[----:B------:R-:W-:Y:S02]  /*26bc0*/  IMAD.MOV.U32 R15, RZ, RZ, -0x1 ;  /* 0xffffffffff0f7424 */ /* 0x000fe400078e00ff */
[----:B0-----:R-:W-:-:S05]  /*26bd0*/  VIADD R4, R4, 0xffffff80 ;  /* 0xffffff8004047836 */ /* 0x001fca0000000000 */
[----:B------:R-:W-:-:S04]  /*26be0*/  SHF.R.S32.HI R0, RZ, 0x1f, R4 ;  /* 0x0000001fff007819 */ /* 0x000fc80000011404 */
[----:B------:R-:W-:-:S04]  /*26bf0*/  LEA.HI R0, R0, R4, RZ, 0x7 ;  /* 0x0000000400007211 */ /* 0x000fc800078f38ff */
[----:B------:R-:W-:-:S05]  /*26c00*/  SHF.R.S32.HI R0, RZ, 0x7, R0 ;  /* 0x00000007ff007819 */ /* 0x000fca0000011400 */
[----:B------:R-:W-:-:S07]  /*26c10*/  IMAD.MOV.U32 R13, RZ, RZ, R0 ;  /* 0x000000ffff0d7224 */ /* 0x000fce00078e0000 */
[----:B-----5:R-:W-:Y:S05]  /*26c20*/  WARPSYNC.COLLECTIVE R15, `(.L_x_1942) ;  /* 0x000000000f087348 */ /* 0x020fea0003c00000 */
[----:B------:R0:W1:Y:S02]  /*26c30*/  SHFL.IDX P6, R14, R13, R12, R11 ;  /* 0x0000000c0d0e7389 */ /* 0x00006400000c000b */
[----:B01---5:R-:W-:Y:S01]  /*26c40*/  ENDCOLLECTIVE ;  /* 0x000000000000791b */ /* 0x023fe20003800000 */
.L_x_1942:
[----:B------:R-:W-:Y:S05]  /*26c50*/  BSYNC B0 ;  /* 0x0000000000007941 */ /* 0x000fea0003800000 */
.L_x_1941:
[----:B------:R-:W-:Y:S01]  /*26c60*/  IMAD.MOV.U32 R193, RZ, RZ, R14 ;  /* 0x000000ffffc17224 */ /* 0x000fe200078e000e */
[----:B------:R-:W-:Y:S06]  /*26c70*/  BRA `(.L_x_1943) ;  /* 0xfffffe2800ec7947 */ /* 0x000fec000383ffff */
.L_x_1613:
[----:B------:R-:W-:Y:S01]  /*26c80*/  BSSY B1, `(.L_x_1944) ;  /* 0x0000008000017945 */ /* 0x000fe20003800000 */
[----:B------:R-:W-:Y:S01]  /*26c90*/  IMAD.MOV.U32 R13, RZ, RZ, R7 ;  /* 0x000000ffff0d7224 */ /* 0x000fe200078e0007 */
[----:B------:R-:W-:Y:S01]  /*26ca0*/  MOV R12, RZ ;  /* 0x000000ff000c7202 */ /* 0x000fe20000000f00 */
[----:B------:R-:W-:Y:S02]  /*26cb0*/  IMAD.MOV.U32 R11, RZ, RZ, 0x181f ;  /* 0x0000181fff0b7424 */ /* 0x000fe400078e00ff */
[----:B------:R-:W-:-:S07]  /*26cc0*/  IMAD.MOV.U32 R15, RZ, RZ, -0x1 ;  /* 0xffffffffff0f7424 */ /* 0x000fce00078e00ff */
[----:B------:R-:W-:Y:S05]  /*26cd0*/  WARPSYNC.COLLECTIVE R15, `(.L_x_1945) ;  /* 0x000000000f087348 */ /* 0x000fea0003c00000 */
[----:B------:R0:W1:Y:S02]  /*26ce0*/  SHFL.IDX P6, R14, R13, R12, R11 ;  /* 0x0000000c0d0e7389 */ /* 0x00006400000c000b */
[----:B01----:R-:W-:Y:S01]  /*26cf0*/  ENDCOLLECTIVE ;  /* 0x000000000000791b */ /* 0x003fe20003800000 */
.L_x_1945:
[----:B------:R-:W-:Y:S05]  /*26d00*/  BSYNC B1 ;  /* 0x0000000000017941 */ /* 0x000fea0003800000 */
.L_x_1944:
[----:B------:R-:W-:Y:S02]  /*26d10*/  IMAD.MOV.U32 R13, RZ, RZ, R6 ;  /* 0x000000ffff0d7224 */ /* 0x000fe400078e0006 */
[----:B------:R-:W-:Y:S02]  /*26d20*/  IMAD.MOV.U32 R12, RZ, RZ, RZ ;  /* 0x000000ffff0c7224 */ /* 0x000fe400078e00ff */
[----:B------:R-:W-:Y:S02]  /*26d30*/  IMAD.MOV.U32 R11, RZ, RZ, 0x181f ;  /* 0x0000181fff0b7424 */ /* 0x000fe400078e00ff */
[----:B------:R-:W-:Y:S02]  /*26d40*/  IMAD.MOV.U32 R15, RZ, RZ, -0x1 ;  /* 0xffffffffff0f7424 */ /* 0x000fe400078e00ff */
[----:B------:R-:W-:-:S07]  /*26d50*/  IMAD.MOV.U32 R0, RZ, RZ, R14 ;  /* 0x000000ffff007224 */ /* 0x000fce00078e000e */
[----:B------:R-:W-:Y:S05]  /*26d60*/  WARPSYNC.COLLECTIVE R15, `(.L_x_1946) ;  /* 0x000000000f087348 */ /* 0x000fea0003c00000 */
[----:B------:R0:W1:Y:S02]  /*26d70*/  SHFL.IDX P6, R14, R13, R12, R11 ;  /* 0x0000000c0d0e7389 */ /* 0x00006400000c000b */
[----:B01----:R-:W-:Y:S01]  /*26d80*/  ENDCOLLECTIVE ;  /* 0x000000000000791b */ /* 0x003fe20003800000 */
.L_x_1946:
[----:B------:R-:W-:Y:S02]  /*26d90*/  IMAD.MOV.U32 R13, RZ, RZ, R10 ;  /* 0x000000ffff0d7224 */ /* 0x000fe400078e000a */
[----:B------:R-:W-:-:S07]  /*26da0*/  IMAD.MOV.U32 R3, RZ, RZ, R14 ;  /* 0x000000ffff037224 */ /* 0x000fce00078e000e */
[----:B------:R-:W-:Y:S05]  /*26db0*/  WARPSYNC.COLLECTIVE R15, `(.L_x_1947) ;  /* 0x000000000f087348 */ /* 0x000fea0003c00000 */
[----:B------:R0:W1:Y:S02]  /*26dc0*/  SHFL.IDX P6, R14, R13, R12, R11 ;  /* 0x0000000c0d0e7389 */ /* 0x00006400000c000b */
[----:B01----:R-:W-:Y:S01]  /*26dd0*/  ENDCOLLECTIVE ;  /* 0x000000000000791b */ /* 0x003fe20003800000 */
.L_x_1947:
[----:B------:R-:W-:Y:S02]  /*26de0*/  IMAD.MOV.U32 R13, RZ, RZ, R5 ;  /* 0x000000ffff0d7224 */ /* 0x000fe400078e0005 */
[----:B------:R-:W-:-:S07]  /*26df0*/  IMAD.MOV.U32 R4, RZ, RZ, R14 ;  /* 0x000000ffff047224 */ /* 0x000fce00078e000e */
[----:B------:R-:W-:Y:S05]  /*26e00*/  WARPSYNC.COLLECTIVE R15, `(.L_x_1948) ;  /* 0x000000000f087348 */ /* 0x000fea0003c00000 */
[----:B------:R0:W1:Y:S02]  /*26e10*/  SHFL.IDX P6, R14, R13, R12, R11 ;  /* 0x0000000c0d0e7389 */ /* 0x00006400000c000b */
[----:B01----:R-:W-:Y:S01]  /*26e20*/  ENDCOLLECTIVE ;  /* 0x000000000000791b */ /* 0x003fe20003800000 */
.L_x_1948:
[----:B------:R-:W-:Y:S05]  /*26e30*/  BRA `(.L_x_1949) ;  /* 0xfffffe30003c7947 */ /* 0x000fea000383ffff */
.L_x_1616:
[----:B------:R-:W-:Y:S01]  /*26e40*/  BSSY B1, `(.L_x_1950) ;  /* 0x0000008000017945 */ /* 0x000fe20003800000 */
[----:B------:R-:W-:Y:S02]  /*26e50*/  IMAD.MOV.U32 R13, RZ, RZ, R7 ;  /* 0x000000ffff0d7224 */ /* 0x000fe400078e0007 */
[----:B------:R-:W-:Y:S02]  /*26e60*/  IMAD.MOV.U32 R12, RZ, RZ, 0x1 ;  /* 0x00000001ff0c7424 */ /* 0x000fe400078e00ff */
[----:B------:R-:W-:Y:S02]  /*26e70*/  IMAD.MOV.U32 R11, RZ, RZ, 0x181f ;  /* 0x0000181fff0b7424 */ /* 0x000fe400078e00ff */
[----:B------:R-:W-:-:S07]  /*26e80*/  IMAD.MOV.U32 R15, RZ, RZ, -0x1 ;  /* 0xffffffffff0f7424 */ /* 0x000fce00078e00ff */
[----:B0---4-:R-:W-:Y:S05]  /*26e90*/  WARPSYNC.COLLECTIVE R15, `(.L_x_1951) ;  /* 0x000000000f087348 */ /* 0x011fea0003c00000 */
[----:B----4-:R1:W2:Y:S02]  /*26ea0*/  SHFL.IDX P6, R14, R13, R12, R11 ;  /* 0x0000000c0d0e7389 */ /* 0x0102a400000c000b */
[----:B012---:R-:W-:Y:S01]  /*26eb0*/  ENDCOLLECTIVE ;  /* 0x000000000000791b */ /* 0x007fe20003800000 */
.L_x_1951:
[----:B------:R-:W-:Y:S05]  /*26ec0*/  BSYNC B1 ;  /* 0x0000000000017941 */ /* 0x000fea0003800000 */
.L_x_1950:
[----:B------:R-:W-:Y:S02]  /*26ed0*/  IMAD.MOV.U32 R13, RZ, RZ, R6 ;  /* 0x000000ffff0d7224 */ /* 0x000fe400078e0006 */
[----:B------:R-:W-:Y:S02]  /*26ee0*/  IMAD.MOV.U32 R12, RZ, RZ, 0x1 ;  /* 0x00000001ff0c7424 */ /* 0x000fe400078e00ff */
[----:B------:R-:W-:Y:S02]  /*26ef0*/  IMAD.MOV.U32 R11, RZ, RZ, 0x181f ;  /* 0x0000181fff0b7424 */ /* 0x000fe400078e00ff */
[----:B------:R-:W-:Y:S02]  /*26f00*/  IMAD.MOV.U32 R15, RZ, RZ, -0x1 ;  /* 0xffffffffff0f7424 */ /* 0x000fe400078e00ff */
[----:B------:R-:W-:-:S07]  /*26f10*/  IMAD.MOV.U32 R0, RZ, RZ, R14 ;  /* 0x000000ffff007224 */ /* 0x000fce00078e000e */
[----:B------:R-:W-:Y:S05]  /*26f20*/  WARPSYNC.COLLECTIVE R15, `(.L_x_1952) ;  /* 0x000000000f087348 */ /* 0x000fea0003c00000 */
[----:B------:R0:W1:Y:S02]  /*26f30*/  SHFL.IDX P6, R14, R13, R12, R11 ;  /* 0x0000000c0d0e7389 */ /* 0x00006400000c000b */
[----:B01----:R-:W-:Y:S01]  /*26f40*/  ENDCOLLECTIVE ;  /* 0x000000000000791b */ /* 0x003fe20003800000 */
.L_x_1952:
[----:B------:R-:W-:Y:S02]  /*26f50*/  IMAD.MOV.U32 R13, RZ, RZ, R10 ;  /* 0x000000ffff0d7224 */ /* 0x000fe400078e000a */
[----:B------:R-:W-:-:S07]  /*26f60*/  IMAD.MOV.U32 R3, RZ, RZ, R14 ;  /* 0x000000ffff037224 */ /* 0x000fce00078e000e */
[----:B------:R-:W-:Y:S05]  /*26f70*/  WARPSYNC.COLLECTIVE R15, `(.L_x_1953) ;  /* 0x000000000f087348 */ /* 0x000fea0003c00000 */
[----:B------:R0:W1:Y:S02]  /*26f80*/  SHFL.IDX P6, R14, R13, R12, R11 ;  /* 0x0000000c0d0e7389 */ /* 0x00006400000c000b */
[----:B01----:R-:W-:Y:S01]  /*26f90*/  ENDCOLLECTIVE ;  /* 0x000000000000791b */ /* 0x003fe20003800000 */
.L_x_1953:
[----:B------:R-:W-:Y:S02]  /*26fa0*/  IMAD.MOV.U32 R13, RZ, RZ, R5 ;  /* 0x000000ffff0d7224 */ /* 0x000fe400078e0005 */
[----:B------:R-:W-:-:S07]  /*26fb0*/  IMAD.MOV.U32 R4, RZ, RZ, R14 ;  /* 0x000000ffff047224 */ /* 0x000fce00078e000e */
[----:B------:R-:W-:Y:S05]  /*26fc0*/  WARPSYNC.COLLECTIVE R15, `(.L_x_1954) ;  /* 0x000000000f087348 */ /* 0x000fea0003c00000 */
[----:B------:R0:W1:Y:S02]  /*26fd0*/  SHFL.IDX P6, R14, R13, R12, R11 ;  /* 0x0000000c0d0e7389 */ /* 0x00006400000c000b */
[----:B01----:R-:W-:Y:S01]  /*26fe0*/  ENDCOLLECTIVE ;  /* 0x000000000000791b */ /* 0x003fe20003800000 */
.L_x_1954:
[----:B------:R-:W-:Y:S05]  /*26ff0*/  BRA `(.L_x_1955) ;  /* 0xfffffe3000a87947 */ /* 0x000fea000383ffff */
.L_x_1619:
[----:B------:R-:W-:Y:S01]  /*27000*/  BSSY B1, `(.L_x_1956) ;  /* 0x0000008000017945 */ /* 0x000fe20003800000 */
[----:B------:R-:W-:Y:S02]  /*27010*/  IMAD.MOV.U32 R13, RZ, RZ, R7 ;  /* 0x000000ffff0d7224 */ /* 0x000fe400078e0007 */
[----:B------:R-:W-:Y:S02]  /*27020*/  IMAD.MOV.U32 R12, RZ, RZ, 0x2 ;  /* 0x00000002ff0c7424 */ /* 0x000fe400078e00ff */
[----:B------:R-:W-:Y:S02]  /*27030*/  IMAD.MOV.U32 R11, RZ, RZ, 0x181f ;  /* 0x0000181fff0b7424 */ /* 0x000fe400078e00ff */
[----:B------:R-:W-:-:S07]  /*27040*/  IMAD.MOV.U32 R15, RZ, RZ, -0x1 ;  /* 0xffffffffff0f7424 */ /* 0x000fce00078e00ff */
[----:B-1--4-:R-:W-:Y:S05]  /*27050*/  WARPSYNC.COLLECTIVE R15, `(.L_x_1957) ;  /* 0x000000000f087348 */ /* 0x012fea0003c00000 */
[----:B----4-:R0:W2:Y:S02]  /*27060*/  SHFL.IDX P6, R14, R13, R12, R11 ;  /* 0x0000000c0d0e7389 */ /* 0x0100a400000c000b */
[----:B012---:R-:W-:Y:S01]  /*27070*/  ENDCOLLECTIVE ;  /* 0x000000000000791b */ /* 0x007fe20003800000 */
.L_x_1957:
[----:B------:R-:W-:Y:S05]  /*27080*/  BSYNC B1 ;  /* 0x0000000000017941 */ /* 0x000fea0003800000 */
.L_x_1956:
        /* <DEDUP_REMOVED lines=8> */
.L_x_1958:
[----:B------:R-:W-:Y:S01]  /*27110*/  MOV R13, R10 ;  /* 0x0000000a000d7202 */ /* 0x000fe20000000f00 */
[----:B------:R-:W-:-:S07]  /*27120*/  IMAD.MOV.U32 R3, RZ, RZ, R14 ;  /* 0x000000ffff037224 */ /* 0x000fce00078e000e */
[----:B------:R-:W-:Y:S05]  /*27130*/  WARPSYNC.COLLECTIVE R15, `(.L_x_1959) ;  /* 0x000000000f087348 */ /* 0x000fea0003c00000 */
[----:B------:R0:W1:Y:S02]  /*27140*/  SHFL.IDX P6, R14, R13, R12, R11 ;  /* 0x0000000c0d0e7389 */ /* 0x00006400000c000b */
[----:B01----:R-:W-:Y:S01]  /*27150*/  ENDCOLLECTIVE ;  /* 0x000000000000791b */ /* 0x003fe20003800000 */
.L_x_1959:
[----:B------:R-:W-:Y:S02]  /*27160*/  IMAD.MOV.U32 R13, RZ, RZ, R5 ;  /* 0x000000ffff0d7224 */ /* 0x000fe400078e0005 */
[----:B------:R-:W-:-:S07]  /*27170*/  IMAD.MOV.U32 R4, RZ, RZ, R14 ;  /* 0x000000ffff047224 */ /* 0x000fce00078e000e */
[----:B------:R-:W-:Y:S05]  /*27180*/  WARPSYNC.COLLECTIVE R15, `(.L_x_1960) ;  /* 0x000000000f087348 */ /* 0x000fea0003c00000 */
[----:B------:R0:W1:Y:S02]  /*27190*/  SHFL.IDX P6, R14, R13, R12, R11 ;  /* 0x0000000c0d0e7389 */ /* 0x00006400000c000b */
[----:B01----:R-:W-:Y:S01]  /*271a0*/  ENDCOLLECTIVE ;  /* 0x000000000000791b */ /* 0x003fe20003800000 */
.L_x_1960:
[----:B------:R-:W-:Y:S05]  /*271b0*/  BRA `(.L_x_1961) ;  /* 0xfffffe3000fc7947 */ /* 0x000fea000383ffff */
.L_x_1622:
[----:B------:R-:W-:Y:S01]  /*271c0*/  BSSY B1, `(.L_x_1962) ;  /* 0x0000008000017945 */ /* 0x000fe20003800000 */
[----:B------:R-:W-:Y:S02]  /*271d0*/  IMAD.MOV.U32 R13, RZ, RZ, R7 ;  /* 0x000000ffff0d7224 */ /* 0x000fe400078e0007 */
[----:B------:R-:W-:Y:S02]  /*271e0*/  IMAD.MOV.U32 R12, RZ, RZ, 0x3 ;  /* 0x00000003ff0c7424 */ /* 0x000fe400078e00ff */
[----:B------:R-:W-:Y:S02]  /*271f0*/  IMAD.MOV.U32 R11, RZ, RZ, 0x181f ;  /* 0x0000181fff0b7424 */ /* 0x000fe400078e00ff */
[----:B------:R-:W-:-:S07]  /*27200*/  IMAD.MOV.U32 R15, RZ, RZ, -0x1 ;  /* 0xffffffffff0f7424 */ /* 0x000fce00078e00ff */
[----:B-1--4-:R-:W-:Y:S05]  /*27210*/  WARPSYNC.COLLECTIVE R15, `(.L_x_1963) ;  /* 0x000000000f087348 */ /* 0x012fea0003c00000 */
[----:B------:R0:W2:Y:S02]  /*27220*/  SHFL.IDX P6, R14, R13, R12, R11 ;  /* 0x0000000c0d0e7389 */ /* 0x0000a400000c000b */
[----:B012-4-:R-:W-:Y:S01]  /*27230*/  ENDCOLLECTIVE ;  /* 0x000000000000791b */ /* 0x017fe20003800000 */
.L_x_1963:
[----:B------:R-:W-:Y:S05]  /*27240*/  BSYNC B1 ;  /* 0x0000000000017941 */ /* 0x000fea0003800000 */
.L_x_1962:
        /* <DEDUP_REMOVED lines=8> */
.L_x_1964:
[----:B------:R-:W-:Y:S02]  /*272d0*/  IMAD.MOV.U32 R13, RZ, RZ, R10 ;  /* 0x000000ffff0d7224 */ /* 0x000fe400078e000a */
[----:B------:R-:W-:-:S07]  /*272e0*/  IMAD.MOV.U32 R3, RZ, RZ, R14 ;  /* 0x000000ffff037224 */ /* 0x000fce00078e000e */
[----:B------:R-:W-:Y:S05]  /*272f0*/  WARPSYNC.COLLECTIVE R15, `(.L_x_1965) ;  /* 0x000000000f087348 */ /* 0x000fea0003c00000 */
[----:B------:R0:W1:Y:S02]  /*27300*/  SHFL.IDX P6, R14, R13, R12, R11 ;  /* 0x0000000c0d0e7389 */ /* 0x00006400000c000b */
[----:B01----:R-:W-:Y:S01]  /*27310*/  ENDCOLLECTIVE ;  /* 0x000000000000791b */ /* 0x003fe20003800000 */
.L_x_1965:
[----:B------:R-:W-:Y:S02]  /*27320*/  IMAD.MOV.U32 R13, RZ, RZ, R5 ;  /* 0x000000ffff0d7224 */ /* 0x000fe400078e0005 */
[----:B------:R-:W-:-:S07]  /*27330*/  IMAD.MOV.U32 R4, RZ, RZ, R14 ;  /* 0x000000ffff047224 */ /* 0x000fce00078e000e */
[----:B------:R-:W-:Y:S05]  /*27340*/  WARPSYNC.COLLECTIVE R15, `(.L_x_1966) ;  /* 0x000000000f087348 */ /* 0x000fea0003c00000 */
[----:B------:R0:W1:Y:S02]  /*27350*/  SHFL.IDX P6, R14, R13, R12, R11 ;  /* 0x0000000c0d0e7389 */ /* 0x00006400000c000b */
[----:B01----:R-:W-:Y:S01]  /*27360*/  ENDCOLLECTIVE ;  /* 0x000000000000791b */ /* 0x003fe20003800000 */
.L_x_1966:
[----:B------:R-:W-:Y:S01]  /*27370*/  IMAD.MOV.U32 R5, RZ, RZ, R14 ;  /* 0x000000ffff057224 */ /* 0x000fe200078e000e */
[----:B------:R-:W-:Y:S06]  /*27380*/  BRA `(.L_x_1967) ;  /* 0xfffffe3400547947 */ /* 0x000fec000383ffff */
.L_x_1626:
[----:B0-----:R0:W1:Y:S02]  /*27390*/  SYNCS.PHASECHK.TRANS64.TRYWAIT P0, [R2+URZ+0x28800], R67 ;  /* 0x02880043020075a7 */ /* 0x001064000800017f */
[----:B-1----:R-:W-:Y:S05]  /*273a0*/  @!P0 NANOSLEEP.SYNCS 0x989680 ;  /* 0x009896800000895d */ /* 0x002fea0003900000 */
[----:B------:R-:W1:Y:S02]  /*273b0*/  @!P0 SYNCS.PHASECHK.TRANS64 P0, [R2+URZ+0x28800], R67 ;  /* 0x02880043020085a7 */ /* 0x000e64000800007f */
[----:B-1----:R-:W-:Y:S05]  /*273c0*/  @!P0 BRA `(.L_x_1626) ;  /* 0xfffffffc00f08947 */ /* 0x002fea000383ffff */
[----:B------:R-:W-:Y:S05]  /*273d0*/  BRA `(.L_x_1968) ;  /* 0xfffffe38000c7947 */ /* 0x000fea000383ffff */
.L_x_1642:
[----:B------:R-:W0:Y:S01]  /*273e0*/  LDC R54, c[0x0][0x3f4] ;  /* 0x0000fd00ff367b82 */ /* 0x000e220000000800 */
[----:B------:R-:W-:Y:S01]  /*273f0*/  BSSY B1, `(.L_x_1969) ;  /* 0x0000008000017945 */ /* 0x000fe20003800000 */
[----:B------:R-:W-:Y:S02]  /*27400*/  IMAD.MOV.U32 R13, RZ, RZ, R35 ;  /* 0x000000ffff0d7224 */ /* 0x000fe400078e0023 */
[----:B------:R-:W-:Y:S02]  /*27410*/  IMAD.MOV.U32 R12, RZ, RZ, RZ ;  /* 0x000000ffff0c7224 */ /* 0x000fe400078e00ff */
[----:B------:R-:W-:Y:S02]  /*27420*/  IMAD.MOV.U32 R11, RZ, RZ, 0x181f ;  /* 0x0000181fff0b7424 */ /* 0x000fe400078e00ff */
[----:B------:R-:W-:-:S07]  /*27430*/  IMAD.MOV.U32 R15, RZ, RZ, -0x1 ;  /* 0xffffffffff0f7424 */ /* 0x000fce00078e00ff */
[----:B0-----:R-:W-:Y:S05]  /*27440*/  WARPSYNC.COLLECTIVE R15, `(.L_x_1970) ;  /* 0x000000000f087348 */ /* 0x001fea0003c00000 */
[----:B------:R1:W2:Y:S02]  /*27450*/  SHFL.IDX P6, R14, R13, R12, R11 ;  /* 0x0000000c0d0e7389 */ /* 0x0002a400000c000b */
[----:B012---:R-:W-:Y:S01]  /*27460*/  ENDCOLLECTIVE ;  /* 0x000000000000791b */ /* 0x007fe20003800000 */
.L_x_1970:
[----:B------:R-:W-:Y:S05]  /*27470*/  BSYNC B1 ;  /* 0x0000000000017941 */ /* 0x000fea0003800000 */
.L_x_1969:
[----:B------:R-:W-:Y:S01]  /*27480*/  IMAD.MOV.U32 R13, RZ, RZ, R32 ;  /* 0x000000ffff0d7224 */ /* 0x000fe200078e0020 */
[----:B------:R-:W-:Y:S01]  /*27490*/  ISETP.GE.AND P0, PT, R16, R54, PT ;  /* 0x000000361000720c */ /* 0x000fe20003f06270 */
[----:B------:R-:W-:Y:S02]  /*274a0*/  IMAD.MOV.U32 R12, RZ, RZ, RZ ;  /* 0x000000ffff0c7224 */ /* 0x000fe400078e00ff */
[----:B------:R-:W-:Y:S02]  /*274b0*/  IMAD.MOV.U32 R11, RZ, RZ, 0x181f ;  /* 0x0000181fff0b7424 */ /* 0x000fe400078e00ff */
[----:B------:R-:W-:Y:S02]  /*274c0*/  IMAD.MOV.U32 R15, RZ, RZ, -0x1 ;  /* 0xffffffffff0f7424 */ /* 0x000fe400078e00ff */
[----:B------:R-:W-:Y:S02]  /*274d0*/  IMAD.MOV.U32 R0, RZ, RZ, R14 ;  /* 0x000000ffff007224 */ /* 0x000fe400078e000e */
[----:B------:R-:W-:-:S07]  /*274e0*/  IMAD R3, R187, R6, RZ ;  /* 0x00000006bb037224 */ /* 0x000fce00078e02ff */
[----:B------:R-:W-:Y:S05]  /*274f0*/  WARPSYNC.COLLECTIVE R15, `(.L_x_1971) ;  /* 0x000000000f087348 */ /* 0x000fea0003c00000 */
[----:B------:R0:W1:Y:S02]  /*27500*/  SHFL.IDX P6, R14, R13, R12, R11 ;  /* 0x0000000c0d0e7389 */ /* 0x00006400000c000b */
[----:B01----:R-:W-:Y:S01]  /*27510*/  ENDCOLLECTIVE ;  /* 0x000000000000791b */ /* 0x003fe20003800000 */
.L_x_1971:
[----:B------:R-:W-:Y:S01]  /*27520*/  ISETP.GE.OR P1, PT, R56, R3, P0 ;  /* 0x000000033800720c */ /* 0x000fe20000726670 */
[----:B------:R-:W-:-:S12]  /*27530*/  IMAD.MOV.U32 R13, RZ, RZ, R33 ;  /* 0x000000ffff0d7224 */ /* 0x000fd800078e0021 */
[C---:B------:R-:W-:Y:S01]  /*27540*/  @!P1 IMAD.SHL.U32 R21, R16.reuse, 0x2, RZ ;  /* 0x0000000210159824 */ /* 0x040fe200078e00ff */
[----:B------:R-:W-:Y:S01]  /*27550*/  @!P1 SHF.L.U64.HI R6, R16, 0x1, R17 ;  /* 0x0000000110069819 */ /* 0x000fe20000010211 */
[----:B------:R-:W-:-:S07]  /*27560*/  IMAD.MOV.U32 R4, RZ, RZ, R14 ;  /* 0x000000ffff047224 */ /* 0x000fce00078e000e */
[----:B------:R-:W-:Y:S05]  /*27570*/  WARPSYNC.COLLECTIVE R15, `(.L_x_1972) ;  /* 0x000000000f087348 */ /* 0x000fea0003c00000 */
[----:B------:R0:W1:Y:S02]  /*27580*/  SHFL.IDX P6, R14, R13, R12, R11 ;  /* 0x0000000c0d0e7389 */ /* 0x00006400000c000b */
[----:B01----:R-:W-:Y:S01]  /*27590*/  ENDCOLLECTIVE ;  /* 0x000000000000791b */ /* 0x003fe20003800000 */
.L_x_1972:
[----:B------:R-:W-:-:S05]  /*275a0*/  @!P1 IADD3 R4, P2, R4, R21, RZ ;  /* 0x0000001504049210 */ /* 0x000fca0007f5e0ff */
[----:B------:R-:W-:Y:S02]  /*275b0*/  @!P1 IMAD.X R7, R0, 0x1, R6, P2 ;  /* 0x0000000100079824 */ /* 0x000fe400010e0606 */
[----:B------:R-:W-:Y:S02]  /*275c0*/  @!P1 IMAD.MOV.U32 R8, RZ, RZ, R4 ;  /* 0x000000ffff089224 */ /* 0x000fe400078e0004 */
[----:B------:R-:W-:Y:S02]  /*275d0*/  @!P1 IMAD.MOV.U32 R9, RZ, RZ, R7 ;  /* 0x000000ffff099224 */ /* 0x000fe400078e0007 */
[----:B------:R-:W-:Y:S02]  /*275e0*/  IMAD.MOV.U32 R13, RZ, RZ, R34 ;  /* 0x000000ffff0d7224 */ /* 0x000fe400078e0022 */
[----:B------:R-:W-:-:S07]  /*275f0*/  IMAD.MOV.U32 R5, RZ, RZ, R14 ;  /* 0x000000ffff057224 */ /* 0x000fce00078e000e */
[----:B------:R-:W-:Y:S05]  /*27600*/  WARPSYNC.COLLECTIVE R15, `(.L_x_1973) ;  /* 0x000000000f087348 */ /* 0x000fea0003c00000 */
[----:B------:R0:W1:Y:S02]  /*27610*/  SHFL.IDX P6, R14, R13, R12, R11 ;  /* 0x0000000c0d0e7389 */ /* 0x00006400000c000b */
[----:B01----:R-:W-:Y:S01]  /*27620*/  ENDCOLLECTIVE ;  /* 0x000000000000791b */ /* 0x003fe20003800000 */
.L_x_1973:
[----:B------:R-:W2:Y:S01]  /*27630*/  @!P1 LD.E.128 R8, desc[UR42][R8.64] ;  /* 0x0000002a08089980 */ /* 0x000ea2000c101d00 */
[----:B------:R-:W-:-:S04]  /*27640*/  @!P1 IADD3 R14, P2, R14, R21, RZ ;  /* 0x000000150e0e9210 */ /* 0x000fc80007f5e0ff */
[----:B------:R-:W-:Y:S01]  /*27650*/  @!P1 MOV R4, R14 ;  /* 0x0000000e00049202 */ /* 0x000fe20000000f00 */
[----:B------:R-:W-:-:S06]  /*27660*/  @!P1 IMAD.X R5, R5, 0x1, R6, P2 ;  /* 0x0000000105059824 */ /* 0x000fcc00010e0606 */
[----:B------:R-:W5:Y:S01]  /*27670*/  @!P1 LD.E.128 R4, desc[UR42][R4.64] ;  /* 0x0000002a04049980 */ /* 0x000f62000c101d00 */
[----:B------:R-:W-:Y:S02]  /*27680*/  CS2R R46, SRZ ;  /* 0x00000000002e7805 */ /* 0x000fe4000001ff00 */
[----:B------:R-:W-:Y:S01]  /*27690*/  CS2R R48, SRZ ;  /* 0x0000000000307805 */ /* 0x000fe2000001ff00 */
[----:B------:R-:W-:Y:S01]  /*276a0*/  IMAD.MOV.U32 R13, RZ, RZ, R35 ;  /* 0x000000ffff0d7224 */ /* 0x000fe200078e0023 */
[----:B------:R-:W-:Y:S02]  /*276b0*/  CS2R R44, SRZ ;  /* 0x00000000002c7805 */ /* 0x000fe4000001ff00 */
[----:B------:R-:W-:Y:S02]  /*276c0*/  CS2R R50, SRZ ;  /* 0x0000000000327805 */ /* 0x000fe4000001ff00 */
[----:B------:R-:W-:Y:S01]  /*276d0*/  CS2R R24, SRZ ;  /* 0x0000000000187805 */ /* 0x000fe2000001ff00 */
[----:B--2---:R-:W-:-:S02]  /*276e0*/  @!P1 IMAD.MOV.U32 R47, RZ, RZ, R9 ;  /* 0x000000ffff2f9224 */ /* 0x004fc400078e0009 */
[----:B------:R-:W-:Y:S02]  /*276f0*/  @!P1 IMAD.MOV.U32 R49, RZ, RZ, R11 ;  /* 0x000000ffff319224 */ /* 0x000fe400078e000b */
[----:B------:R-:W-:Y:S02]  /*27700*/  IMAD.MOV.U32 R12, RZ, RZ, R47 ;  /* 0x000000ffff0c7224 */ /* 0x000fe400078e002f */
[----:B------:R-:W-:Y:S02]  /*27710*/  IMAD.MOV.U32 R11, RZ, RZ, 0x181f ;  /* 0x0000181fff0b7424 */ /* 0x000fe400078e00ff */
[----:B------:R-:W-:Y:S01]  /*27720*/  @!P1 IMAD.MOV.U32 R46, RZ, RZ, R8 ;  /* 0x000000ffff2e9224 */ /* 0x000fe200078e0008 */
[----:B------:R-:W-:Y:S01]  /*27730*/  PRMT R67, R12, 0x7610, R67 ;  /* 0x000076100c437816 */ /* 0x000fe20000000043 */
[----:B------:R-:W-:Y:S02]  /*27740*/  IMAD.MOV.U32 R12, RZ, RZ, 0x1 ;  /* 0x00000001ff0c7424 */ /* 0x000fe400078e00ff */
[----:B------:R-:W-:-:S02]  /*27750*/  IMAD.MOV.U32 R0, RZ, RZ, R46 ;  /* 0x000000ffff007224 */ /* 0x000fc400078e002e */
[----:B------:R-:W-:-:S07]  /*27760*/  @!P1 IMAD.MOV.U32 R48, RZ, RZ, R10 ;  /* 0x000000ffff309224 */ /* 0x000fce00078e000a */
[----:B-----5:R-:W-:Y:S05]  /*27770*/  WARPSYNC.COLLECTIVE R15, `(.L_x_1974) ;  /* 0x000000000f087348 */ /* 0x020fea0003c00000 */
[----:B------:R0:W1:Y:S02]  /*27780*/  SHFL.IDX P6, R14, R13, R12, R11 ;  /* 0x0000000c0d0e7389 */ /* 0x00006400000c000b */
[----:B01---5:R-:W-:Y:S01]  /*27790*/  ENDCOLLECTIVE ;  /* 0x000000000000791b */ /* 0x023fe20003800000 */
.L_x_1974:
[----:B------:R-:W-:Y:S01]  /*277a0*/  IMAD.MOV.U32 R20, RZ, RZ, R49 ;  /* 0x000000ffff147224 */ /* 0x000fe200078e0031 */
[----:B------:R-:W-:Y:S01]  /*277b0*/  PRMT R64, R64, 0x5410, R0 ;  /* 0x0000541040407816 */ /* 0x000fe20000000000 */
[----:B------:R-:W-:Y:S02]  /*277c0*/  IMAD.MOV.U32 R10, RZ, RZ, R48 ;  /* 0x000000ffff0a7224 */ /* 0x000fe400078e0030 */
[----:B------:R-:W-:Y:S02]  /*277d0*/  @!P1 IMAD.MOV.U32 R44, RZ, RZ, R4 ;  /* 0x000000ffff2c9224 */ /* 0x000fe400078e0004 */
[----:B------:R-:W-:Y:S01]  /*277e0*/  @!P1 IMAD.MOV.U32 R45, RZ, RZ, R5 ;  /* 0x000000ffff2d9224 */ /* 0x000fe200078e0005 */
[----:B------:R-:W-:Y:S01]  /*277f0*/  PRMT R37, R10, 0x5410, R20 ;  /* 0x000054100a257816 */ /* 0x000fe20000000014 */
[----:B------:R-:W-:Y:S02]  /*27800*/  @!P1 IMAD.MOV.U32 R50, RZ, RZ, R6 ;  /* 0x000000ffff329224 */ /* 0x000fe400078e0006 */
[----:B------:R-:W-:-:S02]  /*27810*/  @!P1 IMAD.MOV.U32 R51, RZ, RZ, R7 ;  /* 0x000000ffff339224 */ /* 0x000fc400078e0007 */
[----:B------:R-:W-:Y:S02]  /*27820*/  IMAD.MOV.U32 R13, RZ, RZ, R32 ;  /* 0x000000ffff0d7224 */ /* 0x000fe400078e0020 */
[----:B------:R-:W-:Y:S02]  /*27830*/  IMAD.MOV.U32 R4, RZ, RZ, R44 ;  /* 0x000000ffff047224 */ /* 0x000fe400078e002c */
[----:B------:R-:W-:Y:S02]  /*27840*/  IMAD.MOV.U32 R5, RZ, RZ, R45 ;  /* 0x000000ffff057224 */ /* 0x000fe400078e002d */
[----:B------:R-:W-:Y:S02]  /*27850*/  IMAD.MOV.U32 R6, RZ, RZ, R50 ;  /* 0x000000ffff067224 */ /* 0x000fe400078e0032 */
[----:B------:R-:W-:Y:S01]  /*27860*/  IMAD.MOV.U32 R7, RZ, RZ, R51 ;  /* 0x000000ffff077224 */ /* 0x000fe200078e0033 */
[----:B------:R-:W-:Y:S01]  /*27870*/  PRMT R67, R67, 0x5410, R5 ;  /* 0x0000541043437816 */ /* 0x000fe20000000005 */
[----:B------:R-:W-:Y:S01]  /*27880*/  IMAD.MOV.U32 R0, RZ, RZ, R14 ;  /* 0x000000ffff007224 */ /* 0x000fe200078e000e */
[----:B------:R-:W-:-:S07]  /*27890*/  PRMT R66, R6, 0x5410, R4 ;  /* 0x0000541006427816 */ /* 0x000fce0000000004 */
[----:B------:R-:W-:Y:S05]  /*278a0*/  WARPSYNC.COLLECTIVE R15, `(.L_x_1975) ;  /* 0x000000000f087348 */ /* 0x000fea0003c00000 */
[----:B------:R0:W1:Y:S02]  /*278b0*/  SHFL.IDX P6, R14, R13, R12, R11 ;  /* 0x0000000c0d0e7389 */ /* 0x00006400000c000b */
[----:B01----:R-:W-:Y:S01]  /*278c0*/  ENDCOLLECTIVE ;  /* 0x000000000000791b */ /* 0x003fe20003800000 */
.L_x_1975:
[----:B------:R-:W-:Y:S01]  /*278d0*/  PRMT R64, R7, 0x7610, R64 ;  /* 0x0000761007407816 */ /* 0x000fe20000000040 */
[----:B------:R-:W-:Y:S02]  /*278e0*/  IMAD.MOV.U32 R13, RZ, RZ, R33 ;  /* 0x000000ffff0d7224 */ /* 0x000fe400078e0021 */
[----:B------:R-:W-:-:S07]  /*278f0*/  IMAD.MOV.U32 R8, RZ, RZ, R14 ;  /* 0x000000ffff087224 */ /* 0x000fce00078e000e */
[----:B------:R-:W-:Y:S05]  /*27900*/  WARPSYNC.COLLECTIVE R15, `(.L_x_1976) ;  /* 0x000000000f087348 */ /* 0x000fea0003c00000 */
[----:B------:R0:W1:Y:S02]  /*27910*/  SHFL.IDX P6, R14, R13, R12, R11 ;  /* 0x0000000c0d0e7389 */ /* 0x00006400000c000b */
[----:B01----:R-:W-:Y:S01]  /*27920*/  ENDCOLLECTIVE ;  /* 0x000000000000791b */ /* 0x003fe20003800000 */
.L_x_1976:
[----:B------:R-:W-:Y:S02]  /*27930*/  IMAD.MOV.U32 R13, RZ, RZ, R34 ;  /* 0x000000ffff0d7224 */ /* 0x000fe400078e0022 */
[----:B------:R-:W-:-:S07]  /*27940*/  IMAD.MOV.U32 R9, RZ, RZ, R14 ;  /* 0x000000ffff097224 */ /* 0x000fce00078e000e */
[----:B------:R-:W-:Y:S05]  /*27950*/  WARPSYNC.COLLECTIVE R15, `(.L_x_1977) ;  /* 0x000000000f087348 */ /* 0x000fea0003c00000 */
[----:B------:R0:W1:Y:S02]  /*27960*/  SHFL.IDX P6, R14, R13, R12, R11 ;  /* 0x0000000c0d0e7389 */ /* 0x00006400000c000b */
[----:B01----:R-:W-:Y:S01]  /*27970*/  ENDCOLLECTIVE ;  /* 0x000000000000791b */ /* 0x003fe20003800000 */
.L_x_1977:
[----:B------:R-:W-:Y:S05]  /*27980*/  BRA `(.L_x_1978) ;  /* 0xfffffe4c00c47947 */ /* 0x000fea000383ffff */
.L_x_1645:
[----:B------:R-:W-:Y:S01]  /*27990*/  BSSY B1, `(.L_x_1979) ;  /* 0x0000008000017945 */ /* 0x000fe20003800000 */
[----:B------:R-:W-:Y:S02]  /*279a0*/  IMAD.MOV.U32 R13, RZ, RZ, R35 ;  /* 0x000000ffff0d7224 */ /* 0x000fe400078e0023 */
[----:B------:R-:W-:Y:S02]  /*279b0*/  IMAD.MOV.U32 R12, RZ, RZ, 0x2 ;  /* 0x00000002ff0c7424 */ /* 0x000fe400078e00ff */
[----:B------:R-:W-:Y:S02]  /*279c0*/  IMAD.MOV.U32 R11, RZ, RZ, 0x181f ;  /* 0x0000181fff0b7424 */ /* 0x000fe400078e00ff */
[----:B-1----:R-:W-:-:S07]  /*279d0*/  IMAD.MOV.U32 R15, RZ, RZ, -0x1 ;  /* 0xffffffffff0f7424 */ /* 0x002fce00078e00ff */
[----:B------:R-:W-:Y:S05]  /*279e0*/  WARPSYNC.COLLECTIVE R15, `(.L_x_1980) ;  /* 0x000000000f087348 */ /* 0x000fea0003c00000 */
[----:B------:R0:W1:Y:S02]  /*279f0*/  SHFL.IDX P6, R14, R13, R12, R11 ;  /* 0x0000000c0d0e7389 */ /* 0x00006400000c000b */
[----:B01----:R-:W-:Y:S01]  /*27a00*/  ENDCOLLECTIVE ;  /* 0x000000000000791b */ /* 0x003fe20003800000 */
.L_x_1980:
[----:B------:R-:W-:Y:S05]  /*27a10*/  BSYNC B1 ;  /* 0x0000000000017941 */ /* 0x000fea0003800000 */
.L_x_1979:
[----:B------:R-:W-:Y:S02]  /*27a20*/  IMAD.MOV.U32 R13, RZ, RZ, R32 ;  /* 0x000000ffff0d7224 */ /* 0x000fe400078e0020 */
[----:B------:R-:W-:Y:S02]  /*27a30*/  IMAD.MOV.U32 R12, RZ, RZ, 0x2 ;  /* 0x00000002ff0c7424 */ /* 0x000fe400078e00ff */
[----:B------:R-:W-:Y:S02]  /*27a40*/  IMAD.MOV.U32 R11, RZ, RZ, 0x181f ;  /* 0x0000181fff0b7424 */ /* 0x000fe400078e00ff */
[----:B------:R-:W-:Y:S02]  /*27a50*/  IMAD.MOV.U32 R15, RZ, RZ, -0x1 ;  /* 0xffffffffff0f7424 */ /* 0x000fe400078e00ff */
[----:B------:R-:W-:Y:S02]  /*27a60*/  IMAD.MOV.U32 R0, RZ, RZ, R14 ;  /* 0x000000ffff007224 */ /* 0x000fe400078e000e */
[----:B------:R-:W-:-:S07]  /*27a70*/  VIADD R10, R56, 0x40 ;  /* 0x00000040380a7836 */ /* 0x000fce0000000000 */
[----:B------:R-:W-:Y:S05]  /*27a80*/  WARPSYNC.COLLECTIVE R15, `(.L_x_1981) ;  /* 0x000000000f087348 */ /* 0x000fea0003c00000 */
[----:B------:R0:W1:Y:S02]  /*27a90*/  SHFL.IDX P6, R14, R13, R12, R11 ;  /* 0x0000000c0d0e7389 */ /* 0x00006400000c000b */
[----:B01----:R-:W-:Y:S01]  /*27aa0*/  ENDCOLLECTIVE ;  /* 0x000000000000791b */ /* 0x003fe20003800000 */
.L_x_1981:
[----:B------:R-:W-:Y:S01]  /*27ab0*/  ISETP.GE.OR P1, PT, R10, R3, P0 ;  /* 0x000000030a00720c */ /* 0x000fe20000726670 */
[----:B------:R-:W-:-:S12]  /*27ac0*/  IMAD.MOV.U32 R13, RZ, RZ, R33 ;  /* 0x000000ffff0d7224 */ /* 0x000fd800078e0021 */
[C---:B------:R-:W-:Y:S01]  /*27ad0*/  @!P1 IMAD.SHL.U32 R21, R16.reuse, 0x2, RZ ;  /* 0x0000000210159824 */ /* 0x040fe200078e00ff */
[----:B------:R-:W-:Y:S02]  /*27ae0*/  @!P1 SHF.L.U64.HI R29, R16, 0x1, R17 ;  /* 0x00000001101d9819 */ /* 0x000fe40000010211 */
[----:B------:R-:W-:-:S07]  /*27af0*/  MOV R8, R14 ;  /* 0x0000000e00087202 */ /* 0x000fce0000000f00 */
[----:B------:R-:W-:Y:S05]  /*27b00*/  WARPSYNC.COLLECTIVE R15, `(.L_x_1982) ;  /* 0x000000000f087348 */ /* 0x000fea0003c00000 */
[----:B------:R0:W1:Y:S02]  /*27b10*/  SHFL.IDX P6, R14, R13, R12, R11 ;  /* 0x0000000c0d0e7389 */ /* 0x00006400000c000b */
[----:B01----:R-:W-:Y:S01]  /*27b20*/  ENDCOLLECTIVE ;  /* 0x000000000000791b */ /* 0x003fe20003800000 */
.L_x_1982:
[----:B------:R-:W-:-:S05]  /*27b30*/  @!P1 IADD3 R8, P2, R8, R21, RZ ;  /* 0x0000001508089210 */ /* 0x000fca0007f5e0ff */
[----:B------:R-:W-:Y:S02]  /*27b40*/  @!P1 IMAD.X R9, R0, 0x1, R29, P2 ;  /* 0x0000000100099824 */ /* 0x000fe400010e061d */
[----:B------:R-:W-:Y:S02]  /*27b50*/  IMAD.MOV.U32 R13, RZ, RZ, R34 ;  /* 0x000000ffff0d7224 */ /* 0x000fe400078e0022 */
[----:B------:R-:W-:-:S07]  /*27b60*/  IMAD.MOV.U32 R20, RZ, RZ, R14 ;  /* 0x000000ffff147224 */ /* 0x000fce00078e000e */
[----:B------:R-:W-:Y:S05]  /*27b70*/  WARPSYNC.COLLECTIVE R15, `(.L_x_1983) ;  /* 0x000000000f087348 */ /* 0x000fea0003c00000 */
[----:B------:R0:W1:Y:S02]  /*27b80*/  SHFL.IDX P6, R14, R13, R12, R11 ;  /* 0x0000000c0d0e7389 */ /* 0x00006400000c000b */
[----:B01----:R-:W-:Y:S01]  /*27b90*/  ENDCOLLECTIVE ;  /* 0x000000000000791b */ /* 0x003fe20003800000 */
.L_x_1983:
[----:B------:R-:W2:Y:S01]  /*27ba0*/  @!P1 LD.E.128 R8, desc[UR42][R8.64] ;  /* 0x0000002a08089980 */ /* 0x000ea2000c101d00 */
[----:B------:R-:W-:-:S05]  /*27bb0*/  @!P1 IADD3 R28, P2, R14, R21, RZ ;  /* 0x000000150e1c9210 */ /* 0x000fca0007f5e0ff */
[----:B------:R-:W-:-:S06]  /*27bc0*/  @!P1 IMAD.X R29, R20, 0x1, R29, P2 ;  /* 0x00000001141d9824 */ /* 0x000fcc00010e061d */
[----:B------:R-:W5:Y:S01]  /*27bd0*/  @!P1 LD.E.128 R28, desc[UR42][R28.64] ;  /* 0x0000002a1c1c9980 */ /* 0x000f62000c101d00 */
[----:B------:R-:W-:Y:S02]  /*27be0*/  CS2R R20, SRZ ;  /* 0x0000000000147805 */ /* 0x000fe4000001ff00 */
[----:B------:R-:W-:Y:S01]  /*27bf0*/  CS2R R38, SRZ ;  /* 0x0000000000267805 */ /* 0x000fe2000001ff00 */
[----:B------:R-:W-:Y:S01]  /*27c00*/  IMAD.MOV.U32 R13, RZ, RZ, R35 ;  /* 0x000000ffff0d7224 */ /* 0x000fe200078e0023 */
[----:B------:R-:W-:Y:S02]  /*27c10*/  CS2R R40, SRZ ;  /* 0x0000000000287805 */ /* 0x000fe4000001ff00 */
[----:B------:R-:W-:Y:S01]  /*27c20*/  CS2R R42, SRZ ;  /* 0x00000000002a7805 */ /* 0x000fe2000001ff00 */
[----:B--2---:R-:W-:Y:S02]  /*27c30*/  @!P1 IMAD.MOV.U32 R20, RZ, RZ, R8 ;  /* 0x000000ffff149224 */ /* 0x004fe400078e0008 */
[----:B------:R-:W-:-:S02]  /*27c40*/  @!P1 IMAD.MOV.U32 R21, RZ, RZ, R9 ;  /* 0x000000ffff159224 */ /* 0x000fc400078e0009 */
[----:B------:R-:W-:Y:S02]  /*27c50*/  IMAD.MOV.U32 R0, RZ, RZ, R20 ;  /* 0x000000ffff007224 */ /* 0x000fe400078e0014 */
[----:B------:R-:W-:Y:S02]  /*27c60*/  IMAD.MOV.U32 R12, RZ, RZ, R21 ;  /* 0x000000ffff0c7224 */ /* 0x000fe400078e0015 */
[----:B------:R-:W-:Y:S02]  /*27c70*/  @!P1 IMAD.MOV.U32 R39, RZ, RZ, R11 ;  /* 0x000000ffff279224 */ /* 0x000fe400078e000b */
[----:B------:R-:W-:Y:S01]  /*27c80*/  IMAD.MOV.U32 R11, RZ, RZ, 0x181f ;  /* 0x0000181fff0b7424 */ /* 0x000fe200078e00ff */
[----:B------:R-:W-:Y:S01]  /*27c90*/  PRMT R59, R0, 0x5410, R12 ;  /* 0x00005410003b7816 */ /* 0x000fe2000000000c */
[----:B------:R-:W-:Y:S02]  /*27ca0*/  IMAD.MOV.U32 R12, RZ, RZ, 0x3 ;  /* 0x00000003ff0c7424 */ /* 0x000fe400078e00ff */
[----:B------:R-:W-:-:S02]  /*27cb0*/  @!P1 IMAD.MOV.U32 R38, RZ, RZ, R10 ;  /* 0x000000ffff269224 */ /* 0x000fc400078e000a */
[----:B------:R-:W-:-:S07]  /*27cc0*/  IMAD.MOV.U32 R9, RZ, RZ, R39 ;  /* 0x000000ffff097224 */ /* 0x000fce00078e0027 */
[----:B-----5:R-:W-:Y:S05]  /*27cd0*/  WARPSYNC.COLLECTIVE R15, `(.L_x_1984) ;  /* 0x000000000f087348 */ /* 0x020fea0003c00000 */
[----:B------:R0:W1:Y:S02]  /*27ce0*/  SHFL.IDX P6, R14, R13, R12, R11 ;  /* 0x0000000c0d0e7389 */ /* 0x00006400000c000b */
[----:B01---5:R-:W-:Y:S01]  /*27cf0*/  ENDCOLLECTIVE ;  /* 0x000000000000791b */ /* 0x023fe20003800000 */
.L_x_1984:
[----:B------:R-:W-:Y:S02]  /*27d00*/  IMAD.MOV.U32 R8, RZ, RZ, R38 ;  /* 0x000000ffff087224 */ /* 0x000fe400078e0026 */
[----:B------:R-:W-:Y:S02]  /*27d10*/  @!P1 IMAD.MOV.U32 R40, RZ, RZ, R28 ;  /* 0x000000ffff289224 */ /* 0x000fe400078e001c */
[----:B------:R-:W-:Y:S01]  /*27d20*/  @!P1 IMAD.MOV.U32 R41, RZ, RZ, R29 ;  /* 0x000000ffff299224 */ /* 0x000fe200078e001d */
[----:B------:R-:W-:Y:S01]  /*27d30*/  PRMT R52, R8, 0x5410, R9 ;  /* 0x0000541008347816 */ /* 0x000fe20000000009 */
[----:B------:R-:W-:Y:S02]  /*27d40*/  @!P1 IMAD.MOV.U32 R42, RZ, RZ, R30 ;  /* 0x000000ffff2a9224 */ /* 0x000fe400078e001e */
[----:B------:R-:W-:Y:S02]  /*27d50*/  @!P1 IMAD.MOV.U32 R43, RZ, RZ, R31 ;  /* 0x000000ffff2b9224 */ /* 0x000fe400078e001f */
[----:B------:R-:W-:-:S02]  /*27d60*/  IMAD.MOV.U32 R8, RZ, RZ, R40 ;  /* 0x000000ffff087224 */ /* 0x000fc400078e0028 */
[----:B------:R-:W-:Y:S02]  /*27d70*/  IMAD.MOV.U32 R13, RZ, RZ, R32 ;  /* 0x000000ffff0d7224 */ /* 0x000fe400078e0020 */
[----:B------:R-:W-:Y:S02]  /*27d80*/  IMAD.MOV.U32 R9, RZ, RZ, R41 ;  /* 0x000000ffff097224 */ /* 0x000fe400078e0029 */
[----:B------:R-:W-:-:S03]  /*27d90*/  IMAD.MOV.U32 R10, RZ, RZ, R42 ;  /* 0x000000ffff0a7224 */ /* 0x000fc600078e002a */
[----:B------:R-:W-:Y:S02]  /*27da0*/  PRMT R62, R8, 0x5410, R9 ;  /* 0x00005410083e7816 */ /* 0x000fe40000000009 */
[----:B------:R-:W-:Y:S01]  /*27db0*/  CS2R R8, SRZ ;  /* 0x0000000000087805 */ /* 0x000fe2000001ff00 */
[----:B------:R-:W-:-:S07]  /*27dc0*/  IMAD.MOV.U32 R0, RZ, RZ, R14 ;  /* 0x000000ffff007224 */ /* 0x000fce00078e000e */
[----:B------:R-:W-:Y:S05]  /*27dd0*/  WARPSYNC.COLLECTIVE R15, `(.L_x_1985) ;  /* 0x000000000f087348 */ /* 0x000fea0003c00000 */
[----:B------:R0:W1:Y:S02]  /*27de0*/  SHFL.IDX P6, R14, R13, R12, R11 ;  /* 0x0000000c0d0e7389 */ /* 0x00006400000c000b */
[----:B01----:R-:W-:Y:S01]  /*27df0*/  ENDCOLLECTIVE ;  /* 0x000000000000791b */ /* 0x003fe20003800000 */
.L_x_1985:
[----:B------:R-:W-:Y:S02]  /*27e00*/  IMAD.MOV.U32 R13, RZ, RZ, R33 ;  /* 0x000000ffff0d7224 */ /* 0x000fe400078e0021 */
[----:B------:R-:W-:-:S07]  /*27e10*/  IMAD.MOV.U32 R32, RZ, RZ, R14 ;  /* 0x000000ffff207224 */ /* 0x000fce00078e000e */
[----:B------:R-:W-:Y:S05]  /*27e20*/  WARPSYNC.COLLECTIVE R15, `(.L_x_1986) ;  /* 0x000000000f087348 */ /* 0x000fea0003c00000 */
[----:B------:R0:W1:Y:S02]  /*27e30*/  SHFL.IDX P6, R14, R13, R12, R11 ;  /* 0x0000000c0d0e7389 */ /* 0x00006400000c000b */
[----:B01----:R-:W-:Y:S01]  /*27e40*/  ENDCOLLECTIVE ;  /* 0x000000000000791b */ /* 0x003fe20003800000 */
.L_x_1986:
[----:B------:R-:W-:Y:S02]  /*27e50*/  IMAD.MOV.U32 R13, RZ, RZ, R34 ;  /* 0x000000ffff0d7224 */ /* 0x000fe400078e0022 */
[----:B------:R-:W-:-:S07]  /*27e60*/  IMAD.MOV.U32 R33, RZ, RZ, R14 ;  /* 0x000000ffff217224 */ /* 0x000fce00078e000e */
[----:B------:R-:W-:Y:S05]  /*27e70*/  WARPSYNC.COLLECTIVE R15, `(.L_x_1987) ;  /* 0x000000000f087348 */ /* 0x000fea0003c00000 */
[----:B------:R0:W1:Y:S02]  /*27e80*/  SHFL.IDX P6, R14, R13, R12, R11 ;  /* 0x0000000c0d0e7389 */ /* 0x00006400000c000b */
[----:B01----:R-:W-:Y:S01]  /*27e90*/  ENDCOLLECTIVE ;  /* 0x000000000000791b */ /* 0x003fe20003800000 */
.L_x_1987:
[----:B------:R-:W-:-:S05]  /*27ea0*/  IMAD.MOV.U32 R11, RZ, RZ, R43 ;  /* 0x000000ffff0b7224 */ /* 0x000fca00078e002b */
[----:B------:R-:W-:Y:S01]  /*27eb0*/  PRMT R63, R10, 0x5410, R11 ;  /* 0x000054100a3f7816 */ /* 0x000fe2000000000b */
[----:B------:R-:W-:Y:S01]  /*27ec0*/  IMAD.MOV.U32 R34, RZ, RZ, R14 ;  /* 0x000000ffff227224 */ /* 0x000fe200078e000e */
[----:B------:R-:W-:Y:S06]  /*27ed0*/  BRA `(.L_x_1988) ;  /* 0xfffffe4c00a47947 */ /* 0x000fec000383ffff */
.L_x_1649:
[----:B0-----:R0:W1:Y:S02]  /*27ee0*/  SYNCS.PHASECHK.TRANS64.TRYWAIT P4, [R2+URZ+0x28800], R29 ;  /* 0x0288001d020075a7 */ /* 0x001064000808017f */
[----:B-1----:R-:W-:Y:S05]  /*27ef0*/  @!P4 NANOSLEEP.SYNCS 0x989680 ;  /* 0x009896800000c95d */ /* 0x002fea0003900000 */
[----:B------:R-:W1:Y:S02]  /*27f00*/  @!P4 SYNCS.PHASECHK.TRANS64 P4, [R2+URZ+0x28800], R29 ;  /* 0x0288001d0200c5a7 */ /* 0x000e64000808007f */
[----:B-1----:R-:W-:Y:S05]  /*27f10*/  @!P4 BRA `(.L_x_1649) ;  /* 0xfffffffc00f0c947 */ /* 0x002fea000383ffff */
[----:B------:R-:W-:Y:S05]  /*27f20*/  BRA `(.L_x_1989) ;  /* 0xfffffe50003c7947 */ /* 0x000fea000383ffff */
.L_x_1659:
[----:B-1----:R1:W2:Y:S02]  /*27f30*/  SYNCS.PHASECHK.TRANS64.TRYWAIT P2, [R3+URZ+0x28830], R0 ;  /* 0x02883000030075a7 */ /* 0x0022a4000804017f */
[----:B--2---:R-:W-:Y:S05]  /*27f40*/  @!P2 NANOSLEEP.SYNCS 0x989680 ;  /* 0x009896800000a95d */ /* 0x004fea0003900000 */
[----:B------:R-:W2:Y:S02]  /*27f50*/  @!P2 SYNCS.PHASECHK.TRANS64 P2, [R3+URZ+0x28830], R0 ;  /* 0x028830000300a5a7 */ /* 0x000ea4000804007f */
[----:B--2---:R-:W-:Y:S05]  /*27f60*/  @!P2 BRA `(.L_x_1659) ;  /* 0xfffffffc00f0a947 */ /* 0x004fea000383ffff */
[----:B------:R-:W-:Y:S05]  /*27f70*/  BRA `(.L_x_1658) ;  /* 0xfffffe6800b87947 */ /* 0x000fea000383ffff */
.L_x_1677:
[----:B-1----:R1:W2:Y:S02]  /*27f80*/  SYNCS.PHASECHK.TRANS64.TRYWAIT P5, [R11+URZ+0x28830], R6 ;  /* 0x028830060b0075a7 */ /* 0x0022a400080a017f */
[----:B--2---:R-:W-:Y:S05]  /*27f90*/  @!P5 NANOSLEEP.SYNCS 0x989680 ;  /* 0x009896800000d95d */ /* 0x004fea0003900000 */
[----:B------:R-:W2:Y:S02]  /*27fa0*/  @!P5 SYNCS.PHASECHK.TRANS64 P5, [R11+URZ+0x28830], R6 ;  /* 0x028830060b00d5a7 */ /* 0x000ea400080a007f */
[----:B--2---:R-:W-:Y:S05]  /*27fb0*/  @!P5 BRA `(.L_x_1677) ;  /* 0xfffffffc00f0d947 */ /* 0x004fea000383ffff */
[----:B------:R-:W-:Y:S05]  /*27fc0*/  BRA `(.L_x_1676) ;  /* 0xfffffe9c008c7947 */ /* 0x000fea000383ffff */
.L_x_1681:
[----:B-1----:R1:W2:Y:S02]  /*27fd0*/  SYNCS.PHASECHK.TRANS64.TRYWAIT P4, [R10+URZ+0x28850], R6 ;  /* 0x028850060a0075a7 */ /* 0x0022a4000808017f */
[----:B--2---:R-:W-:Y:S05]  /*27fe0*/  @!P4 NANOSLEEP.SYNCS 0x989680 ;  /* 0x009896800000c95d */ /* 0x004fea0003900000 */
[----:B------:R-:W2:Y:S02]  /*27ff0*/  @!P4 SYNCS.PHASECHK.TRANS64 P4, [R10+URZ+0x28850], R6 ;  /* 0x028850060a00c5a7 */ /* 0x000ea4000808007f */
[----:B--2---:R-:W-:Y:S05]  /*28000*/  @!P4 BRA `(.L_x_1681) ;  /* 0xfffffffc00f0c947 */ /* 0x004fea000383ffff */
[----:B------:R-:W-:Y:S05]  /*28010*/  BRA `(.L_x_1678) ;  /* 0xfffffea0008c7947 */ /* 0x000fea000383ffff */
.L_x_1700:
[----:B-1----:R1:W2:Y:S02]  /*28020*/  SYNCS.PHASECHK.TRANS64.TRYWAIT P3, [R0+URZ+0x28830], R11 ;  /* 0x0288300b000075a7 */ /* 0x0022a4000806017f */
[----:B--2---:R-:W-:Y:S05]  /*28030*/  @!P3 NANOSLEEP.SYNCS 0x989680 ;  /* 0x009896800000b95d */ /* 0x004fea0003900000 */
[----:B------:R-:W2:Y:S02]  /*28040*/  @!P3 SYNCS.PHASECHK.TRANS64 P3, [R0+URZ+0x28830], R11 ;  /* 0x0288300b0000b5a7 */ /* 0x000ea4000806007f */
[----:B--2---:R-:W-:Y:S05]  /*28050*/  @!P3 BRA `(.L_x_1700) ;  /* 0xfffffffc00f0b947 */ /* 0x004fea000383ffff */
[----:B------:R-:W-:Y:S05]  /*28060*/  BRA `(.L_x_1699) ;  /* 0xfffffed000987947 */ /* 0x000fea000383ffff */
.L_x_1704:
[----:B-1----:R1:W2:Y:S02]  /*28070*/  SYNCS.PHASECHK.TRANS64.TRYWAIT P2, [R8+URZ+0x28850], R0 ;  /* 0x02885000080075a7 */ /* 0x0022a4000804017f */
[----:B--2---:R-:W-:Y:S05]  /*28080*/  @!P2 NANOSLEEP.SYNCS 0x989680 ;  /* 0x009896800000a95d */ /* 0x004fea0003900000 */
[----:B------:R-:W2:Y:S02]  /*28090*/  @!P2 SYNCS.PHASECHK.TRANS64 P2, [R8+URZ+0x28850], R0 ;  /* 0x028850000800a5a7 */ /* 0x000ea4000804007f */
[----:B--2---:R-:W-:Y:S05]  /*280a0*/  @!P2 BRA `(.L_x_1704) ;  /* 0xfffffffc00f0a947 */ /* 0x004fea000383ffff */
[----:B------:R-:W-:Y:S05]  /*280b0*/  BRA `(.L_x_1701) ;  /* 0xfffffed400987947 */ /* 0x000fea000383ffff */
.L_x_1711:
[----:B-1----:R1:W2:Y:S02]  /*280c0*/  SYNCS.PHASECHK.TRANS64.TRYWAIT P3, [R0+URZ+0x28830], R11 ;  /* 0x0288300b000075a7 */ /* 0x0022a4000806017f */
[----:B--2---:R-:W-:Y:S05]  /*280d0*/  @!P3 NANOSLEEP.SYNCS 0x989680 ;  /* 0x009896800000b95d */ /* 0x004fea0003900000 */
[----:B------:R-:W2:Y:S02]  /*280e0*/  @!P3 SYNCS.PHASECHK.TRANS64 P3, [R0+URZ+0x28830], R11 ;  /* 0x0288300b0000b5a7 */ /* 0x000ea4000806007f */
[----:B--2---:R-:W-:Y:S05]  /*280f0*/  @!P3 BRA `(.L_x_1711) ;  /* 0xfffffffc00f0b947 */ /* 0x004fea000383ffff */
[----:B------:R-:W-:Y:S05]  /*28100*/  BRA `(.L_x_1710) ;  /* 0xfffffef000ec7947 */ /* 0x000fea000383ffff */
.L_x_1715:
[----:B-1----:R1:W2:Y:S02]  /*28110*/  SYNCS.PHASECHK.TRANS64.TRYWAIT P2, [R8+URZ+0x28850], R0 ;  /* 0x02885000080075a7 */ /* 0x0022a4000804017f */
[----:B--2---:R-:W-:Y:S05]  /*28120*/  @!P2 NANOSLEEP.SYNCS 0x989680 ;  /* 0x009896800000a95d */ /* 0x004fea0003900000 */
[----:B------:R-:W2:Y:S02]  /*28130*/  @!P2 SYNCS.PHASECHK.TRANS64 P2, [R8+URZ+0x28850], R0 ;  /* 0x028850000800a5a7 */ /* 0x000ea4000804007f */
[----:B--2---:R-:W-:Y:S05]  /*28140*/  @!P2 BRA `(.L_x_1715) ;  /* 0xfffffffc00f0a947 */ /* 0x004fea000383ffff */
[----:B------:R-:W-:Y:S05]  /*28150*/  BRA `(.L_x_1712) ;  /* 0xfffffef400ec7947 */ /* 0x000fea000383ffff */
.L_x_1728:
[----:B-1----:R1:W2:Y:S02]  /*28160*/  SYNCS.PHASECHK.TRANS64.TRYWAIT P0, [R13+URZ+0x28850], R4 ;  /* 0x028850040d0075a7 */ /* 0x0022a4000800017f */
[----:B--2---:R-:W-:Y:S05]  /*28170*/  @!P0 NANOSLEEP.SYNCS 0x989680 ;  /* 0x009896800000895d */ /* 0x004fea0003900000 */
[----:B------:R-:W2:Y:S02]  /*28180*/  @!P0 SYNCS.PHASECHK.TRANS64 P0, [R13+URZ+0x28850], R4 ;  /* 0x028850040d0085a7 */ /* 0x000ea4000800007f */
[----:B--2---:R-:W-:Y:S05]  /*28190*/  @!P0 BRA `(.L_x_1728) ;  /* 0xfffffffc00f08947 */ /* 0x004fea000383ffff */
[----:B------:R-:W-:Y:S05]  /*281a0*/  BRA `(.L_x_1727) ;  /* 0xffffff2400347947 */ /* 0x000fea000383ffff */
.L_x_1733:
[----:B------:R-:W-:Y:S01]  /*281b0*/  IMAD.MOV.U32 R13, RZ, RZ, R8 ;  /* 0x000000ffff0d7224 */ /* 0x000fe200078e0008 */
[----:B------:R-:W-:Y:S01]  /*281c0*/  MOV R12, RZ ;  /* 0x000000ff000c7202 */ /* 0x000fe20000000f00 */
[----:B------:R-:W-:Y:S02]  /*281d0*/  IMAD.MOV.U32 R11, RZ, RZ, 0x181f ;  /* 0x0000181fff0b7424 */ /* 0x000fe400078e00ff */
[----:B------:R-:W-:-:S07]  /*281e0*/  IMAD.MOV.U32 R15, RZ, RZ, -0x1 ;  /* 0xffffffffff0f7424 */ /* 0x000fce00078e00ff */
[----:B-----5:R-:W-:Y:S05]  /*281f0*/  WARPSYNC.COLLECTIVE R15, `(.L_x_1990) ;  /* 0x000000000f087348 */ /* 0x020fea0003c00000 */
[----:B------:R0:W1:Y:S02]  /*28200*/  SHFL.IDX P6, R14, R13, R12, R11 ;  /* 0x0000000c0d0e7389 */ /* 0x00006400000c000b */
[----:B01---5:R-:W-:Y:S01]  /*28210*/  ENDCOLLECTIVE ;  /* 0x000000000000791b */ /* 0x023fe20003800000 */
.L_x_1990:
[----:B------:R-:W-:Y:S02]  /*28220*/  IMAD.MOV.U32 R13, RZ, RZ, R0 ;  /* 0x000000ffff0d7224 */ /* 0x000fe400078e0000 */
[----:B------:R-:W-:-:S07]  /*28230*/  IMAD.MOV.U32 R3, RZ, RZ, R14 ;  /* 0x000000ffff037224 */ /* 0x000fce00078e000e */
[----:B------:R-:W-:Y:S05]  /*28240*/  WARPSYNC.COLLECTIVE R15, `(.L_x_1991) ;  /* 0x000000000f087348 */ /* 0x000fea0003c00000 */
[----:B------:R0:W1:Y:S02]  /*28250*/  SHFL.IDX P6, R14, R13, R12, R11 ;  /* 0x0000000c0d0e7389 */ /* 0x00006400000c000b */
[----:B01----:R-:W-:Y:S01]  /*28260*/  ENDCOLLECTIVE ;  /* 0x000000000000791b */ /* 0x003fe20003800000 */
.L_x_1991:
[----:B------:R-:W-:Y:S05]  /*28270*/  BRA `(.L_x_1992) ;  /* 0xffffff4000047947 */ /* 0x000fea000383ffff */
.L_x_1736:
[----:B------:R-:W-:Y:S01]  /*28280*/  BSSY B1, `(.L_x_1993) ;  /* 0x0000008000017945 */ /* 0x000fe20003800000 */
[----:B------:R-:W-:Y:S02]  /*28290*/  IMAD.MOV.U32 R13, RZ, RZ, R8 ;  /* 0x000000ffff0d7224 */ /* 0x000fe400078e0008 */
[----:B------:R-:W-:Y:S02]  /*282a0*/  IMAD.MOV.U32 R12, RZ, RZ, 0x1 ;  /* 0x00000001ff0c7424 */ /* 0x000fe400078e00ff */
[----:B---3--:R-:W-:Y:S02]  /*282b0*/  IMAD.MOV.U32 R11, RZ, RZ, 0x181f ;  /* 0x0000181fff0b7424 */ /* 0x008fe400078e00ff */
[----:B------:R-:W-:-:S07]  /*282c0*/  IMAD.MOV.U32 R15, RZ, RZ, -0x1 ;  /* 0xffffffffff0f7424 */ /* 0x000fce00078e00ff */
[----:B012--5:R-:W-:Y:S05]  /*282d0*/  WARPSYNC.COLLECTIVE R15, `(.L_x_1994) ;  /* 0x000000000f087348 */ /* 0x027fea0003c00000 */
[----:B--2---:R2:W3:Y:S02]  /*282e0*/  SHFL.IDX P6, R14, R13, R12, R11 ;  /* 0x0000000c0d0e7389 */ /* 0x0044e400000c000b */
[----:B0123-5:R-:W-:Y:S01]  /*282f0*/  ENDCOLLECTIVE ;  /* 0x000000000000791b */ /* 0x02ffe20003800000 */
.L_x_1994:
[----:B------:R-:W-:Y:S05]  /*28300*/  BSYNC B1 ;  /* 0x0000000000017941 */ /* 0x000fea0003800000 */
.L_x_1993:
        /* <DEDUP_REMOVED lines=8> */
.L_x_1995:
[----:B------:R-:W-:Y:S05]  /*28390*/  BRA `(.L_x_1996) ;  /* 0xffffff4000007947 */ /* 0x000fea000383ffff */
.L_x_1739:
        /* <DEDUP_REMOVED lines=8> */
.L_x_1998:
[----:B------:R-:W-:Y:S05]  /*28420*/  BSYNC B1 ;  /* 0x0000000000017941 */ /* 0x000fea0003800000 */
.L_x_1997:
        /* <DEDUP_REMOVED lines=8> */
.L_x_1999:
[----:B------:R-:W-:Y:S05]  /*284b0*/  BRA `(.L_x_2000) ;  /* 0xffffff4000007947 */ /* 0x000fea000383ffff */
.L_x_1742:
        /* <DEDUP_REMOVED lines=8> */
.L_x_2002:
[----:B------:R-:W-:Y:S05]  /*28540*/  BSYNC B1 ;  /* 0x0000000000017941 */ /* 0x000fea0003800000 */
.L_x_2001:
        /* <DEDUP_REMOVED lines=8> */
.L_x_2003:
[----:B------:R-:W-:Y:S05]  /*285d0*/  BRA `(.L_x_2004) ;  /* 0xffffff4000007947 */ /* 0x000fea000383ffff */
.L_x_1744:
[----:B------:R-:W-:Y:S01]  /*285e0*/  IMAD.MOV.U32 R13, RZ, RZ, R4 ;  /* 0x000000ffff0d7224 */ /* 0x000fe200078e0004 */
[----:B------:R-:W-:Y:S01]  /*285f0*/  MOV R15, 0xffffffff ;  /* 0xffffffff000f7802 */ /* 0x000fe20000000f00 */
[----:B------:R-:W-:Y:S02]  /*28600*/  IMAD.MOV.U32 R12, RZ, RZ, RZ ;  /* 0x000000ffff0c7224 */ /* 0x000fe400078e00ff */
[----:B------:R-:W-:-:S07]  /*28610*/  IMAD.MOV.U32 R11, RZ, RZ, 0x1c1f ;  /* 0x00001c1fff0b7424 */ /* 0x000fce00078e00ff */
[----:B------:R-:W-:Y:S05]  /*28620*/  WARPSYNC.COLLECTIVE R15, `(.L_x_2005) ;  /* 0x000000000f087348 */ /* 0x000fea0003c00000 */
[----:B------:R0:W1:Y:S02]  /*28630*/  SHFL.IDX P6, R14, R13, R12, R11 ;  /* 0x0000000c0d0e7389 */ /* 0x00006400000c000b */
[----:B01----:R-:W-:Y:S01]  /*28640*/  ENDCOLLECTIVE ;  /* 0x000000000000791b */ /* 0x003fe20003800000 */
.L_x_2005:
[----:B------:R-:W-:Y:S02]  /*28650*/  IMAD.MOV.U32 R13, RZ, RZ, R3 ;  /* 0x000000ffff0d7224 */ /* 0x000fe400078e0003 */
[----:B------:R-:W-:-:S07]  /*28660*/  IMAD.MOV.U32 R0, RZ, RZ, R14 ;  /* 0x000000ffff007224 */ /* 0x000fce00078e000e */
[----:B------:R-:W-:Y:S05]  /*28670*/  WARPSYNC.COLLECTIVE R15, `(.L_x_2006) ;  /* 0x000000000f087348 */ /* 0x000fea0003c00000 */
[----:B------:R0:W1:Y:S02]  /*28680*/  SHFL.IDX P6, R14, R13, R12, R11 ;  /* 0x0000000c0d0e7389 */ /* 0x00006400000c000b */
[----:B01----:R-:W-:Y:S01]  /*28690*/  ENDCOLLECTIVE ;  /* 0x000000000000791b */ /* 0x003fe20003800000 */
.L_x_2006:
[----:B------:R-:W-:Y:S05]  /*286a0*/  BRA `(.L_x_2007) ;  /* 0xffffff4000bc7947 */ /* 0x000fea000383ffff */
.L_x_1747:
[----:B------:R-:W-:Y:S01]  /*286b0*/  BSSY B1, `(.L_x_2008) ;  /* 0x0000008000017945 */ /* 0x000fe20003800000 */
[----:B0-----:R-:W-:Y:S02]  /*286c0*/  IMAD.MOV.U32 R13, RZ, RZ, R4 ;  /* 0x000000ffff0d7224 */ /* 0x001fe400078e0004 */
[----:B------:R-:W-:Y:S02]  /*286d0*/  IMAD.MOV.U32 R12, RZ, RZ, 0x1 ;  /* 0x00000001ff0c7424 */ /* 0x000fe400078e00ff */
[----:B------:R-:W-:Y:S02]  /*286e0*/  IMAD.MOV.U32 R11, RZ, RZ, 0x1c1f ;  /* 0x00001c1fff0b7424 */ /* 0x000fe400078e00ff */
[----:B------:R-:W-:-:S07]  /*286f0*/  IMAD.MOV.U32 R15, RZ, RZ, -0x1 ;  /* 0xffffffffff0f7424 */ /* 0x000fce00078e00ff */
[----:B-12---:R-:W-:Y:S05]  /*28700*/  WARPSYNC.COLLECTIVE R15, `(.L_x_2009) ;  /* 0x000000000f087348 */ /* 0x006fea0003c00000 */
[----:B--2---:R0:W2:Y:S02]  /*28710*/  SHFL.IDX P6, R14, R13, R12, R11 ;  /* 0x0000000c0d0e7389 */ /* 0x0040a400000c000b */
[----:B012---:R-:W-:Y:S01]  /*28720*/  ENDCOLLECTIVE ;  /* 0x000000000000791b */ /* 0x007fe20003800000 */
.L_x_2009:
[----:B------:R-:W-:Y:S05]  /*28730*/  BSYNC B1 ;  /* 0x0000000000017941 */ /* 0x000fea0003800000 */
.L_x_2008:
        /* <DEDUP_REMOVED lines=8> */
.L_x_2010:
[----:B------:R-:W-:Y:S05]  /*287c0*/  BRA `(.L_x_2011) ;  /* 0xffffff4400c87947 */ /* 0x000fea000383ffff */
.L_x_1751:
[----:B------:R-:W-:Y:S02]  /*287d0*/  IMAD.MOV.U32 R13, RZ, RZ, R4 ;  /* 0x000000ffff0d7224 */ /* 0x000fe400078e0004 */
[----:B------:R-:W-:Y:S02]  /*287e0*/  IMAD.MOV.U32 R12, RZ, RZ, RZ ;  /* 0x000000ffff0c7224 */ /* 0x000fe400078e00ff */
[----:B------:R-:W-:Y:S02]  /*287f0*/  IMAD.MOV.U32 R11, RZ, RZ, 0x181f ;  /* 0x0000181fff0b7424 */ /* 0x000fe400078e00ff */
[----:B------:R-:W-:-:S07]  /*28800*/  IMAD.MOV.U32 R15, RZ, RZ, -0x1 ;  /* 0xffffffffff0f7424 */ /* 0x000fce00078e00ff */
[----:B01----:R-:W-:Y:S05]  /*28810*/  WARPSYNC.COLLECTIVE R15, `(.L_x_2012) ;  /* 0x000000000f087348 */ /* 0x003fea0003c00000 */
[----:B------:R2:W3:Y:S02]  /*28820*/  SHFL.IDX P6, R14, R13, R12, R11 ;  /* 0x0000000c0d0e7389 */ /* 0x0004e400000c000b */
[----:B0123--:R-:W-:Y:S01]  /*28830*/  ENDCOLLECTIVE ;  /* 0x000000000000791b */ /* 0x00ffe20003800000 */
.L_x_2012:
[----:B------:R-:W-:Y:S02]  /*28840*/  IMAD.MOV.U32 R13, RZ, RZ, R0 ;  /* 0x000000ffff0d7224 */ /* 0x000fe400078e0000 */
[----:B------:R-:W-:-:S07]  /*28850*/  IMAD.MOV.U32 R3, RZ, RZ, R14 ;  /* 0x000000ffff037224 */ /* 0x000fce00078e000e */
[----:B------:R-:W-:Y:S05]  /*28860*/  WARPSYNC.COLLECTIVE R15, `(.L_x_2013) ;  /* 0x000000000f087348 */ /* 0x000fea0003c00000 */
[----:B------:R0:W1:Y:S02]  /*28870*/  SHFL.IDX P6, R14, R13, R12, R11 ;  /* 0x0000000c0d0e7389 */ /* 0x00006400000c000b */
[----:B01----:R-:W-:Y:S01]  /*28880*/  ENDCOLLECTIVE ;  /* 0x000000000000791b */ /* 0x003fe20003800000 */
.L_x_2013:
[----:B------:R-:W-:Y:S05]  /*28890*/  BRA `(.L_x_2014) ;  /* 0xffffff5000d47947 */ /* 0x000fea000383ffff */
.L_x_1754:
[----:B------:R-:W-:Y:S01]  /*288a0*/  BSSY B1, `(.L_x_2015) ;  /* 0x0000008000017945 */ /* 0x000fe20003800000 */
[----:B------:R-:W-:Y:S02]  /*288b0*/  IMAD.MOV.U32 R13, RZ, RZ, R4 ;  /* 0x000000ffff0d7224 */ /* 0x000fe400078e0004 */
[----:B------:R-:W-:Y:S02]  /*288c0*/  IMAD.MOV.U32 R12, RZ, RZ, 0x1 ;  /* 0x00000001ff0c7424 */ /* 0x000fe400078e00ff */
[----:B------:R-:W-:Y:S02]  /*288d0*/  IMAD.MOV.U32 R11, RZ, RZ, 0x181f ;  /* 0x0000181fff0b7424 */ /* 0x000fe400078e00ff */
[----:B---3--:R-:W-:-:S07]  /*288e0*/  IMAD.MOV.U32 R15, RZ, RZ, -0x1 ;  /* 0xffffffffff0f7424 */ /* 0x008fce00078e00ff */
[----:B012-4-:R-:W-:Y:S05]  /*288f0*/  WARPSYNC.COLLECTIVE R15, `(.L_x_2016) ;  /* 0x000000000f087348 */ /* 0x017fea0003c00000 */
[----:B----4-:R3:W4:Y:S02]  /*28900*/  SHFL.IDX P6, R14, R13, R12, R11 ;  /* 0x0000000c0d0e7389 */ /* 0x01072400000c000b */
[----:B01234-:R-:W-:Y:S01]  /*28910*/  ENDCOLLECTIVE ;  /* 0x000000000000791b */ /* 0x01ffe20003800000 */
.L_x_2016:
[----:B------:R-:W-:Y:S05]  /*28920*/  BSYNC B1 ;  /* 0x0000000000017941 */ /* 0x000fea0003800000 */
.L_x_2015:
        /* <DEDUP_REMOVED lines=8> */
.L_x_2017:
[----:B------:R-:W-:Y:S05]  /*289b0*/  BRA `(.L_x_2018) ;  /* 0xffffff5000d47947 */ /* 0x000fea000383ffff */
.L_x_1757:
[----:B------:R-:W-:Y:S01]  /*289c0*/  BSSY B1, `(.L_x_2019) ;  /* 0x0000008000017945 */ /* 0x000fe20003800000 */
[----:B------:R-:W-:Y:S02]  /*289d0*/  IMAD.MOV.U32 R13, RZ, RZ, R4 ;  /* 0x000000ffff0d7224 */ /* 0x000fe400078e0004 */
[----:B------:R-:W-:Y:S02]  /*289e0*/  IMAD.MOV.U32 R12, RZ, RZ, 0x2 ;  /* 0x00000002ff0c7424 */ /* 0x000fe400078e00ff */
[----:B------:R-:W-:Y:S02]  /*289f0*/  IMAD.MOV.U32 R11, RZ, RZ, 0x181f ;  /* 0x0000181fff0b7424 */ /* 0x000fe400078e00ff */
[----:B0-----:R-:W-:-:S07]  /*28a00*/  IMAD.MOV.U32 R15, RZ, RZ, -0x1 ;  /* 0xffffffffff0f7424 */ /* 0x001fce00078e00ff */
[----:B-1234-:R-:W-:Y:S05]  /*28a10*/  WARPSYNC.COLLECTIVE R15, `(.L_x_2020) ;  /* 0x000000000f087348 */ /* 0x01efea0003c00000 */
[----:B----4-:R0:W4:Y:S02]  /*28a20*/  SHFL.IDX P6, R14, R13, R12, R11 ;  /* 0x0000000c0d0e7389 */ /* 0x01012400000c000b */
[----:B01234-:R-:W-:Y:S01]  /*28a30*/  ENDCOLLECTIVE ;  /* 0x000000000000791b */ /* 0x01ffe20003800000 */
.L_x_2020:
[----:B------:R-:W-:Y:S05]  /*28a40*/  BSYNC B1 ;  /* 0x0000000000017941 */ /* 0x000fea0003800000 */
.L_x_2019:
        /* <DEDUP_REMOVED lines=8> */
.L_x_2021:
[----:B------:R-:W-:Y:S05]  /*28ad0*/  BRA `(.L_x_2022) ;  /* 0xffffff5000d47947 */ /* 0x000fea000383ffff */
.L_x_1760:
[----:B------:R-:W-:Y:S01]  /*28ae0*/  BSSY B1, `(.L_x_2023) ;  /* 0x0000008000017945 */ /* 0x000fe20003800000 */
[----:B------:R-:W-:Y:S02]  /*28af0*/  IMAD.MOV.U32 R13, RZ, RZ, R4 ;  /* 0x000000ffff0d7224 */ /* 0x000fe400078e0004 */
[----:B------:R-:W-:Y:S02]  /*28b00*/  IMAD.MOV.U32 R12, RZ, RZ, 0x3 ;  /* 0x00000003ff0c7424 */ /* 0x000fe400078e00ff */
[----:B------:R-:W-:Y:S02]  /*28b10*/  IMAD.MOV.U32 R11, RZ, RZ, 0x181f ;  /* 0x0000181fff0b7424 */ /* 0x000fe400078e00ff */
[----:B0-----:R-:W-:-:S07]  /*28b20*/  IMAD.MOV.U32 R15, RZ, RZ, -0x1 ;  /* 0xffffffffff0f7424 */ /* 0x001fce00078e00ff */
[----:B-1234-:R-:W-:Y:S05]  /*28b30*/  WARPSYNC.COLLECTIVE R15, `(.L_x_2024) ;  /* 0x000000000f087348 */ /* 0x01efea0003c00000 */
[----:B------:R0:W0:Y:S02]  /*28b40*/  SHFL.IDX P6, R14, R13, R12, R11 ;  /* 0x0000000c0d0e7389 */ /* 0x00002400000c000b */
[----:B01234-:R-:W-:Y:S01]  /*28b50*/  ENDCOLLECTIVE ;  /* 0x000000000000791b */ /* 0x01ffe20003800000 */
.L_x_2024:
[----:B------:R-:W-:Y:S05]  /*28b60*/  BSYNC B1 ;  /* 0x0000000000017941 */ /* 0x000fea0003800000 */
.L_x_2023:
        /* <DEDUP_REMOVED lines=8> */
.L_x_2025:
[----:B------:R-:W-:Y:S05]  /*28bf0*/  BRA `(.L_x_2026) ;  /* 0xffffff5000d47947 */ /* 0x000fea000383ffff */
.L_x_1787:
[----:B------:R-:W1:Y:S01]  /*28c00*/  S2R R6, SR_TID.X ;  /* 0x0000000000067919 */ /* 0x000e620000002100 */
[----:B------:R-:W-:Y:S01]  /*28c10*/  BSSY B1, `(.L_x_2027) ;  /* 0x000000a000017945 */ /* 0x000fe20003800000 */
[----:B------:R-:W-:Y:S02]  /*28c20*/  IMAD.MOV.U32 R12, RZ, RZ, RZ ;  /* 0x000000ffff0c7224 */ /* 0x000fe400078e00ff */
[----:B------:R-:W-:Y:S02]  /*28c30*/  IMAD.MOV.U32 R11, RZ, RZ, 0x1f ;  /* 0x0000001fff0b7424 */ /* 0x000fe400078e00ff */
[----:B0-----:R-:W-:Y:S01]  /*28c40*/  IMAD.MOV.U32 R15, RZ, RZ, -0x1 ;  /* 0xffffffffff0f7424 */ /* 0x001fe200078e00ff */
[----:B-1----:R-:W-:-:S04]  /*28c50*/  SHF.R.U32.HI R6, RZ, 0x5, R6 ;  /* 0x00000005ff067819 */ /* 0x002fc80000011606 */
[----:B------:R-:W-:-:S05]  /*28c60*/  LOP3.LUT R6, R6, 0x3, RZ, 0xc0, !PT ;  /* 0x0000000306067812 */ /* 0x000fca00078ec0ff */
[----:B------:R-:W-:-:S07]  /*28c70*/  IMAD.MOV.U32 R13, RZ, RZ, R6 ;  /* 0x000000ffff0d7224 */ /* 0x000fce00078e0006 */
[----:B------:R-:W-:Y:S05]  /*28c80*/  WARPSYNC.COLLECTIVE R15, `(.L_x_2028) ;  /* 0x000000000f087348 */ /* 0x000fea0003c00000 */
[----:B------:R0:W1:Y:S02]  /*28c90*/  SHFL.IDX P6, R14, R13, R12, R11 ;  /* 0x0000000c0d0e7389 */ /* 0x00006400000c000b */
[----:B01----:R-:W-:Y:S01]  /*28ca0*/  ENDCOLLECTIVE ;  /* 0x000000000000791b */ /* 0x003fe20003800000 */
.L_x_2028:
[----:B------:R-:W-:Y:S05]  /*28cb0*/  BSYNC B1 ;  /* 0x0000000000017941 */ /* 0x000fea0003800000 */
.L_x_2027:
[----:B------:R-:W-:Y:S05]  /*28cc0*/  BRA `(.L_x_2029) ;  /* 0xffffff7000d47947 */ /* 0x000fea000383ffff */
.L_x_1789:
[----:B------:R-:W-:Y:S01]  /*28cd0*/  BSSY B1, `(.L_x_2030) ;  /* 0x0000006000017945 */ /* 0x000fe20003800000 */
[----:B0-----:R-:W-:-:S07]  /*28ce0*/  IMAD.MOV.U32 R15, RZ, RZ, -0x1 ;  /* 0xffffffffff0f7424 */ /* 0x001fce00078e00ff */
[----:B-1----:R-:W-:Y:S05]  /*28cf0*/  WARPSYNC.COLLECTIVE R15, `(.L_x_2031) ;  /* 0x000000000f0c7348 */ /* 0x002fea0003c00000 */
[----:B------:R-:W-:Y:S02]  /*28d00*/  ELECT P6, UR62, PT ;  /* 0x00000000003e782f */ /* 0x000fe400038c0000 */
[----:B------:R-:W-:Y:S01]  /*28d10*/  MOV R14, UR62 ;  /* 0x0000003e000e7c02 */ /* 0x000fe20008000f00 */
[----:B-1----:R-:W-:Y:S10]  /*28d20*/  ENDCOLLECTIVE ;  /* 0x000000000000791b */ /* 0x002ff40003800000 */
.L_x_2031:
[----:B------:R-:W-:Y:S05]  /*28d30*/  BSYNC B1 ;  /* 0x0000000000017941 */ /* 0x000fea0003800000 */
.L_x_2030:
[----:B------:R-:W-:Y:S05]  /*28d40*/  BRA `(.L_x_1788) ;  /* 0xffffff7000cc7947 */ /* 0x000fea000383ffff */
.L_x_1791:
[----:B-1----:R1:W2:Y:S02]  /*28d50*/  SYNCS.PHASECHK.TRANS64.TRYWAIT P0, [R18+URZ+0x28820], R5 ;  /* 0x02882005120075a7 */ /* 0x0022a4000800017f */
[----:B--2---:R-:W-:Y:S05]  /*28d60*/  @!P0 NANOSLEEP.SYNCS 0x989680 ;  /* 0x009896800000895d */ /* 0x004fea0003900000 */
[----:B------:R-:W2:Y:S02]  /*28d70*/  @!P0 SYNCS.PHASECHK.TRANS64 P0, [R18+URZ+0x28820], R5 ;  /* 0x02882005120085a7 */ /* 0x000ea4000800007f */
[----:B--2---:R-:W-:Y:S05]  /*28d80*/  @!P0 BRA `(.L_x_1791) ;  /* 0xfffffffc00f08947 */ /* 0x004fea000383ffff */
[----:B------:R-:W-:Y:S05]  /*28d90*/  BRA `(.L_x_2032) ;  /* 0xffffff7000dc7947 */ /* 0x000fea000383ffff */
.L_x_1795:
[----:B--2---:R2:W3:Y:S02]  /*28da0*/  SYNCS.PHASECHK.TRANS64.TRYWAIT P0, [R7+URZ+0x288a0], R11 ;  /* 0x0288a00b070075a7 */ /* 0x0044e4000800017f */
[----:B---3--:R-:W-:Y:S05]  /*28db0*/  @!P0 NANOSLEEP.SYNCS 0x989680 ;  /* 0x009896800000895d */ /* 0x008fea0003900000 */
[----:B------:R-:W3:Y:S02]  /*28dc0*/  @!P0 SYNCS.PHASECHK.TRANS64 P0, [R7+URZ+0x288a0], R11 ;  /* 0x0288a00b070085a7 */ /* 0x000ee4000800007f */
[----:B---3--:R-:W-:Y:S05]  /*28dd0*/  @!P0 BRA `(.L_x_1795) ;  /* 0xfffffffc00f08947 */ /* 0x008fea000383ffff */
[----:B------:R-:W-:Y:S05]  /*28de0*/  BRA `(.L_x_2033) ;  /* 0xffffff7000fc7947 */ /* 0x000fea000383ffff */
.L_x_1801:
[----:B-1----:R1:W3:Y:S02]  /*28df0*/  SYNCS.PHASECHK.TRANS64.TRYWAIT P0, [R7+URZ+0x288c0], R11 ;  /* 0x0288c00b070075a7 */ /* 0x0022e4000800017f */
[----:B---3--:R-:W-:Y:S05]  /*28e00*/  @!P0 NANOSLEEP.SYNCS 0x989680 ;  /* 0x009896800000895d */ /* 0x008fea0003900000 */
[----:B------:R-:W3:Y:S02]  /*28e10*/  @!P0 SYNCS.PHASECHK.TRANS64 P0, [R7+URZ+0x288c0], R11 ;  /* 0x0288c00b070085a7 */ /* 0x000ee4000800007f */
[----:B---3--:R-:W-:Y:S05]  /*28e20*/  @!P0 BRA `(.L_x_1801) ;  /* 0xfffffffc00f08947 */ /* 0x008fea000383ffff */
[----:B------:R-:W-:Y:S05]  /*28e30*/  BRA `(.L_x_2034) ;  /* 0xffffff7400c07947 */ /* 0x000fea000383ffff */
.L_x_1809:
[----:B-1----:R1:W2:Y:S02]  /*28e40*/  SYNCS.PHASECHK.TRANS64.TRYWAIT P1, [R9+URZ+0x288a0], R8 ;  /* 0x0288a008090075a7 */ /* 0x0022a4000802017f */
[----:B--2---:R-:W-:Y:S05]  /*28e50*/  @!P1 NANOSLEEP.SYNCS 0x989680 ;  /* 0x009896800000995d */ /* 0x004fea0003900000 */
[----:B------:R-:W2:Y:S02]  /*28e60*/  @!P1 SYNCS.PHASECHK.TRANS64 P1, [R9+URZ+0x288a0], R8 ;  /* 0x0288a008090095a7 */ /* 0x000ea4000802007f */
[----:B--2---:R-:W-:Y:S05]  /*28e70*/  @!P1 BRA `(.L_x_1809) ;  /* 0xfffffffc00f09947 */ /* 0x004fea000383ffff */
[----:B------:R-:W-:Y:S05]  /*28e80*/  BRA `(.L_x_2035) ;  /* 0xffffff7800d47947 */ /* 0x000fea000383ffff */
.L_x_1815:
[----:B0-----:R0:W2:Y:S02]  /*28e90*/  SYNCS.PHASECHK.TRANS64.TRYWAIT P1, [R9+URZ+0x288c0], R8 ;  /* 0x0288c008090075a7 */ /* 0x0010a4000802017f */
[----:B--2---:R-:W-:Y:S05]  /*28ea0*/  @!P1 NANOSLEEP.SYNCS 0x989680 ;  /* 0x009896800000995d */ /* 0x004fea0003900000 */
[----:B------:R-:W2:Y:S02]  /*28eb0*/  @!P1 SYNCS.PHASECHK.TRANS64 P1, [R9+URZ+0x288c0], R8 ;  /* 0x0288c008090095a7 */ /* 0x000ea4000802007f */
[----:B--2---:R-:W-:Y:S05]  /*28ec0*/  @!P1 BRA `(.L_x_1815) ;  /* 0xfffffffc00f09947 */ /* 0x004fea000383ffff */
[----:B------:R-:W-:Y:S05]  /*28ed0*/  BRA `(.L_x_2036) ;  /* 0xffffff7c00907947 */ /* 0x000fea000383ffff */
.L_x_1839:
[----:B-1----:R-:W1:Y:S01]  /*28ee0*/  S2R R4, SR_TID.X ;  /* 0x0000000000047919 */ /* 0x002e620000002100 */
[----:B------:R-:W-:Y:S01]  /*28ef0*/  BSSY B0, `(.L_x_2037) ;  /* 0x000000a000007945 */ /* 0x000fe20003800000 */
[----:B------:R-:W-:Y:S02]  /*28f00*/  IMAD.MOV.U32 R12, RZ, RZ, RZ ;  /* 0x000000ffff0c7224 */ /* 0x000fe400078e00ff */
[----:B------:R-:W-:Y:S02]  /*28f10*/  IMAD.MOV.U32 R11, RZ, RZ, 0x1f ;  /* 0x0000001fff0b7424 */ /* 0x000fe400078e00ff */
[----:B0-----:R-:W-:Y:S01]  /*28f20*/  IMAD.MOV.U32 R15, RZ, RZ, -0x1 ;  /* 0xffffffffff0f7424 */ /* 0x001fe200078e00ff */
[----:B-1----:R-:W-:-:S04]  /*28f30*/  SHF.R.U32.HI R4, RZ, 0x5, R4 ;  /* 0x00000005ff047819 */ /* 0x002fc80000011604 */
[----:B------:R-:W-:-:S05]  /*28f40*/  LOP3.LUT R4, R4, 0x3, RZ, 0xc0, !PT ;  /* 0x0000000304047812 */ /* 0x000fca00078ec0ff */
[----:B------:R-:W-:-:S07]  /*28f50*/  IMAD.MOV.U32 R13, RZ, RZ, R4 ;  /* 0x000000ffff0d7224 */ /* 0x000fce00078e0004 */
[----:B--2---:R-:W-:Y:S05]  /*28f60*/  WARPSYNC.COLLECTIVE R15, `(.L_x_2038) ;  /* 0x000000000f087348 */ /* 0x004fea0003c00000 */
[----:B------:R0:W1:Y:S02]  /*28f70*/  SHFL.IDX P6, R14, R13, R12, R11 ;  /* 0x0000000c0d0e7389 */ /* 0x00006400000c000b */
[----:B012---:R-:W-:Y:S01]  /*28f80*/  ENDCOLLECTIVE ;  /* 0x000000000000791b */ /* 0x007fe20003800000 */
.L_x_2038:
[----:B------:R-:W-:Y:S05]  /*28f90*/  BSYNC B0 ;  /* 0x0000000000007941 */ /* 0x000fea0003800000 */
.L_x_2037:
[----:B------:R-:W-:Y:S05]  /*28fa0*/  BRA `(.L_x_2039) ;  /* 0xffffff8c00a47947 */ /* 0x000fea000383ffff */
.L_x_1841:
[----:B------:R-:W-:Y:S01]  /*28fb0*/  BSSY B0, `(.L_x_2040) ;  /* 0x0000006000007945 */ /* 0x000fe20003800000 */
[----:B0-----:R-:W-:-:S07]  /*28fc0*/  IMAD.MOV.U32 R15, RZ, RZ, -0x1 ;  /* 0xffffffffff0f7424 */ /* 0x001fce00078e00ff */
[----:B-12---:R-:W-:Y:S05]  /*28fd0*/  WARPSYNC.COLLECTIVE R15, `(.L_x_2041) ;  /* 0x000000000f0c7348 */ /* 0x006fea0003c00000 */
[----:B------:R-:W-:Y:S02]  /*28fe0*/  ELECT P6, UR62, PT ;  /* 0x00000000003e782f */ /* 0x000fe400038c0000 */
[----:B------:R-:W-:Y:S01]  /*28ff0*/  MOV R14, UR62 ;  /* 0x0000003e000e7c02 */ /* 0x000fe20008000f00 */
[----:B-12---:R-:W-:Y:S10]  /*29000*/  ENDCOLLECTIVE ;  /* 0x000000000000791b */ /* 0x006ff40003800000 */
.L_x_2041:
[----:B------:R-:W-:Y:S05]  /*29010*/  BSYNC B0 ;  /* 0x0000000000007941 */ /* 0x000fea0003800000 */
.L_x_2040:
[----:B------:R-:W-:Y:S05]  /*29020*/  BRA `(.L_x_2042) ;  /* 0xffffff8c00b07947 */ /* 0x000fea000383ffff */
.L_x_1843:
[----:B-1----:R1:W3:Y:S02]  /*29030*/  SYNCS.PHASECHK.TRANS64.TRYWAIT P0, [R0+URZ+0x28840], R2 ;  /* 0x02884002000075a7 */ /* 0x0022e4000800017f */
[----:B---3--:R-:W-:Y:S05]  /*29040*/  @!P0 NANOSLEEP.SYNCS 0x989680 ;  /* 0x009896800000895d */ /* 0x008fea0003900000 */
[----:B------:R-:W3:Y:S02]  /*29050*/  @!P0 SYNCS.PHASECHK.TRANS64 P0, [R0+URZ+0x28840], R2 ;  /* 0x02884002000085a7 */ /* 0x000ee4000800007f */
[----:B---3--:R-:W-:Y:S05]  /*29060*/  @!P0 BRA `(.L_x_1843) ;  /* 0xfffffffc00f08947 */ /* 0x008fea000383ffff */
[----:B------:R-:W-:Y:S05]  /*29070*/  BRA `(.L_x_2043) ;  /* 0xffffff9000107947 */ /* 0x000fea000383ffff */
.L_x_1847:
        /* <DEDUP_REMOVED lines=15> */
.L_x_2044:
[----:B------:R-:W-:Y:S02]  /*29170*/  IMAD.MOV.U32 R13, RZ, RZ, R4 ;  /* 0x000000ffff0d7224 */ /* 0x000fe400078e0004 */
[----:B------:R-:W-:-:S07]  /*29180*/  IMAD.MOV.U32 R6, RZ, RZ, R14 ;  /* 0x000000ffff067224 */ /* 0x000fce00078e000e */
[----:B------:R-:W-:Y:S05]  /*29190*/  WARPSYNC.COLLECTIVE R15, `(.L_x_2045) ;  /* 0x000000000f087348 */ /* 0x000fea0003c00000 */
[----:B------:R0:W1:Y:S02]  /*291a0*/  SHFL.IDX P6, R14, R13, R12, R11 ;  /* 0x0000000c0d0e7389 */ /* 0x00006400000c000b */
[----:B01----:R-:W-:Y:S01]  /*291b0*/  ENDCOLLECTIVE ;  /* 0x000000000000791b */ /* 0x003fe20003800000 */
.L_x_2045:
[----:B------:R-:W-:Y:S02]  /*291c0*/  IMAD.MOV.U32 R13, RZ, RZ, R3 ;  /* 0x000000ffff0d7224 */ /* 0x000fe400078e0003 */
[----:B------:R-:W-:Y:S02]  /*291d0*/  IMAD.MOV.U32 R12, RZ, RZ, 0x1 ;  /* 0x00000001ff0c7424 */ /* 0x000fe400078e00ff */
[----:B------:R-:W-:-:S07]  /*291e0*/  IMAD.MOV.U32 R7, RZ, RZ, R14 ;  /* 0x000000ffff077224 */ /* 0x000fce00078e000e */
[----:B------:R-:W-:Y:S05]  /*291f0*/  WARPSYNC.COLLECTIVE R15, `(.L_x_2046) ;  /* 0x000000000f087348 */ /* 0x000fea0003c00000 */
[----:B------:R0:W1:Y:S02]  /*29200*/  SHFL.IDX P6, R14, R13, R12, R11 ;  /* 0x0000000c0d0e7389 */ /* 0x00006400000c000b */
[----:B01----:R-:W-:Y:S01]  /*29210*/  ENDCOLLECTIVE ;  /* 0x000000000000791b */ /* 0x003fe20003800000 */
.L_x_2046:
        /* <DEDUP_REMOVED lines=10> */
.L_x_2047:
        /* <DEDUP_REMOVED lines=12> */
.L_x_2048:
[----:B------:R-:W-:Y:S01]  /*29380*/  @!P2 LEA R7, P3, R10, R5, 0x1 ;  /* 0x000000050a07a211 */ /* 0x000fe200078608ff */
[----:B------:R-:W-:-:S03]  /*29390*/  VIADD R5, R0, 0x20 ;  /* 0x0000002000057836 */ /* 0x000fc60000000000 */
[----:B------:R-:W-:-:S04]  /*293a0*/  @!P2 IADD3.X R6, RZ, R8, RZ, P3, !PT ;  /* 0x00000008ff06a210 */ /* 0x000fc80001ffe4ff */
        /* <DEDUP_REMOVED lines=14> */
.L_x_2049:
[----:B------:R-:W-:Y:S02]  /*29490*/  IMAD.MOV.U32 R13, RZ, RZ, R3 ;  /* 0x000000ffff0d7224 */ /* 0x000fe400078e0003 */
[----:B------:R-:W-:Y:S02]  /*294a0*/  IMAD.MOV.U32 R12, RZ, RZ, 0x3 ;  /* 0x00000003ff0c7424 */ /* 0x000fe400078e00ff */
[----:B------:R-:W-:-:S07]  /*294b0*/  IMAD.MOV.U32 R5, RZ, RZ, R14 ;  /* 0x000000ffff057224 */ /* 0x000fce00078e000e */
[----:B------:R-:W-:Y:S05]  /*294c0*/  WARPSYNC.COLLECTIVE R15, `(.L_x_2050) ;  /* 0x000000000f087348 */ /* 0x000fea0003c00000 */
[----:B------:R0:W1:Y:S02]  /*294d0*/  SHFL.IDX P6, R14, R13, R12, R11 ;  /* 0x0000000c0d0e7389 */ /* 0x00006400000c000b */
[----:B01----:R-:W-:Y:S01]  /*294e0*/  ENDCOLLECTIVE ;  /* 0x000000000000791b */ /* 0x003fe20003800000 */
.L_x_2050:
        /* <DEDUP_REMOVED lines=16> */
.L_x_2051:
[----:B------:R-:W-:Y:S02]  /*295f0*/  IMAD.MOV.U32 R13, RZ, RZ, R3 ;  /* 0x000000ffff0d7224 */ /* 0x000fe400078e0003 */
[----:B------:R-:W-:Y:S02]  /*29600*/  IMAD.MOV.U32 R12, RZ, RZ, 0x4 ;  /* 0x00000004ff0c7424 */ /* 0x000fe400078e00ff */
[----:B------:R-:W-:-:S07]  /*29610*/  IMAD.MOV.U32 R5, RZ, RZ, R14 ;  /* 0x000000ffff057224 */ /* 0x000fce00078e000e */
[----:B------:R-:W-:Y:S05]  /*29620*/  WARPSYNC.COLLECTIVE R15, `(.L_x_2052) ;  /* 0x000000000f087348 */ /* 0x000fea0003c00000 */
[----:B------:R0:W1:Y:S02]  /*29630*/  SHFL.IDX P6, R14, R13, R12, R11 ;  /* 0x0000000c0d0e7389 */ /* 0x00006400000c000b */
[----:B01----:R-:W-:Y:S01]  /*29640*/  ENDCOLLECTIVE ;  /* 0x000000000000791b */ /* 0x003fe20003800000 */
.L_x_2052:
        /* <DEDUP_REMOVED lines=16> */
.L_x_2053:
[----:B------:R-:W-:Y:S02]  /*29750*/  IMAD.MOV.U32 R13, RZ, RZ, R3 ;  /* 0x000000ffff0d7224 */ /* 0x000fe400078e0003 */
[----:B------:R-:W-:Y:S02]  /*29760*/  IMAD.MOV.U32 R12, RZ, RZ, 0x5 ;  /* 0x00000005ff0c7424 */ /* 0x000fe400078e00ff */
[----:B------:R-:W-:-:S07]  /*29770*/  IMAD.MOV.U32 R5, RZ, RZ, R14 ;  /* 0x000000ffff057224 */ /* 0x000fce00078e000e */
[----:B------:R-:W-:Y:S05]  /*29780*/  WARPSYNC.COLLECTIVE R15, `(.L_x_2054) ;  /* 0x000000000f087348 */ /* 0x000fea0003c00000 */
[----:B------:R0:W1:Y:S02]  /*29790*/  SHFL.IDX P6, R14, R13, R12, R11 ;  /* 0x0000000c0d0e7389 */ /* 0x00006400000c000b */
[----:B01----:R-:W-:Y:S01]  /*297a0*/  ENDCOLLECTIVE ;  /* 0x000000000000791b */ /* 0x003fe20003800000 */
.L_x_2054:
        /* <DEDUP_REMOVED lines=16> */
.L_x_2055:
[----:B------:R-:W-:Y:S02]  /*298b0*/  IMAD.MOV.U32 R13, RZ, RZ, R3 ;  /* 0x000000ffff0d7224 */ /* 0x000fe400078e0003 */
[----:B------:R-:W-:Y:S02]  /*298c0*/  IMAD.MOV.U32 R12, RZ, RZ, 0x6 ;  /* 0x00000006ff0c7424 */ /* 0x000fe400078e00ff */
[----:B------:R-:W-:-:S07]  /*298d0*/  IMAD.MOV.U32 R5, RZ, RZ, R14 ;  /* 0x000000ffff057224 */ /* 0x000fce00078e000e */
[----:B------:R-:W-:Y:S05]  /*298e0*/  WARPSYNC.COLLECTIVE R15, `(.L_x_2056) ;  /* 0x000000000f087348 */ /* 0x000fea0003c00000 */
[----:B------:R0:W1:Y:S02]  /*298f0*/  SHFL.IDX P6, R14, R13, R12, R11 ;  /* 0x0000000c0d0e7389 */ /* 0x00006400000c000b */
[----:B01----:R-:W-:Y:S01]  /*29900*/  ENDCOLLECTIVE ;  /* 0x000000000000791b */ /* 0x003fe20003800000 */
.L_x_2056:
[----:B------:R-:W-:-:S05]  /*29910*/  @!P2 LEA R5, P3, R10, R5, 0x1 ;  /* 0x000000050a05a211 */ /* 0x000fca00078608ff */
[----:B------:R-:W-:-:S05]  /*29920*/  @!P2 IMAD.X R6, RZ, RZ, R6, P3 ;  /* 0x000000ffff06a224 */ /* 0x000fca00018e0606 */
[----:B------:R-:W-:Y:S01]  /*29930*/  @!P2 MOV R7, R6 ;  /* 0x000000060007a202 */ /* 0x000fe20000000f00 */
        /* <DEDUP_REMOVED lines=11> */
.L_x_2057:
        /* <DEDUP_REMOVED lines=8> */
.L_x_2058:
        /* <DEDUP_REMOVED lines=14> */
.L_x_2059:
[----:B------:R-:W-:Y:S01]  /*29b50*/  IMAD.MOV.U32 R3, RZ, RZ, R14 ;  /* 0x000000ffff037224 */ /* 0x000fe200078e000e */
[----:B------:R-:W-:Y:S06]  /*29b60*/  BRA `(.L_x_2060) ;  /* 0xffffff9000b07947 */ /* 0x000fec000383ffff */
.L_x_1852:
[----:B---3--:R3:W4:Y:S02]  /*29b70*/  SYNCS.PHASECHK.TRANS64.TRYWAIT P0, [R18+URZ+0x28820], R0 ;  /* 0x02882000120075a7 */ /* 0x008724000800017f */
[----:B----4-:R-:W-:Y:S05]  /*29b80*/  @!P0 NANOSLEEP.SYNCS 0x989680 ;  /* 0x009896800000895d */ /* 0x010fea0003900000 */
[----:B------:R-:W4:Y:S02]  /*29b90*/  @!P0 SYNCS.PHASECHK.TRANS64 P0, [R18+URZ+0x28820], R0 ;  /* 0x02882000120085a7 */ /* 0x000f24000800007f */
[----:B----4-:R-:W-:Y:S05]  /*29ba0*/  @!P0 BRA `(.L_x_1852) ;  /* 0xfffffffc00f08947 */ /* 0x010fea000383ffff */
[----:B------:R-:W-:Y:S05]  /*29bb0*/  BRA `(.L_x_2061) ;  /* 0xffffff9400207947 */ /* 0x000fea000383ffff */
.L_x_1861:
[----:B-1----:R1:W2:Y:S02]  /*29bc0*/  SYNCS.PHASECHK.TRANS64.TRYWAIT P0, [R3+URZ+0x28840], R2 ;  /* 0x02884002030075a7 */ /* 0x0022a4000800017f */
[----:B--2---:R-:W-:Y:S05]  /*29bd0*/  @!P0 NANOSLEEP.SYNCS 0x989680 ;  /* 0x009896800000895d */ /* 0x004fea0003900000 */
[----:B------:R-:W2:Y:S02]  /*29be0*/  @!P0 SYNCS.PHASECHK.TRANS64 P0, [R3+URZ+0x28840], R2 ;  /* 0x02884002030085a7 */ /* 0x000ea4000800007f */
[----:B--2---:R-:W-:Y:S05]  /*29bf0*/  @!P0 BRA `(.L_x_1861) ;  /* 0xfffffffc00f08947 */ /* 0x004fea000383ffff */
[----:B------:R-:W-:Y:S05]  /*29c00*/  BRA `(.L_x_2062) ;  /* 0xffffff9800147947 */ /* 0x000fea000383ffff */
.L_x_1867:
[----:B0-----:R0:W1:Y:S02]  /*29c10*/  SYNCS.PHASECHK.TRANS64.TRYWAIT P0, [R3+URZ+0x60], R2 ;  /* 0x00006002030075a7 */ /* 0x001064000800017f */
[----:B-1----:R-:W-:Y:S05]  /*29c20*/  @!P0 NANOSLEEP.SYNCS 0x989680 ;  /* 0x009896800000895d */ /* 0x002fea0003900000 */
[----:B------:R-:W1:Y:S02]  /*29c30*/  @!P0 SYNCS.PHASECHK.TRANS64 P0, [R3+URZ+0x60], R2 ;  /* 0x00006002030085a7 */ /* 0x000e64000800007f */
[----:B-1----:R-:W-:Y:S05]  /*29c40*/  @!P0 BRA `(.L_x_1867) ;  /* 0xfffffffc00f08947 */ /* 0x002fea000383ffff */
[----:B------:R-:W-:Y:S05]  /*29c50*/  BRA `(.L_x_2063) ;  /* 0xffffff9800e87947 */ /* 0x000fea000383ffff */
.L_x_1876:
[----:B-1----:R1:W2:Y:S02]  /*29c60*/  SYNCS.PHASECHK.TRANS64.TRYWAIT P0, [R3+URZ+0x28840], R2 ;  /* 0x02884002030075a7 */ /* 0x0022a4000800017f */
[----:B--2---:R-:W-:Y:S05]  /*29c70*/  @!P0 NANOSLEEP.SYNCS 0x989680 ;  /* 0x009896800000895d */ /* 0x004fea0003900000 */
[----:B------:R-:W2:Y:S02]  /*29c80*/  @!P0 SYNCS.PHASECHK.TRANS64 P0, [R3+URZ+0x28840], R2 ;  /* 0x02884002030085a7 */ /* 0x000ea4000800007f */
[----:B--2---:R-:W-:Y:S05]  /*29c90*/  @!P0 BRA `(.L_x_1876) ;  /* 0xfffffffc00f08947 */ /* 0x004fea000383ffff */
[----:B------:R-:W-:Y:S05]  /*29ca0*/  BRA `(.L_x_2064) ;  /* 0xffffffa000747947 */ /* 0x000fea000383ffff */
.L_x_1882:
[----:B0-----:R0:W1:Y:S02]  /*29cb0*/  SYNCS.PHASECHK.TRANS64.TRYWAIT P0, [R2+URZ+0x60], R3 ;  /* 0x00006003020075a7 */ /* 0x001064000800017f */
[----:B-1----:R-:W-:Y:S05]  /*29cc0*/  @!P0 NANOSLEEP.SYNCS 0x989680 ;  /* 0x009896800000895d */ /* 0x002fea0003900000 */
[----:B------:R-:W1:Y:S02]  /*29cd0*/  @!P0 SYNCS.PHASECHK.TRANS64 P0, [R2+URZ+0x60], R3 ;  /* 0x00006003020085a7 */ /* 0x000e64000800007f */
[----:B-1----:R-:W-:Y:S05]  /*29ce0*/  @!P0 BRA `(.L_x_1882) ;  /* 0xfffffffc00f08947 */ /* 0x002fea000383ffff */
[----:B------:R-:W-:Y:S05]  /*29cf0*/  BRA `(.L_x_2065) ;  /* 0xffffffa400487947 */ /* 0x000fea000383ffff */
.L_x_1891:
[----:B--2---:R2:W3:Y:S02]  /*29d00*/  SYNCS.PHASECHK.TRANS64.TRYWAIT P0, [R2+URZ+0x28840], R3 ;  /* 0x02884003020075a7 */ /* 0x0044e4000800017f */
[----:B---3--:R-:W-:Y:S05]  /*29d10*/  @!P0 NANOSLEEP.SYNCS 0x989680 ;  /* 0x009896800000895d */ /* 0x008fea0003900000 */
[----:B------:R-:W3:Y:S02]  /*29d20*/  @!P0 SYNCS.PHASECHK.TRANS64 P0, [R2+URZ+0x28840], R3 ;  /* 0x02884003020085a7 */ /* 0x000ee4000800007f */
[----:B---3--:R-:W-:Y:S05]  /*29d30*/  @!P0 BRA `(.L_x_1891) ;  /* 0xfffffffc00f08947 */ /* 0x008fea000383ffff */
[----:B------:R-:W-:Y:S05]  /*29d40*/  BRA `(.L_x_2066) ;  /* 0xffffffa800a87947 */ /* 0x000fea000383ffff */
.L_x_1897:
[----:B0-----:R0:W1:Y:S02]  /*29d50*/  SYNCS.PHASECHK.TRANS64.TRYWAIT P0, [R2+URZ+0x60], R5 ;  /* 0x00006005020075a7 */ /* 0x001064000800017f */
[----:B-1----:R-:W-:Y:S05]  /*29d60*/  @!P0 NANOSLEEP.SYNCS 0x989680 ;  /* 0x009896800000895d */ /* 0x002fea0003900000 */
[----:B------:R-:W1:Y:S02]  /*29d70*/  @!P0 SYNCS.PHASECHK.TRANS64 P0, [R2+URZ+0x60], R5 ;  /* 0x00006005020085a7 */ /* 0x000e64000800007f */
[----:B-1----:R-:W-:Y:S05]  /*29d80*/  @!P0 BRA `(.L_x_1897) ;  /* 0xfffffffc00f08947 */ /* 0x002fea000383ffff */
[----:B------:R-:W-:Y:S05]  /*29d90*/  BRA `(.L_x_2067) ;  /* 0xffffffac007c7947 */ /* 0x000fea000383ffff */
.L_x_1908:
[----:B--2---:R2:W3:Y:S02]  /*29da0*/  SYNCS.PHASECHK.TRANS64.TRYWAIT P0, [R0+URZ+0x28860], R2 ;  /* 0x02886002000075a7 */ /* 0x0044e4000800017f */
[----:B---3--:R-:W-:Y:S05]  /*29db0*/  @!P0 NANOSLEEP.SYNCS 0x989680 ;  /* 0x009896800000895d */ /* 0x008fea0003900000 */
[----:B------:R-:W3:Y:S02]  /*29dc0*/  @!P0 SYNCS.PHASECHK.TRANS64 P0, [R0+URZ+0x28860], R2 ;  /* 0x02886002000085a7 */ /* 0x000ee4000800007f */
[----:B---3--:R-:W-:Y:S05]  /*29dd0*/  @!P0 BRA `(.L_x_1908) ;  /* 0xfffffffc00f08947 */ /* 0x008fea000383ffff */
[----:B------:R-:W-:Y:S05]  /*29de0*/  BRA `(.L_x_2068) ;  /* 0xffffffb000c87947 */ /* 0x000fea000383ffff */
.L_x_1915:
[----:B------:R-:W2:Y:S01]  /*29df0*/  LDL R0, [R1] ;  /* 0x0000000001007983 */ /* 0x000ea20000100800 */
[----:B------:R-:W-:Y:S01]  /*29e00*/  BSSY B0, `(.L_x_2069) ;  /* 0x0000008000007945 */ /* 0x000fe20003800000 */
[----:B------:R-:W-:Y:S02]  /*29e10*/  IMAD.MOV.U32 R12, RZ, RZ, RZ ;  /* 0x000000ffff0c7224 */ /* 0x000fe400078e00ff */
[----:B------:R-:W-:Y:S02]  /*29e20*/  IMAD.MOV.U32 R11, RZ, RZ, 0x1f ;  /* 0x0000001fff0b7424 */ /* 0x000fe400078e00ff */
[----:B0-----:R-:W-:Y:S02]  /*29e30*/  IMAD.MOV.U32 R15, RZ, RZ, -0x1 ;  /* 0xffffffffff0f7424 */ /* 0x001fe400078e00ff */
[----:B--2---:R-:W-:-:S07]  /*29e40*/  IMAD.MOV.U32 R13, RZ, RZ, R0 ;  /* 0x000000ffff0d7224 */ /* 0x004fce00078e0000 */
[----:B-1-3--:R-:W-:Y:S05]  /*29e50*/  WARPSYNC.COLLECTIVE R15, `(.L_x_2070) ;  /* 0x000000000f087348 */ /* 0x00afea0003c00000 */
[----:B------:R0:W2:Y:S02]  /*29e60*/  SHFL.IDX P6, R14, R13, R12, R11 ;  /* 0x0000000c0d0e7389 */ /* 0x0000a400000c000b */
[----:B0123--:R-:W-:Y:S01]  /*29e70*/  ENDCOLLECTIVE ;  /* 0x000000000000791b */ /* 0x00ffe20003800000 */
.L_x_2070:
[----:B------:R-:W-:Y:S05]  /*29e80*/  BSYNC B0 ;  /* 0x0000000000007941 */ /* 0x000fea0003800000 */
.L_x_2069:
        /* <DEDUP_REMOVED lines=9> */
.L_x_2071:
        /* <DEDUP_REMOVED lines=16> */
[----:B------:R-:W-:Y:S01]  /*2a020*/  ISETP.GE.U32.AND P5, PT, R16, 0x10, PT ;  /* 0x000000101000780c */ /* 0x000fe20003fa6070 */
[----:B--2---:R-:W-:Y:S02]  /*2a030*/  @!P1 IMAD.MOV.U32 R4, RZ, RZ, R8 ;  /* 0x000000ffff049224 */ /* 0x004fe400078e0008 */
        /* <DEDUP_REMOVED lines=8> */
.L_x_2072:
        /* <DEDUP_REMOVED lines=8> */
.L_x_2073:
        /* <DEDUP_REMOVED lines=8> */
.L_x_2074:
        /* <DEDUP_REMOVED lines=8> */
.L_x_2075:
        /* <DEDUP_REMOVED lines=8> */
.L_x_2076:
        /* <DEDUP_REMOVED lines=9> */
.L_x_2077:
[----:B------:R-:W-:Y:S01]  /*2a350*/  IMAD.MOV.U32 R9, RZ, RZ, R14 ;  /* 0x000000ffff097224 */ /* 0x000fe200078e000e */
[----:B------:R-:W-:Y:S06]  /*2a360*/  BRA `(.L_x_2078) ;  /* 0xffffffb4003c7947 */ /* 0x000fec000383ffff */
.L_x_1918:
[----:B------:R-:W-:Y:S01]  /*2a370*/  BSSY B0, `(.L_x_2079) ;  /* 0x0000008000007945 */ /* 0x000fe20003800000 */
[----:B------:R-:W-:Y:S02]  /*2a380*/  IMAD.MOV.U32 R13, RZ, RZ, R2 ;  /* 0x000000ffff0d7224 */ /* 0x000fe400078e0002 */
[----:B------:R-:W-:Y:S02]  /*2a390*/  IMAD.MOV.U32 R12, RZ, RZ, 0x1 ;  /* 0x00000001ff0c7424 */ /* 0x000fe400078e00ff */
[----:B------:R-:W-:Y:S02]  /*2a3a0*/  IMAD.MOV.U32 R11, RZ, RZ, RZ ;  /* 0x000000ffff0b7224 */ /* 0x000fe400078e00ff */
[----:B------:R-:W-:-:S07]  /*2a3b0*/  IMAD.MOV.U32 R15, RZ, RZ, -0x1 ;  /* 0xffffffffff0f7424 */ /* 0x000fce00078e00ff */
[----:B0-----:R-:W-:Y:S05]  /*2a3c0*/  WARPSYNC.COLLECTIVE R15, `(.L_x_2080) ;  /* 0x000000000f087348 */ /* 0x001fea0003c00000 */
[----:B------:R1:W2:Y:S02]  /*2a3d0*/  SHFL.UP P6, R14, R13, R12, R11 ;  /* 0x0400000c0d0e7389 */ /* 0x0002a400000c000b */
[----:B012---:R-:W-:Y:S01]  /*2a3e0*/  ENDCOLLECTIVE ;  /* 0x000000000000791b */ /* 0x007fe20003800000 */
.L_x_2080:
[----:B------:R-:W-:Y:S05]  /*2a3f0*/  BSYNC B0 ;  /* 0x0000000000007941 */ /* 0x000fea0003800000 */
.L_x_2079:
        /* <DEDUP_REMOVED lines=10> */
.L_x_2081:
        /* <DEDUP_REMOVED lines=8> */
.L_x_2082:
        /* <DEDUP_REMOVED lines=8> */
.L_x_2083:
        /* <DEDUP_REMOVED lines=8> */
.L_x_2084:
        /* <DEDUP_REMOVED lines=9> */
.L_x_2085:
[----:B------:R-:W-:Y:S01]  /*2a6b0*/  IMAD.MOV.U32 R9, RZ, RZ, R14 ;  /* 0x000000ffff097224 */ /* 0x000fe200078e000e */
[----:B------:R-:W-:Y:S06]  /*2a6c0*/  BRA `(.L_x_2086) ;  /* 0xffffffb400107947 */ /* 0x000fec000383ffff */
.L_x_1920:
[----:B------:R-:W-:Y:S01]  /*2a6d0*/  BSSY B0, `(.L_x_2087) ;  /* 0x0000006000007945 */ /* 0x000fe20003800000 */
[----:B------:R-:W-:Y:S01]  /*2a6e0*/  PLOP3.LUT P6, PT, P6, PT, PT, 0x8, 0x0 ;  /* 0x000000000000781c */ /* 0x000fe200037ce170 */
[----:B------:R-:W-:-:S12]  /*2a6f0*/  IMAD.MOV.U32 R15, RZ, RZ, -0x1 ;  /* 0xffffffffff0f7424 */ /* 0x000fd800078e00ff */
[----:B0-----:R-:W-:Y:S05]  /*2a700*/  WARPSYNC.COLLECTIVE R15, `(.L_x_2088) ;  /* 0x000000000f087348 */ /* 0x001fea0003c00000 */
[----:B------:R-:W-:Y:S01]  /*2a710*/  VOTE.ANY R14, PT, P6 ;  /* 0x00000000000e7806 */ /* 0x000fe200030e0100 */
[----:B0-----:R-:W-:Y:S06]  /*2a720*/  ENDCOLLECTIVE ;  /* 0x000000000000791b */ /* 0x001fec0003800000 */
.L_x_2088:
[----:B------:R-:W-:Y:S05]  /*2a730*/  BSYNC B0 ;  /* 0x0000000000007941 */ /* 0x000fea0003800000 */
.L_x_2087:
        /* <DEDUP_REMOVED lines=10> */
.L_x_2089:
[----:B------:R-:W-:Y:S02]  /*2a7e0*/  IMAD.MOV.U32 R13, RZ, RZ, R6 ;  /* 0x000000ffff0d7224 */ /* 0x000fe400078e0006 */
[----:B------:R-:W-:-:S07]  /*2a7f0*/  IMAD.MOV.U32 R4, RZ, RZ, R14 ;  /* 0x000000ffff047224 */ /* 0x000fce00078e000e */
[----:B------:R-:W-:Y:S05]  /*2a800*/  WARPSYNC.COLLECTIVE R15, `(.L_x_2090) ;  /* 0x000000000f087348 */ /* 0x000fea0003c00000 */
[----:B------:R0:W1:Y:S02]  /*2a810*/  SHFL.IDX P6, R14, R13, R12, R11 ;  /* 0x0000000c0d0e7389 */ /* 0x00006400000c000b */
[----:B01----:R-:W-:Y:S01]  /*2a820*/  ENDCOLLECTIVE ;  /* 0x000000000000791b */ /* 0x003fe20003800000 */
.L_x_2090:
[----:B------:R-:W-:Y:S02]  /*2a830*/  IMAD.MOV.U32 R6, RZ, RZ, R14 ;  /* 0x000000ffff067224 */ /* 0x000fe400078e000e */
[----:B------:R-:W-:-:S05]  /*2a840*/  IMAD.IADD R10, R3, 0x1, R10 ;  /* 0x00000001030a7824 */ /* 0x000fca00078e020a */
[----:B------:R2:W-:Y:S01]  /*2a850*/  STL [R1+0xc], R10 ;  /* 0x00000c0a01007387 */ /* 0x0005e20000100800 */
[----:B------:R-:W-:Y:S05]  /*2a860*/  BRA `(.L_x_2091) ;  /* 0xffffffb000f07947 */ /* 0x000fea000383ffff */
.L_x_1922:
[----:B------:R-:W-:Y:S01]  /*2a870*/  BSSY B0, `(.L_x_2092) ;  /* 0x0000008000007945 */ /* 0x000fe20003800000 */
[----:B------:R-:W-:Y:S02]  /*2a880*/  IMAD.MOV.U32 R13, RZ, RZ, R7 ;  /* 0x000000ffff0d7224 */ /* 0x000fe400078e0007 */
[----:B------:R-:W-:Y:S02]  /*2a890*/  IMAD.MOV.U32 R12, RZ, RZ, R3 ;  /* 0x000000ffff0c7224 */ /* 0x000fe400078e0003 */
[----:B------:R-:W-:Y:S02]  /*2a8a0*/  IMAD.MOV.U32 R11, RZ, RZ, 0x1f ;  /* 0x0000001fff0b7424 */ /* 0x000fe400078e00ff */
[----:B------:R-:W-:-:S07]  /*2a8b0*/  IMAD.MOV.U32 R15, RZ, RZ, -0x1 ;  /* 0xffffffffff0f7424 */ /* 0x000fce00078e00ff */
[----:B0-2---:R-:W-:Y:S05]  /*2a8c0*/  WARPSYNC.COLLECTIVE R15, `(.L_x_2093) ;  /* 0x000000000f087348 */ /* 0x005fea0003c00000 */
[----:B------:R1:W3:Y:S02]  /*2a8d0*/  SHFL.IDX P6, R14, R13, R12, R11 ;  /* 0x0000000c0d0e7389 */ /* 0x0002e400000c000b */
[----:B0123--:R-:W-:Y:S01]  /*2a8e0*/  ENDCOLLECTIVE ;  /* 0x000000000000791b */ /* 0x00ffe20003800000 */
.L_x_2093:
[----:B------:R-:W-:Y:S05]  /*2a8f0*/  BSYNC B0 ;  /* 0x0000000000007941 */ /* 0x000fea0003800000 */
.L_x_2092:
[----:B------:R-:W-:Y:S01]  /*2a900*/  IMAD.MOV.U32 R3, RZ, RZ, R14 ;  /* 0x000000ffff037224 */ /* 0x000fe200078e000e */
[----:B------:R-:W-:Y:S06]  /*2a910*/  BRA `(.L_x_2094) ;  /* 0xffffffb000dc7947 */ /* 0x000fec000383ffff */
.L_x_1928:
[----:B0-----:R0:W1:Y:S02]  /*2a920*/  SYNCS.PHASECHK.TRANS64.TRYWAIT P0, [R0+URZ+0x28820], R3 ;  /* 0x02882003000075a7 */ /* 0x001064000800017f */
[----:B-1----:R-:W-:Y:S05]  /*2a930*/  @!P0 NANOSLEEP.SYNCS 0x989680 ;  /* 0x009896800000895d */ /* 0x002fea0003900000 */
[----:B------:R-:W1:Y:S02]  /*2a940*/  @!P0 SYNCS.PHASECHK.TRANS64 P0, [R0+URZ+0x28820], R3 ;  /* 0x02882003000085a7 */ /* 0x000e64000800007f */
[----:B-1----:R-:W-:Y:S05]  /*2a950*/  @!P0 BRA `(.L_x_1928) ;  /* 0xfffffffc00f08947 */ /* 0x002fea000383ffff */
[----:B------:R-:W-:Y:S05]  /*2a960*/  BRA `(.L_x_2095) ;  /* 0xffffffbc007c7947 */ /* 0x000fea000383ffff */
.L_x_1929:
        /* <DEDUP_REMOVED lines=11> */
.L_x_2097:
[----:B------:R-:W-:Y:S05]  /*2aa20*/  BSYNC B0 ;  /* 0x0000000000007941 */ /* 0x000fea0003800000 */
.L_x_2096:
[----:B------:R-:W-:Y:S05]  /*2aa30*/  BRA `(.L_x_2098) ;  /* 0xffffffbc00647947 */ /* 0x000fea000383ffff */
.L_x_1930:
[----:B------:R-:W-:Y:S01]  /*2aa40*/  BSSY B0, `(.L_x_2099) ;  /* 0x0000006000007945 */ /* 0x000fe20003800000 */
[----:B------:R-:W-:-:S07]  /*2aa50*/  IMAD.MOV.U32 R15, RZ, RZ, -0x1 ;  /* 0xffffffffff0f7424 */ /* 0x000fce00078e00ff */
[----:B01-3--:R-:W-:Y:S05]  /*2aa60*/  WARPSYNC.COLLECTIVE R15, `(.L_x_2100) ;  /* 0x000000000f0c7348 */ /* 0x00bfea0003c00000 */
[----:B------:R-:W-:Y:S02]  /*2aa70*/  ELECT P6, UR62, PT ;  /* 0x00000000003e782f */ /* 0x000fe400038c0000 */
[----:B------:R-:W-:Y:S01]  /*2aa80*/  MOV R14, UR62 ;  /* 0x0000003e000e7c02 */ /* 0x000fe20008000f00 */
[----:B01-3--:R-:W-:Y:S10]  /*2aa90*/  ENDCOLLECTIVE ;  /* 0x000000000000791b */ /* 0x00bff40003800000 */
.L_x_2100:
[----:B------:R-:W-:Y:S05]  /*2aaa0*/  BSYNC B0 ;  /* 0x0000000000007941 */ /* 0x000fea0003800000 */
.L_x_2099:
[----:B------:R-:W-:Y:S05]  /*2aab0*/  BRA `(.L_x_2101) ;  /* 0xffffffbc00587947 */ /* 0x000fea000383ffff */
.L_x_1932:
[----:B0-----:R0:W1:Y:S02]  /*2aac0*/  SYNCS.PHASECHK.TRANS64.TRYWAIT P0, [R6+URZ], R5 ;  /* 0x00000005060075a7 */ /* 0x001064000800017f */
[----:B-1----:R-:W-:Y:S05]  /*2aad0*/  @!P0 NANOSLEEP.SYNCS 0x989680 ;  /* 0x009896800000895d */ /* 0x002fea0003900000 */
[----:B------:R-:W1:Y:S02]  /*2aae0*/  @!P0 SYNCS.PHASECHK.TRANS64 P0, [R6+URZ], R5 ;  /* 0x00000005060085a7 */ /* 0x000e64000800007f */
[----:B-1----:R-:W-:Y:S05]  /*2aaf0*/  @!P0 BRA `(.L_x_1932) ;  /* 0xfffffffc00f08947 */ /* 0x002fea000383ffff */
[----:B------:R-:W-:Y:S05]  /*2ab00*/  BRA `(.L_x_2102) ;  /* 0xffffffbc00907947 */ /* 0x000fea000383ffff */
.L_x_1933:
[----:B-1----:R1:W2:Y:S02]  /*2ab10*/  SYNCS.PHASECHK.TRANS64.TRYWAIT P0, [R7+URZ], R2 ;  /* 0x00000002070075a7 */ /* 0x0022a4000800017f */
[----:B--2---:R-:W-:Y:S05]  /*2ab20*/  @!P0 NANOSLEEP.SYNCS 0x989680 ;  /* 0x009896800000895d */ /* 0x004fea0003900000 */
[----:B------:R-:W2:Y:S02]  /*2ab30*/  @!P0 SYNCS.PHASECHK.TRANS64 P0, [R7+URZ], R2 ;  /* 0x00000002070085a7 */ /* 0x000ea4000800007f */
[----:B--2---:R-:W-:Y:S05]  /*2ab40*/  @!P0 BRA `(.L_x_1933) ;  /* 0xfffffffc00f08947 */ /* 0x004fea000383ffff */
[----:B------:R-:W-:Y:S05]  /*2ab50*/  BRA `(.L_x_2103) ;  /* 0xffffffbc00847947 */ /* 0x000fea000383ffff */
.L_x_1935:
[----:B--2---:R2:W4:Y:S02]  /*2ab60*/  SYNCS.PHASECHK.TRANS64.TRYWAIT P0, [R4+URZ], R5 ;  /* 0x00000005040075a7 */ /* 0x004524000800017f */
[----:B----4-:R-:W-:Y:S05]  /*2ab70*/  @!P0 NANOSLEEP.SYNCS 0x989680 ;  /* 0x009896800000895d */ /* 0x010fea0003900000 */
[----:B------:R-:W4:Y:S02]  /*2ab80*/  @!P0 SYNCS.PHASECHK.TRANS64 P0, [R4+URZ], R5 ;  /* 0x00000005040085a7 */ /* 0x000f24000800007f */
[----:B----4-:R-:W-:Y:S05]  /*2ab90*/  @!P0 BRA `(.L_x_1935) ;  /* 0xfffffffc00f08947 */ /* 0x010fea000383ffff */
[----:B------:R-:W-:Y:S05]  /*2aba0*/  BRA `(.L_x_2104) ;  /* 0xffffffbc00887947 */ /* 0x000fea000383ffff */
.L_x_2105:
        /* <DEDUP_REMOVED lines=13> */
.L_x_3096:


//--------------------- .text._ZN7cutlass13device_kernelIN5flash11enable_sm90INS1_16FlashAttnFwdSm90INS1_25CollectiveMainloopFwdSm90ILi2EN4cute5tupleIJNS5_1CILi1EEES8_S8_EEENS6_IJNS7_ILi128EEESA_SA_EEELi128ENS_6half_tEfNS_4arch4Sm90ELb1ELb0ELb0ELb0ELb0ELb0ELb0ELb1ELb1ELb1ELb1ELb0EEENS1_21CollectiveEpilogueFwdISB_S9_SC_SE_Li256ELb0ELb1ELb1ELb0EEENS1_19SingleTileSchedulerILb0ELb1ELb1ELi128EEEEEEEEEvNT_6ParamsE --------------------------
	.section	.text._ZN7cutlass13device_kernelIN5flash11enable_sm90INS1_16FlashAttnFwdSm90INS1_25CollectiveMainloopFwdSm90ILi2EN4cute5tupleIJNS5_1CILi1EEES8_S8_EEENS6_IJNS7_ILi128EEESA_SA_EEELi128ENS_6half_tEfNS_4arch4Sm90ELb1ELb0ELb0ELb0ELb0ELb0ELb0ELb1ELb1ELb1ELb1ELb0EEENS1_21CollectiveEpilogueFwdISB_S9_SC_SE_Li256ELb0ELb1ELb1ELb0EEENS1_19SingleTileSchedulerILb0ELb1ELb1ELi128EEEEEEEEEvNT_6ParamsE,"ax",@progbits
	.align	128
.text._ZN7cutlass13device_kernelIN5flash11enable_sm90INS1_16FlashAttnFwdSm90INS1_25CollectiveMainloopFwdSm90ILi2EN4cute5tupleIJNS5_1CILi1EEES8_S8_EEENS6_IJNS7_ILi128EEESA_SA_EEELi128ENS_6half_tEfNS_4arch4Sm90ELb1ELb0ELb0ELb0ELb0ELb0ELb0ELb1ELb1ELb1ELb1ELb0EEENS1_21CollectiveEpilogueFwdISB_S9_SC_SE_Li256ELb0ELb1ELb1ELb0EEENS1_19SingleTileSchedulerILb0ELb1ELb1ELi128EEEEEEEEEvNT_6ParamsE:
        .type           _ZN7cutlass13device_kernelIN5flash11enable_sm90INS1_16FlashAttnFwdSm90INS1_25CollectiveMainloopFwdSm90ILi2EN4cute5tupleIJNS5_1CILi1EEES8_S8_EEENS6_IJNS7_ILi128EEESA_SA_EEELi128ENS_6half_tEfNS_4arch4Sm90ELb1ELb0ELb0ELb0ELb0ELb0ELb0ELb1ELb1ELb1ELb1ELb0EEENS1_21CollectiveEpilogueFwdISB_S9_SC_SE_Li256ELb0ELb1ELb1ELb0EEENS1_19SingleTileSchedulerILb0ELb1ELb1ELi128EEEEEEEEEvNT_6ParamsE,@function
        .size           _ZN7cutlass13device_kernelIN5flash11enable_sm90INS1_16FlashAttnFwdSm90INS1_25CollectiveMainloopFwdSm90ILi2EN4cute5tupleIJNS5_1CILi1EEES8_S8_EEENS6_IJNS7_ILi128EEESA_SA_EEELi128ENS_6half_tEfNS_4arch4Sm90ELb1ELb0ELb0ELb0ELb0ELb0ELb0ELb1ELb1ELb1ELb1ELb0EEENS1_21CollectiveEpilogueFwdISB_S9_SC_SE_Li256ELb0ELb1ELb1ELb0EEENS1_19SingleTileSchedulerILb0ELb1ELb1ELi128EEEEEEEEEvNT_6ParamsE,(.L_x_3097 - _ZN7cutlass13device_kernelIN5flash11enable_sm90INS1_16FlashAttnFwdSm90INS1_25CollectiveMainloopFwdSm90ILi2EN4cute5tupleIJNS5_1CILi1EEES8_S8_EEENS6_IJNS7_ILi128EEESA_SA_EEELi128ENS_6half_tEfNS_4arch4Sm90ELb1ELb0ELb0ELb0ELb0ELb0ELb0ELb1ELb1ELb1ELb1ELb0EEENS1_21CollectiveEpilogueFwdISB_S9_SC_SE_Li256ELb0ELb1ELb1ELb0EEENS1_19SingleTileSchedulerILb0ELb1ELb1ELi128EEEEEEEEEvNT_6ParamsE)
        .other          _ZN7cutlass13device_kernelIN5flash11enable_sm90INS1_16FlashAttnFwdSm90INS1_25CollectiveMainloopFwdSm90ILi2EN4cute5tupleIJNS5_1CILi1EEES8_S8_EEENS6_IJNS7_ILi128EEESA_SA_EEELi128ENS_6half_tEfNS_4arch4Sm90ELb1ELb0ELb0ELb0ELb0ELb0ELb0ELb1ELb1ELb1ELb1ELb0EEENS1_21CollectiveEpilogueFwdISB_S9_SC_SE_Li256ELb0ELb1ELb1ELb0EEENS1_19SingleTileSchedulerILb0ELb1ELb1ELi128EEEEEEEEEvNT_6ParamsE,@"STO_CUDA_ENTRY STV_DEFAULT"
_ZN7cutlass13device_kernelIN5flash11enable_sm90INS1_16FlashAttnFwdSm90INS1_25CollectiveMainloopFwdSm90ILi2EN4cute5tupleIJNS5_1CILi1EEES8_S8_EEENS6_IJNS7_ILi128EEESA_SA_EEELi128ENS_6half_tEfNS_4arch4Sm90ELb1ELb0ELb0ELb0ELb0ELb0ELb0ELb1ELb1ELb1ELb1ELb0EEENS1_21CollectiveEpilogueFwdISB_S9_SC_SE_Li256ELb0ELb1ELb1ELb0EEENS1_19SingleTileSchedulerILb0ELb1ELb1ELi128EEEEEEEEEvNT_6ParamsE:
        /* <DEDUP_REMOVED lines=17> */
.L_x_2107:
[----:B------:R-:W-:Y:S05]  /*0110*/  BSYNC B0 ;  /* 0x0000000000007941 */ /* 0x000fea0003800000 */
.L_x_2106:
        /* <DEDUP_REMOVED lines=40> */
.L_x_2108:
        /* <DEDUP_REMOVED lines=22> */
.L_x_2109:
        /* <DEDUP_REMOVED lines=18> */
.L_x_2110:
        /* <DEDUP_REMOVED lines=22> */
.L_x_2111:
        /* <DEDUP_REMOVED lines=22> */
.L_x_2112:
        /* <DEDUP_REMOVED lines=9> */
.L_x_2115:
        /* <DEDUP_REMOVED lines=24> */
[----:B------:R-:W-:Y:S01]  /*0af0*/  SHF.R.U32.HI R4, RZ, 0x10, R17 ;  /* 0x00000010ff047819 */ /* 0x000fe20000011611 */
[----:B------:R-:W-:Y:S01]  /*0b00*/  IMAD.MOV.U32 R22, RZ, RZ, RZ ;  /* 0x000000ffff167224 */ /* 0x000fe200078e00ff */
[----:B------:R-:W-:-:S04]  /*0b10*/  LOP3.LUT R17, R17, 0xffff, RZ, 0xc0, !PT ;  /* 0x0000ffff11117812 */ /* 0x000fc800078ec0ff */
[----:B------:R-:W2:Y:S08]  /*0b20*/  LDC.64 R10, c[0x0][0x418] ;  /* 0x00010600ff0a7b82 */ /* 0x000eb00000000a00 */
[----:B------:R-:W3:Y:S01]  /*0b30*/  LDC R3, c[0x0][0x288] ;  /* 0x0000a200ff037b82 */ /* 0x000ee20000000800 */
[----:B0-----:R-:W-:-:S07]  /*0b40*/  ISETP.NE.AND P1, PT, R0, 0x1, PT ;  /* 0x000000010000780c */ /* 0x001fce0003f25270 */
[----:B------:R-:W0:Y:S01]  /*0b50*/  LDC R16, c[0x0][0x424] ;  /* 0x00010900ff107b82 */ /* 0x000e220000000800 */
[----:B--2---:R-:W-:-:S07]  /*0b60*/  ISETP.NE.U32.AND P0, PT, R10, RZ, PT ;  /* 0x000000ff0a00720c */ /* 0x004fce0003f05070 */
[----:B------:R-:W2:Y:S01]  /*0b70*/  LDC R9, c[0x0][0x2f0] ;  /* 0x0000bc00ff097b82 */ /* 0x000ea20000000800 */
[----:B-1----:R-:W-:Y:S01]  /*0b80*/  IMAD.SHL.U32 R23, R23, 0x80, RZ ;  /* 0x0000008017177824 */ /* 0x002fe200078e00ff */
[----:B------:R-:W-:-:S03]  /*0b90*/  ISETP.NE.AND.EX P0, PT, R11, RZ, PT, P0 ;  /* 0x000000ff0b00720c */ /* 0x000fc60003f05300 */
[----:B------:R-:W-:Y:S01]  /*0ba0*/  @P1 VIADD R0, R23, 0x7f ;  /* 0x0000007f17001836 */ /* 0x000fe20000000000 */
[----:B---3--:R-:W-:Y:S02]  /*0bb0*/  IADD3 R3, -R3, 0x80, RZ ;  /* 0x0000008003037810 */ /* 0x008fe40007ffe1ff */
[----:B------:R-:W1:Y:S08]  /*0bc0*/  @P1 LDC R5, c[0x0][0x44c] ;  /* 0x00011300ff051b82 */ /* 0x000e700000000800 */
[----:B------:R-:W3:Y:S01]  /*0bd0*/  @P1 LDC R7, c[0x0][0x450] ;  /* 0x00011400ff071b82 */ /* 0x000ee20000000800 */
[----:B0-----:R-:W-:-:S02]  /*0be0*/  SEL R16, R16, 0x1, P0 ;  /* 0x0000000110107807 */ /* 0x001fc40000000000 */
[----:B------:R-:W-:-:S03]  /*0bf0*/  ISETP.NE.AND P0, PT, R4, RZ, PT ;  /* 0x000000ff0400720c */ /* 0x000fc60003f05270 */
[----:B--2---:R-:W-:Y:S02]  /*0c00*/  IMAD R3, R16, R9, R3 ;  /* 0x0000000910037224 */ /* 0x004fe400078e0203 */
[----:B-1----:R-:W-:-:S08]  /*0c10*/  @P1 IMAD.HI.U32 R2, R0, R5, RZ ;  /* 0x0000000500021227 */ /* 0x002fd000078e00ff */
[----:B------:R-:W0:Y:S01]  /*0c20*/  @!P0 LDC R4, c[0x0][0x9f0] ;  /* 0x00027c00ff048b82 */ /* 0x000e220000000800 */
[----:B------:R-:W-:Y:S01]  /*0c30*/  VIADD R0, R23, 0x7f ;  /* 0x0000007f17007836 */ /* 0x000fe20000000000 */
[----:B---3--:R-:W-:Y:S01]  /*0c40*/  @P1 SHF.R.U32.HI R0, RZ, R7, R2 ;  /* 0x00000007ff001219 */ /* 0x008fe20000011602 */
[----:B------:R-:W-:-:S04]  /*0c50*/  IMAD R2, R16, R9, 0x7f ;  /* 0x0000007f10027424 */ /* 0x000fc800078e0209 */
[----:B------:R-:W-:Y:S01]  /*0c60*/  IMAD.IADD R0, R3, 0x1, R0 ;  /* 0x0000000103007824 */ /* 0x000fe200078e0200 */
[----:B------:R-:W-:-:S04]  /*0c70*/  SHF.R.S32.HI R3, RZ, 0x1f, R2 ;  /* 0x0000001fff037819 */ /* 0x000fc80000011402 */
[----:B------:R-:W-:Y:S02]  /*0c80*/  SHF.R.S32.HI R5, RZ, 0x1f, R0 ;  /* 0x0000001fff057819 */ /* 0x000fe40000011400 */
[----:B------:R-:W-:Y:S02]  /*0c90*/  LEA.HI R3, R3, R2, RZ, 0x7 ;  /* 0x0000000203037211 */ /* 0x000fe400078f38ff */
[----:B------:R-:W-:Y:S02]  /*0ca0*/  LEA.HI R5, R5, R0, RZ, 0x7 ;  /* 0x0000000005057211 */ /* 0x000fe400078f38ff */
[----:B------:R-:W-:Y:S02]  /*0cb0*/  SHF.R.S32.HI R3, RZ, 0x7, R3 ;  /* 0x00000007ff037819 */ /* 0x000fe40000011403 */
[----:B------:R-:W-:-:S04]  /*0cc0*/  SHF.R.S32.HI R0, RZ, 0x7, R5 ;  /* 0x00000007ff007819 */ /* 0x000fc80000011405 */
[----:B------:R-:W-:-:S04]  /*0cd0*/  VIMNMX R11, R3, R0, PT ;  /* 0x00000000030b7248 */ /* 0x000fc80003fe0100 */
[----:B------:R-:W-:-:S13]  /*0ce0*/  ISETP.GE.AND P1, PT, R11, 0x1, PT ;  /* 0x000000010b00780c */ /* 0x000fda0003f26270 */
[----:B------:R-:W-:Y:S05]  /*0cf0*/  @!P1 BRA `(.L_x_2117) ;  /* 0x00000000006c9947 */ /* 0x000fea0003800000 */
[-C--:B0-----:R-:W-:Y:S02]  /*0d00*/  IABS R7, R4.reuse ;  /* 0x0000000400077213 */ /* 0x081fe40000000000 */
[----:B------:R-:W-:Y:S02]  /*0d10*/  IADD3 R5, R4, -0x1, R11 ;  /* 0xffffffff04057810 */ /* 0x000fe40007ffe00b */
[----:B------:R-:W0:Y:S01]  /*0d20*/  I2F.RP R0, R7 ;  /* 0x0000000700007306 */ /* 0x000e220000209400 */
[----:B------:R-:W-:-:S05]  /*0d30*/  IABS R8, R4 ;  /* 0x0000000400087213 */ /* 0x000fca0000000000 */
[----:B------:R-:W-:Y:S02]  /*0d40*/  IMAD.MOV R8, RZ, RZ, -R8 ;  /* 0x000000ffff087224 */ /* 0x000fe400078e0a08 */
[----:B0-----:R-:W0:Y:S02]  /*0d50*/  MUFU.RCP R0, R0 ;  /* 0x0000000000007308 */ /* 0x001e240000001000 */
[----:B0-----:R-:W-:Y:S01]  /*0d60*/  VIADD R2, R0, 0xffffffe ;  /* 0x0ffffffe00027836 */ /* 0x001fe20000000000 */
[----:B------:R-:W-:Y:S02]  /*0d70*/  IABS R0, R5 ;  /* 0x0000000500007213 */ /* 0x000fe40000000000 */
[----:B------:R-:W-:-:S03]  /*0d80*/  LOP3.LUT R5, R5, R4, RZ, 0x3c, !PT ;  /* 0x0000000405057212 */ /* 0x000fc600078e3cff */
[----:B------:R0:W1:Y:S01]  /*0d90*/  F2I.FTZ.U32.TRUNC.NTZ R3, R2 ;  /* 0x0000000200037305 */ /* 0x000062000021f000 */
[----:B------:R-:W-:Y:S01]  /*0da0*/  ISETP.GE.AND P2, PT, R5, RZ, PT ;  /* 0x000000ff0500720c */ /* 0x000fe20003f46270 */
[----:B0-----:R-:W-:Y:S02]  /*0db0*/  IMAD.MOV.U32 R2, RZ, RZ, RZ ;  /* 0x000000ffff027224 */ /* 0x001fe400078e00ff */
[----:B-1----:R-:W-:-:S04]  /*0dc0*/  IMAD.MOV R6, RZ, RZ, -R3 ;  /* 0x000000ffff067224 */ /* 0x002fc800078e0a03 */
[----:B------:R-:W-:-:S04]  /*0dd0*/  IMAD R9, R6, R7, RZ ;  /* 0x0000000706097224 */ /* 0x000fc800078e02ff */
[----:B------:R-:W-:-:S04]  /*0de0*/  IMAD.HI.U32 R3, R3, R9, R2 ;  /* 0x0000000903037227 */ /* 0x000fc800078e0002 */
        /* <DEDUP_REMOVED lines=12> */
.L_x_2117:
[-C--:B------:R-:W-:Y:S01]  /*0eb0*/  IMAD R17, R17, R22.reuse, RZ ;  /* 0x0000001611117224 */ /* 0x080fe200078e02ff */
[----:B------:R-:W-:Y:S01]  /*0ec0*/  PLOP3.LUT P0, PT, PT, PT, PT, 0x80, 0x0 ;  /* 0x000000000000781c */ /* 0x000fe20003f0f070 */
[----:B------:R-:W-:Y:S01]  /*0ed0*/  VIADD R152, R12, 0xffffff80 ;  /* 0xffffff800c987836 */ /* 0x000fe20000000000 */
[----:B------:R-:W-:Y:S02]  /*0ee0*/  CS2R R2, SRZ ;  /* 0x0000000000027805 */ /* 0x000fe4000001ff00 */
[----:B------:R-:W-:Y:S02]  /*0ef0*/  CS2R R150, SRZ ;  /* 0x0000000000967805 */ /* 0x000fe4000001ff00 */
[----:B------:R-:W-:Y:S02]  /*0f00*/  VIADDMNMX R22, R17, R22, R11, PT ;  /* 0x0000001611167246 */ /* 0x000fe4000380010b */
[----:B------:R-:W-:Y:S02]  /*0f10*/  CS2R R148, SRZ ;  /* 0x0000000000947805 */ /* 0x000fe4000001ff00 */
[----:B------:R-:W-:-:S02]  /*0f20*/  CS2R R146, SRZ ;  /* 0x0000000000927805 */ /* 0x000fc4000001ff00 */
[----:B------:R-:W-:Y:S02]  /*0f30*/  CS2R R144, SRZ ;  /* 0x0000000000907805 */ /* 0x000fe4000001ff00 */
[----:B------:R-:W-:Y:S02]  /*0f40*/  ISETP.GT.AND P1, PT, R22, R17, PT ;  /* 0x000000111600720c */ /* 0x000fe40003f24270 */
        /* <DEDUP_REMOVED lines=34> */
[----:B------:R-:W2:Y:S01]  /*1170*/  SHFL.IDX PT, R0, R90, RZ, 0x1f ;  /* 0x00001fff5a007589 */ /* 0x000ea200000e0000 */
[----:B-1----:R-:W-:-:S04]  /*1180*/  ULEA UR36, UR5, UR36, 0x18 ;  /* 0x0000002405247291 */ /* 0x002fc8000f8ec03f */
[----:B------:R-:W-:-:S04]  /*1190*/  UIADD3 UR5, UR36, 0x10400, URZ ;  /* 0x0001040024057890 */ /* 0x000fc8000fffe03f */
[----:B------:R-:W-:Y:S01]  /*11a0*/  ULOP3.LUT UP0, URZ, UR5, 0x3ff, URZ, 0xc0, !UPT ;  /* 0x000003ff053f7892 */ /* 0x000fe2000f80c03f */
[----:B--2---:R-:W-:-:S05]  /*11b0*/  R2UR UR37, R0 ;  /* 0x00000000002572ca */ /* 0x004fca00000e0000 */
        /* <DEDUP_REMOVED lines=11> */
[----:B0-----:R-:W-:Y:S01]  /*1270*/  IMAD.U32 R4, RZ, RZ, UR4 ;  /* 0x00000004ff047e24 */ /* 0x001fe2000f8e00ff */
        /* <DEDUP_REMOVED lines=12> */
.L_x_2119:
[----:B------:R-:W2:Y:S01]  /*1340*/  LDL.LU R2, [R1+0x14] ;  /* 0x0000140001027983 */ /* 0x000ea20000300800 */
[----:B------:R-:W-:-:S04]  /*1350*/  SHF.L.U32 R3, RZ, 0x1f, RZ ;  /* 0x0000001fff037819 */ /* 0x000fc800000006ff */
[----:B------:R-:W1:Y:S01]  /*1360*/  SYNCS.PHASECHK.TRANS64.TRYWAIT P1, [UR36+0x28800], R3 ;  /* 0x02880003ff0075a7 */ /* 0x000e620008020164 */
[----:B--2---:R-:W-:-:S04]  /*1370*/  LOP3.LUT R0, R2, 0x1, RZ, 0xfc, !PT ;  /* 0x0000000102007812 */ /* 0x004fc800078efcff */
[----:B------:R-:W-:Y:S01]  /*1380*/  ISETP.NE.AND P0, PT, R0, 0x3, PT ;  /* 0x000000030000780c */ /* 0x000fe20003f05270 */
[----:B-1----:R-:W-:-:S12]  /*1390*/  @!P1 BRA `(.L_x_2120) ;  /* 0x000000c800ec9947 */ /* 0x002fd80003800000 */
.L_x_2234:
[----:B------:R-:W-:Y:S05]  /*13a0*/  @!P0 BRA `(.L_x_2121) ;  /* 0x0000000000048947 */ /* 0x000fea0003800000 */
[----:B------:R-:W-:Y:S01]  /*13b0*/  BPT.TRAP 0x1 ;  /* 0x000000040000795c */ /* 0x000fe20000300000 */
.L_x_2121:
[----:B------:R2:W3:Y:S01]  /*13c0*/  SYNCS.PHASECHK.TRANS64.TRYWAIT P2, [UR36+0x28830], R3 ;  /* 0x02883003ff0075a7 */ /* 0x0004e20008040164 */
[----:B------:R-:W-:Y:S05]  /*13d0*/  @!P0 BRA `(.L_x_2122) ;  /* 0x0000000000048947 */ /* 0x000fea0003800000 */
[----:B------:R-:W-:Y:S01]  /*13e0*/  BPT.TRAP 0x1 ;  /* 0x000000040000795c */ /* 0x000fe20000300000 */
.L_x_2122:
[----:B-1----:R-:W1:Y:S01]  /*13f0*/  S2R R0, SR_TID.X ;  /* 0x0000000000007919 */ /* 0x002e620000002100 */
[----:B------:R-:W-:-:S05]  /*1400*/  IMAD.U32 R2, RZ, RZ, UR38 ;  /* 0x00000026ff027e24 */ /* 0x000fca000f8e00ff */
[----:B------:R-:W-:Y:S02]  /*1410*/  LOP3.LUT R2, R2, 0x10000, RZ, 0xfc, !PT ;  /* 0x0001000002027812 */ /* 0x000fe400078efcff */
[----:B-1----:R-:W-:-:S04]  /*1420*/  LOP3.LUT R0, R0, 0x7f, RZ, 0xc0, !PT ;  /* 0x0000007f00007812 */ /* 0x002fc800078ec0ff */
[----:B------:R-:W-:Y:S01]  /*1430*/  ISETP.NE.AND P1, PT, R0, RZ, PT ;  /* 0x000000ff0000720c */ /* 0x000fe20003f25270 */
[----:B---3--:R-:W-:-:S12]  /*1440*/  @P2 BRA `(.L_x_2123) ;  /* 0x0000000000082947 */ /* 0x008fd80003800000 */
[----:B------:R-:W1:Y:S02]  /*1450*/  SYNCS.PHASECHK.TRANS64.TRYWAIT P2, [UR36+0x28830], R3 ;  /* 0x02883003ff0075a7 */ /* 0x000e640008040164 */
[----:B-1----:R-:W-:Y:S05]  /*1460*/  @!P2 BRA `(.L_x_2124) ;  /* 0x000000c800d0a947 */ /* 0x002fea0003800000 */
.L_x_2123:
[----:B------:R-:W-:Y:S05]  /*1470*/  WARPSYNC.ALL ;  /* 0x0000000000007948 */ /* 0x000fea0003800000 */
[----:B-12---:R-:W-:Y:S01]  /*1480*/  IMAD.MOV.U32 R3, RZ, RZ, 0x40000040 ;  /* 0x40000040ff037424 */ /* 0x006fe200078e00ff */
        /* <DEDUP_REMOVED lines=9> */
[----:B------:R-:W1:Y:S01]  /*1520*/  LDC R0, c[0x0][0x448] ;  /* 0x00011200ff007b82 */ /* 0x000e620000000800 */
        /* <DEDUP_REMOVED lines=9> */
[C---:B0-----:R-:W-:Y:S01]  /*15c0*/  IMAD.IADD R4, R152.reuse, 0x1, -R5 ;  /* 0x0000000198047824 */ /* 0x041fe200078e0a05 */
[----:B------:R-:W-:Y:S01]  /*15d0*/  UMOV UR10, UR6 ;  /* 0x00000006000a7c82 */ /* 0x000fe20008000000 */
[----:B------:R-:W-:Y:S01]  /*15e0*/  UIADD3 UR12, UR28, 0x6, URZ ;  /* 0x000000061c0c7890 */ /* 0x000fe2000fffe03f */
[----:B------:R-:W-:Y:S01]  /*15f0*/  HGMMA.64x128x16.F32 R24, gdesc[UR8], RZ, !UPT, gsb0 ;  /* 0x01e00000081879f0 */ /* 0x000fe2000c0008ff */
[----:B------:R-:W-:Y:S01]  /*1600*/  UIADD3 UR8, UR28, 0x4, URZ ;  /* 0x000000041c087890 */ /* 0x000fe2000fffe03f */
[----:B------:R-:W-:Y:S01]  /*1610*/  SHF.R.S32.HI R5, RZ, 0x1f, R4 ;  /* 0x0000001fff057819 */ /* 0x000fe20000011404 */
[----:B------:R-:W-:Y:S01]  /*1620*/  UIADD3 UR10, UR6, 0x4, URZ ;  /* 0x00000004060a7890 */ /* 0x000fe2000fffe03f */
[----:B------:R-:W-:Y:S01]  /*1630*/  LOP3.LUT R89, R89, 0xfffffffc, RZ, 0xc0, !PT ;  /* 0xfffffffc59597812 */ /* 0x000fe200078ec0ff */
[----:B------:R-:W-:Y:S01]  /*1640*/  UMOV UR9, 0x40000040 ;  /* 0x4000004000097882 */ /* 0x000fe20000000000 */
[----:B------:R-:W-:Y:S01]  /*1650*/  UMOV UR11, 0x40000040 ;  /* 0x40000040000b7882 */ /* 0x000fe20000000000 */
[----:B------:R-:W-:Y:S01]  /*1660*/  UIADD3 UR14, UR6, 0x6, URZ ;  /* 0x00000006060e7890 */ /* 0x000fe2000fffe03f */
[CC--:B------:R-:W-:Y:S01]  /*1670*/  LEA.HI R6, R5.reuse, R4.reuse, RZ, 0x5 ;  /* 0x0000000405067211 */ /* 0x0c0fe200078f28ff */
[----:B------:R-:W-:Y:S01]  /*1680*/  UIADD3 UR16, UR28, 0x400, URZ ;  /* 0x000004001c107890 */ /* 0x000fe2000fffe03f */
[----:B------:R-:W-:Y:S01]  /*1690*/  IMAD.IADD R89, R152, 0x1, -R89 ;  /* 0x0000000198597824 */ /* 0x000fe200078e0a59 */
[----:B------:R-:W-:Y:S01]  /*16a0*/  UIADD3 UR18, UR6, 0x400, URZ ;  /* 0x0000040006127890 */ /* 0x000fe2000fffe03f */
[----:B-1----:R-:W-:Y:S01]  /*16b0*/  ISETP.NE.AND P2, PT, R0, 0x1, PT ;  /* 0x000000010000780c */ /* 0x002fe20003f45270 */
[----:B------:R-:W-:Y:S01]  /*16c0*/  UMOV UR19, 0x40000040 ;  /* 0x4000004000137882 */ /* 0x000fe20000000000 */
[----:B------:R-:W-:Y:S01]  /*16d0*/  UIADD3 UR20, UR28, 0x402, URZ ;  /* 0x000004021c147890 */ /* 0x000fe2000fffe03f */
[----:B------:R-:W-:Y:S01]  /*16e0*/  LEA.HI R0, R5, R4, RZ, 0x2 ;  /* 0x0000000405007211 */ /* 0x000fe200078f10ff */
[----:B------:R-:W-:Y:S01]  /*16f0*/  UIADD3 UR22, UR6, 0x402, URZ ;  /* 0x0000040206167890 */ /* 0x000fe2000fffe03f */
[----:B------:R-:W-:Y:S01]  /*1700*/  SHF.R.S32.HI R6, RZ, 0x5, R6 ;  /* 0x00000005ff067819 */ /* 0x000fe20000011406 */
        /* <DEDUP_REMOVED lines=11> */
[----:B------:R-:W-:Y:S01]  /*17c0*/  LEA.HI R7, R90, R90, RZ, 0x1 ;  /* 0x0000005a5a077211 */ /* 0x000fe200078f08ff */
[----:B------:R-:W-:Y:S01]  /*17d0*/  UMOV UR29, 0x40000040 ;  /* 0x40000040001d7882 */ /* 0x000fe20000000000 */
[----:B------:R-:W-:Y:S01]  /*17e0*/  UMOV UR31, 0x40000040 ;  /* 0x40000040001f7882 */ /* 0x000fe20000000000 */
[----:B------:R-:W-:Y:S01]  /*17f0*/  LEA.HI R8, R8, R5, RZ, 0x3 ;  /* 0x0000000508087211 */ /* 0x000fe200078f18ff */
[----:B------:R-:W-:Y:S01]  /*1800*/  IMAD R10, R6, 0x10, R23 ;  /* 0x00000010060a7824 */ /* 0x000fe200078e0217 */
[----:B------:R-:W-:Y:S01]  /*1810*/  LOP3.LUT R7, R7, 0x3fffffe, RZ, 0xc0, !PT ;  /* 0x03fffffe07077812 */ /* 0x000fe200078ec0ff */
[----:B------:R-:W1:Y:S01]  /*1820*/  @P2 LDC R14, c[0x0][0x450] ;  /* 0x00011400ff0e2b82 */ /* 0x000e620000000800 */
[----:B------:R-:W-:Y:S01]  /*1830*/  LEA.HI R9, R89, R89, RZ, 0x1 ;  /* 0x0000005959097211 */ /* 0x000fe200078f08ff */
[----:B------:R-:W-:Y:S01]  /*1840*/  IMAD.MOV.U32 R11, RZ, RZ, -0x80 ;  /* 0xffffff80ff0b7424 */ /* 0x000fe200078e00ff */
[----:B------:R-:W-:Y:S01]  /*1850*/  LOP3.LUT R8, R8, 0xfffffff8, RZ, 0xc0, !PT ;  /* 0xfffffff808087812 */ /* 0x000fe200078ec0ff */
[----:B------:R-:W-:Y:S01]  /*1860*/  IMAD.IADD R7, R90, 0x1, -R7 ;  /* 0x000000015a077824 */ /* 0x000fe200078e0a07 */
[----:B------:R-:W-:Y:S01]  /*1870*/  LOP3.LUT R6, R9, 0x1ffffffe, RZ, 0xc0, !PT ;  /* 0x1ffffffe09067812 */ /* 0x000fe200078ec0ff */
[----:B------:R-:W-:Y:S01]  /*1880*/  IMAD R11, R22, R11, 0x80 ;  /* 0x00000080160b7424 */ /* 0x000fe200078e020b */
[----:B------:R-:W-:Y:S01]  /*1890*/  IADD3 R8, R10, R5, -R8 ;  /* 0x000000050a087210 */ /* 0x000fe20007ffe808 */
[----:B------:R-:W-:Y:S01]  /*18a0*/  ULDC UR4, c[0x0][0x2f0] ;  /* 0x0000bc0000047ab9 */ /* 0x000fe20000000800 */
[----:B------:R-:W-:Y:S01]  /*18b0*/  LOP3.LUT R9, R0, 0x7ffffffc, RZ, 0xc0, !PT ;  /* 0x7ffffffc00097812 */ /* 0x000fe200078ec0ff */
[----:B------:R-:W-:Y:S01]  /*18c0*/  IMAD.IADD R5, R89, 0x1, -R6 ;  /* 0x0000000159057824 */ /* 0x000fe200078e0a06 */
[----:B------:R-:W-:Y:S01]  /*18d0*/  ULDC UR5, c[0x0][0x988] ;  /* 0x0002620000057ab9 */ /* 0x000fe20000000800 */
[----:B------:R-:W-:Y:S01]  /*18e0*/  IMAD R8, R7, 0x40, R8 ;  /* 0x0000004007087824 */ /* 0x000fe200078e0208 */
[----:B------:R-:W-:Y:S01]  /*18f0*/  CS2R R150, SRZ ;  /* 0x0000000000967805 */ /* 0x000fe2000001ff00 */
[----:B------:R-:W-:Y:S01]  /*1900*/  IMAD.IADD R4, R4, 0x1, -R9 ;  /* 0x0000000104047824 */ /* 0x000fe200078e0a09 */
[----:B------:R-:W-:Y:S01]  /*1910*/  CS2R R148, SRZ ;  /* 0x0000000000947805 */ /* 0x000fe2000001ff00 */
[----:B------:R-:W-:Y:S01]  /*1920*/  IMAD R5, R5, 0x8, R8 ;  /* 0x0000000805057824 */ /* 0x000fe200078e0208 */
[----:B------:R-:W-:Y:S01]  /*1930*/  CS2R R146, SRZ ;  /* 0x0000000000927805 */ /* 0x000fe2000001ff00 */
[----:B------:R-:W-:Y:S01]  /*1940*/  VIADD R9, R11, 0x1 ;  /* 0x000000010b097836 */ /* 0x000fe20000000000 */
[----:B------:R-:W-:Y:S01]  /*1950*/  CS2R R144, SRZ ;  /* 0x0000000000907805 */ /* 0x000fe2000001ff00 */
[----:B0-----:R-:W-:Y:S01]  /*1960*/  @P2 IMAD.HI.U32 R7, R5, R12, RZ ;  /* 0x0000000c05072227 */ /* 0x001fe200078e00ff */
[----:B------:R-:W-:-:S02]  /*1970*/  CS2R R142, SRZ ;  /* 0x00000000008e7805 */ /* 0x000fc4000001ff00 */
[----:B------:R-:W-:Y:S02]  /*1980*/  CS2R R140, SRZ ;  /* 0x00000000008c7805 */ /* 0x000fe4000001ff00 */
[----:B------:R-:W-:Y:S01]  /*1990*/  CS2R R138, SRZ ;  /* 0x00000000008a7805 */ /* 0x000fe2000001ff00 */
[----:B------:R-:W-:Y:S01]  /*19a0*/  IMAD.MOV.U32 R6, RZ, RZ, R5 ;  /* 0x000000ffff067224 */ /* 0x000fe200078e0005 */
[----:B-1----:R-:W-:Y:S01]  /*19b0*/  @P2 SHF.R.U32.HI R6, RZ, R14, R7 ;  /* 0x0000000eff062219 */ /* 0x002fe20000011607 */
[----:B------:R-:W-:Y:S01]  /*19c0*/  IMAD R9, R4, -0x2, R9 ;  /* 0xfffffffe04097824 */ /* 0x000fe200078e0209 */
[----:B------:R-:W0:Y:S01]  /*19d0*/  LDC R7, c[0x0][0x288] ;  /* 0x0000a200ff077b82 */ /* 0x000e220000000800 */
[C---:B------:R-:W-:Y:S01]  /*19e0*/  IMAD R11, R16.reuse, UR4, R11 ;  /* 0x00000004100b7c24 */ /* 0x040fe2000f8e020b */
[----:B------:R-:W-:Y:S01]  /*19f0*/  CS2R R136, SRZ ;  /* 0x0000000000887805 */ /* 0x000fe2000001ff00 */
[----:B------:R-:W1:Y:S01]  /*1a00*/  SHFL.IDX PT, R10, R6, RZ, 0x1c1f ;  /* 0x001c1fff060a7589 */ /* 0x000e6200000e0000 */
[----:B------:R-:W-:Y:S01]  /*1a10*/  IMAD R8, R16, UR4, R9 ;  /* 0x0000000410087c24 */ /* 0x000fe2000f8e0209 */
[----:B------:R-:W-:Y:S01]  /*1a20*/  CS2R R134, SRZ ;  /* 0x0000000000867805 */ /* 0x000fe2000001ff00 */
[----:B------:R-:W-:Y:S01]  /*1a30*/  IMAD R11, R4, -0x2, R11 ;  /* 0xfffffffe040b7824 */ /* 0x000fe200078e020b */
[----:B------:R-:W2:Y:S01]  /*1a40*/  SHFL.IDX PT, R6, R6, 0x1, 0x1c1f ;  /* 0x003c1f0006067f89 */ /* 0x000ea200000e0000 */
[----:B------:R-:W-:-:S02]  /*1a50*/  CS2R R132, SRZ ;  /* 0x0000000000847805 */ /* 0x000fc4000001ff00 */
[----:B------:R-:W-:Y:S02]  /*1a60*/  CS2R R130, SRZ ;  /* 0x0000000000827805 */ /* 0x000fe4000001ff00 */
[----:B------:R-:W-:Y:S01]  /*1a70*/  CS2R R128, SRZ ;  /* 0x0000000000807805 */ /* 0x000fe2000001ff00 */
[----:B0-----:R-:W-:-:S05]  /*1a80*/  IMAD.IADD R0, R8, 0x1, -R7 ;  /* 0x0000000108007824 */ /* 0x001fca00078e0a07 */
[----:B-1----:R-:W-:Y:S02]  /*1a90*/  VIADDMNMX R0, R10, R0, R11, PT ;  /* 0x000000000a007246 */ /* 0x002fe4000380010b */
[----:B--2---:R-:W-:Y:S02]  /*1aa0*/  IADD3 R8, R6, -R7, R8 ;  /* 0x8000000706087210 */ /* 0x004fe40007ffe008 */
[C---:B------:R-:W-:Y:S02]  /*1ab0*/  ISETP.GT.AND P3, PT, R0.reuse, RZ, PT ;  /* 0x000000ff0000720c */ /* 0x040fe40003f64270 */
[C---:B------:R-:W-:Y:S02]  /*1ac0*/  ISETP.GT.AND P4, PT, R0.reuse, 0x1, PT ;  /* 0x000000010000780c */ /* 0x040fe40003f84270 */
[----:B------:R-:W-:Y:S02]  /*1ad0*/  ISETP.GT.AND P5, PT, R0, 0x8, PT ;  /* 0x000000080000780c */ /* 0x000fe40003fa4270 */
[----:B------:R-:W-:Y:S01]  /*1ae0*/  VIMNMX R8, R11, R8, PT ;  /* 0x000000080b087248 */ /* 0x000fe20003fe0100 */
[----:B------:R-:W-:-:S02]  /*1af0*/  WARPGROUP.DEPBAR.LE gsb0, 0x0 ;  /* 0x00008000000079c5 */ /* 0x000fc40000010000 */
        /* <DEDUP_REMOVED lines=21> */
[----:B------:R-:W-:Y:S02]  /*1c50*/  FSEL R13, R24, -INF , P3 ;  /* 0xff800000180d7808 */ /* 0x000fe40001800000 */
[----:B------:R-:W-:Y:S02]  /*1c60*/  FSEL R25, R25, -INF , P4 ;  /* 0xff80000019197808 */ /* 0x000fe40002000000 */
[----:B------:R-:W-:Y:S02]  /*1c70*/  ISETP.GT.AND P3, PT, R0, 0x9, PT ;  /* 0x000000090000780c */ /* 0x000fe40003f64270 */
[----:B------:R-:W-:-:S02]  /*1c80*/  FSEL R15, R28, -INF , P5 ;  /* 0xff8000001c0f7808 */ /* 0x000fc40002800000 */
[----:B------:R-:W-:Y:S02]  /*1c90*/  FMNMX.FTZ R10, R13, R25, !PT ;  /* 0x000000190d0a7209 */ /* 0x000fe40007810000 */
[C---:B------:R-:W-:Y:S02]  /*1ca0*/  ISETP.GT.AND P4, PT, R0.reuse, 0x10, PT ;  /* 0x000000100000780c */ /* 0x040fe40003f84270 */
[----:B------:R-:W-:Y:S02]  /*1cb0*/  FSEL R29, R29, -INF , P3 ;  /* 0xff8000001d1d7808 */ /* 0x000fe40001800000 */
[----:B------:R-:W-:Y:S02]  /*1cc0*/  FMNMX.FTZ R10, R15, R10, !PT ;  /* 0x0000000a0f0a7209 */ /* 0x000fe40007810000 */
[----:B------:R-:W-:Y:S02]  /*1cd0*/  ISETP.GT.AND P3, PT, R0, 0x11, PT ;  /* 0x000000110000780c */ /* 0x000fe40003f64270 */
[----:B------:R-:W-:-:S02]  /*1ce0*/  FSEL R21, R32, -INF , P4 ;  /* 0xff80000020157808 */ /* 0x000fc40002000000 */
[----:B------:R-:W-:Y:S02]  /*1cf0*/  FMNMX.FTZ R10, R29, R10, !PT ;  /* 0x0000000a1d0a7209 */ /* 0x000fe40007810000 */
[C---:B------:R-:W-:Y:S02]  /*1d00*/  ISETP.GT.AND P4, PT, R0.reuse, 0x18, PT ;  /* 0x000000180000780c */ /* 0x040fe40003f84270 */
[----:B------:R-:W-:Y:S02]  /*1d10*/  FSEL R33, R33, -INF , P3 ;  /* 0xff80000021217808 */ /* 0x000fe40001800000 */
[----:B------:R-:W-:Y:S02]  /*1d20*/  FMNMX.FTZ R10, R21, R10, !PT ;  /* 0x0000000a150a7209 */ /* 0x000fe40007810000 */
[----:B------:R-:W-:Y:S02]  /*1d30*/  ISETP.GT.AND P3, PT, R0, 0x19, PT ;  /* 0x000000190000780c */ /* 0x000fe40003f64270 */
[----:B------:R-:W-:Y:S01]  /*1d40*/  FSEL R89, R36, -INF , P4 ;  /* 0xff80000024597808 */ /* 0x000fe20002000000 */
[----:B------:R-:W-:Y:S01]  /*1d50*/  IMAD.U32 R36, RZ, RZ, UR36 ;  /* 0x00000024ff247e24 */ /* 0x000fe2000f8e00ff */
[----:B------:R-:W-:-:S02]  /*1d60*/  FMNMX.FTZ R10, R33, R10, !PT ;  /* 0x0000000a210a7209 */ /* 0x000fc40007810000 */
[C---:B------:R-:W-:Y:S02]  /*1d70*/  ISETP.GT.AND P4, PT, R0.reuse, 0x20, PT ;  /* 0x000000200000780c */ /* 0x040fe40003f84270 */
[----:B------:R-:W-:Y:S02]  /*1d80*/  FSEL R37, R37, -INF , P3 ;  /* 0xff80000025257808 */ /* 0x000fe40001800000 */
[----:B------:R-:W-:Y:S02]  /*1d90*/  FMNMX.FTZ R10, R89, R10, !PT ;  /* 0x0000000a590a7209 */ /* 0x000fe40007810000 */
[----:B------:R-:W-:Y:S02]  /*1da0*/  ISETP.GT.AND P3, PT, R0, 0x21, PT ;  /* 0x000000210000780c */ /* 0x000fe40003f64270 */
[----:B------:R-:W-:Y:S02]  /*1db0*/  FSEL R91, R40, -INF , P4 ;  /* 0xff800000285b7808 */ /* 0x000fe40002000000 */
[----:B------:R-:W-:Y:S01]  /*1dc0*/  FMNMX.FTZ R10, R37, R10, !PT ;  /* 0x0000000a250a7209 */ /* 0x000fe20007810000 */
[----:B------:R-:W0:Y:S01]  /*1dd0*/  @P2 LDC R40, c[0x0][0x44c] ;  /* 0x00011300ff282b82 */ /* 0x000e220000000800 */
[----:B------:R-:W-:-:S02]  /*1de0*/  ISETP.GT.AND P4, PT, R0, 0x28, PT ;  /* 0x000000280000780c */ /* 0x000fc40003f84270 */
[----:B------:R-:W-:Y:S02]  /*1df0*/  FSEL R41, R41, -INF , P3 ;  /* 0xff80000029297808 */ /* 0x000fe40001800000 */
[----:B------:R-:W-:Y:S02]  /*1e00*/  FMNMX.FTZ R10, R91, R10, !PT ;  /* 0x0000000a5b0a7209 */ /* 0x000fe40007810000 */
[----:B------:R-:W-:Y:S02]  /*1e10*/  ISETP.GT.AND P3, PT, R0, 0x29, PT ;  /* 0x000000290000780c */ /* 0x000fe40003f64270 */
[----:B------:R-:W-:Y:S02]  /*1e20*/  FSEL R93, R44, -INF , P4 ;  /* 0xff8000002c5d7808 */ /* 0x000fe40002000000 */
[----:B------:R-:W-:Y:S02]  /*1e30*/  FMNMX.FTZ R10, R41, R10, !PT ;  /* 0x0000000a290a7209 */ /* 0x000fe40007810000 */
[----:B------:R-:W-:-:S02]  /*1e40*/  ISETP.GT.AND P4, PT, R0, 0x30, PT ;  /* 0x000000300000780c */ /* 0x000fc40003f84270 */
[----:B------:R-:W-:Y:S02]  /*1e50*/  FSEL R45, R45, -INF , P3 ;  /* 0xff8000002d2d7808 */ /* 0x000fe40001800000 */
[----:B------:R-:W-:Y:S02]  /*1e60*/  FMNMX.FTZ R10, R93, R10, !PT ;  /* 0x0000000a5d0a7209 */ /* 0x000fe40007810000 */
[----:B------:R-:W-:Y:S02]  /*1e70*/  ISETP.GT.AND P3, PT, R0, 0x31, PT ;  /* 0x000000310000780c */ /* 0x000fe40003f64270 */
[----:B------:R-:W-:Y:S02]  /*1e80*/  FSEL R95, R48, -INF , P4 ;  /* 0xff800000305f7808 */ /* 0x000fe40002000000 */
[----:B------:R-:W-:Y:S01]  /*1e90*/  FMNMX.FTZ R10, R45, R10, !PT ;  /* 0x0000000a2d0a7209 */ /* 0x000fe20007810000 */
[----:B0-----:R-:W-:Y:S01]  /*1ea0*/  @P2 IMAD.HI.U32 R40, R23, R40, RZ ;  /* 0x0000002817282227 */ /* 0x001fe200078e00ff */
        /* <DEDUP_REMOVED lines=51> */
[----:B------:R-:W-:Y:S01]  /*21e0*/  ISETP.GT.AND P3, PT, R0, 0x79, PT ;  /* 0x000000790000780c */ /* 0x000fe20003f64270 */
[----:B------:R-:W-:Y:S01]  /*21f0*/  IMAD.U32 R0, RZ, RZ, UR5 ;  /* 0x00000005ff007e24 */ /* 0x000fe2000f8e00ff */
[----:B------:R-:W-:Y:S02]  /*2200*/  FSEL R113, R84, -INF , P4 ;  /* 0xff80000054717808 */ /* 0x000fe40002000000 */
[----:B------:R-:W-:Y:S02]  /*2210*/  FMNMX.FTZ R10, R81, R10, !PT ;  /* 0x0000000a510a7209 */ /* 0x000fe40007810000 */
[----:B------:R-:W-:-:S02]  /*2220*/  FSEL R85, R85, -INF , P3 ;  /* 0xff80000055557808 */ /* 0x000fc40001800000 */
[----:B------:R-:W-:Y:S02]  /*2230*/  FMNMX.FTZ R10, R113, R10, !PT ;  /* 0x0000000a710a7209 */ /* 0x000fe40007810000 */
[C---:B------:R-:W-:Y:S02]  /*2240*/  ISETP.GT.AND P4, PT, R8.reuse, 0x1, PT ;  /* 0x000000010800780c */ /* 0x040fe40003f84270 */
[----:B------:R-:W-:Y:S02]  /*2250*/  FMNMX.FTZ R10, R85, R10, !PT ;  /* 0x0000000a550a7209 */ /* 0x000fe40007810000 */
[----:B------:R-:W-:Y:S02]  /*2260*/  ISETP.GT.AND P5, PT, R8, 0x8, PT ;  /* 0x000000080800780c */ /* 0x000fe40003fa4270 */
[----:B------:R-:W-:Y:S01]  /*2270*/  FSEL R6, R27, -INF , P4 ;  /* 0xff8000001b067808 */ /* 0x000fe20002000000 */
[----:B------:R-:W0:Y:S01]  /*2280*/  SHFL.BFLY PT, R9, R10, 0x2, 0x1f ;  /* 0x0c401f000a097f89 */ /* 0x000e2200000e0000 */
[----:B------:R-:W-:-:S02]  /*2290*/  FSEL R117, R30, -INF , P5 ;  /* 0xff8000001e757808 */ /* 0x000fc40002800000 */
[----:B------:R-:W-:-:S04]  /*22a0*/  ISETP.GT.AND P4, PT, R8, 0x10, PT ;  /* 0x000000100800780c */ /* 0x000fc80003f84270 */
[----:B------:R-:W-:Y:S02]  /*22b0*/  FSEL R121, R34, -INF , P4 ;  /* 0xff80000022797808 */ /* 0x000fe40002000000 */
[----:B------:R-:W-:-:S04]  /*22c0*/  ISETP.GT.AND P4, PT, R8, 0x18, PT ;  /* 0x000000180800780c */ /* 0x000fc80003f84270 */
[----:B------:R-:W-:Y:S02]  /*22d0*/  FSEL R125, R38, -INF , P4 ;  /* 0xff800000267d7808 */ /* 0x000fe40002000000 */
[----:B------:R-:W-:-:S04]  /*22e0*/  ISETP.GT.AND P4, PT, R8, 0x20, PT ;  /* 0x000000200800780c */ /* 0x000fc80003f84270 */
[----:B------:R-:W-:Y:S01]  /*22f0*/  FSEL R127, R42, -INF , P4 ;  /* 0xff8000002a7f7808 */ /* 0x000fe20002000000 */
[----:B------:R-:W-:Y:S01]  /*2300*/  IMAD R42, R16, UR4, -R7 ;  /* 0x00000004102a7c24 */ /* 0x000fe2000f8e0a07 */
[----:B------:R-:W-:Y:S01]  /*2310*/  ISETP.GT.AND P4, PT, R8, 0x28, PT ;  /* 0x000000280800780c */ /* 0x000fe20003f84270 */
[----:B------:R-:W-:Y:S01]  /*2320*/  UMOV UR4, URZ ;  /* 0x0000003f00047c82 */ /* 0x000fe20008000000 */
[----:B0-----:R-:W-:-:S05]  /*2330*/  FMNMX.FTZ R12, R10, R9, !PT ;  /* 0x000000090a0c7209 */ /* 0x001fca0007810000 */
[----:B------:R-:W0:Y:S02]  /*2340*/  SHFL.BFLY PT, R9, R12, 0x1, 0x1f ;  /* 0x0c201f000c097f89 */ /* 0x000e2400000e0000 */
[----:B0-----:R-:W-:-:S04]  /*2350*/  FMNMX.FTZ R9, R12, R9, !PT ;  /* 0x000000090c097209 */ /* 0x001fc80007810000 */
[C---:B------:R-:W-:Y:S01]  /*2360*/  FSETP.NEU.FTZ.AND P3, PT, R9.reuse, -INF , PT ;  /* 0xff8000000900780b */ /* 0x040fe20003f7d000 */
[----:B------:R-:W-:-:S05]  /*2370*/  FMUL.FTZ R14, R9, R0 ;  /* 0x00000000090e7220 */ /* 0x000fca0000410000 */
[----:B------:R-:W-:Y:S02]  /*2380*/  FSEL R14, R14, RZ, P3 ;  /* 0x000000ff0e0e7208 */ /* 0x000fe40001800000 */
[----:B------:R-:W-:-:S03]  /*2390*/  ISETP.GT.AND P3, PT, R8, RZ, PT ;  /* 0x000000ff0800720c */ /* 0x000fc60003f64270 */
[-CC-:B------:R-:W-:Y:S01]  /*23a0*/  FFMA.FTZ R178, R89, R0.reuse, -R14.reuse ;  /* 0x0000000059b27223 */ /* 0x180fe2000001080e */
[----:B------:R-:W-:Y:S01]  /*23b0*/  FSEL R115, R26, -INF , P3 ;  /* 0xff8000001a737808 */ /* 0x000fe20001800000 */
[-CC-:B------:R-:W-:Y:S01]  /*23c0*/  FFMA.FTZ R180, R13, R0.reuse, -R14.reuse ;  /* 0x000000000db47223 */ /* 0x180fe2000001080e */
[C---:B------:R-:W-:Y:S01]  /*23d0*/  ISETP.GT.AND P3, PT, R8.reuse, 0x9, PT ;  /* 0x000000090800780c */ /* 0x040fe20003f64270 */
[--C-:B------:R-:W-:Y:S01]  /*23e0*/  FFMA.FTZ R13, R25, R0, -R14.reuse ;  /* 0x00000000190d7223 */ /* 0x100fe2000001080e */
[----:B------:R-:W-:Y:S01]  /*23f0*/  FMNMX.FTZ R10, R115, R6, !PT ;  /* 0x00000006730a7209 */ /* 0x000fe20007810000 */
[-CC-:B------:R-:W-:Y:S01]  /*2400*/  FFMA.FTZ R25, R37, R0.reuse, -R14.reuse ;  /* 0x0000000025197223 */ /* 0x180fe2000001080e */
[----:B------:R-:W-:Y:S01]  /*2410*/  FSEL R119, R31, -INF , P3 ;  /* 0xff8000001f777808 */ /* 0x000fe20001800000 */
[--C-:B------:R-:W-:Y:S01]  /*2420*/  FFMA.FTZ R172, R91, R0, -R14.reuse ;  /* 0x000000005bac7223 */ /* 0x100fe2000001080e */
[----:B------:R-:W-:Y:S01]  /*2430*/  FMNMX.FTZ R10, R117, R10, !PT ;  /* 0x0000000a750a7209 */ /* 0x000fe20007810000 */
        /* <DEDUP_REMOVED lines=24> */
[----:B------:R-:W-:Y:S01]  /*25c0*/  MUFU.EX2 R180, R180 ;  /* 0x000000b400b47308 */ /* 0x000fe20000000800 */
[----:B------:R-:W-:Y:S01]  /*25d0*/  ISETP.GT.AND P3, PT, R8, 0x29, PT ;  /* 0x000000290800780c */ /* 0x000fe20003f64270 */
[-CC-:B------:R-:W-:Y:S01]  /*25e0*/  FFMA.FTZ R35, R57, R0.reuse, -R14.reuse ;  /* 0x0000000039237223 */ /* 0x180fe2000001080e */
[----:B------:R-:W-:Y:S01]  /*25f0*/  FSEL R89, R46, -INF , P4 ;  /* 0xff8000002e597808 */ /* 0x000fe20002000000 */
[--C-:B------:R-:W-:Y:S01]  /*2600*/  FFMA.FTZ R154, R101, R0, -R14.reuse ;  /* 0x00000000659a7223 */ /* 0x100fe2000001080e */
[----:B------:R-:W-:Y:S01]  /*2610*/  FMNMX.FTZ R10, R43, R10, !PT ;  /* 0x0000000a2b0a7209 */ /* 0x000fe20007810000 */
[-CC-:B------:R-:W-:Y:S01]  /*2620*/  FFMA.FTZ R61, R61, R0.reuse, -R14.reuse ;  /* 0x000000003d3d7223 */ /* 0x180fe2000001080e */
[C---:B------:R-:W-:Y:S01]  /*2630*/  ISETP.GT.AND P4, PT, R8.reuse, 0x30, PT ;  /* 0x000000300800780c */ /* 0x040fe20003f84270 */
[----:B------:R-:W0:Y:S01]  /*2640*/  MUFU.EX2 R13, R13 ;  /* 0x0000000d000d7308 */ /* 0x000e220000000800 */
[----:B------:R-:W-:Y:S01]  /*2650*/  FSEL R47, R47, -INF , P3 ;  /* 0xff8000002f2f7808 */ /* 0x000fe20001800000 */
[--C-:B------:R-:W-:Y:S01]  /*2660*/  FFMA.FTZ R103, R103, R0, -R14.reuse ;  /* 0x0000000067677223 */ /* 0x100fe2000001080e */
[----:B------:R-:W-:Y:S01]  /*2670*/  FMNMX.FTZ R10, R89, R10, !PT ;  /* 0x0000000a590a7209 */ /* 0x000fe20007810000 */
[-CC-:B------:R-:W-:Y:S01]  /*2680*/  FFMA.FTZ R65, R65, R0.reuse, -R14.reuse ;  /* 0x0000000041417223 */ /* 0x180fe2000001080e */
[----:B------:R-:W-:Y:S01]  /*2690*/  ISETP.GT.AND P3, PT, R8, 0x31, PT ;  /* 0x000000310800780c */ /* 0x000fe20003f64270 */
[--C-:B------:R-:W-:Y:S01]  /*26a0*/  FFMA.FTZ R105, R105, R0, -R14.reuse ;  /* 0x0000000069697223 */ /* 0x100fe2000001080e */
[----:B------:R-:W-:Y:S01]  /*26b0*/  FSEL R37, R50, -INF , P4 ;  /* 0xff80000032257808 */ /* 0x000fe20002000000 */
[----:B------:R-:W1:Y:S01]  /*26c0*/  MUFU.EX2 R182, R182 ;  /* 0x000000b600b67308 */ /* 0x000e620000000800 */
[----:B------:R-:W-:Y:S01]  /*26d0*/  FMNMX.FTZ R10, R47, R10, !PT ;  /* 0x0000000a2f0a7209 */ /* 0x000fe20007810000 */
[-CC-:B------:R-:W-:Y:S01]  /*26e0*/  FFMA.FTZ R69, R69, R0.reuse, -R14.reuse ;  /* 0x0000000045457223 */ /* 0x180fe2000001080e */
[C---:B------:R-:W-:Y:S01]  /*26f0*/  ISETP.GT.AND P4, PT, R8.reuse, 0x38, PT ;  /* 0x000000380800780c */ /* 0x040fe20003f84270 */
[-CC-:B------:R-:W-:Y:S01]  /*2700*/  FFMA.FTZ R107, R107, R0.reuse, -R14.reuse ;  /* 0x000000006b6b7223 */ /* 0x180fe2000001080e */
[----:B------:R-:W-:Y:S01]  /*2710*/  FSEL R51, R51, -INF , P3 ;  /* 0xff80000033337808 */ /* 0x000fe20001800000 */
[--C-:B------:R-:W-:Y:S01]  /*2720*/  FFMA.FTZ R73, R73, R0, -R14.reuse ;  /* 0x0000000049497223 */ /* 0x100fe2000001080e */
[----:B------:R-:W-:Y:S01]  /*2730*/  FMNMX.FTZ R10, R37, R10, !PT ;  /* 0x0000000a250a7209 */ /* 0x000fe20007810000 */
[----:B------:R-:W2:Y:S01]  /*2740*/  MUFU.EX2 R15, R15 ;  /* 0x0000000f000f7308 */ /* 0x000ea20000000800 */
[----:B------:R-:W-:Y:S01]  /*2750*/  ISETP.GT.AND P3, PT, R8, 0x39, PT ;  /* 0x000000390800780c */ /* 0x000fe20003f64270 */
[-CC-:B------:R-:W-:Y:S01]  /*2760*/  FFMA.FTZ R109, R109, R0.reuse, -R14.reuse ;  /* 0x000000006d6d7223 */ /* 0x180fe2000001080e */
[----:B------:R-:W-:Y:S01]  /*2770*/  FSEL R91, R54, -INF , P4 ;  /* 0xff800000365b7808 */ /* 0x000fe20002000000 */
[--C-:B------:R-:W-:Y:S01]  /*2780*/  FFMA.FTZ R77, R77, R0, -R14.reuse ;  /* 0x000000004d4d7223 */ /* 0x100fe2000001080e */
[----:B------:R-:W-:Y:S01]  /*2790*/  FMNMX.FTZ R10, R51, R10, !PT ;  /* 0x0000000a330a7209 */ /* 0x000fe20007810000 */
[-CC-:B------:R-:W-:Y:S01]  /*27a0*/  FFMA.FTZ R111, R111, R0.reuse, -R14.reuse ;  /* 0x000000006f6f7223 */ /* 0x180fe2000001080e */
[C---:B------:R-:W-:Y:S01]  /*27b0*/  ISETP.GT.AND P4, PT, R8.reuse, 0x40, PT ;  /* 0x000000400800780c */ /* 0x040fe20003f84270 */
[----:B------:R-:W3:Y:S01]  /*27c0*/  MUFU.EX2 R176, R176 ;  /* 0x000000b000b07308 */ /* 0x000ee20000000800 */
[----:B------:R-:W-:Y:S01]  /*27d0*/  FSEL R55, R55, -INF , P3 ;  /* 0xff80000037377808 */ /* 0x000fe20001800000 */
[--C-:B------:R-:W-:Y:S01]  /*27e0*/  FFMA.FTZ R81, R81, R0, -R14.reuse ;  /* 0x0000000051517223 */ /* 0x100fe2000001080e */
[----:B------:R-:W-:Y:S01]  /*27f0*/  FMNMX.FTZ R10, R91, R10, !PT ;  /* 0x0000000a5b0a7209 */ /* 0x000fe20007810000 */
[-CC-:B------:R-:W-:Y:S01]  /*2800*/  FFMA.FTZ R113, R113, R0.reuse, -R14.reuse ;  /* 0x0000000071717223 */ /* 0x180fe2000001080e */
[----:B------:R-:W-:Y:S01]  /*2810*/  ISETP.GT.AND P3, PT, R8, 0x41, PT ;  /* 0x000000410800780c */ /* 0x000fe20003f64270 */
[----:B------:R-:W-:Y:S01]  /*2820*/  FFMA.FTZ R14, R85, R0, -R14 ;  /* 0x00000000550e7223 */ /* 0x000fe2000001080e */
[----:B------:R-:W-:Y:S01]  /*2830*/  FSEL R41, R58, -INF , P4 ;  /* 0xff8000003a297808 */ /* 0x000fe20002000000 */
[----:B------:R-:W4:Y:S01]  /*2840*/  MUFU.EX2 R21, R21 ;  /* 0x0000001500157308 */ /* 0x000f220000000800 */
[----:B------:R-:W-:-:S02]  /*2850*/  FMNMX.FTZ R10, R55, R10, !PT ;  /* 0x0000000a370a7209 */ /* 0x000fc40007810000 */
[----:B------:R-:W-:Y:S02]  /*2860*/  CS2R R100, SRZ ;  /* 0x0000000000647805 */ /* 0x000fe4000001ff00 */
[C---:B------:R-:W-:Y:S02]  /*2870*/  ISETP.GT.AND P4, PT, R8.reuse, 0x48, PT ;  /* 0x000000480800780c */ /* 0x040fe40003f84270 */
[----:B------:R-:W-:Y:S02]  /*2880*/  FSEL R59, R59, -INF , P3 ;  /* 0xff8000003b3b7808 */ /* 0x000fe40001800000 */
[----:B------:R-:W-:Y:S01]  /*2890*/  FMNMX.FTZ R10, R41, R10, !PT ;  /* 0x0000000a290a7209 */ /* 0x000fe20007810000 */
[----:B------:R-:W5:Y:S01]  /*28a0*/  MUFU.EX2 R178, R178 ;  /* 0x000000b200b27308 */ /* 0x000f620000000800 */
[----:B------:R-:W-:Y:S02]  /*28b0*/  ISETP.GT.AND P3, PT, R8, 0x49, PT ;  /* 0x000000490800780c */ /* 0x000fe40003f64270 */
[----:B------:R-:W-:-:S02]  /*28c0*/  FSEL R93, R62, -INF , P4 ;  /* 0xff8000003e5d7808 */ /* 0x000fc40002000000 */
[----:B------:R-:W-:Y:S02]  /*28d0*/  FMNMX.FTZ R10, R59, R10, !PT ;  /* 0x0000000a3b0a7209 */ /* 0x000fe40007810000 */
[C---:B------:R-:W-:Y:S01]  /*28e0*/  ISETP.GT.AND P4, PT, R8.reuse, 0x50, PT ;  /* 0x000000500800780c */ /* 0x040fe20003f84270 */
[----:B------:R-:W-:Y:S01]  /*28f0*/  MUFU.EX2 R25, R25 ;  /* 0x0000001900197308 */ /* 0x000fe20000000800 */
[----:B------:R-:W-:Y:S02]  /*2900*/  FSEL R63, R63, -INF , P3 ;  /* 0xff8000003f3f7808 */ /* 0x000fe40001800000 */
[----:B------:R-:W-:Y:S02]  /*2910*/  FMNMX.FTZ R10, R93, R10, !PT ;  /* 0x0000000a5d0a7209 */ /* 0x000fe40007810000 */
[----:B------:R-:W-:Y:S02]  /*2920*/  ISETP.GT.AND P3, PT, R8, 0x51, PT ;  /* 0x000000510800780c */ /* 0x000fe40003f64270 */
[----:B------:R-:W-:Y:S01]  /*2930*/  FSEL R45, R66, -INF , P4 ;  /* 0xff800000422d7808 */ /* 0x000fe20002000000 */
[----:B------:R-:W-:Y:S01]  /*2940*/  MUFU.EX2 R172, R172 ;  /* 0x000000ac00ac7308 */ /* 0x000fe20000000800 */
[----:B------:R-:W-:-:S02]  /*2950*/  FMNMX.FTZ R10, R63, R10, !PT ;  /* 0x0000000a3f0a7209 */ /* 0x000fc40007810000 */
[C---:B------:R-:W-:Y:S02]  /*2960*/  ISETP.GT.AND P4, PT, R8.reuse, 0x58, PT ;  /* 0x000000580800780c */ /* 0x040fe40003f84270 */
[----:B------:R-:W-:Y:S02]  /*2970*/  FSEL R67, R67, -INF , P3 ;  /* 0xff80000043437808 */ /* 0x000fe40001800000 */
[----:B------:R-:W-:Y:S01]  /*2980*/  FMNMX.FTZ R10, R45, R10, !PT ;  /* 0x0000000a2d0a7209 */ /* 0x000fe20007810000 */
[----:B------:R-:W-:Y:S01]  /*2990*/  MUFU.EX2 R27, R27 ;  /* 0x0000001b001b7308 */ /* 0x000fe20000000800 */
[----:B------:R-:W-:Y:S02]  /*29a0*/  ISETP.GT.AND P3, PT, R8, 0x59, PT ;  /* 0x000000590800780c */ /* 0x000fe40003f64270 */
[----:B------:R-:W-:Y:S02]  /*29b0*/  FSEL R95, R70, -INF , P4 ;  /* 0xff800000465f7808 */ /* 0x000fe40002000000 */
[----:B------:R-:W-:-:S02]  /*29c0*/  FMNMX.FTZ R10, R67, R10, !PT ;  /* 0x0000000a430a7209 */ /* 0x000fc40007810000 */
        /* <DEDUP_REMOVED lines=30> */
[----:B------:R-:W-:Y:S01]  /*2bb0*/  FSEL R87, R87, -INF , P3 ;  /* 0xff80000057577808 */ /* 0x000fe20001800000 */
[----:B------:R-:W-:Y:S01]  /*2bc0*/  MUFU.EX2 R152, R152 ;  /* 0x0000009800987308 */ /* 0x000fe20000000800 */
[----:B------:R-:W-:-:S04]  /*2bd0*/  FMNMX.FTZ R10, R99, R10, !PT ;  /* 0x0000000a630a7209 */ /* 0x000fc80007810000 */
[----:B------:R-:W-:-:S03]  /*2be0*/  FMNMX.FTZ R10, R87, R10, !PT ;  /* 0x0000000a570a7209 */ /* 0x000fc60007810000 */
[----:B------:R-:W-:Y:S02]  /*2bf0*/  MUFU.EX2 R35, R35 ;  /* 0x0000002300237308 */ /* 0x000fe40000000800 */
[----:B------:R-:W0:Y:S06]  /*2c00*/  SHFL.BFLY PT, R11, R10, 0x2, 0x1f ;  /* 0x0c401f000a0b7f89 */ /* 0x000e2c00000e0000 */
        /* <DEDUP_REMOVED lines=10> */
[C---:B------:R-:W-:Y:S01]  /*2cb0*/  FSETP.NEU.FTZ.AND P3, PT, R11.reuse, -INF , PT ;  /* 0xff8000000b00780b */ /* 0x040fe20003f7d000 */
[----:B------:R-:W-:-:S06]  /*2cc0*/  FMUL.FTZ R8, R11, R0 ;  /* 0x000000000b087220 */ /* 0x000fcc0000410000 */
[----:B------:R-:W-:Y:S01]  /*2cd0*/  MUFU.EX2 R160, R73 ;  /* 0x0000004900a07308 */ /* 0x000fe20000000800 */
[----:B------:R-:W-:-:S05]  /*2ce0*/  FSEL R8, R8, RZ, P3 ;  /* 0x000000ff08087208 */ /* 0x000fca0001800000 */
[-CC-:B------:R-:W-:Y:S01]  /*2cf0*/  FFMA.FTZ R39, R39, R0.reuse, -R8.reuse ;  /* 0x0000000027277223 */ /* 0x180fe20000010808 */
[-CC-:B------:R-:W-:Y:S01]  /*2d00*/  FFMA.FTZ R115, R115, R0.reuse, -R8.reuse ;  /* 0x0000000073737223 */ /* 0x180fe20000010808 */
[-CC-:B------:R-:W-:Y:S01]  /*2d10*/  FFMA.FTZ R6, R6, R0.reuse, -R8.reuse ;  /* 0x0000000006067223 */ /* 0x180fe20000010808 */
[-CC-:B------:R-:W-:Y:S01]  /*2d20*/  FFMA.FTZ R117, R117, R0.reuse, -R8.reuse ;  /* 0x0000000075757223 */ /* 0x180fe20000010808 */
[----:B------:R0:W-:Y:S01]  /*2d30*/  MUFU.EX2 R24, R39 ;  /* 0x0000002700187308 */ /* 0x0001e20000000800 */
[-CC-:B------:R-:W-:Y:S01]  /*2d40*/  FFMA.FTZ R119, R119, R0.reuse, -R8.reuse ;  /* 0x0000000077777223 */ /* 0x180fe20000010808 */
[-CC-:B------:R-:W-:Y:S01]  /*2d50*/  FFMA.FTZ R121, R121, R0.reuse, -R8.reuse ;  /* 0x0000000079797223 */ /* 0x180fe20000010808 */
[-CC-:B------:R-:W-:Y:S01]  /*2d60*/  FFMA.FTZ R47, R47, R0.reuse, -R8.reuse ;  /* 0x000000002f2f7223 */ /* 0x180fe20000010808 */
[-CC-:B------:R-:W-:Y:S01]  /*2d70*/  FFMA.FTZ R123, R123, R0.reuse, -R8.reuse ;  /* 0x000000007b7b7223 */ /* 0x180fe20000010808 */
[-CC-:B------:R-:W-:Y:S01]  /*2d80*/  FFMA.FTZ R125, R125, R0.reuse, -R8.reuse ;  /* 0x000000007d7d7223 */ /* 0x180fe20000010808 */
[-CC-:B------:R-:W-:Y:S01]  /*2d90*/  FFMA.FTZ R43, R43, R0.reuse, -R8.reuse ;  /* 0x000000002b2b7223 */ /* 0x180fe20000010808 */
[-CC-:B------:R-:W-:Y:S01]  /*2da0*/  FFMA.FTZ R127, R127, R0.reuse, -R8.reuse ;  /* 0x000000007f7f7223 */ /* 0x180fe20000010808 */
[----:B------:R1:W-:Y:S01]  /*2db0*/  MUFU.EX2 R10, R6 ;  /* 0x00000006000a7308 */ /* 0x0003e20000000800 */
[----:B0-----:R-:W-:Y:S01]  /*2dc0*/  FADD.FTZ R39, R180, R13 ;  /* 0x0000000db4277221 */ /* 0x001fe20000010000 */
[-CC-:B------:R-:W-:Y:S01]  /*2dd0*/  FFMA.FTZ R89, R89, R0.reuse, -R8.reuse ;  /* 0x0000000059597223 */ /* 0x180fe20000010808 */
[-CC-:B------:R-:W-:Y:S01]  /*2de0*/  FFMA.FTZ R37, R37, R0.reuse, -R8.reuse ;  /* 0x0000000025257223 */ /* 0x180fe20000010808 */
[-CC-:B------:R-:W-:Y:S01]  /*2df0*/  FFMA.FTZ R51, R51, R0.reuse, -R8.reuse ;  /* 0x0000000033337223 */ /* 0x180fe20000010808 */
[-CC-:B------:R-:W-:Y:S01]  /*2e00*/  FFMA.FTZ R91, R91, R0.reuse, -R8.reuse ;  /* 0x000000005b5b7223 */ /* 0x180fe20000010808 */
[-CC-:B------:R-:W-:Y:S01]  /*2e10*/  FFMA.FTZ R55, R55, R0.reuse, -R8.reuse ;  /* 0x0000000037377223 */ /* 0x180fe20000010808 */
[-CC-:B------:R-:W-:Y:S01]  /*2e20*/  FFMA.FTZ R41, R41, R0.reuse, -R8.reuse ;  /* 0x0000000029297223 */ /* 0x180fe20000010808 */
[----:B------:R-:W0:Y:S01]  /*2e30*/  MUFU.EX2 R115, R115 ;  /* 0x0000007300737308 */ /* 0x000e220000000800 */
[----:B-1----:R-:W-:Y:S01]  /*2e40*/  FADD.FTZ R6, R182, R39 ;  /* 0x00000027b6067221 */ /* 0x002fe20000010000 */
[-CC-:B------:R-:W-:Y:S01]  /*2e50*/  FFMA.FTZ R59, R59, R0.reuse, -R8.reuse ;  /* 0x000000003b3b7223 */ /* 0x180fe20000010808 */
[-CC-:B------:R-:W-:Y:S01]  /*2e60*/  FFMA.FTZ R93, R93, R0.reuse, -R8.reuse ;  /* 0x000000005d5d7223 */ /* 0x180fe20000010808 */
[-C--:B------:R-:W-:Y:S01]  /*2e70*/  FFMA.FTZ R63, R63, R0.reuse, -R8 ;  /* 0x000000003f3f7223 */ /* 0x080fe20000010808 */
[----:B--2---:R-:W-:Y:S01]  /*2e80*/  FADD.FTZ R39, R15, R6 ;  /* 0x000000060f277221 */ /* 0x004fe20000010000 */
[-CC-:B------:R-:W-:Y:S01]  /*2e90*/  FFMA.FTZ R45, R45, R0.reuse, -R8.reuse ;  /* 0x000000002d2d7223 */ /* 0x180fe20000010808 */
[-CC-:B------:R-:W-:Y:S01]  /*2ea0*/  FFMA.FTZ R67, R67, R0.reuse, -R8.reuse ;  /* 0x0000000043437223 */ /* 0x180fe20000010808 */
[----:B------:R-:W1:Y:S01]  /*2eb0*/  MUFU.EX2 R117, R117 ;  /* 0x0000007500757308 */ /* 0x000e620000000800 */
[----:B---3--:R-:W-:Y:S01]  /*2ec0*/  FADD.FTZ R6, R176, R39 ;  /* 0x00000027b0067221 */ /* 0x008fe20000010000 */
[--C-:B------:R-:W-:Y:S01]  /*2ed0*/  FFMA.FTZ R95, R95, R0, -R8.reuse ;  /* 0x000000005f5f7223 */ /* 0x100fe20000010808 */
[----:B------:R-:W-:Y:S01]  /*2ee0*/  F2FP.F16.F32.PACK_AB R180, R13, R180 ;  /* 0x000000b40db4723e */ /* 0x000fe200000000ff */
[----:B------:R-:W-:Y:S01]  /*2ef0*/  FFMA.FTZ R71, R71, R0, -R8 ;  /* 0x0000000047477223 */ /* 0x000fe20000010808 */
[----:B----4-:R-:W-:Y:S01]  /*2f00*/  FADD.FTZ R39, R21, R6 ;  /* 0x0000000615277221 */ /* 0x010fe20000010000 */
[----:B------:R-:W-:-:S02]  /*2f10*/  @!P1 VIADD R6, R36, 0x28840 ;  /* 0x0002884024069836 */ /* 0x000fc40000000000 */
[-C--:B------:R-:W-:Y:S01]  /*2f20*/  FFMA.FTZ R49, R49, R0.reuse, -R8 ;  /* 0x0000000031317223 */ /* 0x080fe20000010808 */
[----:B------:R2:W3:Y:S01]  /*2f30*/  MUFU.EX2 R12, R119 ;  /* 0x00000077000c7308 */ /* 0x0004e20000000800 */
[----:B-----5:R-:W-:Y:S01]  /*2f40*/  FADD.FTZ R38, R178, R39 ;  /* 0x00000027b2267221 */ /* 0x020fe20000010000 */
[----:B0-----:R-:W-:Y:S01]  /*2f50*/  FADD.FTZ R36, R115, R10 ;  /* 0x0000000a73247221 */ /* 0x001fe20000010000 */
[----:B------:R-:W-:Y:S01]  /*2f60*/  @!P1 PRMT R6, RZ, 0x654, R6 ;  /* 0x00000654ff069816 */ /* 0x000fe20000000006 */
[-CC-:B------:R-:W-:Y:S01]  /*2f70*/  FFMA.FTZ R75, R75, R0.reuse, -R8.reuse ;  /* 0x000000004b4b7223 */ /* 0x180fe20000010808 */
[-CC-:B------:R-:W-:Y:S01]  /*2f80*/  FFMA.FTZ R97, R97, R0.reuse, -R8.reuse ;  /* 0x0000000061617223 */ /* 0x180fe20000010808 */
[-C--:B------:R-:W-:Y:S01]  /*2f90*/  FFMA.FTZ R79, R79, R0.reuse, -R8 ;  /* 0x000000004f4f7223 */ /* 0x080fe20000010808 */
[----:B------:R3:W-:Y:S01]  /*2fa0*/  @!P1 SYNCS.ARRIVE.TRANS64.RED.A1T0 RZ, [R6+URZ], RZ ;  /* 0x000000ff06ff99a7 */ /* 0x0007e2000810043f */
[----:B------:R-:W0:Y:S01]  /*2fb0*/  MUFU.EX2 R121, R121 ;  /* 0x0000007900797308 */ /* 0x000e220000000800 */
[----:B-1----:R-:W-:Y:S01]  /*2fc0*/  FADD.FTZ R39, R117, R36 ;  /* 0x0000002475277221 */ /* 0x002fe20000010000 */
[-CC-:B------:R-:W-:Y:S01]  /*2fd0*/  FFMA.FTZ R53, R53, R0.reuse, -R8.reuse ;  /* 0x0000000035357223 */ /* 0x180fe20000010808 */
[-CC-:B------:R-:W-:Y:S01]  /*2fe0*/  FFMA.FTZ R83, R83, R0.reuse, -R8.reuse ;  /* 0x0000000053537223 */ /* 0x180fe20000010808 */
[-CC-:B------:R-:W-:Y:S01]  /*2ff0*/  FFMA.FTZ R99, R99, R0.reuse, -R8.reuse ;  /* 0x0000000063637223 */ /* 0x180fe20000010808 */
[----:B------:R-:W-:Y:S01]  /*3000*/  FFMA.FTZ R87, R87, R0, -R8 ;  /* 0x0000000057577223 */ /* 0x000fe20000010808 */
[----:B------:R-:W-:-:S02]  /*3010*/  F2FP.F16.F32.PACK_AB R181, R10, R115 ;  /* 0x000000730ab5723e */ /* 0x000fc400000000ff */
[----:B--2---:R-:W-:Y:S01]  /*3020*/  CS2R R118, SRZ ;  /* 0x0000000000767805 */ /* 0x004fe2000001ff00 */
[----:B------:R1:W-:Y:S01]  /*3030*/  MUFU.EX2 R28, R47 ;  /* 0x0000002f001c7308 */ /* 0x0003e20000000800 */
[C---:B---3--:R-:W-:Y:S01]  /*3040*/  FADD.FTZ R6, R12.reuse, R39 ;  /* 0x000000270c067221 */ /* 0x048fe20000010000 */
[----:B------:R-:W-:Y:S02]  /*3050*/  F2FP.F16.F32.PACK_AB R183, R12, R117 ;  /* 0x000000750cb7723e */ /* 0x000fe400000000ff */
[----:B------:R-:W-:Y:S02]  /*3060*/  CS2R R116, SRZ ;  /* 0x0000000000747805 */ /* 0x000fe4000001ff00 */
[----:B------:R-:W-:Y:S02]  /*3070*/  F2FP.F16.F32.PACK_AB R182, R15, R182 ;  /* 0x000000b60fb6723e */ /* 0x000fe400000000ff */
[----:B------:R-:W-:Y:S02]  /*3080*/  CS2R R114, SRZ ;  /* 0x0000000000727805 */ /* 0x000fe4000001ff00 */
[----:B------:R-:W-:Y:S01]  /*3090*/  F2FP.F16.F32.PACK_AB R176, R21, R176 ;  /* 0x000000b015b0723e */ /* 0x000fe200000000ff */
[----:B------:R2:W3:Y:S01]  /*30a0*/  MUFU.EX2 R20, R123 ;  /* 0x0000007b00147308 */ /* 0x0004e20000000800 */
[----:B-1----:R-:W1:Y:S01]  /*30b0*/  @P2 LDC R47, c[0x0][0x450] ;  /* 0x00011400ff2f2b82 */ /* 0x002e620000000800 */
[----:B0-----:R-:W-:Y:S01]  /*30c0*/  FADD.FTZ R39, R121, R6 ;  /* 0x0000000679277221 */ /* 0x001fe20000010000 */
[----:B------:R-:W-:-:S05]  /*30d0*/  F2FP.F16.F32.PACK_AB R178, R25, R178 ;  /* 0x000000b219b2723e */ /* 0x000fca00000000ff */
[----:B------:R0:W-:Y:S01]  /*30e0*/  MUFU.EX2 R26, R43 ;  /* 0x0000002b001a7308 */ /* 0x0001e20000000800 */
[----:B--2---:R-:W-:-:S07]  /*30f0*/  CS2R R122, SRZ ;  /* 0x00000000007a7805 */ /* 0x004fce000001ff00 */
[----:B------:R-:W2:Y:S01]  /*3100*/  MUFU.EX2 R125, R125 ;  /* 0x0000007d007d7308 */ /* 0x000ea20000000800 */
[----:B0-----:R-:W-:Y:S01]  /*3110*/  FADD.FTZ R43, R25, R38 ;  /* 0x00000026192b7221 */ /* 0x001fe20000010000 */
[C---:B---3--:R-:W-:Y:S01]  /*3120*/  FADD.FTZ R6, R20.reuse, R39 ;  /* 0x0000002714067221 */ /* 0x048fe20000010000 */
[----:B------:R-:W-:Y:S02]  /*3130*/  F2FP.F16.F32.PACK_AB R177, R20, R121 ;  /* 0x0000007914b1723e */ /* 0x000fe400000000ff */
[----:B------:R-:W-:Y:S01]  /*3140*/  CS2R R120, SRZ ;  /* 0x0000000000787805 */ /* 0x000fe2000001ff00 */
[----:B------:R-:W-:Y:S01]  /*3150*/  FADD.FTZ R38, R172, R43 ;  /* 0x0000002bac267221 */ /* 0x000fe20000010000 */
[C---:B------:R-:W-:Y:S01]  /*3160*/  F2FP.F16.F32.PACK_AB R172, R27.reuse, R172 ;  /* 0x000000ac1bac723e */ /* 0x040fe200000000ff */
[----:B------:R-:W0:Y:S02]  /*3170*/  MUFU.EX2 R127, R127 ;  /* 0x0000007f007f7308 */ /* 0x000e240000000800 */
[----:B------:R-:W-:Y:S01]  /*3180*/  FADD.FTZ R43, R27, R38 ;  /* 0x000000261b2b7221 */ /* 0x000fe20000010000 */
[----:B-1----:R-:W-:-:S03]  /*3190*/  @P2 SHF.R.U32.HI R23, RZ, R47, R40 ;  /* 0x0000002fff172219 */ /* 0x002fc60000011628 */
[----:B------:R-:W-:Y:S01]  /*31a0*/  FADD.FTZ R38, R174, R43 ;  /* 0x0000002bae267221 */ /* 0x000fe20000010000 */
[C---:B------:R-:W-:Y:S01]  /*31b0*/  F2FP.F16.F32.PACK_AB R174, R29.reuse, R174 ;  /* 0x000000ae1dae723e */ /* 0x040fe200000000ff */
[----:B------:R-:W1:Y:S02]  /*31c0*/  MUFU.EX2 R89, R89 ;  /* 0x0000005900597308 */ /* 0x000e640000000800 */
[----:B------:R-:W-:Y:S01]  /*31d0*/  FADD.FTZ R39, R29, R38 ;  /* 0x000000261d277221 */ /* 0x000fe20000010000 */
[----:B--2---:R-:W-:Y:S01]  /*31e0*/  FADD.FTZ R7, R125, R6 ;  /* 0x000000067d077221 */ /* 0x004fe20000010000 */
[----:B------:R-:W-:Y:S02]  /*31f0*/  F2FP.F16.F32.PACK_AB R179, R24, R125 ;  /* 0x0000007d18b3723e */ /* 0x000fe400000000ff */
[----:B------:R-:W-:Y:S01]  /*3200*/  CS2R R124, SRZ ;  /* 0x00000000007c7805 */ /* 0x000fe2000001ff00 */
[----:B------:R-:W-:Y:S01]  /*3210*/  FADD.FTZ R40, R168, R39 ;  /* 0x00000027a8287221 */ /* 0x000fe20000010000 */
[----:B------:R-:W-:Y:S01]  /*3220*/  FADD.FTZ R6, R24, R7 ;  /* 0x0000000718067221 */ /* 0x000fe20000010000 */
[----:B------:R-:W-:Y:S01]  /*3230*/  IMAD.IADD R39, R42, 0x1, R23 ;  /* 0x000000012a277824 */ /* 0x000fe200078e0217 */
[----:B------:R-:W2:Y:S01]  /*3240*/  MUFU.EX2 R37, R37 ;  /* 0x0000002500257308 */ /* 0x000ea20000000800 */
[----:B------:R-:W-:Y:S01]  /*3250*/  FADD.FTZ R23, R31, R40 ;  /* 0x000000281f177221 */ /* 0x000fe20000010000 */
[----:B0-----:R-:W-:Y:S01]  /*3260*/  FADD.FTZ R7, R127, R6 ;  /* 0x000000067f077221 */ /* 0x001fe20000010000 */
[----:B------:R-:W-:-:S02]  /*3270*/  F2FP.F16.F32.PACK_AB R173, R26, R127 ;  /* 0x0000007f1aad723e */ /* 0x000fc400000000ff */
[----:B------:R-:W-:Y:S01]  /*3280*/  CS2R R126, SRZ ;  /* 0x00000000007e7805 */ /* 0x000fe2000001ff00 */
[----:B------:R-:W-:Y:S01]  /*3290*/  FADD.FTZ R40, R170, R23 ;  /* 0x00000017aa287221 */ /* 0x000fe20000010000 */
[----:B------:R-:W-:Y:S01]  /*32a0*/  FADD.FTZ R6, R26, R7 ;  /* 0x000000071a067221 */ /* 0x000fe20000010000 */
[----:B------:R-:W-:Y:S01]  /*32b0*/  SHF.R.S32.HI R44, RZ, 0x1f, R39 ;  /* 0x0000001fff2c7819 */ /* 0x000fe20000011427 */
[----:B------:R-:W0:Y:S01]  /*32c0*/  MUFU.EX2 R30, R51 ;  /* 0x00000033001e7308 */ /* 0x000e220000000800 */
[----:B------:R-:W-:Y:S01]  /*32d0*/  FADD.FTZ R23, R33, R40 ;  /* 0x0000002821177221 */ /* 0x000fe20000010000 */
[----:B-1----:R-:W-:Y:S01]  /*32e0*/  FADD.FTZ R7, R89, R6 ;  /* 0x0000000659077221 */ /* 0x002fe20000010000 */
[----:B------:R-:W-:Y:S02]  /*32f0*/  LEA.HI R39, R44, R39, RZ, 0x7 ;  /* 0x000000272c277211 */ /* 0x000fe400078f38ff */
[----:B------:R-:W-:Y:S01]  /*3300*/  FADD.FTZ R42, R152, R23 ;  /* 0x00000017982a7221 */ /* 0x000fe20000010000 */
[C---:B------:R-:W-:Y:S01]  /*3310*/  FADD.FTZ R6, R28.reuse, R7 ;  /* 0x000000071c067221 */ /* 0x040fe20000010000 */
[----:B------:R-:W-:Y:S01]  /*3320*/  F2FP.F16.F32.PACK_AB R175, R28, R89 ;  /* 0x000000591caf723e */ /* 0x000fe200000000ff */
[----:B------:R-:W1:Y:S01]  /*3330*/  MUFU.EX2 R91, R91 ;  /* 0x0000005b005b7308 */ /* 0x000e620000000800 */
[----:B------:R-:W-:Y:S01]  /*3340*/  FADD.FTZ R23, R35, R42 ;  /* 0x0000002a23177221 */ /* 0x000fe20000010000 */
[----:B--2---:R-:W-:Y:S01]  /*3350*/  FADD.FTZ R7, R37, R6 ;  /* 0x0000000625077221 */ /* 0x004fe20000010000 */
[----:B------:R-:W-:-:S02]  /*3360*/  F2FP.F16.F32.PACK_AB R168, R31, R168 ;  /* 0x000000a81fa8723e */ /* 0x000fc400000000ff */
[----:B------:R-:W-:Y:S01]  /*3370*/  CS2R R88, SRZ ;  /* 0x0000000000587805 */ /* 0x000fe2000001ff00 */
[----:B------:R-:W-:Y:S01]  /*3380*/  FADD.FTZ R42, R154, R23 ;  /* 0x000000179a2a7221 */ /* 0x000fe20000010000 */
[----:B------:R-:W-:Y:S01]  /*3390*/  F2FP.F16.F32.PACK_AB R170, R33, R170 ;  /* 0x000000aa21aa723e */ /* 0x000fe200000000ff */
[----:B------:R-:W2:Y:S01]  /*33a0*/  MUFU.EX2 R32, R55 ;  /* 0x0000003700207308 */ /* 0x000ea20000000800 */
[C---:B0-----:R-:W-:Y:S01]  /*33b0*/  FADD.FTZ R6, R30.reuse, R7 ;  /* 0x000000071e067221 */ /* 0x041fe20000010000 */
[----:B------:R-:W-:Y:S01]  /*33c0*/  FADD.FTZ R42, R61, R42 ;  /* 0x0000002a3d2a7221 */ /* 0x000fe20000010000 */
[----:B------:R-:W-:Y:S02]  /*33d0*/  F2FP.F16.F32.PACK_AB R152, R35, R152 ;  /* 0x000000982398723e */ /* 0x000fe400000000ff */
[----:B------:R-:W-:Y:S01]  /*33e0*/  F2FP.F16.F32.PACK_AB R154, R61, R154 ;  /* 0x0000009a3d9a723e */ /* 0x000fe200000000ff */
[----:B------:R-:W-:Y:S01]  /*33f0*/  FADD.FTZ R23, R103, R42 ;  /* 0x0000002a67177221 */ /* 0x000fe20000010000 */
[----:B------:R-:W-:Y:S01]  /*3400*/  F2FP.F16.F32.PACK_AB R169, R30, R37 ;  /* 0x000000251ea9723e */ /* 0x000fe200000000ff */
[----:B------:R-:W0:Y:S01]  /*3410*/  MUFU.EX2 R41, R41 ;  /* 0x0000002900297308 */ /* 0x000e220000000800 */
[----:B-1----:R-:W-:Y:S01]  /*3420*/  FADD.FTZ R7, R91, R6 ;  /* 0x000000065b077221 */ /* 0x002fe20000010000 */
[C---:B------:R-:W-:Y:S01]  /*3430*/  FADD.FTZ R42, R156.reuse, R23 ;  /* 0x000000179c2a7221 */ /* 0x040fe20000010000 */
[----:B------:R-:W-:-:S02]  /*3440*/  F2FP.F16.F32.PACK_AB R156, R156, R103 ;  /* 0x000000679c9c723e */ /* 0x000fc400000000ff */
[----:B------:R-:W-:Y:S01]  /*3450*/  CS2R R102, SRZ ;  /* 0x0000000000667805 */ /* 0x000fe2000001ff00 */
[----:B------:R-:W-:Y:S02]  /*3460*/  FADD.FTZ R13, R105, R42 ;  /* 0x0000002a690d7221 */ /* 0x000fe40000010000 */
[----:B------:R-:W1:Y:S01]  /*3470*/  MUFU.EX2 R34, R59 ;  /* 0x0000003b00227308 */ /* 0x000e620000000800 */
[----:B--2---:R-:W-:Y:S01]  /*3480*/  FADD.FTZ R6, R32, R7 ;  /* 0x0000000720067221 */ /* 0x004fe20000010000 */
[C---:B------:R-:W-:Y:S01]  /*3490*/  FADD.FTZ R42, R158.reuse, R13 ;  /* 0x0000000d9e2a7221 */ /* 0x040fe20000010000 */
[----:B------:R-:W-:Y:S02]  /*34a0*/  F2FP.F16.F32.PACK_AB R158, R158, R105 ;  /* 0x000000699e9e723e */ /* 0x000fe400000000ff */
[----:B------:R-:W-:Y:S02]  /*34b0*/  CS2R R104, SRZ ;  /* 0x0000000000687805 */ /* 0x000fe4000001ff00 */
[----:B------:R-:W-:Y:S01]  /*34c0*/  F2FP.F16.F32.PACK_AB R171, R32, R91 ;  /* 0x0000005b20ab723e */ /* 0x000fe200000000ff */
[----:B------:R-:W-:Y:S01]  /*34d0*/  FADD.FTZ R13, R107, R42 ;  /* 0x0000002a6b0d7221 */ /* 0x000fe20000010000 */
[----:B------:R-:W-:Y:S01]  /*34e0*/  CS2R R90, SRZ ;  /* 0x00000000005a7805 */ /* 0x000fe2000001ff00 */
[----:B------:R-:W2:Y:S01]  /*34f0*/  MUFU.EX2 R93, R93 ;  /* 0x0000005d005d7308 */ /* 0x000ea20000000800 */
[----:B0-----:R-:W-:Y:S01]  /*3500*/  FADD.FTZ R7, R41, R6 ;  /* 0x0000000629077221 */ /* 0x001fe20000010000 */
[C---:B------:R-:W-:Y:S01]  /*3510*/  FADD.FTZ R44, R160.reuse, R13 ;  /* 0x0000000da02c7221 */ /* 0x040fe20000010000 */
[----:B------:R-:W-:-:S02]  /*3520*/  F2FP.F16.F32.PACK_AB R160, R160, R107 ;  /* 0x0000006ba0a0723e */ /* 0x000fc400000000ff */
[----:B------:R-:W-:-:S03]  /*3530*/  CS2R R106, SRZ ;  /* 0x00000000006a7805 */ /* 0x000fc6000001ff00 */
[----:B------:R-:W0:Y:S01]  /*3540*/  MUFU.EX2 R36, R63 ;  /* 0x0000003f00247308 */ /* 0x000e220000000800 */
[C---:B-1----:R-:W-:Y:S01]  /*3550*/  FADD.FTZ R6, R34.reuse, R7 ;  /* 0x0000000722067221 */ /* 0x042fe20000010000 */
[----:B------:R-:W-:-:S06]  /*3560*/  F2FP.F16.F32.PACK_AB R153, R34, R41 ;  /* 0x000000292299723e */ /* 0x000fcc00000000ff */
[----:B------:R-:W1:Y:S01]  /*3570*/  MUFU.EX2 R45, R45 ;  /* 0x0000002d002d7308 */ /* 0x000e620000000800 */
[----:B--2---:R-:W-:-:S07]  /*3580*/  FADD.FTZ R7, R93, R6 ;  /* 0x000000065d077221 */ /* 0x004fce0000010000 */
[----:B------:R-:W2:Y:S01]  /*3590*/  MUFU.EX2 R109, R109 ;  /* 0x0000006d006d7308 */ /* 0x000ea20000000800 */
[C---:B0-----:R-:W-:Y:S01]  /*35a0*/  FADD.FTZ R6, R36.reuse, R7 ;  /* 0x0000000724067221 */ /* 0x041fe20000010000 */
[----:B------:R-:W-:Y:S02]  /*35b0*/  F2FP.F16.F32.PACK_AB R155, R36, R93 ;  /* 0x0000005d249b723e */ /* 0x000fe400000000ff */
[----:B------:R-:W-:-:S04]  /*35c0*/  CS2R R92, SRZ ;  /* 0x00000000005c7805 */ /* 0x000fc8000001ff00 */
        /* <DEDUP_REMOVED lines=9> */
[----:B------:R-:W-:Y:S02]  /*3660*/  F2FP.F16.F32.PACK_AB R162, R162, R109 ;  /* 0x0000006da2a2723e */ /* 0x000fe400000000ff */
[----:B------:R-:W-:-:S04]  /*3670*/  CS2R R108, SRZ ;  /* 0x00000000006c7805 */ /* 0x000fc8000001ff00 */
[----:B------:R-:W1:Y:S01]  /*3680*/  MUFU.EX2 R40, R71 ;  /* 0x0000004700287308 */ /* 0x000e620000000800 */
[----:B--2---:R-:W-:-:S07]  /*3690*/  FADD.FTZ R7, R95, R6 ;  /* 0x000000065f077221 */ /* 0x004fce0000010000 */
[----:B------:R-:W2:Y:S01]  /*36a0*/  MUFU.EX2 R164, R81 ;  /* 0x0000005100a47308 */ /* 0x000ea20000000800 */
[----:B0-----:R-:W-:-:S07]  /*36b0*/  FADD.FTZ R13, R111, R44 ;  /* 0x0000002c6f0d7221 */ /* 0x001fce0000010000 */
[----:B------:R-:W0:Y:S01]  /*36c0*/  MUFU.EX2 R49, R49 ;  /* 0x0000003100317308 */ /* 0x000e220000000800 */
[C---:B-1----:R-:W-:Y:S01]  /*36d0*/  FADD.FTZ R6, R40.reuse, R7 ;  /* 0x0000000728067221 */ /* 0x042fe20000010000 */
[----:B------:R-:W-:Y:S02]  /*36e0*/  F2FP.F16.F32.PACK_AB R159, R40, R95 ;  /* 0x0000005f289f723e */ /* 0x000fe400000000ff */
[----:B------:R-:W-:-:S04]  /*36f0*/  CS2R R94, SRZ ;  /* 0x00000000005e7805 */ /* 0x000fc8000001ff00 */
[----:B------:R-:W1:Y:S01]  /*3700*/  MUFU.EX2 R113, R113 ;  /* 0x0000007100717308 */ /* 0x000e620000000800 */
[C---:B--2---:R-:W-:Y:S01]  /*3710*/  FADD.FTZ R46, R164.reuse, R13 ;  /* 0x0000000da42e7221 */ /* 0x044fe20000010000 */
[----:B------:R-:W-:Y:S02]  /*3720*/  F2FP.F16.F32.PACK_AB R164, R164, R111 ;  /* 0x0000006fa4a4723e */ /* 0x000fe400000000ff */
[----:B------:R-:W-:-:S04]  /*3730*/  CS2R R110, SRZ ;  /* 0x00000000006e7805 */ /* 0x000fc8000001ff00 */
[----:B------:R-:W2:Y:S01]  /*3740*/  MUFU.EX2 R8, R75 ;  /* 0x0000004b00087308 */ /* 0x000ea20000000800 */
[----:B0-----:R-:W-:-:S07]  /*3750*/  FADD.FTZ R7, R49, R6 ;  /* 0x0000000631077221 */ /* 0x001fce0000010000 */
[----:B------:R-:W0:Y:S01]  /*3760*/  MUFU.EX2 R97, R97 ;  /* 0x0000006100617308 */ /* 0x000e220000000800 */
[----:B-1----:R-:W-:-:S07]  /*3770*/  FADD.FTZ R13, R113, R46 ;  /* 0x0000002e710d7221 */ /* 0x002fce0000010000 */
[----:B------:R-:W1:Y:S01]  /*3780*/  MUFU.EX2 R42, R79 ;  /* 0x0000004f002a7308 */ /* 0x000e620000000800 */
[C---:B--2---:R-:W-:Y:S01]  /*3790*/  FADD.FTZ R46, R8.reuse, R7 ;  /* 0x00000007082e7221 */ /* 0x044fe20000010000 */
[----:B------:R-:W-:Y:S01]  /*37a0*/  F2FP.F16.F32.PACK_AB R161, R8, R49 ;  /* 0x0000003108a1723e */ /* 0x000fe200000000ff */
[----:B------:R-:W-:-:S05]  /*37b0*/  IMAD.MOV.U32 R8, RZ, RZ, RZ ;  /* 0x000000ffff087224 */ /* 0x000fca00078e00ff */
[----:B------:R-:W2:Y:S01]  /*37c0*/  MUFU.EX2 R53, R53 ;  /* 0x0000003500357308 */ /* 0x000ea20000000800 */
[----:B0-----:R-:W-:-:S07]  /*37d0*/  FADD.FTZ R7, R97, R46 ;  /* 0x0000002e61077221 */ /* 0x001fce0000010000 */
[----:B------:R-:W0:Y:S01]  /*37e0*/  MUFU.EX2 R44, R83 ;  /* 0x00000053002c7308 */ /* 0x000e220000000800 */
[C---:B-1----:R-:W-:Y:S01]  /*37f0*/  FADD.FTZ R12, R42.reuse, R7 ;  /* 0x000000072a0c7221 */ /* 0x042fe20000010000 */
[----:B------:R-:W-:Y:S02]  /*3800*/  F2FP.F16.F32.PACK_AB R163, R42, R97 ;  /* 0x000000612aa3723e */ /* 0x000fe400000000ff */
[----:B------:R-:W-:-:S04]  /*3810*/  CS2R R96, SRZ ;  /* 0x0000000000607805 */ /* 0x000fc8000001ff00 */
[----:B------:R-:W1:Y:S01]  /*3820*/  MUFU.EX2 R99, R99 ;  /* 0x0000006300637308 */ /* 0x000e620000000800 */
[----:B--2---:R-:W-:-:S07]  /*3830*/  FADD.FTZ R7, R53, R12 ;  /* 0x0000000c35077221 */ /* 0x004fce0000010000 */
[----:B------:R-:W2:Y:S01]  /*3840*/  MUFU.EX2 R10, R87 ;  /* 0x00000057000a7308 */ /* 0x000ea20000000800 */
[C---:B0-----:R-:W-:Y:S01]  /*3850*/  FADD.FTZ R12, R44.reuse, R7 ;  /* 0x000000072c0c7221 */ /* 0x041fe20000010000 */
[----:B------:R-:W-:-:S06]  /*3860*/  F2FP.F16.F32.PACK_AB R165, R44, R53 ;  /* 0x000000352ca5723e */ /* 0x000fcc00000000ff */
[----:B------:R-:W0:Y:S01]  /*3870*/  MUFU.EX2 R14, R14 ;  /* 0x0000000e000e7308 */ /* 0x000e220000000800 */
[----:B-1----:R-:W-:Y:S01]  /*3880*/  FADD.FTZ R7, R99, R12 ;  /* 0x0000000c63077221 */ /* 0x002fe20000010000 */
[----:B------:R-:W-:-:S04]  /*3890*/  SHF.R.S32.HI R12, RZ, 0x7, R39 ;  /* 0x00000007ff0c7819 */ /* 0x000fc80000011427 */
[----:B------:R-:W-:Y:S01]  /*38a0*/  VIMNMX R15, R17, R12, !PT ;  /* 0x0000000c110f7248 */ /* 0x000fe20007fe0100 */
[C---:B--2---:R-:W-:Y:S01]  /*38b0*/  FADD.FTZ R7, R10.reuse, R7 ;  /* 0x000000070a077221 */ /* 0x044fe20000010000 */
[----:B------:R-:W-:Y:S01]  /*38c0*/  F2FP.F16.F32.PACK_AB R167, R10, R99 ;  /* 0x000000630aa7723e */ /* 0x000fe200000000ff */
[----:B------:R-:W-:Y:S01]  /*38d0*/  VIADD R10, R22, 0xfffffffe ;  /* 0xfffffffe160a7836 */ /* 0x000fe20000000000 */
[----:B------:R-:W-:-:S04]  /*38e0*/  CS2R R98, SRZ ;  /* 0x0000000000627805 */ /* 0x000fc8000001ff00 */
[----:B------:R-:W-:Y:S01]  /*38f0*/  ISETP.GE.AND P3, PT, R10, R15, PT ;  /* 0x0000000f0a00720c */ /* 0x000fe20003f66270 */
[C---:B0-----:R-:W-:Y:S01]  /*3900*/  FADD.FTZ R6, R14.reuse, R13 ;  /* 0x0000000d0e067221 */ /* 0x041fe20000010000 */
[----:B------:R-:W-:Y:S02]  /*3910*/  F2FP.F16.F32.PACK_AB R166, R14, R113 ;  /* 0x000000710ea6723e */ /* 0x000fe400000000ff */
[----:B------:R-:W-:-:S09]  /*3920*/  CS2R R112, SRZ ;  /* 0x0000000000707805 */ /* 0x000fd2000001ff00 */
[----:B------:R-:W-:Y:S05]  /*3930*/  @!P3 BRA `(.L_x_2125) ;  /* 0x000000280048b947 */ /* 0x000fea0003800000 */
[----:B------:R-:W-:Y:S01]  /*3940*/  IMAD.MOV.U32 R13, RZ, RZ, R11 ;  /* 0x000000ffff0d7224 */ /* 0x000fe200078e000b */
[----:B------:R-:W-:Y:S01]  /*3950*/  UMOV UR5, URZ ;  /* 0x0000003f00057c82 */ /* 0x000fe20008000000 */
[----:B------:R-:W-:Y:S01]  /*3960*/  IMAD.MOV.U32 R12, RZ, RZ, R9 ;  /* 0x000000ffff0c7224 */ /* 0x000fe200078e0009 */
[----:B------:R-:W-:Y:S01]  /*3970*/  ULDC UR39, c[0x0][0x288] ;  /* 0x0000a20000277ab9 */ /* 0x000fe20000000800 */
[----:B------:R-:W-:Y:S01]  /*3980*/  IMAD.MOV.U32 R14, RZ, RZ, RZ ;  /* 0x000000ffff0e7224 */ /* 0x000fe200078e00ff */
[----:B------:R-:W-:Y:S01]  /*3990*/  ULDC UR38, c[0x0][0x2f0] ;  /* 0x0000bc0000267ab9 */ /* 0x000fe20000000800 */
[----:B------:R-:W-:-:S07]  /*39a0*/  IMAD.MOV.U32 R151, RZ, RZ, RZ ;  /* 0x000000ffff977224 */ /* 0x000fce00078e00ff */
.L_x_2134:
        /* <DEDUP_REMOVED lines=9> */
.L_x_2127:
[----:B------:R-:W-:Y:S01]  /*3a40*/  ULEA UR7, UR4, UR36, 0x3 ;  /* 0x0000002404077291 */ /* 0x000fe2000f8e183f */
[----:B------:R-:W-:-:S08]  /*3a50*/  SHF.L.U32 R0, R8, 0x1f, RZ ;  /* 0x0000001f08007819 */ /* 0x000fd000000006ff */
[----:B------:R0:W1:Y:S01]  /*3a60*/  SYNCS.PHASECHK.TRANS64.TRYWAIT P3, [UR7+0x28830], R0 ;  /* 0x02883000ff0075a7 */ /* 0x0000620008060147 */
[----:B------:R-:W-:Y:S05]  /*3a70*/  @!P0 BRA `(.L_x_2128) ;  /* 0x0000000000048947 */ /* 0x000fea0003800000 */
[----:B------:R-:W-:Y:S01]  /*3a80*/  BPT.TRAP 0x1 ;  /* 0x000000040000795c */ /* 0x000fe20000300000 */
.L_x_2128:
[----:B-1----:R-:W-:Y:S05]  /*3a90*/  @P3 BRA `(.L_x_2126) ;  /* 0x0000000000083947 */ /* 0x002fea0003800000 */
[----:B------:R-:W1:Y:S02]  /*3aa0*/  SYNCS.PHASECHK.TRANS64.TRYWAIT P3, [UR7+0x28830], R0 ;  /* 0x02883000ff0075a7 */ /* 0x000e640008060147 */
[----:B-1----:R-:W-:Y:S05]  /*3ab0*/  @!P3 BRA `(.L_x_2129) ;  /* 0x000000a40054b947 */ /* 0x002fea0003800000 */
.L_x_2126:
        /* <DEDUP_REMOVED lines=47> */
.L_x_2131:
[----:B------:R-:W-:Y:S01]  /*3db0*/  ULEA UR7, UR5, UR36, 0x3 ;  /* 0x0000002405077291 */ /* 0x000fe2000f8e183f */
[----:B------:R-:W-:-:S08]  /*3dc0*/  SHF.L.U32 R0, R14, 0x1f, RZ ;  /* 0x0000001f0e007819 */ /* 0x000fd000000006ff */
[----:B------:R0:W1:Y:S01]  /*3dd0*/  SYNCS.PHASECHK.TRANS64.TRYWAIT P3, [UR7+0x28850], R0 ;  /* 0x02885000ff0075a7 */ /* 0x0000620008060147 */
[----:B------:R-:W-:Y:S05]  /*3de0*/  @!P0 BRA `(.L_x_2132) ;  /* 0x0000000000048947 */ /* 0x000fea0003800000 */
[----:B------:R-:W-:Y:S01]  /*3df0*/  BPT.TRAP 0x1 ;  /* 0x000000040000795c */ /* 0x000fe20000300000 */
.L_x_2132:
[----:B-1----:R-:W-:Y:S05]  /*3e00*/  @P3 BRA `(.L_x_2130) ;  /* 0x0000000000083947 */ /* 0x002fea0003800000 */
[----:B------:R-:W1:Y:S02]  /*3e10*/  SYNCS.PHASECHK.TRANS64.TRYWAIT P3, [UR7+0x28850], R0 ;  /* 0x02885000ff0075a7 */ /* 0x000e640008060147 */
[----:B-1----:R-:W-:Y:S05]  /*3e20*/  @!P3 BRA `(.L_x_2133) ;  /* 0x000000a00090b947 */ /* 0x002fea0003800000 */
.L_x_2130:
[----:B------:R-:W-:Y:S01]  /*3e30*/  UIADD3 UR7, UR36, 0x400, URZ ;  /* 0x0000040024077890 */ /* 0x000fe2000fffe03f */
[----:B------:R-:W-:Y:S01]  /*3e40*/  WARPGROUP.ARRIVE ;  /* 0x00000000000079c5 */ /* 0x000fe20000000000 */
[----:B------:R-:W-:Y:S01]  /*3e50*/  UMOV UR11, 0x40000040 ;  /* 0x40000040000b7882 */ /* 0x000fe20000000000 */
[----:B------:R-:W-:Y:S01]  /*3e60*/  UMOV UR15, 0x40000040 ;  /* 0x40000040000f7882 */ /* 0x000fe20000000000 */
[----:B------:R-:W-:Y:S01]  /*3e70*/  USHF.R.U32.HI UR7, URZ, 0x4, UR7 ;  /* 0x000000043f077899 */ /* 0x000fe20008011607 */
[----:B01----:R-:W0:Y:S01]  /*3e80*/  @P2 LDC R0, c[0x0][0x44c] ;  /* 0x00011300ff002b82 */ /* 0x003e220000000800 */
[----:B------:R-:W-:Y:S02]  /*3e90*/  IMAD.MOV.U32 R23, RZ, RZ, R5 ;  /* 0x000000ffff177224 */ /* 0x000fe400078e0005 */
[----:B------:R-:W-:-:S04]  /*3ea0*/  ULOP3.LUT UR7, UR7, 0x3fff, URZ, 0xc0, !UPT ;  /* 0x00003fff07077892 */ /* 0x000fc8000f8ec03f */
[----:B------:R-:W-:Y:S01]  /*3eb0*/  ULOP3.LUT UR7, UR7, 0x4000000, URZ, 0xfc, !UPT ;  /* 0x0400000007077892 */ /* 0x000fe2000f8efc3f */
[----:B------:R-:W1:Y:S03]  /*3ec0*/  @P2 LDC R9, c[0x0][0x450] ;  /* 0x00011400ff092b82 */ /* 0x000e660000000800 */
[----:B------:R-:W-:-:S04]  /*3ed0*/  ULEA UR10, UR5, UR7, 0xb ;  /* 0x00000007050a7291 */ /* 0x000fc8000f8e583f */
[----:B------:R-:W-:-:S05]  /*3ee0*/  UIADD3 UR14, UR10, 0x80, URZ ;  /* 0x000000800a0e7890 */ /* 0x000fca000fffe03f */
[----:B------:R-:W-:Y:S01]  /*3ef0*/  HGMMA.64x128x16.F32 R88, R180, gdesc[UR8].tnspB, R88, gsb0 ;  /* 0x41e00008b4587df0 */ /* 0x000fe20008000858 */
[----:B------:R-:W-:Y:S01]  /*3f00*/  UMOV UR11, 0x40000040 ;  /* 0x40000040000b7882 */ /* 0x000fe20000000000 */
[----:B0-----:R-:W-:-:S05]  /*3f10*/  @P2 IMAD.HI.U32 R0, R5, R0, RZ ;  /* 0x0000000005002227 */ /* 0x001fca00078e00ff */
[----:B-1----:R-:W-:Y:S01]  /*3f20*/  @P2 SHF.R.U32.HI R23, RZ, R9, R0 ;  /* 0x00000009ff172219 */ /* 0x002fe20000011600 */
[----:B------:R-:W-:-:S04]  /*3f30*/  IMAD.MOV.U32 R9, RZ, RZ, -0x80 ;  /* 0xffffff80ff097424 */ /* 0x000fc800078e00ff */
[----:B------:R-:W0:Y:S01]  /*3f40*/  SHFL.IDX PT, R0, R23, 0x1, 0x1c1f ;  /* 0x003c1f0017007f89 */ /* 0x000e2200000e0000 */
[----:B------:R-:W-:-:S04]  /*3f50*/  IMAD R9, R10, R9, 0x1 ;  /* 0x000000010a097424 */ /* 0x000fc800078e0209 */
[----:B------:R-:W-:-:S04]  /*3f60*/  IMAD R9, R4, -0x2, R9 ;  /* 0xfffffffe04097824 */ /* 0x000fc800078e0209 */
[----:B------:R-:W-:-:S05]  /*3f70*/  IMAD R9, R16, UR38, R9 ;  /* 0x0000002610097c24 */ /* 0x000fca000f8e0209 */
[----:B0-----:R-:W-:-:S04]  /*3f80*/  IADD3 R0, R0, -UR39, R9 ;  /* 0x8000002700007c10 */ /* 0x001fc8000fffe009 */
[C---:B------:R-:W-:Y:S02]  /*3f90*/  ISETP.GT.AND P3, PT, R0.reuse, RZ, PT ;  /* 0x000000ff0000720c */ /* 0x040fe40003f64270 */
[----:B------:R-:W-:Y:S02]  /*3fa0*/  ISETP.GT.AND P4, PT, R0, 0x1, PT ;  /* 0x000000010000780c */ /* 0x000fe40003f84270 */
[----:B------:R-:W-:Y:S02]  /*3fb0*/  FSEL R14, R26, -INF , P3 ;  /* 0xff8000001a0e7808 */ /* 0x000fe40001800000 */
[----:B------:R-:W-:Y:S02]  /*3fc0*/  ISETP.GT.AND P3, PT, R0, 0x8, PT ;  /* 0x000000080000780c */ /* 0x000fe40003f64270 */
[----:B------:R-:W-:Y:S02]  /*3fd0*/  FSEL R190, R27, -INF , P4 ;  /* 0xff8000001bbe7808 */ /* 0x000fe40002000000 */
[----:B------:R-:W-:-:S02]  /*3fe0*/  FMNMX.FTZ R11, R14, R13, !PT ;  /* 0x0000000d0e0b7209 */ /* 0x000fc40007810000 */
[----:B------:R-:W-:Y:S02]  /*3ff0*/  ISETP.GT.AND P4, PT, R0, 0x9, PT ;  /* 0x000000090000780c */ /* 0x000fe40003f84270 */
[----:B------:R-:W-:Y:S02]  /*4000*/  FSEL R188, R30, -INF , P3 ;  /* 0xff8000001ebc7808 */ /* 0x000fe40001800000 */
[----:B------:R-:W-:Y:S02]  /*4010*/  FMNMX.FTZ R11, R190, R11, !PT ;  /* 0x0000000bbe0b7209 */ /* 0x000fe40007810000 */
        /* <DEDUP_REMOVED lines=10> */
[----:B------:R-:W-:Y:S01]  /*40c0*/  FMNMX.FTZ R11, R184, R11, !PT ;  /* 0x0000000bb80b7209 */ /* 0x000fe20007810000 */
[----:B------:R-:W-:Y:S02]  /*40d0*/  WARPGROUP.DEPBAR.LE gsb0, 0x0 ;  /* 0x00008000000079c5 */ /* 0x000fe40000010000 */
[----:B------:R-:W-:Y:S01]  /*40e0*/  WARPGROUP.ARRIVE ;  /* 0x00000000000079c5 */ /* 0x000fe20000000000 */
[----:B------:R-:W-:Y:S02]  /*40f0*/  FSEL R182, R38, -INF , P3 ;  /* 0xff80000026b67808 */ /* 0x000fe40001800000 */
[----:B------:R-:W-:Y:S02]  /*4100*/  ISETP.GT.AND P3, PT, R0, 0x20, PT ;  /* 0x000000200000780c */ /* 0x000fe40003f64270 */
[----:B------:R-:W-:Y:S01]  /*4110*/  FSEL R180, R39, -INF , P4 ;  /* 0xff80000027b47808 */ /* 0x000fe20002000000 */
[----:B------:R-:W-:Y:S01]  /*4120*/  HGMMA.64x128x16.F32 R88, R176, gdesc[UR12].tnspB, R88, gsb0 ;  /* 0x41e0000cb0587df0 */ /* 0x000fe20008000858 */
[----:B------:R-:W-:Y:S01]  /*4130*/  UIADD3 UR14, UR10, 0x100, URZ ;  /* 0x000001000a0e7890 */ /* 0x000fe2000fffe03f */
[----:B------:R-:W-:Y:S01]  /*4140*/  FMNMX.FTZ R11, R182, R11, !PT ;  /* 0x0000000bb60b7209 */ /* 0x000fe20007810000 */
[----:B------:R-:W-:Y:S01]  /*4150*/  UMOV UR15, 0x40000040 ;  /* 0x40000040000f7882 */ /* 0x000fe20000000000 */
[----:B------:R-:W-:-:S02]  /*4160*/  ISETP.GT.AND P4, PT, R0, 0x21, PT ;  /* 0x000000210000780c */ /* 0x000fc40003f84270 */
        /* <DEDUP_REMOVED lines=29> */
[----:B------:R-:W-:Y:S01]  /*4340*/  FMNMX.FTZ R11, R170, R11, !PT ;  /* 0x0000000baa0b7209 */ /* 0x000fe20007810000 */
[----:B------:R-:W-:Y:S01]  /*4350*/  UIADD3 UR14, UR10, 0x280, URZ ;  /* 0x000002800a0e7890 */ /* 0x000fe2000fffe03f */
[----:B------:R-:W-:Y:S01]  /*4360*/  ISETP.GT.AND P4, PT, R0, 0x39, PT ;  /* 0x000000390000780c */ /* 0x000fe20003f84270 */
[----:B------:R-:W-:Y:S01]  /*4370*/  UMOV UR15, 0x40000040 ;  /* 0x40000040000f7882 */ /* 0x000fe20000000000 */
[----:B------:R-:W-:-:S02]  /*4380*/  FSEL R54, R54, -INF , P3 ;  /* 0xff80000036367808 */ /* 0x000fc40001800000 */
[----:B------:R-:W-:Y:S02]  /*4390*/  FMNMX.FTZ R11, R168, R11, !PT ;  /* 0x0000000ba80b7209 */ /* 0x000fe40007810000 */
[----:B------:R-:W-:Y:S02]  /*43a0*/  ISETP.GT.AND P3, PT, R0, 0x40, PT ;  /* 0x000000400000780c */ /* 0x000fe40003f64270 */
[----:B------:R-:W-:Y:S02]  /*43b0*/  FSEL R42, R55, -INF , P4 ;  /* 0xff800000372a7808 */ /* 0x000fe40002000000 */
[----:B------:R-:W-:Y:S02]  /*43c0*/  FMNMX.FTZ R11, R54, R11, !PT ;  /* 0x0000000b360b7209 */ /* 0x000fe40007810000 */
[----:B------:R-:W-:Y:S02]  /*43d0*/  ISETP.GT.AND P4, PT, R0, 0x41, PT ;  /* 0x000000410000780c */ /* 0x000fe40003f84270 */
        /* <DEDUP_REMOVED lines=44> */
[----:B------:R-:W-:Y:S02]  /*46a0*/  FSEL R87, R87, -INF , P4 ;  /* 0xff80000057577808 */ /* 0x000fe40002000000 */
[----:B------:R-:W-:-:S04]  /*46b0*/  FMNMX.FTZ R0, R86, R11, !PT ;  /* 0x0000000b56007209 */ /* 0x000fc80007810000 */
[----:B------:R-:W-:-:S05]  /*46c0*/  FMNMX.FTZ R27, R87, R0, !PT ;  /* 0x00000000571b7209 */ /* 0x000fca0007810000 */
[----:B------:R-:W0:Y:S02]  /*46d0*/  SHFL.BFLY PT, R0, R27, 0x2, 0x1f ;  /* 0x0c401f001b007f89 */ /* 0x000e2400000e0000 */
[----:B0-----:R-:W-:Y:S01]  /*46e0*/  FMNMX.FTZ R31, R27, R0, !PT ;  /* 0x000000001b1f7209 */ /* 0x001fe20007810000 */
[----:B------:R-:W-:Y:S02]  /*46f0*/  WARPGROUP.DEPBAR.LE gsb0, 0x0 ;  /* 0x00008000000079c5 */ /* 0x000fe40000010000 */
[----:B------:R-:W-:Y:S01]  /*4700*/  WARPGROUP.ARRIVE ;  /* 0x00000000000079c5 */ /* 0x000fe20000000000 */
[----:B------:R-:W0:Y:S01]  /*4710*/  SHFL.IDX PT, R152, R23, RZ, 0x1c1f ;  /* 0x001c1fff17987589 */ /* 0x000e2200000e0000 */
[----:B------:R-:W1:Y:S03]  /*4720*/  LDC R0, c[0x0][0x988] ;  /* 0x00026200ff007b82 */ /* 0x000e660000000800 */
[----:B------:R-:W2:Y:S01]  /*4730*/  SHFL.BFLY PT, R154, R31, 0x1, 0x1f ;  /* 0x0c201f001f9a7f89 */ /* 0x000ea200000e0000 */
[----:B------:R-:W-:Y:S01]  /*4740*/  HGMMA.64x128x16.F32 R88, R156, gdesc[UR12].tnspB, R88, gsb0 ;  /* 0x41e0000c9c587df0 */ /* 0x000fe20008000858 */
[----:B------:R-:W-:Y:S01]  /*4750*/  UIADD3 UR14, UR10, 0x300, URZ ;  /* 0x000003000a0e7890 */ /* 0x000fe2000fffe03f */
[----:B------:R-:W-:Y:S01]  /*4760*/  UMOV UR15, 0x40000040 ;  /* 0x40000040000f7882 */ /* 0x000fe20000000000 */
[----:B------:R-:W-:Y:S01]  /*4770*/  UIADD3 UR10, UR10, 0x380, URZ ;  /* 0x000003800a0a7890 */ /* 0x000fe2000fffe03f */
[----:B0-----:R-:W-:-:S04]  /*4780*/  IADD3 R9, R152, -UR39, R9 ;  /* 0x8000002798097c10 */ /* 0x001fc8000fffe009 */
[C---:B------:R-:W-:Y:S02]  /*4790*/  ISETP.GT.AND P4, PT, R9.reuse, RZ, PT ;  /* 0x000000ff0900720c */ /* 0x040fe40003f84270 */
[C---:B------:R-:W-:Y:S02]  /*47a0*/  ISETP.GT.AND P5, PT, R9.reuse, 0x1, PT ;  /* 0x000000010900780c */ /* 0x040fe40003fa4270 */
        /* <DEDUP_REMOVED lines=10> */
[----:B--2---:R-:W-:Y:S02]  /*4850*/  FMNMX.FTZ R11, R31, R154, !PT ;  /* 0x0000009a1f0b7209 */ /* 0x004fe40007810000 */
[----:B------:R-:W-:Y:S02]  /*4860*/  ISETP.GT.AND P5, PT, R9, 0x11, PT ;  /* 0x000000110900780c */ /* 0x000fe40003fa4270 */
[----:B------:R-:W-:Y:S01]  /*4870*/  FSEL R31, R32, -INF , P4 ;  /* 0xff800000201f7808 */ /* 0x000fe20002000000 */
[----:B-1----:R-:W-:Y:S01]  /*4880*/  FMUL.FTZ R21, R11, R0 ;  /* 0x000000000b157220 */ /* 0x002fe20000410000 */
        /* <DEDUP_REMOVED lines=44> */
[----:B------:R-:W-:Y:S01]  /*4b50*/  FSEL R61, R61, -INF , P5 ;  /* 0xff8000003d3d7808 */ /* 0x000fe20002800000 */
[----:B------:R-:W-:-:S02]  /*4b60*/  WARPGROUP.DEPBAR.LE gsb0, 0x0 ;  /* 0x00008000000079c5 */ /* 0x000fc40000010000 */
[----:B------:R-:W-:Y:S01]  /*4b70*/  WARPGROUP.ARRIVE ;  /* 0x00000000000079c5 */ /* 0x000fe20000000000 */
[----:B------:R-:W-:Y:S02]  /*4b80*/  FMNMX.FTZ R36, R47, R36, !PT ;  /* 0x000000242f247209 */ /* 0x000fe40007810000 */
[----:B------:R-:W-:Y:S02]  /*4b90*/  ISETP.GT.AND P5, PT, R9, 0x51, PT ;  /* 0x000000510900780c */ /* 0x000fe40003fa4270 */
[----:B------:R-:W-:Y:S01]  /*4ba0*/  FSEL R49, R64, -INF , P4 ;  /* 0xff80000040317808 */ /* 0x000fe20002000000 */
[----:B------:R-:W-:Y:S01]  /*4bb0*/  HGMMA.64x128x16.F32 R88, R160, gdesc[UR12].tnspB, R88, gsb0 ;  /* 0x41e0000ca0587df0 */ /* 0x000fe20008000858 */
        /* <DEDUP_REMOVED lines=31> */
[----:B------:R-:W-:Y:S02]  /*4db0*/  FSEL R189, R85, -INF , P5 ;  /* 0xff80000055bd7808 */ /* 0x000fe40002800000 */
[----:B------:R-:W-:-:S02]  /*4dc0*/  FMNMX.FTZ R44, R187, R44, !PT ;  /* 0x0000002cbb2c7209 */ /* 0x000fc40007810000 */
[----:B------:R-:W-:Y:S02]  /*4dd0*/  FSETP.NEU.FTZ.AND P3, PT, R11, -INF , PT ;  /* 0xff8000000b00780b */ /* 0x000fe40003f7d000 */
[----:B------:R-:W-:Y:S02]  /*4de0*/  FMNMX.FTZ R44, R189, R44, !PT ;  /* 0x0000002cbd2c7209 */ /* 0x000fe40007810000 */
[----:B------:R-:W-:Y:S02]  /*4df0*/  FSEL R21, R21, RZ, P3 ;  /* 0x000000ff15157208 */ /* 0x000fe40001800000 */
[----:B------:R-:W-:Y:S01]  /*4e00*/  FSEL R52, R11, RZ, P3 ;  /* 0x000000ff0b347208 */ /* 0x000fe20001800000 */
[----:B------:R-:W0:Y:S01]  /*4e10*/  SHFL.BFLY PT, R9, R44, 0x2, 0x1f ;  /* 0x0c401f002c097f89 */ /* 0x000e2200000e0000 */
[----:B------:R-:W-:Y:S01]  /*4e20*/  ISETP.GT.AND P3, PT, R10, R15, PT ;  /* 0x0000000f0a00720c */ /* 0x000fe20003f64270 */
[-CC-:B------:R-:W-:Y:S01]  /*4e30*/  FFMA.FTZ R81, R50, R0.reuse, -R21.reuse ;  /* 0x0000000032517223 */ /* 0x180fe20000010815 */
        /* <DEDUP_REMOVED lines=21> */
[----:B0-----:R-:W-:Y:S01]  /*4f90*/  FMNMX.FTZ R48, R44, R9, !PT ;  /* 0x000000092c307209 */ /* 0x001fe20007810000 */
[-CC-:B------:R-:W-:Y:S01]  /*4fa0*/  FFMA.FTZ R155, R62, R0.reuse, -R21.reuse ;  /* 0x000000003e9b7223 */ /* 0x180fe20000010815 */
[-CC-:B------:R-:W-:Y:S01]  /*4fb0*/  FFMA.FTZ R30, R30, R0.reuse, -R21.reuse ;  /* 0x000000001e1e7223 */ /* 0x180fe20000010815 */
[-CC-:B------:R-:W-:Y:S01]  /*4fc0*/  FFMA.FTZ R157, R66, R0.reuse, -R21.reuse ;  /* 0x00000000429d7223 */ /* 0x180fe20000010815 */
[-CC-:B------:R-:W-:Y:S01]  /*4fd0*/  FFMA.FTZ R26, R26, R0.reuse, -R21.reuse ;  /* 0x000000001a1a7223 */ /* 0x180fe20000010815 */
[----:B------:R-:W0:Y:S01]  /*4fe0*/  SHFL.BFLY PT, R9, R48, 0x1, 0x1f ;  /* 0x0c201f0030097f89 */ /* 0x000e2200000e0000 */
        /* <DEDUP_REMOVED lines=8> */
[----:B------:R-:W-:Y:S01]  /*5070*/  VIADD R10, R10, 0xffffffff ;  /* 0xffffffff0a0a7836 */ /* 0x000fe20000000000 */
[----:B------:R-:W-:Y:S08]  /*5080*/  MUFU.EX2 R181, R181 ;  /* 0x000000b500b57308 */ /* 0x000ff00000000800 */
[----:B------:R-:W-:Y:S01]  /*5090*/  MUFU.EX2 R183, R183 ;  /* 0x000000b700b77308 */ /* 0x000fe20000000800 */
[----:B0-----:R-:W-:Y:S01]  /*50a0*/  FMNMX.FTZ R9, R48, R9, !PT ;  /* 0x0000000930097209 */ /* 0x001fe20007810000 */
[----:B------:R-:W-:-:S06]  /*50b0*/  FFMA.FTZ R48, R82, R0, -R21 ;  /* 0x0000000052307223 */ /* 0x000fcc0000010815 */
[----:B------:R-:W-:Y:S01]  /*50c0*/  MUFU.EX2 R20, R20 ;  /* 0x0000001400147308 */ /* 0x000fe20000000800 */
[-C--:B------:R-:W-:Y:S01]  /*50d0*/  FFMA.FTZ R21, R87, R0.reuse, -R21 ;  /* 0x0000000057157223 */ /* 0x080fe20000010815 */
[C---:B------:R-:W-:Y:S01]  /*50e0*/  FSETP.NEU.FTZ.AND P4, PT, R9.reuse, -INF , PT ;  /* 0xff8000000900780b */ /* 0x040fe20003f9d000 */
[----:B------:R-:W-:-:S05]  /*50f0*/  FMUL.FTZ R50, R9, R0 ;  /* 0x0000000009327220 */ /* 0x000fca0000410000 */
[----:B------:R-:W-:Y:S01]  /*5100*/  FSEL R50, R50, RZ, P4 ;  /* 0x000000ff32327208 */ /* 0x000fe20002000000 */
[----:B------:R-:W-:Y:S01]  /*5110*/  MUFU.EX2 R177, R177 ;  /* 0x000000b100b17308 */ /* 0x000fe20000000800 */
[----:B------:R-:W-:Y:S02]  /*5120*/  WARPGROUP.DEPBAR.LE gsb0, 0x0 ;  /* 0x00008000000079c5 */ /* 0x000fe40000010000 */
[----:B------:R-:W-:Y:S01]  /*5130*/  WARPGROUP.ARRIVE ;  /* 0x00000000000079c5 */ /* 0x000fe20000000000 */
[-CC-:B-1----:R-:W-:Y:S01]  /*5140*/  FFMA.FTZ R172, R39, R0.reuse, -R50.reuse ;  /* 0x0000000027ac7223 */ /* 0x182fe20000010832 */
[----:B------:R-:W-:Y:S01]  /*5150*/  FADD.FTZ R39, -R52, R13 ;  /* 0x0000000d34277221 */ /* 0x000fe20000010100 */
[----:B------:R-:W-:Y:S01]  /*5160*/  FSEL R13, R9, RZ, P4 ;  /* 0x000000ff090d7208 */ /* 0x000fe20002000000 */
[-CC-:B------:R-:W-:Y:S01]  /*5170*/  FFMA.FTZ R174, R43, R0.reuse, -R50.reuse ;  /* 0x000000002bae7223 */ /* 0x180fe20000010832 */
[-C--:B------:R-:W-:Y:S01]  /*5180*/  FFMA.FTZ R23, R23, R0.reuse, -R50 ;  /* 0x0000000017177223 */ /* 0x080fe20000010832 */
[----:B------:R-:W-:Y:S01]  /*5190*/  HGMMA.64x128x16.F32 R88, R164, gdesc[UR8].tnspB, R88, gsb0 ;  /* 0x41e00008a4587df0 */ /* 0x000fe20008000858 */
[-C--:B------:R-:W-:Y:S01]  /*51a0*/  FMUL.FTZ R43, R39, R0.reuse ;  /* 0x00000000272b7220 */ /* 0x080fe20000410000 */
[----:B------:R-:W-:Y:S01]  /*51b0*/  FADD.FTZ R39, -R13, R12 ;  /* 0x0000000c0d277221 */ /* 0x000fe20000010100 */
[-CC-:B--2---:R-:W-:Y:S01]  /*51c0*/  FFMA.FTZ R176, R31, R0.reuse, -R50.reuse ;  /* 0x000000001fb07223 */ /* 0x184fe20000010832 */
[----:B------:R-:W-:Y:S01]  /*51d0*/  FFMA.FTZ R31, R41, R0, -R50 ;  /* 0x00000000291f7223 */ /* 0x000fe20000010832 */
[----:B------:R-:W-:-:S02]  /*51e0*/  IMAD.U32 R41, RZ, RZ, UR4 ;  /* 0x00000004ff297e24 */ /* 0x000fc4000f8e00ff */
[-C--:B------:R-:W-:Y:S01]  /*51f0*/  FMUL.FTZ R12, R39, R0.reuse ;  /* 0x00000000270c7220 */ /* 0x080fe20000410000 */
[-CC-:B---3--:R-:W-:Y:S01]  /*5200*/  FFMA.FTZ R180, R25, R0.reuse, -R50.reuse ;  /* 0x0000000019b47223 */ /* 0x188fe20000010832 */
        /* <DEDUP_REMOVED lines=16> */
[----:B------:R1:W2:Y:S01]  /*5310*/  MUFU.EX2 R13, R43 ;  /* 0x0000002b000d7308 */ /* 0x0002a20000000800 */
[-CC-:B------:R-:W-:Y:S01]  /*5320*/  FFMA.FTZ R154, R47, R0.reuse, -R50.reuse ;  /* 0x000000002f9a7223 */ /* 0x180fe20000010832 */
[-CC-:B------:R-:W-:Y:S01]  /*5330*/  FFMA.FTZ R61, R61, R0.reuse, -R50.reuse ;  /* 0x000000003d3d7223 */ /* 0x180fe20000010832 */
[-CC-:B------:R-:W-:Y:S01]  /*5340*/  FFMA.FTZ R49, R49, R0.reuse, -R50.reuse ;  /* 0x0000000031317223 */ /* 0x180fe20000010832 */
[-CC-:B------:R-:W-:Y:S01]  /*5350*/  FFMA.FTZ R65, R65, R0.reuse, -R50.reuse ;  /* 0x0000000041417223 */ /* 0x180fe20000010832 */
[-CC-:B------:R-:W-:Y:S01]  /*5360*/  FFMA.FTZ R67, R67, R0.reuse, -R50.reuse ;  /* 0x0000000043437223 */ /* 0x180fe20000010832 */
[-CC-:B------:R-:W-:Y:S01]  /*5370*/  FFMA.FTZ R69, R69, R0.reuse, -R50.reuse ;  /* 0x0000000045457223 */ /* 0x180fe20000010832 */
[-CC-:B------:R-:W-:Y:S01]  /*5380*/  FFMA.FTZ R71, R71, R0.reuse, -R50.reuse ;  /* 0x0000000047477223 */ /* 0x180fe20000010832 */
[----:B------:R-:W3:Y:S01]  /*5390*/  MUFU.EX2 R180, R180 ;  /* 0x000000b400b47308 */ /* 0x000ee20000000800 */
[----:B-1----:R-:W-:Y:S01]  /*53a0*/  @!P1 PRMT R43, RZ, 0x654, R39 ;  /* 0x00000654ff2b9816 */ /* 0x002fe20000000027 */
[-CC-:B------:R-:W-:Y:S01]  /*53b0*/  FFMA.FTZ R73, R73, R0.reuse, -R50.reuse ;  /* 0x0000000049497223 */ /* 0x180fe20000010832 */
[-CC-:B------:R-:W-:Y:S01]  /*53c0*/  FFMA.FTZ R75, R75, R0.reuse, -R50.reuse ;  /* 0x000000004b4b7223 */ /* 0x180fe20000010832 */
[-CC-:B------:R-:W-:Y:S01]  /*53d0*/  FFMA.FTZ R77, R77, R0.reuse, -R50.reuse ;  /* 0x000000004d4d7223 */ /* 0x180fe20000010832 */
[-CC-:B------:R-:W-:Y:S01]  /*53e0*/  FFMA.FTZ R83, R83, R0.reuse, -R50.reuse ;  /* 0x0000000053537223 */ /* 0x180fe20000010832 */
[-CC-:B------:R-:W-:Y:S01]  /*53f0*/  FFMA.FTZ R185, R185, R0.reuse, -R50.reuse ;  /* 0x00000000b9b97223 */ /* 0x180fe20000010832 */
[----:B------:R-:W-:Y:S01]  /*5400*/  FFMA.FTZ R187, R187, R0, -R50 ;  /* 0x00000000bbbb7223 */ /* 0x000fe20000010832 */
[----:B------:R-:W1:Y:S01]  /*5410*/  MUFU.EX2 R182, R182 ;  /* 0x000000b600b67308 */ /* 0x000e620000000800 */
[----:B------:R-:W-:Y:S01]  /*5420*/  IMAD.U32 R45, RZ, RZ, UR5 ;  /* 0x00000005ff2d7e24 */ /* 0x000fe2000f8e00ff */
[----:B------:R-:W-:-:S04]  /*5430*/  UMOV UR5, UR4 ;  /* 0x0000000400057c82 */ /* 0x000fc80008000000 */
[----:B------:R-:W-:Y:S02]  /*5440*/  @!P1 LEA R45, R45, UR36, 0x3 ;  /* 0x000000242d2d9c11 */ /* 0x000fe4000f8e18ff */
[----:B------:R-:W4:Y:S03]  /*5450*/  MUFU.EX2 R25, R25 ;  /* 0x0000001900197308 */ /* 0x000f260000000800 */
[----:B------:R-:W-:-:S05]  /*5460*/  @!P1 VIADD R45, R45, 0x28860 ;  /* 0x000288602d2d9836 */ /* 0x000fca0000000000 */
[----:B------:R-:W5:Y:S01]  /*5470*/  MUFU.EX2 R176, R176 ;  /* 0x000000b000b07308 */ /* 0x000f620000000800 */
[----:B------:R-:W-:-:S07]  /*5480*/  @!P1 PRMT R45, RZ, 0x654, R45 ;  /* 0x00000654ff2d9816 */ /* 0x000fce000000002d */
        /* <DEDUP_REMOVED lines=13> */
[----:B------:R3:W-:Y:S01]  /*5560*/  MUFU.EX2 R40, R168 ;  /* 0x000000a800287308 */ /* 0x0007e20000000800 */
[-C--:B0-----:R-:W-:Y:S01]  /*5570*/  FMUL.FTZ R88, R88, R12.reuse ;  /* 0x0000000c58587220 */ /* 0x081fe20000410000 */
[-C--:B------:R-:W-:Y:S01]  /*5580*/  FMUL.FTZ R89, R89, R12.reuse ;  /* 0x0000000c59597220 */ /* 0x080fe20000410000 */
[-C--:B------:R-:W-:Y:S01]  /*5590*/  FMUL.FTZ R92, R92, R12.reuse ;  /* 0x0000000c5c5c7220 */ /* 0x080fe20000410000 */
[-C--:B------:R-:W-:Y:S01]  /*55a0*/  FMUL.FTZ R93, R93, R12.reuse ;  /* 0x0000000c5d5d7220 */ /* 0x080fe20000410000 */
[-C--:B------:R-:W-:Y:S01]  /*55b0*/  FMUL.FTZ R96, R96, R12.reuse ;  /* 0x0000000c60607220 */ /* 0x080fe20000410000 */
[----:B------:R-:W-:Y:S01]  /*55c0*/  FMUL.FTZ R97, R97, R12 ;  /* 0x0000000c61617220 */ /* 0x000fe20000410000 */
[----:B--2---:R-:W-:Y:S01]  /*55d0*/  FFMA.FTZ R43, R12, R6, R23 ;  /* 0x000000060c2b7223 */ /* 0x004fe20000010017 */
[----:B------:R-:W-:Y:S01]  /*55e0*/  FFMA.FTZ R6, R13, R7, R14 ;  /* 0x000000070d067223 */ /* 0x000fe2000001000e */
[----:B---3--:R-:W-:Y:S01]  /*55f0*/  FFMA.FTZ R168, R51, R0, -R50 ;  /* 0x0000000033a87223 */ /* 0x008fe20000010832 */
[----:B------:R-:W0:Y:S01]  /*5600*/  MUFU.EX2 R33, R33 ;  /* 0x0000002100217308 */ /* 0x000e220000000800 */
[----:B------:R-:W-:Y:S01]  /*5610*/  FADD.FTZ R43, R180, R43 ;  /* 0x0000002bb42b7221 */ /* 0x000fe20000010000 */
[C---:B------:R-:W-:Y:S01]  /*5620*/  FADD.FTZ R6, R181.reuse, R6 ;  /* 0x00000006b5067221 */ /* 0x040fe20000010000 */
[----:B------:R-:W-:Y:S01]  /*5630*/  F2FP.F16.F32.PACK_AB R181, R181, R14 ;  /* 0x0000000eb5b5723e */ /* 0x000fe200000000ff */
[----:B------:R-:W-:Y:S01]  /*5640*/  FFMA.FTZ R50, R189, R0, -R50 ;  /* 0x00000000bd327223 */ /* 0x000fe20000010832 */
[----:B-1----:R-:W-:Y:S01]  /*5650*/  FADD.FTZ R52, R182, R43 ;  /* 0x0000002bb6347221 */ /* 0x002fe20000010000 */
[----:B----4-:R-:W-:Y:S01]  /*5660*/  FADD.FTZ R41, R183, R6 ;  /* 0x00000006b7297221 */ /* 0x010fe20000010000 */
[----:B------:R-:W-:Y:S01]  /*5670*/  F2FP.F16.F32.PACK_AB R180, R180, R23 ;  /* 0x00000017b4b4723e */ /* 0x000fe200000000ff */
[----:B------:R-:W1:Y:S01]  /*5680*/  MUFU.EX2 R168, R168 ;  /* 0x000000a800a87308 */ /* 0x000e620000000800 */
[C---:B------:R-:W-:Y:S01]  /*5690*/  FADD.FTZ R43, R25.reuse, R52 ;  /* 0x00000034192b7221 */ /* 0x040fe20000010000 */
[----:B------:R-:W-:Y:S01]  /*56a0*/  FADD.FTZ R6, R20, R41 ;  /* 0x0000002914067221 */ /* 0x000fe20000010000 */
[----:B------:R-:W-:Y:S01]  /*56b0*/  F2FP.F16.F32.PACK_AB R182, R25, R182 ;  /* 0x000000b619b6723e */ /* 0x000fe200000000ff */
[----:B------:R2:W-:Y:S01]  /*56c0*/  @!P1 SYNCS.ARRIVE.TRANS64.RED.A1T0 RZ, [R45+URZ], RZ ;  /* 0x000000ff2dff99a7 */ /* 0x0005e2000810043f */
[----:B-----5:R-:W-:Y:S01]  /*56d0*/  FADD.FTZ R52, R176, R43 ;  /* 0x0000002bb0347221 */ /* 0x020fe20000010000 */
        /* <DEDUP_REMOVED lines=10> */
[----:B------:R-:W4:Y:S01]  /*5780*/  MUFU.EX2 R35, R35 ;  /* 0x0000002300237308 */ /* 0x000f220000000800 */
[----:B------:R-:W-:Y:S01]  /*5790*/  FADD.FTZ R43, R29, R52 ;  /* 0x000000341d2b7221 */ /* 0x000fe20000010000 */
[----:B------:R-:W-:Y:S01]  /*57a0*/  FADD.FTZ R6, R28, R41 ;  /* 0x000000291c067221 */ /* 0x000fe20000010000 */
[-C--:B------:R-:W-:Y:S01]  /*57b0*/  FMUL.FTZ R108, R108, R12.reuse ;  /* 0x0000000c6c6c7220 */ /* 0x080fe20000410000 */
[-C--:B------:R-:W-:Y:S01]  /*57c0*/  FMUL.FTZ R109, R109, R12.reuse ;  /* 0x0000000c6d6d7220 */ /* 0x080fe20000410000 */
[----:B------:R-:W-:Y:S01]  /*57d0*/  FADD.FTZ R52, R172, R43 ;  /* 0x0000002bac347221 */ /* 0x000fe20000010000 */
[----:B------:R-:W-:Y:S01]  /*57e0*/  FADD.FTZ R41, R173, R6 ;  /* 0x00000006ad297221 */ /* 0x000fe20000010000 */
[-C--:B------:R-:W-:Y:S01]  /*57f0*/  FMUL.FTZ R112, R112, R12.reuse ;  /* 0x0000000c70707220 */ /* 0x080fe20000410000 */
[----:B------:R-:W5:Y:S01]  /*5800*/  MUFU.EX2 R170, R170 ;  /* 0x000000aa00aa7308 */ /* 0x000f620000000800 */
[----:B------:R-:W-:Y:S01]  /*5810*/  FADD.FTZ R43, R31, R52 ;  /* 0x000000341f2b7221 */ /* 0x000fe20000010000 */
[----:B------:R-:W-:Y:S01]  /*5820*/  FADD.FTZ R6, R32, R41 ;  /* 0x0000002920067221 */ /* 0x000fe20000010000 */
[-C--:B------:R-:W-:Y:S01]  /*5830*/  FMUL.FTZ R113, R113, R12.reuse ;  /* 0x0000000c71717220 */ /* 0x080fe20000410000 */
[-C--:B------:R-:W-:Y:S01]  /*5840*/  FMUL.FTZ R116, R116, R12.reuse ;  /* 0x0000000c74747220 */ /* 0x080fe20000410000 */
[----:B------:R-:W-:Y:S01]  /*5850*/  FADD.FTZ R52, R174, R43 ;  /* 0x0000002bae347221 */ /* 0x000fe20000010000 */
[----:B------:R-:W-:Y:S01]  /*5860*/  FADD.FTZ R41, R175, R6 ;  /* 0x00000006af297221 */ /* 0x000fe20000010000 */
[-C--:B------:R-:W-:Y:S01]  /*5870*/  FMUL.FTZ R117, R117, R12.reuse ;  /* 0x0000000c75757220 */ /* 0x080fe20000410000 */
[----:B------:R-:W2:Y:S01]  /*5880*/  MUFU.EX2 R171, R171 ;  /* 0x000000ab00ab7308 */ /* 0x000ea20000000800 */
[----:B0-----:R-:W-:Y:S01]  /*5890*/  FADD.FTZ R43, R33, R52 ;  /* 0x00000034212b7221 */ /* 0x001fe20000010000 */
[----:B------:R-:W-:Y:S01]  /*58a0*/  FADD.FTZ R6, R36, R41 ;  /* 0x0000002924067221 */ /* 0x000fe20000010000 */
[-C--:B------:R-:W-:Y:S01]  /*58b0*/  FMUL.FTZ R120, R120, R12.reuse ;  /* 0x0000000c78787220 */ /* 0x080fe20000410000 */
[-C--:B------:R-:W-:Y:S01]  /*58c0*/  FMUL.FTZ R121, R121, R12.reuse ;  /* 0x0000000c79797220 */ /* 0x080fe20000410000 */
[----:B-1----:R-:W-:Y:S01]  /*58d0*/  FADD.FTZ R52, R168, R43 ;  /* 0x0000002ba8347221 */ /* 0x002fe20000010000 */
[----:B---3--:R-:W-:Y:S01]  /*58e0*/  FADD.FTZ R41, R169, R6 ;  /* 0x00000006a9297221 */ /* 0x008fe20000010000 */
[-C--:B------:R-:W-:Y:S01]  /*58f0*/  FMUL.FTZ R124, R124, R12.reuse ;  /* 0x0000000c7c7c7220 */ /* 0x080fe20000410000 */
[----:B------:R-:W0:Y:S01]  /*5900*/  MUFU.EX2 R37, R37 ;  /* 0x0000002500257308 */ /* 0x000e220000000800 */
[----:B----4-:R-:W-:Y:S01]  /*5910*/  FADD.FTZ R43, R35, R52 ;  /* 0x00000034232b7221 */ /* 0x010fe20000010000 */
[----:B------:R-:W-:Y:S01]  /*5920*/  FADD.FTZ R6, R40, R41 ;  /* 0x0000002928067221 */ /* 0x000fe20000010000 */
[-C--:B------:R-:W-:Y:S01]  /*5930*/  FMUL.FTZ R125, R125, R12.reuse ;  /* 0x0000000c7d7d7220 */ /* 0x080fe20000410000 */
[-C--:B------:R-:W-:Y:S01]  /*5940*/  FMUL.FTZ R128, R128, R12.reuse ;  /* 0x0000000c80807220 */ /* 0x080fe20000410000 */
[----:B-----5:R-:W-:Y:S01]  /*5950*/  FADD.FTZ R14, R170, R43 ;  /* 0x0000002baa0e7221 */ /* 0x020fe20000010000 */
        /* <DEDUP_REMOVED lines=11> */
[----:B0-----:R-:W-:Y:S01]  /*5a10*/  FADD.FTZ R25, R37, R14 ;  /* 0x0000000e25197221 */ /* 0x001fe20000010000 */
[-C--:B------:R-:W-:Y:S01]  /*5a20*/  FMUL.FTZ R145, R145, R12.reuse ;  /* 0x0000000c91917220 */ /* 0x080fe20000410000 */
[-C--:B------:R-:W-:Y:S01]  /*5a30*/  FMUL.FTZ R148, R148, R12.reuse ;  /* 0x0000000c94947220 */ /* 0x080fe20000410000 */
[----:B------:R-:W-:Y:S01]  /*5a40*/  FMUL.FTZ R149, R149, R12 ;  /* 0x0000000c95957220 */ /* 0x000fe20000410000 */
        /* <DEDUP_REMOVED lines=41> */
[----:B------:R-:W-:Y:S01]  /*5ce0*/  FMUL.FTZ R151, R151, R13 ;  /* 0x0000000d97977220 */ /* 0x000fe20000410000 */
[----:B------:R-:W-:Y:S01]  /*5cf0*/  F2FP.F16.F32.PACK_AB R183, R20, R183 ;  /* 0x000000b714b7723e */ /* 0x000fe200000000ff */
[----:B------:R-:W2:Y:S01]  /*5d00*/  MUFU.EX2 R7, R61 ;  /* 0x0000003d00077308 */ /* 0x000ea20000000800 */
[----:B0-----:R-:W-:Y:S01]  /*5d10*/  FADD.FTZ R14, R154, R25 ;  /* 0x000000199a0e7221 */ /* 0x001fe20000010000 */
[----:B------:R-:W-:Y:S01]  /*5d20*/  F2FP.F16.F32.PACK_AB R177, R24, R177 ;  /* 0x000000b118b1723e */ /* 0x000fe200000000ff */
[----:B------:R-:W-:Y:S01]  /*5d30*/  IMAD.MOV.U32 R13, RZ, RZ, R11 ;  /* 0x000000ffff0d7224 */ /* 0x000fe200078e000b */
[----:B------:R-:W-:Y:S01]  /*5d40*/  F2FP.F16.F32.PACK_AB R176, R27, R176 ;  /* 0x000000b01bb0723e */ /* 0x000fe200000000ff */
[----:B------:R-:W-:Y:S01]  /*5d50*/  IMAD.MOV.U32 R12, RZ, RZ, R9 ;  /* 0x000000ffff0c7224 */ /* 0x000fe200078e0009 */
[----:B------:R-:W-:-:S02]  /*5d60*/  F2FP.F16.F32.PACK_AB R178, R29, R178 ;  /* 0x000000b21db2723e */ /* 0x000fc400000000ff */
[----:B------:R-:W0:Y:S01]  /*5d70*/  MUFU.EX2 R30, R30 ;  /* 0x0000001e001e7308 */ /* 0x000e220000000800 */
[----:B-1----:R-:W-:Y:S01]  /*5d80*/  FADD.FTZ R23, R155, R6 ;  /* 0x000000069b177221 */ /* 0x002fe20000010000 */
[----:B------:R-:W-:Y:S02]  /*5d90*/  F2FP.F16.F32.PACK_AB R179, R28, R179 ;  /* 0x000000b31cb3723e */ /* 0x000fe400000000ff */
[----:B------:R-:W-:Y:S02]  /*5da0*/  F2FP.F16.F32.PACK_AB R172, R31, R172 ;  /* 0x000000ac1fac723e */ /* 0x000fe400000000ff */
[----:B------:R-:W-:Y:S02]  /*5db0*/  F2FP.F16.F32.PACK_AB R173, R32, R173 ;  /* 0x000000ad20ad723e */ /* 0x000fe400000000ff */
[----:B------:R-:W1:Y:S01]  /*5dc0*/  MUFU.EX2 R49, R49 ;  /* 0x0000003100317308 */ /* 0x000e620000000800 */
[C---:B--2---:R-:W-:Y:S01]  /*5dd0*/  FADD.FTZ R14, R7.reuse, R14 ;  /* 0x0000000e070e7221 */ /* 0x044fe20000010000 */
[----:B------:R-:W-:-:S02]  /*5de0*/  F2FP.F16.F32.PACK_AB R154, R7, R154 ;  /* 0x0000009a079a723e */ /* 0x000fc400000000ff */
[----:B------:R-:W-:Y:S02]  /*5df0*/  F2FP.F16.F32.PACK_AB R174, R33, R174 ;  /* 0x000000ae21ae723e */ /* 0x000fe400000000ff */
[----:B------:R-:W-:Y:S02]  /*5e00*/  F2FP.F16.F32.PACK_AB R175, R36, R175 ;  /* 0x000000af24af723e */ /* 0x000fe400000000ff */
[----:B------:R-:W2:Y:S01]  /*5e10*/  MUFU.EX2 R157, R157 ;  /* 0x0000009d009d7308 */ /* 0x000ea20000000800 */
[----:B0-----:R-:W-:Y:S01]  /*5e20*/  FADD.FTZ R6, R30, R23 ;  /* 0x000000171e067221 */ /* 0x001fe20000010000 */
[----:B------:R-:W-:Y:S02]  /*5e30*/  F2FP.F16.F32.PACK_AB R168, R35, R168 ;  /* 0x000000a823a8723e */ /* 0x000fe400000000ff */
[----:B------:R-:W-:Y:S02]  /*5e40*/  F2FP.F16.F32.PACK_AB R169, R40, R169 ;  /* 0x000000a928a9723e */ /* 0x000fe400000000ff */
[----:B------:R-:W-:-:S02]  /*5e50*/  F2FP.F16.F32.PACK_AB R170, R37, R170 ;  /* 0x000000aa25aa723e */ /* 0x000fc400000000ff */
[----:B------:R-:W0:Y:S01]  /*5e60*/  MUFU.EX2 R65, R65 ;  /* 0x0000004100417308 */ /* 0x000e220000000800 */
[----:B-1----:R-:W-:Y:S01]  /*5e70*/  FADD.FTZ R14, R49, R14 ;  /* 0x0000000e310e7221 */ /* 0x002fe20000010000 */
[----:B------:R-:W-:Y:S02]  /*5e80*/  F2FP.F16.F32.PACK_AB R171, R42, R171 ;  /* 0x000000ab2aab723e */ /* 0x000fe400000000ff */
[----:B------:R-:W-:Y:S02]  /*5e90*/  F2FP.F16.F32.PACK_AB R152, R39, R152 ;  /* 0x000000982798723e */ /* 0x000fe400000000ff */
[----:B------:R-:W-:Y:S02]  /*5ea0*/  F2FP.F16.F32.PACK_AB R153, R22, R153 ;  /* 0x000000991699723e */ /* 0x000fe400000000ff */
[----:B------:R-:W1:Y:S01]  /*5eb0*/  MUFU.EX2 R26, R26 ;  /* 0x0000001a001a7308 */ /* 0x000e620000000800 */
[----:B--2---:R-:W-:Y:S01]  /*5ec0*/  FADD.FTZ R23, R157, R6 ;  /* 0x000000069d177221 */ /* 0x004fe20000010000 */
[----:B------:R-:W-:-:S06]  /*5ed0*/  F2FP.F16.F32.PACK_AB R155, R30, R155 ;  /* 0x0000009b1e9b723e */ /* 0x000fcc00000000ff */
        /* <DEDUP_REMOVED lines=51> */
[----:B------:R-:W-:Y:S01]  /*6210*/  F2FP.F16.F32.PACK_AB R166, R50, R187 ;  /* 0x000000bb32a6723e */ /* 0x000fe200000000ff */
[----:B------:R-:W-:Y:S02]  /*6220*/  IMAD.MOV.U32 R14, RZ, RZ, R8 ;  /* 0x000000ffff0e7224 */ /* 0x000fe400078e0008 */
[C---:B0-----:R-:W-:Y:S01]  /*6230*/  FADD.FTZ R7, R21.reuse, R7 ;  /* 0x0000000715077221 */ /* 0x041fe20000010000 */
[----:B------:R-:W-:Y:S01]  /*6240*/  F2FP.F16.F32.PACK_AB R167, R21, R46 ;  /* 0x0000002e15a7723e */ /* 0x000fe200000000ff */
[----:B------:R-:W-:Y:S06]  /*6250*/  @P3 BRA `(.L_x_2134) ;  /* 0xffffffd400d43947 */ /* 0x000fec000383ffff */
.L_x_2125:
[----:B------:R-:W-:-:S13]  /*6260*/  ISETP.GE.AND P2, PT, R10, R17, PT ;  /* 0x000000110a00720c */ /* 0x000fda0003f46270 */
[----:B------:R-:W-:Y:S05]  /*6270*/  @!P2 BRA `(.L_x_2135) ;  /* 0x0000001c00f0a947 */ /* 0x000fea0003800000 */
[C---:B------:R-:W-:Y:S01]  /*6280*/  VIADD R4, R19.reuse, 0x8 ;  /* 0x0000000813047836 */ /* 0x040fe20000000000 */
[----:B------:R-:W-:Y:S01]  /*6290*/  IADD3 R19, -R19, 0xb, RZ ;  /* 0x0000000b13137810 */ /* 0x000fe20007ffe1ff */
[----:B------:R-:W-:Y:S01]  /*62a0*/  IMAD.MOV.U32 R12, RZ, RZ, R11 ;  /* 0x000000ffff0c7224 */ /* 0x000fe200078e000b */
[----:B------:R-:W-:Y:S01]  /*62b0*/  UMOV UR5, UR4 ;  /* 0x0000000400057c82 */ /* 0x000fe20008000000 */
[----:B------:R-:W-:Y:S02]  /*62c0*/  IMAD.MOV.U32 R5, RZ, RZ, R9 ;  /* 0x000000ffff057224 */ /* 0x000fe400078e0009 */
[----:B------:R-:W-:-:S07]  /*62d0*/  IMAD.MOV.U32 R13, RZ, RZ, R8 ;  /* 0x000000ffff0d7224 */ /* 0x000fce00078e0008 */
.L_x_2144:
        /* <DEDUP_REMOVED lines=9> */
.L_x_2137:
[----:B------:R-:W-:Y:S01]  /*6370*/  ULEA UR7, UR4, UR36, 0x3 ;  /* 0x0000002404077291 */ /* 0x000fe2000f8e183f */
[----:B------:R-:W-:-:S08]  /*6380*/  SHF.L.U32 R0, R8, 0x1f, RZ ;  /* 0x0000001f08007819 */ /* 0x000fd000000006ff */
[----:B------:R0:W1:Y:S01]  /*6390*/  SYNCS.PHASECHK.TRANS64.TRYWAIT P2, [UR7+0x28830], R0 ;  /* 0x02883000ff0075a7 */ /* 0x0000620008040147 */
[----:B------:R-:W-:Y:S05]  /*63a0*/  @!P0 BRA `(.L_x_2138) ;  /* 0x0000000000048947 */ /* 0x000fea0003800000 */
[----:B------:R-:W-:Y:S01]  /*63b0*/  BPT.TRAP 0x1 ;  /* 0x000000040000795c */ /* 0x000fe20000300000 */
.L_x_2138:
[----:B-1----:R-:W-:Y:S05]  /*63c0*/  @P2 BRA `(.L_x_2136) ;  /* 0x0000000000082947 */ /* 0x002fea0003800000 */
[----:B------:R-:W1:Y:S02]  /*63d0*/  SYNCS.PHASECHK.TRANS64.TRYWAIT P2, [UR7+0x28830], R0 ;  /* 0x02883000ff0075a7 */ /* 0x000e640008040147 */
[----:B-1----:R-:W-:Y:S05]  /*63e0*/  @!P2 BRA `(.L_x_2139) ;  /* 0x0000007c0038a947 */ /* 0x002fea0003800000 */
.L_x_2136:
        /* <DEDUP_REMOVED lines=46> */
.L_x_2141:
[----:B------:R-:W-:Y:S01]  /*66d0*/  ULEA UR7, UR5, UR36, 0x3 ;  /* 0x0000002405077291 */ /* 0x000fe2000f8e183f */
[----:B01----:R-:W-:-:S08]  /*66e0*/  SHF.L.U32 R0, R13, 0x1f, RZ ;  /* 0x0000001f0d007819 */ /* 0x003fd000000006ff */
[----:B------:R0:W1:Y:S01]  /*66f0*/  SYNCS.PHASECHK.TRANS64.TRYWAIT P2, [UR7+0x28850], R0 ;  /* 0x02885000ff0075a7 */ /* 0x0000620008040147 */
[----:B------:R-:W-:Y:S05]  /*6700*/  @!P0 BRA `(.L_x_2142) ;  /* 0x0000000000048947 */ /* 0x000fea0003800000 */
[----:B------:R-:W-:Y:S01]  /*6710*/  BPT.TRAP 0x1 ;  /* 0x000000040000795c */ /* 0x000fe20000300000 */
.L_x_2142:
[----:B-1----:R-:W-:Y:S05]  /*6720*/  @P2 BRA `(.L_x_2140) ;  /* 0x0000000000082947 */ /* 0x002fea0003800000 */
[----:B------:R-:W1:Y:S02]  /*6730*/  SYNCS.PHASECHK.TRANS64.TRYWAIT P2, [UR7+0x28850], R0 ;  /* 0x02885000ff0075a7 */ /* 0x000e640008040147 */
[----:B-1----:R-:W-:Y:S05]  /*6740*/  @!P2 BRA `(.L_x_2143) ;  /* 0x000000780078a947 */ /* 0x002fea0003800000 */
.L_x_2140:
        /* <DEDUP_REMOVED lines=47> */
[----:B------:R-:W0:Y:S03]  /*6a40*/  LDC R0, c[0x0][0x988] ;  /* 0x00026200ff007b82 */ /* 0x000e260000000800 */
[----:B------:R-:W1:Y:S01]  /*6a50*/  SHFL.BFLY PT, R14, R13, 0x1, 0x1f ;  /* 0x0c201f000d0e7f89 */ /* 0x000e6200000e0000 */
[----:B------:R-:W-:Y:S02]  /*6a60*/  WARPGROUP.DEPBAR.LE gsb0, 0x0 ;  /* 0x00008000000079c5 */ /* 0x000fe40000010000 */
[----:B------:R-:W-:-:S06]  /*6a70*/  WARPGROUP.ARRIVE ;  /* 0x00000000000079c5 */ /* 0x000fcc0000000000 */
[----:B------:R-:W-:Y:S01]  /*6a80*/  HGMMA.64x128x16.F32 R88, R176, gdesc[UR12].tnspB, R88, gsb0 ;  /* 0x41e0000cb0587df0 */ /* 0x000fe20008000858 */
[----:B------:R-:W-:Y:S01]  /*6a90*/  UIADD3 UR14, UR10, 0x100, URZ ;  /* 0x000001000a0e7890 */ /* 0x000fe2000fffe03f */
[----:B------:R-:W-:Y:S01]  /*6aa0*/  UMOV UR15, 0x40000040 ;  /* 0x40000040000f7882 */ /* 0x000fe20000000000 */
[----:B-1----:R-:W-:Y:S02]  /*6ab0*/  FMNMX.FTZ R9, R13, R14, !PT ;  /* 0x0000000e0d097209 */ /* 0x002fe40007810000 */
[----:B------:R-:W-:-:S03]  /*6ac0*/  FMNMX.FTZ R14, R26, R12, !PT ;  /* 0x0000000c1a0e7209 */ /* 0x000fc60007810000 */
[----:B------:R-:W-:Y:S01]  /*6ad0*/  FADD.FTZ R5, -R9, R5 ;  /* 0x0000000509057221 */ /* 0x000fe20000010100 */
[----:B------:R-:W-:-:S03]  /*6ae0*/  FMNMX.FTZ R11, R27, R14, !PT ;  /* 0x0000000e1b0b7209 */ /* 0x000fc60007810000 */
[----:B0-----:R-:W-:Y:S01]  /*6af0*/  FMUL.FTZ R5, R5, R0 ;  /* 0x0000000005057220 */ /* 0x001fe20000410000 */
        /* <DEDUP_REMOVED lines=37> */
[----:B0-----:R-:W-:-:S05]  /*6d50*/  FMNMX.FTZ R22, R11, R16, !PT ;  /* 0x000000100b167209 */ /* 0x001fca0007810000 */
[----:B------:R-:W0:Y:S02]  /*6d60*/  SHFL.BFLY PT, R11, R22, 0x1, 0x1f ;  /* 0x0c201f00160b7f89 */ /* 0x000e2400000e0000 */
[----:B0-----:R-:W-:Y:S01]  /*6d70*/  FMNMX.FTZ R11, R22, R11, !PT ;  /* 0x0000000b160b7209 */ /* 0x001fe20007810000 */
[----:B------:R-:W-:Y:S02]  /*6d80*/  WARPGROUP.DEPBAR.LE gsb0, 0x0 ;  /* 0x00008000000079c5 */ /* 0x000fe40000010000 */
[----:B------:R-:W-:-:S06]  /*6d90*/  WARPGROUP.ARRIVE ;  /* 0x00000000000079c5 */ /* 0x000fcc0000000000 */
[----:B------:R-:W-:Y:S01]  /*6da0*/  HGMMA.64x128x16.F32 R88, R168, gdesc[UR12].tnspB, R88, gsb0 ;  /* 0x41e0000ca8587df0 */ /* 0x000fe20008000858 */
[----:B------:R-:W-:Y:S01]  /*6db0*/  UIADD3 UR14, UR10, 0x200, URZ ;  /* 0x000002000a0e7890 */ /* 0x000fe2000fffe03f */
[----:B------:R-:W-:Y:S01]  /*6dc0*/  UMOV UR15, 0x40000040 ;  /* 0x40000040000f7882 */ /* 0x000fe20000000000 */
[----:B------:R-:W-:Y:S02]  /*6dd0*/  WARPGROUP.DEPBAR.LE gsb0, 0x0 ;  /* 0x00008000000079c5 */ /* 0x000fe40000010000 */
[----:B------:R-:W-:Y:S01]  /*6de0*/  WARPGROUP.ARRIVE ;  /* 0x00000000000079c5 */ /* 0x000fe20000000000 */
[----:B------:R-:W-:-:S04]  /*6df0*/  FMUL.FTZ R169, R9, R0 ;  /* 0x0000000009a97220 */ /* 0x000fc80000410000 */
[-CC-:B------:R-:W-:Y:S02]  /*6e00*/  FFMA.FTZ R13, R25, R0.reuse, -R169.reuse ;  /* 0x00000000190d7223 */ /* 0x180fe400000108a9 */
[----:B------:R-:W-:Y:S01]  /*6e10*/  HGMMA.64x128x16.F32 R88, R152, gdesc[UR12].tnspB, R88, gsb0 ;  /* 0x41e0000c98587df0 */ /* 0x000fe20008000858 */
[----:B------:R-:W-:Y:S01]  /*6e20*/  UIADD3 UR14, UR10, 0x280, URZ ;  /* 0x000002800a0e7890 */ /* 0x000fe2000fffe03f */
[-CC-:B------:R-:W-:Y:S01]  /*6e30*/  FFMA.FTZ R25, R41, R0.reuse, -R169.reuse ;  /* 0x0000000029197223 */ /* 0x180fe200000108a9 */
[----:B------:R-:W-:Y:S01]  /*6e40*/  UMOV UR15, 0x40000040 ;  /* 0x40000040000f7882 */ /* 0x000fe20000000000 */
[-CC-:B------:R-:W-:Y:S01]  /*6e50*/  FFMA.FTZ R41, R57, R0.reuse, -R169.reuse ;  /* 0x0000000039297223 */ /* 0x180fe200000108a9 */
[-CC-:B------:R-:W-:Y:S01]  /*6e60*/  FFMA.FTZ R57, R73, R0.reuse, -R169.reuse ;  /* 0x0000000049397223 */ /* 0x180fe200000108a9 */
[----:B------:R-:W-:Y:S01]  /*6e70*/  FADD.FTZ R73, -R11, R12 ;  /* 0x0000000c0b497221 */ /* 0x000fe20000010100 */
[-CC-:B------:R-:W-:Y:S01]  /*6e80*/  FFMA.FTZ R180, R24, R0.reuse, -R169.reuse ;  /* 0x0000000018b47223 */ /* 0x180fe200000108a9 */
[-CC-:B------:R-:W-:Y:S01]  /*6e90*/  FFMA.FTZ R176, R32, R0.reuse, -R169.reuse ;  /* 0x0000000020b07223 */ /* 0x180fe200000108a9 */
[-CC-:B------:R-:W-:Y:S01]  /*6ea0*/  FFMA.FTZ R182, R28, R0.reuse, -R169.reuse ;  /* 0x000000001cb67223 */ /* 0x180fe200000108a9 */
[-C--:B------:R-:W-:Y:S01]  /*6eb0*/  FMUL.FTZ R12, R73, R0.reuse ;  /* 0x00000000490c7220 */ /* 0x080fe20000410000 */
[-C--:B------:R-:W-:Y:S01]  /*6ec0*/  FMUL.FTZ R73, R11, R0.reuse ;  /* 0x000000000b497220 */ /* 0x080fe20000410000 */
[----:B------:R-:W-:Y:S01]  /*6ed0*/  MUFU.EX2 R13, R13 ;  /* 0x0000000d000d7308 */ /* 0x000fe20000000800 */
[-CC-:B------:R-:W-:Y:S01]  /*6ee0*/  FFMA.FTZ R172, R40, R0.reuse, -R169.reuse ;  /* 0x0000000028ac7223 */ /* 0x180fe200000108a9 */
[-C--:B------:R-:W-:Y:S01]  /*6ef0*/  FFMA.FTZ R15, R29, R0.reuse, -R169 ;  /* 0x000000001d0f7223 */ /* 0x080fe200000108a9 */
[-CC-:B------:R-:W-:Y:S01]  /*6f00*/  FFMA.FTZ R181, R26, R0.reuse, -R73.reuse ;  /* 0x000000001ab57223 */ /* 0x180fe20000010849 */
[----:B------:R-:W-:Y:S01]  /*6f10*/  FFMA.FTZ R32, R27, R0, -R73 ;  /* 0x000000001b207223 */ /* 0x000fe20000010849 */
[----:B------:R-:W-:-:S02]  /*6f20*/  IMAD.U32 R27, RZ, RZ, UR4 ;  /* 0x00000004ff1b7e24 */ /* 0x000fc4000f8e00ff */
[-CC-:B------:R-:W-:Y:S01]  /*6f30*/  FFMA.FTZ R183, R30, R0.reuse, -R73.reuse ;  /* 0x000000001eb77223 */ /* 0x180fe20000010849 */
[-CC-:B------:R-:W-:Y:S01]  /*6f40*/  FFMA.FTZ R40, R31, R0.reuse, -R73.reuse ;  /* 0x000000001f287223 */ /* 0x180fe20000010849 */
[----:B------:R-:W0:Y:S01]  /*6f50*/  MUFU.EX2 R180, R180 ;  /* 0x000000b400b47308 */ /* 0x000e220000000800 */
[-C--:B------:R-:W-:Y:S01]  /*6f60*/  FFMA.FTZ R177, R34, R0.reuse, -R73 ;  /* 0x0000000022b17223 */ /* 0x080fe20000010849 */
[----:B------:R-:W-:Y:S01]  /*6f70*/  @!P1 LEA R27, R27, UR36, 0x3 ;  /* 0x000000241b1b9c11 */ /* 0x000fe2000f8e18ff */
[-CC-:B------:R-:W-:Y:S01]  /*6f80*/  FFMA.FTZ R178, R36, R0.reuse, -R169.reuse ;  /* 0x0000000024b27223 */ /* 0x180fe200000108a9 */
[-C--:B------:R-:W-:Y:S01]  /*6f90*/  FFMA.FTZ R21, R33, R0.reuse, -R169 ;  /* 0x0000000021157223 */ /* 0x080fe200000108a9 */
[-CC-:B------:R-:W-:Y:S01]  /*6fa0*/  FFMA.FTZ R36, R35, R0.reuse, -R73.reuse ;  /* 0x0000000023247223 */ /* 0x180fe20000010849 */
[-C--:B------:R-:W-:Y:S01]  /*6fb0*/  FFMA.FTZ R179, R38, R0.reuse, -R73 ;  /* 0x0000000026b37223 */ /* 0x080fe20000010849 */
[----:B------:R-:W-:Y:S01]  /*6fc0*/  @!P1 VIADD R27, R27, 0x28840 ;  /* 0x000288401b1b9836 */ /* 0x000fe20000000000 */
[----:B------:R-:W-:Y:S01]  /*6fd0*/  MUFU.EX2 R12, R12 ;  /* 0x0000000c000c7308 */ /* 0x000fe20000000800 */
[-C--:B------:R-:W-:Y:S01]  /*6fe0*/  FFMA.FTZ R23, R37, R0.reuse, -R169 ;  /* 0x0000000025177223 */ /* 0x080fe200000108a9 */
[-CC-:B------:R-:W-:Y:S01]  /*6ff0*/  FFMA.FTZ R38, R39, R0.reuse, -R73.reuse ;  /* 0x0000000027267223 */ /* 0x180fe20000010849 */
[-C--:B------:R-:W-:Y:S01]  /*7000*/  FFMA.FTZ R173, R42, R0.reuse, -R73 ;  /* 0x000000002aad7223 */ /* 0x080fe20000010849 */
[----:B------:R-:W-:Y:S01]  /*7010*/  @!P1 PRMT R27, RZ, 0x654, R27 ;  /* 0x00000654ff1b9816 */ /* 0x000fe2000000001b */
[-C--:B------:R-:W-:Y:S01]  /*7020*/  FFMA.FTZ R30, R43, R0.reuse, -R73 ;  /* 0x000000002b1e7223 */ /* 0x080fe20000010849 */
[-C--:B------:R-:W-:Y:S01]  /*7030*/  FFMA.FTZ R174, R44, R0.reuse, -R169 ;  /* 0x000000002cae7223 */ /* 0x080fe200000108a9 */
[----:B------:R-:W-:Y:S01]  /*7040*/  FFMA.FTZ R175, R46, R0, -R73 ;  /* 0x000000002eaf7223 */ /* 0x000fe20000010849 */
[----:B------:R-:W1:Y:S01]  /*7050*/  MUFU.EX2 R181, R181 ;  /* 0x000000b500b57308 */ /* 0x000e620000000800 */
[----:B0-----:R-:W-:Y:S01]  /*7060*/  FFMA.FTZ R6, R5, R6, R180 ;  /* 0x0000000605067223 */ /* 0x001fe200000100b4 */
[-C--:B------:R-:W-:Y:S01]  /*7070*/  FFMA.FTZ R29, R45, R0.reuse, -R169 ;  /* 0x000000002d1d7223 */ /* 0x080fe200000108a9 */
[-C--:B------:R-:W-:Y:S01]  /*7080*/  FFMA.FTZ R26, R47, R0.reuse, -R73 ;  /* 0x000000002f1a7223 */ /* 0x080fe20000010849 */
        /* <DEDUP_REMOVED lines=13> */
[----:B-1----:R-:W-:Y:S01]  /*7160*/  FFMA.FTZ R7, R12, R7, R181 ;  /* 0x000000070c077223 */ /* 0x002fe200000100b5 */
[-CC-:B------:R-:W-:Y:S01]  /*7170*/  FFMA.FTZ R65, R81, R0.reuse, -R169.reuse ;  /* 0x0000000051417223 */ /* 0x180fe200000108a9 */
[-CC-:B------:R-:W-:Y:S01]  /*7180*/  FFMA.FTZ R84, R84, R0.reuse, -R169.reuse ;  /* 0x0000000054547223 */ /* 0x180fe200000108a9 */
[-C--:B------:R-:W-:Y:S01]  /*7190*/  FFMA.FTZ R69, R85, R0.reuse, -R169 ;  /* 0x0000000055457223 */ /* 0x080fe200000108a9 */
[-CC-:B------:R-:W-:Y:S01]  /*71a0*/  FFMA.FTZ R28, R51, R0.reuse, -R73.reuse ;  /* 0x00000000331c7223 */ /* 0x180fe20000010849 */
[-CC-:B------:R-:W-:Y:S01]  /*71b0*/  FFMA.FTZ R171, R54, R0.reuse, -R73.reuse ;  /* 0x0000000036ab7223 */ /* 0x180fe20000010849 */
[-CC-:B------:R-:W-:Y:S01]  /*71c0*/  FFMA.FTZ R24, R55, R0.reuse, -R73.reuse ;  /* 0x0000000037187223 */ /* 0x180fe20000010849 */
[----:B------:R-:W-:Y:S01]  /*71d0*/  MUFU.EX2 R183, R183 ;  /* 0x000000b700b77308 */ /* 0x000fe20000000800 */
[-CC-:B------:R-:W-:Y:S01]  /*71e0*/  FFMA.FTZ R34, R59, R0.reuse, -R73.reuse ;  /* 0x000000003b227223 */ /* 0x180fe20000010849 */
[--C-:B------:R-:W-:Y:S01]  /*71f0*/  FFMA.FTZ R62, R62, R0, -R73.reuse ;  /* 0x000000003e3e7223 */ /* 0x100fe20000010849 */
[----:B------:R-:W-:Y:S01]  /*7200*/  F2FP.F16.F32.PACK_AB R180, R13, R180 ;  /* 0x000000b40db4723e */ /* 0x000fe200000000ff */
[-CC-:B------:R-:W-:Y:S01]  /*7210*/  FFMA.FTZ R63, R63, R0.reuse, -R73.reuse ;  /* 0x000000003f3f7223 */ /* 0x180fe20000010849 */
[-CC-:B------:R-:W-:Y:S01]  /*7220*/  FFMA.FTZ R66, R66, R0.reuse, -R73.reuse ;  /* 0x0000000042427223 */ /* 0x180fe20000010849 */
[-CC-:B------:R-:W-:Y:S01]  /*7230*/  FFMA.FTZ R67, R67, R0.reuse, -R73.reuse ;  /* 0x0000000043437223 */ /* 0x180fe20000010849 */
[----:B0-----:R-:W-:Y:S01]  /*7240*/  F2FP.F16.F32.PACK_AB R181, R32, R181 ;  /* 0x000000b520b5723e */ /* 0x001fe200000000ff */
        /* <DEDUP_REMOVED lines=10> */
[----:B------:R-:W-:Y:S01]  /*72f0*/  FFMA.FTZ R86, R86, R0, -R73 ;  /* 0x0000000056567223 */ /* 0x000fe20000010849 */
[----:B------:R-:W-:Y:S01]  /*7300*/  IMAD.U32 R31, RZ, RZ, UR5 ;  /* 0x00000005ff1f7e24 */ /* 0x000fe2000f8e00ff */
[----:B------:R-:W-:-:S04]  /*7310*/  UMOV UR5, UR4 ;  /* 0x0000000400057c82 */ /* 0x000fc80008000000 */
[----:B------:R-:W-:Y:S01]  /*7320*/  MUFU.EX2 R176, R176 ;  /* 0x000000b000b07308 */ /* 0x000fe20000000800 */
[----:B------:R-:W-:-:S05]  /*7330*/  @!P1 LEA R31, R31, UR36, 0x3 ;  /* 0x000000241f1f9c11 */ /* 0x000fca000f8e18ff */
[----:B------:R-:W-:Y:S02]  /*7340*/  @!P1 VIADD R31, R31, 0x28860 ;  /* 0x000288601f1f9836 */ /* 0x000fe40000000000 */
[----:B------:R-:W-:Y:S03]  /*7350*/  MUFU.EX2 R177, R177 ;  /* 0x000000b100b17308 */ /* 0x000fe60000000800 */
[----:B------:R-:W-:-:S05]  /*7360*/  @!P1 PRMT R31, RZ, 0x654, R31 ;  /* 0x00000654ff1f9816 */ /* 0x000fca000000001f */
        /* <DEDUP_REMOVED lines=9> */
[-C--:B------:R-:W-:Y:S01]  /*7400*/  FFMA.FTZ R154, R60, R0.reuse, -R169 ;  /* 0x000000003c9a7223 */ /* 0x080fe200000108a9 */
[----:B------:R-:W-:Y:S02]  /*7410*/  FFMA.FTZ R153, R58, R0, -R73 ;  /* 0x000000003a997223 */ /* 0x000fe40000010849 */
[----:B------:R-:W-:Y:S01]  /*7420*/  MUFU.EX2 R172, R172 ;  /* 0x000000ac00ac7308 */ /* 0x000fe20000000800 */
[----:B------:R-:W-:Y:S01]  /*7430*/  HGMMA.64x128x16.F32 R88, R156, gdesc[UR12].tnspB, R88, gsb0 ;  /* 0x41e0000c9c587df0 */ /* 0x000fe20008000858 */
[----:B------:R-:W-:Y:S01]  /*7440*/  UIADD3 UR14, UR10, 0x300, URZ ;  /* 0x000003000a0e7890 */ /* 0x000fe2000fffe03f */
[----:B------:R-:W-:Y:S01]  /*7450*/  UMOV UR15, 0x40000040 ;  /* 0x40000040000f7882 */ /* 0x000fe20000000000 */
[----:B------:R-:W-:-:S04]  /*7460*/  UIADD3 UR10, UR10, 0x380, URZ ;  /* 0x000003800a0a7890 */ /* 0x000fc8000fffe03f */
        /* <DEDUP_REMOVED lines=21> */
[-CC-:B------:R-:W-:Y:S02]  /*75c0*/  FFMA.FTZ R169, R50, R0.reuse, -R73.reuse ;  /* 0x0000000032a97223 */ /* 0x180fe40000010849 */
[----:B------:R-:W-:Y:S01]  /*75d0*/  MUFU.EX2 R34, R34 ;  /* 0x0000002200227308 */ /* 0x000fe20000000800 */
[----:B------:R-:W-:Y:S01]  /*75e0*/  FFMA.FTZ R73, R87, R0, -R73 ;  /* 0x0000000057497223 */ /* 0x000fe20000010849 */
[----:B------:R-:W-:Y:S06]  /*75f0*/  HGMMA.64x128x16.F32 R88, R160, gdesc[UR12].tnspB, R88, gsb0 ;  /* 0x41e0000ca0587df0 */ /* 0x000fec0008000858 */
[----:B------:R-:W-:Y:S08]  /*7600*/  MUFU.EX2 R169, R169 ;  /* 0x000000a900a97308 */ /* 0x000ff00000000800 */
[----:B------:R-:W-:Y:S08]  /*7610*/  MUFU.EX2 R154, R154 ;  /* 0x0000009a009a7308 */ /* 0x000ff00000000800 */
[----:B------:R-:W-:Y:S08]  /*7620*/  MUFU.EX2 R62, R62 ;  /* 0x0000003e003e7308 */ /* 0x000ff00000000800 */
[----:B------:R-:W-:Y:S08]  /*7630*/  MUFU.EX2 R45, R45 ;  /* 0x0000002d002d7308 */ /* 0x000ff00000000800 */
[----:B------:R-:W0:Y:S08]  /*7640*/  MUFU.EX2 R63, R63 ;  /* 0x0000003f003f7308 */ /* 0x000e300000000800 */
[----:B------:R-:W-:Y:S08]  /*7650*/  MUFU.EX2 R156, R156 ;  /* 0x0000009c009c7308 */ /* 0x000ff00000000800 */
[----:B------:R-:W-:Y:S01]  /*7660*/  MUFU.EX2 R66, R66 ;  /* 0x0000004200427308 */ /* 0x000fe20000000800 */
[----:B0-----:R-:W-:-:S07]  /*7670*/  F2FP.F16.F32.PACK_AB R155, R63, R62 ;  /* 0x0000003e3f9b723e */ /* 0x001fce00000000ff */
        /* <DEDUP_REMOVED lines=10> */
[----:B------:R-:W0:Y:S08]  /*7720*/  MUFU.EX2 R57, R57 ;  /* 0x0000003900397308 */ /* 0x000e300000000800 */
[----:B------:R-:W1:Y:S01]  /*7730*/  MUFU.EX2 R75, R75 ;  /* 0x0000004b004b7308 */ /* 0x000e620000000800 */
[----:B------:R-:W-:Y:S02]  /*7740*/  WARPGROUP.DEPBAR.LE gsb0, 0x0 ;  /* 0x00008000000079c5 */ /* 0x000fe40000010000 */
[----:B------:R-:W-:-:S05]  /*7750*/  WARPGROUP.ARRIVE ;  /* 0x00000000000079c5 */ /* 0x000fca0000000000 */
[----:B------:R-:W-:Y:S01]  /*7760*/  MUFU.EX2 R16, R16 ;  /* 0x0000001000107308 */ /* 0x000fe20000000800 */
[----:B0-----:R-:W-:Y:S01]  /*7770*/  F2FP.F16.F32.PACK_AB R160, R57, R14 ;  /* 0x0000000e39a0723e */ /* 0x001fe200000000ff */
[----:B------:R-:W-:Y:S01]  /*7780*/  HGMMA.64x128x16.F32 R88, R164, gdesc[UR8].tnspB, R88, gsb0 ;  /* 0x41e00008a4587df0 */ /* 0x000fe20008000858 */
[----:B-1----:R-:W-:-:S05]  /*7790*/  F2FP.F16.F32.PACK_AB R161, R75, R74 ;  /* 0x0000004a4ba1723e */ /* 0x002fca00000000ff */
[----:B------:R-:W-:Y:S08]  /*77a0*/  MUFU.EX2 R78, R78 ;  /* 0x0000004e004e7308 */ /* 0x000ff00000000800 */
[----:B------:R-:W0:Y:S08]  /*77b0*/  MUFU.EX2 R61, R61 ;  /* 0x0000003d003d7308 */ /* 0x000e300000000800 */
[----:B------:R-:W1:Y:S08]  /*77c0*/  MUFU.EX2 R79, R79 ;  /* 0x0000004f004f7308 */ /* 0x000e700000000800 */
[----:B------:R-:W2:Y:S01]  /*77d0*/  MUFU.EX2 R20, R20 ;  /* 0x0000001400147308 */ /* 0x000ea20000000800 */
[----:B0-----:R-:W-:-:S07]  /*77e0*/  F2FP.F16.F32.PACK_AB R162, R61, R16 ;  /* 0x000000103da2723e */ /* 0x001fce00000000ff */
[----:B------:R-:W0:Y:S01]  /*77f0*/  MUFU.EX2 R82, R82 ;  /* 0x0000005200527308 */ /* 0x000e220000000800 */
[----:B-1----:R-:W-:-:S07]  /*7800*/  F2FP.F16.F32.PACK_AB R163, R79, R78 ;  /* 0x0000004e4fa3723e */ /* 0x002fce00000000ff */
[----:B------:R-:W1:Y:S08]  /*7810*/  MUFU.EX2 R65, R65 ;  /* 0x0000004100417308 */ /* 0x000e700000000800 */
[----:B------:R-:W3:Y:S08]  /*7820*/  MUFU.EX2 R83, R83 ;  /* 0x0000005300537308 */ /* 0x000ef00000000800 */
[----:B------:R-:W4:Y:S08]  /*7830*/  MUFU.EX2 R22, R84 ;  /* 0x0000005400167308 */ /* 0x000f300000000800 */
[----:B------:R-:W5:Y:S08]  /*7840*/  MUFU.EX2 R86, R86 ;  /* 0x0000005600567308 */ /* 0x000f700000000800 */
[----:B------:R-:W5:Y:S08]  /*7850*/  MUFU.EX2 R69, R69 ;  /* 0x0000004500457308 */ /* 0x000f700000000800 */
[----:B------:R-:W5:Y:S01]  /*7860*/  MUFU.EX2 R73, R73 ;  /* 0x0000004900497308 */ /* 0x000f620000000800 */
[----:B------:R-:W-:-:S02]  /*7870*/  WARPGROUP.DEPBAR.LE gsb0, 0x0 ;  /* 0x00008000000079c5 */ /* 0x000fc40000010000 */
[----:B------:R0:W-:Y:S06]  /*7880*/  BAR.ARV R19, 0x100 ;  /* 0x000400130000751d */ /* 0x0001ec0000002000 */
        /* <DEDUP_REMOVED lines=8> */
[----:B--2---:R-:W-:Y:S01]  /*7910*/  FADD.FTZ R27, R13, R6 ;  /* 0x000000060d1b7221 */ /* 0x004fe20000010000 */
[----:B------:R-:W-:Y:S01]  /*7920*/  FADD.FTZ R6, R32, R7 ;  /* 0x0000000720067221 */ /* 0x000fe20000010000 */
[----:B------:R2:W-:Y:S01]  /*7930*/  @!P1 SYNCS.ARRIVE.TRANS64.RED.A1T0 RZ, [R31+URZ], RZ ;  /* 0x000000ff1fff99a7 */ /* 0x0005e2000810043f */
        /* <DEDUP_REMOVED lines=109> */
[----:B-1----:R-:W-:Y:S01]  /*8010*/  FADD.FTZ R13, R65, R6 ;  /* 0x00000006410d7221 */ /* 0x002fe20000010000 */
[----:B---3--:R-:W-:Y:S01]  /*8020*/  FADD.FTZ R7, R83, R7 ;  /* 0x0000000753077221 */ /* 0x008fe20000010000 */
[-C--:B------:R-:W-:Y:S01]  /*8030*/  FMUL.FTZ R150, R150, R12.reuse ;  /* 0x0000000c96967220 */ /* 0x080fe20000410000 */
[----:B------:R-:W-:Y:S01]  /*8040*/  FMUL.FTZ R151, R151, R12 ;  /* 0x0000000c97977220 */ /* 0x000fe20000410000 */
[----:B----4-:R-:W-:Y:S01]  /*8050*/  FADD.FTZ R6, R22, R13 ;  /* 0x0000000d16067221 */ /* 0x010fe20000010000 */
[----:B-----5:R-:W-:Y:S01]  /*8060*/  FADD.FTZ R7, R86, R7 ;  /* 0x0000000756077221 */ /* 0x020fe20000010000 */
[----:B------:R-:W-:Y:S01]  /*8070*/  F2FP.F16.F32.PACK_AB R182, R15, R182 ;  /* 0x000000b60fb6723e */ /* 0x000fe200000000ff */
[----:B------:R-:W-:Y:S01]  /*8080*/  IMAD.MOV.U32 R13, RZ, RZ, R8 ;  /* 0x000000ffff0d7224 */ /* 0x000fe200078e0008 */
[----:B------:R-:W-:Y:S01]  /*8090*/  F2FP.F16.F32.PACK_AB R176, R21, R176 ;  /* 0x000000b015b0723e */ /* 0x000fe200000000ff */
[----:B------:R-:W-:Y:S01]  /*80a0*/  FADD.FTZ R6, R69, R6 ;  /* 0x0000000645067221 */ /* 0x000fe20000010000 */
[----:B------:R-:W-:Y:S01]  /*80b0*/  F2FP.F16.F32.PACK_AB R183, R40, R183 ;  /* 0x000000b728b7723e */ /* 0x000fe200000000ff */
[----:B------:R-:W-:Y:S01]  /*80c0*/  FADD.FTZ R7, R73, R7 ;  /* 0x0000000749077221 */ /* 0x000fe20000010000 */
        /* <DEDUP_REMOVED lines=22> */
[----:B--2---:R-:W-:Y:S06]  /*8230*/  @P2 BRA `(.L_x_2144) ;  /* 0xffffffe000282947 */ /* 0x004fec000383ffff */
.L_x_2135:
[----:B------:R-:W-:Y:S06]  /*8240*/  BAR.ARV 0x8, 0x180 ;  /* 0x0206000000007b1d */ /* 0x000fec0000002000 */
[----:B------:R-:W-:Y:S05]  /*8250*/  @!P0 BRA `(.L_x_2145) ;  /* 0x0000000000048947 */ /* 0x000fea0003800000 */
[----:B------:R-:W-:Y:S01]  /*8260*/  BPT.TRAP 0x1 ;  /* 0x000000040000795c */ /* 0x000fe20000300000 */
.L_x_2145:
[----:B------:R-:W-:Y:S01]  /*8270*/  ULEA UR5, UR4, UR36, 0x3 ;  /* 0x0000002404057291 */ /* 0x000fe2000f8e183f */
[----:B------:R-:W-:-:S08]  /*8280*/  SHF.L.U32 R8, R8, 0x1f, RZ ;  /* 0x0000001f08087819 */ /* 0x000fd000000006ff */
[----:B------:R0:W1:Y:S01]  /*8290*/  SYNCS.PHASECHK.TRANS64.TRYWAIT P2, [UR5+0x28850], R8 ;  /* 0x02885008ff0075a7 */ /* 0x0000620008040145 */
[----:B------:R-:W-:Y:S05]  /*82a0*/  @!P0 BRA `(.L_x_2146) ;  /* 0x0000000000048947 */ /* 0x000fea0003800000 */
[----:B------:R-:W-:Y:S01]  /*82b0*/  BPT.TRAP 0x1 ;  /* 0x000000040000795c */ /* 0x000fe20000300000 */
.L_x_2146:
[----:B-1----:R-:W-:Y:S05]  /*82c0*/  @P2 BRA `(.L_x_2147) ;  /* 0x0000000000082947 */ /* 0x002fea0003800000 */
[----:B------:R-:W1:Y:S02]  /*82d0*/  SYNCS.PHASECHK.TRANS64.TRYWAIT P0, [UR5+0x28850], R8 ;  /* 0x02885008ff0075a7 */ /* 0x000e640008000145 */
[----:B-1----:R-:W-:Y:S05]  /*82e0*/  @!P0 BRA `(.L_x_2148) ;  /* 0x0000005c00a88947 */ /* 0x002fea0003800000 */
.L_x_2147:
[----:B------:R-:W-:Y:S01]  /*82f0*/  UIADD3 UR36, UR36, 0x400, URZ ;  /* 0x0000040024247890 */ /* 0x000fe2000fffe03f */
[----:B------:R-:W-:Y:S01]  /*8300*/  WARPGROUP.ARRIVE ;  /* 0x00000000000079c5 */ /* 0x000fe20000000000 */
[----:B------:R-:W-:Y:S01]  /*8310*/  UMOV UR7, 0x40000040 ;  /* 0x4000004000077882 */ /* 0x000fe20000000000 */
[----:B-1----:R-:W1:Y:S01]  /*8320*/  SHFL.BFLY PT, R3, R6, 0x2, 0x1f ;  /* 0x0c401f0006037f89 */ /* 0x002e6200000e0000 */
[----:B------:R-:W-:Y:S01]  /*8330*/  USHF.R.U32.HI UR36, URZ, 0x4, UR36 ;  /* 0x000000043f247899 */ /* 0x000fe20008011624 */
[----:B------:R-:W-:Y:S02]  /*8340*/  IMAD.U32 R12, RZ, RZ, UR5 ;  /* 0x00000005ff0c7e24 */ /* 0x000fe4000f8e00ff */
[----:B------:R-:W2:Y:S01]  /*8350*/  SHFL.BFLY PT, R2, R7, 0x2, 0x1f ;  /* 0x0c401f0007027f89 */ /* 0x000ea200000e0000 */
        /* <DEDUP_REMOVED lines=10> */
[----:B------:R-:W-:Y:S02]  /*8400*/  IMAD.MOV.U32 R6, RZ, RZ, RZ ;  /* 0x000000ffff067224 */ /* 0x000fe400078e00ff */
[----:B--2---:R-:W-:Y:S02]  /*8410*/  FADD.FTZ R4, R2, R7 ;  /* 0x0000000702047221 */ /* 0x004fe40000010000 */
[----:B------:R-:W1:Y:S04]  /*8420*/  SHFL.BFLY PT, R2, R3, 0x1, 0x1f ;  /* 0x0c201f0003027f89 */ /* 0x000e6800000e0000 */
[----:B------:R-:W2:Y:S01]  /*8430*/  SHFL.BFLY PT, R5, R4, 0x1, 0x1f ;  /* 0x0c201f0004057f89 */ /* 0x000ea200000e0000 */
[----:B-1----:R-:W-:Y:S01]  /*8440*/  FADD.FTZ R13, R3, R2 ;  /* 0x00000002030d7221 */ /* 0x002fe20000010000 */
[----:B------:R-:W-:-:S02]  /*8450*/  IMAD.MOV.U32 R3, RZ, RZ, -0x800000 ;  /* 0xff800000ff037424 */ /* 0x000fc400078e00ff */
[----:B------:R-:W-:Y:S02]  /*8460*/  IMAD.MOV.U32 R2, RZ, RZ, -0x800000 ;  /* 0xff800000ff027424 */ /* 0x000fe400078e00ff */
[----:B--2---:R-:W-:Y:S01]  /*8470*/  FADD.FTZ R14, R4, R5 ;  /* 0x00000005040e7221 */ /* 0x004fe20000010000 */
[----:B------:R-:W-:Y:S01]  /*8480*/  FSETP.NE.FTZ.AND P0, PT, R13, RZ, PT ;  /* 0x000000ff0d00720b */ /* 0x000fe20003f15000 */
[----:B------:R-:W-:-:S03]  /*8490*/  IMAD.MOV.U32 R5, RZ, RZ, RZ ;  /* 0x000000ffff057224 */ /* 0x000fc600078e00ff */
[----:B------:R-:W-:-:S09]  /*84a0*/  FSETP.NE.FTZ.AND P2, PT, R14, RZ, PT ;  /* 0x000000ff0e00720b */ /* 0x000fd20003f55000 */
[----:B0-----:R-:W0:Y:S01]  /*84b0*/  @P0 MUFU.LG2 R8, R13 ;  /* 0x0000000d00080308 */ /* 0x001e220000000c00 */
        /* <DEDUP_REMOVED lines=110> */
.L_x_2118:
[----:B------:R-:W-:Y:S05]  /*8ba0*/  @P0 BRA `(.L_x_2149) ;  /* 0x0000001400340947 */ /* 0x000fea0003800000 */
[----:B------:R-:W1:Y:S01]  /*8bb0*/  S2R R0, SR_TID.X ;  /* 0x0000000000007919 */ /* 0x000e620000002100 */
[----:B------:R-:W2:Y:S01]  /*8bc0*/  LDC R17, c[0x0][0xbe8] ;  /* 0x0002fa00ff117b82 */ /* 0x000ea20000000800 */
[----:B------:R-:W-:Y:S01]  /*8bd0*/  ULDC.64 UR4, c[0x0][0xbd0] ;  /* 0x0002f40000047ab9 */ /* 0x000fe20000000a00 */
[----:B------:R-:W-:Y:S01]  /*8be0*/  ULDC.64 UR6, c[0x0][0xb38] ;  /* 0x0002ce0000067ab9 */ /* 0x000fe20000000a00 */
[----:B------:R-:W3:Y:S01]  /*8bf0*/  S2R R19, SR_CTAID.X ;  /* 0x0000000000137919 */ /* 0x000ee20000002500 */
[----:B------:R-:W-:Y:S04]  /*8c00*/  BSSY B0, `(.L_x_2150) ;  /* 0x00000e3000007945 */ /* 0x000fe80003800000 */
[----:B------:R-:W4:Y:S08]  /*8c10*/  S2UR UR9, SR_CTAID.Z ;  /* 0x00000000000979c3 */ /* 0x000f300000002700 */
[----:B------:R-:W5:Y:S08]  /*8c20*/  LDC.64 R20, c[0x0][0xbd8] ;  /* 0x0002f600ff147b82 */ /* 0x000f700000000a00 */
[----:B------:R-:W-:Y:S01]  /*8c30*/  BAR.SYNC.DEFER_BLOCKING 0x1, 0x100 ;  /* 0x0044000000007b1d */ /* 0x000fe20000010000 */
[----:B--2---:R-:W-:-:S07]  /*8c40*/  ISETP.NE.AND P0, PT, R17, 0x1, PT ;  /* 0x000000011100780c */ /* 0x004fce0003f05270 */
[----:B------:R-:W2:Y:S01]  /*8c50*/  S2UR UR8, SR_CTAID.Y ;  /* 0x00000000000879c3 */ /* 0x000ea20000002600 */
[----:B-1----:R-:W-:-:S07]  /*8c60*/  VIADD R0, R0, 0xffffff80 ;  /* 0xffffff8000007836 */ /* 0x002fce0000000000 */
[----:B------:R-:W2:Y:S01]  /*8c70*/  LDC R25, c[0x0][0xc50] ;  /* 0x00031400ff197b82 */ /* 0x000ea20000000800 */
[----:B------:R-:W-:-:S04]  /*8c80*/  SHF.R.S32.HI R5, RZ, 0x1f, R0 ;  /* 0x0000001fff057819 */ /* 0x000fc80000011400 */
[----:B------:R-:W-:-:S03]  /*8c90*/  LEA.HI R6, R5, R0, RZ, 0x7 ;  /* 0x0000000005067211 */ /* 0x000fc600078f38ff */
[----:B------:R-:W1:Y:S01]  /*8ca0*/  LDC.64 R22, c[0x0][0xb40] ;  /* 0x0002d000ff167b82 */ /* 0x000e620000000a00 */
[----:B------:R-:W-:Y:S02]  /*8cb0*/  LEA.HI R5, R5, R0, RZ, 0x2 ;  /* 0x0000000005057211 */ /* 0x000fe400078f10ff */
[----:B------:R-:W-:Y:S02]  /*8cc0*/  LOP3.LUT R7, R6, 0xffffff80, RZ, 0xc0, !PT ;  /* 0xffffff8006077812 */ /* 0x000fe400078ec0ff */
[----:B------:R-:W-:Y:S02]  /*8cd0*/  LOP3.LUT R11, R5, 0xfffffffc, RZ, 0xc0, !PT ;  /* 0xfffffffc050b7812 */ /* 0x000fe400078ec0ff */
[----:B------:R-:W-:Y:S01]  /*8ce0*/  SHF.R.S32.HI R5, RZ, 0x7, R6 ;  /* 0x00000007ff057819 */ /* 0x000fe20000011406 */
[C---:B------:R-:W-:Y:S01]  /*8cf0*/  IMAD.IADD R24, R0.reuse, 0x1, -R7 ;  /* 0x0000000100187824 */ /* 0x040fe200078e0a07 */
[----:B------:R-:W2:Y:S01]  /*8d00*/  @P0 LDC R13, c[0x0][0xbec] ;  /* 0x0002fb00ff0d0b82 */ /* 0x000ea20000000800 */
[----:B------:R-:W-:Y:S01]  /*8d10*/  IMAD.IADD R11, R0, 0x1, -R11 ;  /* 0x00000001000b7824 */ /* 0x000fe200078e0a0b */
[----:B------:R-:W-:-:S02]  /*8d20*/  LEA.HI R0, R6, R5, RZ, 0x1 ;  /* 0x0000000506007211 */ /* 0x000fc400078f08ff */
[----:B------:R-:W-:Y:S02]  /*8d30*/  SHF.R.S32.HI R7, RZ, 0x1f, R24 ;  /* 0x0000001fff077819 */ /* 0x000fe40000011418 */
[----:B------:R-:W-:Y:S02]  /*8d40*/  LEA.HI R6, R11, R11, RZ, 0x1 ;  /* 0x0000000b0b067211 */ /* 0x000fe400078f08ff */
[-C--:B------:R-:W-:Y:S01]  /*8d50*/  LEA.HI R26, R7, R24.reuse, RZ, 0x2 ;  /* 0x00000018071a7211 */ /* 0x080fe200078f10ff */
[----:B------:R-:W2:Y:S01]  /*8d60*/  @P0 LDC R29, c[0x0][0xbec] ;  /* 0x0002fb00ff1d0b82 */ /* 0x000ea20000000800 */
[----:B------:R-:W-:Y:S02]  /*8d70*/  LOP3.LUT R6, R6, 0x1ffffffe, RZ, 0xc0, !PT ;  /* 0x1ffffffe06067812 */ /* 0x000fe400078ec0ff */
[--C-:B0-----:R-:W-:Y:S02]  /*8d80*/  SHF.R.S32.HI R4, RZ, 0x2, R26.reuse ;  /* 0x00000002ff047819 */ /* 0x101fe4000001141a */
[----:B------:R-:W-:Y:S01]  /*8d90*/  SHF.R.S32.HI R9, RZ, 0x1f, R26 ;  /* 0x0000001fff097819 */ /* 0x000fe2000001141a */
[----:B------:R-:W-:Y:S01]  /*8da0*/  IMAD.IADD R27, R11, 0x1, -R6 ;  /* 0x000000010b1b7824 */ /* 0x000fe200078e0a06 */
[----:B------:R-:W-:Y:S01]  /*8db0*/  LEA.HI R7, R7, R24, RZ, 0x5 ;  /* 0x0000001807077211 */ /* 0x000fe200078f28ff */
[----:B------:R-:W0:Y:S01]  /*8dc0*/  @P0 LDC R15, c[0x0][0xbf0] ;  /* 0x0002fc00ff0f0b82 */ /* 0x000e220000000800 */
[----:B------:R-:W-:-:S02]  /*8dd0*/  LEA.HI R9, R9, R4, RZ, 0x3 ;  /* 0x0000000409097211 */ /* 0x000fc400078f18ff */
[----:B------:R-:W-:Y:S02]  /*8de0*/  LOP3.LUT R0, R0, 0x3fffffe, RZ, 0xc0, !PT ;  /* 0x03fffffe00007812 */ /* 0x000fe400078ec0ff */
[----:B------:R-:W-:Y:S02]  /*8df0*/  LOP3.LUT R9, R9, 0xfffffff8, RZ, 0xc0, !PT ;  /* 0xfffffff809097812 */ /* 0x000fe400078ec0ff */
[----:B------:R-:W-:Y:S01]  /*8e00*/  SHF.R.S32.HI R7, RZ, 0x5, R7 ;  /* 0x00000005ff077819 */ /* 0x000fe20000011407 */
[----:B------:R-:W-:Y:S01]  /*8e10*/  IMAD.IADD R0, R5, 0x1, -R0 ;  /* 0x0000000105007824 */ /* 0x000fe200078e0a00 */
[----:B------:R-:W-:Y:S01]  /*8e20*/  SHF.R.S32.HI R11, RZ, 0x1f, R18 ;  /* 0x0000001fff0b7819 */ /* 0x000fe20000011412 */
[----:B------:R-:W-:Y:S01]  /*8e30*/  IMAD.IADD R4, R4, 0x1, -R9 ;  /* 0x0000000104047824 */ /* 0x000fe200078e0a09 */
[----:B------:R-:W0:Y:S03]  /*8e40*/  @P0 LDC R14, c[0x0][0xbf0] ;  /* 0x0002fc00ff0e0b82 */ /* 0x000e260000000800 */
[----:B------:R-:W-:-:S02]  /*8e50*/  IMAD R5, R7, 0x10, R4 ;  /* 0x0000001007057824 */ /* 0x000fc400078e0204 */
[----:B------:R-:W-:Y:S02]  /*8e60*/  IMAD R7, R11, UR4, RZ ;  /* 0x000000040b077c24 */ /* 0x000fe4000f8e02ff */
[----:B------:R-:W-:Y:S02]  /*8e70*/  IMAD R0, R0, 0x40, R5 ;  /* 0x0000004000007824 */ /* 0x000fe400078e0205 */
[----:B------:R-:W-:Y:S01]  /*8e80*/  IMAD.WIDE.U32 R4, R18, UR4, RZ ;  /* 0x0000000412047c25 */ /* 0x000fe2000f8e00ff */
[----:B----4-:R-:W-:-:S03]  /*8e90*/  USHF.R.S32.HI UR4, URZ, 0x1f, UR9 ;  /* 0x0000001f3f047899 */ /* 0x010fc60008011409 */
        /* <DEDUP_REMOVED lines=8> */
[----:B-----5:R-:W-:Y:S02]  /*8f20*/  IMAD R10, R20, UR4, RZ ;  /* 0x00000004140a7c24 */ /* 0x020fe4000f8e02ff */
[----:B---3--:R-:W-:Y:S02]  /*8f30*/  IMAD R8, R19, 0x80, R8 ;  /* 0x0000008013087824 */ /* 0x008fe400078e0208 */
[----:B-1----:R-:W-:Y:S01]  /*8f40*/  IMAD R12, R22, UR4, RZ ;  /* 0x00000004160c7c24 */ /* 0x002fe2000f8e02ff */
[----:B------:R-:W-:Y:S01]  /*8f50*/  ULDC.64 UR4, c[0x0][0xbe0] ;  /* 0x0002f80000047ab9 */ /* 0x000fe20000000a00 */
[----:B--2---:R-:W-:-:S02]  /*8f60*/  IMAD R25, R25, R18, UR8 ;  /* 0x0000000819197e24 */ /* 0x004fc4000f8e0212 */
[----:B------:R-:W-:Y:S02]  /*8f70*/  IMAD.IADD R7, R7, 0x1, R9 ;  /* 0x0000000107077824 */ /* 0x000fe400078e0209 */
[----:B------:R-:W-:Y:S02]  /*8f80*/  IMAD R11, R21, UR9, R10 ;  /* 0x00000009150b7c24 */ /* 0x000fe4000f8e020a */
[----:B------:R-:W-:-:S04]  /*8f90*/  IMAD.WIDE.U32 R4, R20, UR9, R4 ;  /* 0x0000000914047c25 */ /* 0x000fc8000f8e0004 */
[----:B------:R-:W-:-:S04]  /*8fa0*/  @P0 IMAD.HI.U32 R10, R8, R13, RZ ;  /* 0x0000000d080a0227 */ /* 0x000fc800078e00ff */
        /* <DEDUP_REMOVED lines=8> */
[----:B0-----:R-:W-:Y:S01]  /*9030*/  @P0 SHF.R.U32.HI R9, RZ, R15, R10 ;  /* 0x0000000fff090219 */ /* 0x001fe2000001160a */
        /* <DEDUP_REMOVED lines=82> */
[----:B------:R-:W-:Y:S01]  /*9560*/  @!P3 LEA.HI R0, R0, R0, RZ, 0x1 ;  /* 0x000000000000b211 */ /* 0x000fe200078f08ff */
[----:B------:R-:W-:Y:S01]  /*9570*/  VIADD R18, R19, 0x60 ;  /* 0x0000006013127836 */ /* 0x000fe20000000000 */
        /* <DEDUP_REMOVED lines=8> */
[----:B------:R-:W-:Y:S02]  /*9600*/  @!P5 LOP3.LUT R13, R10, 0xfffffffe, RZ, 0xc0, !PT ;  /* 0xfffffffe0a0dd812 */ /* 0x000fe400078ec0ff */
[----:B------:R1:W-:Y:S01]  /*9610*/  @!P3 ST.E.64 desc[UR42][R4.64], R92 ;  /* 0x0000005c0400b985 */ /* 0x0003e2000c101b2a */
[----:B------:R-:W-:-:S02]  /*9620*/  ISETP.GE.AND P3, PT, R8, UR4, PT ;  /* 0x0000000408007c0c */ /* 0x000fc4000bf66270 */
[----:B0-----:R-:W-:Y:S02]  /*9630*/  @!P0 LOP3.LUT R3, R6, 0xfffffffe, RZ, 0xc0, !PT ;  /* 0xfffffffe06038812 */ /* 0x001fe400078ec0ff */
[----:B------:R-:W-:-:S03]  /*9640*/  @!P4 LEA.HI R6, R9, R9, RZ, 0x1 ;  /* 0x000000090906c211 */ /* 0x000fc600078f08ff */
        /* <DEDUP_REMOVED lines=15> */
[----:B------:R0:W-:Y:S02]  /*9740*/  @!P2 ST.E.64 desc[UR42][R6.64], R104 ;  /* 0x000000680600a985 */ /* 0x0001e4000c101b2a */
[----:B------:R-:W-:Y:S02]  /*9750*/  VIADD R0, R19, 0x48 ;  /* 0x0000004813007836 */ /* 0x000fe40000000000 */
[--C-:B------:R-:W-:Y:S01]  /*9760*/  @!P5 IMAD.WIDE R8, R13, 0x4, R14.reuse ;  /* 0x000000040d08d825 */ /* 0x100fe200078e020e */
[----:B------:R2:W-:Y:S01]  /*9770*/  @!P3 ST.E.64 desc[UR42][R2.64], R108 ;  /* 0x0000006c0200b985 */ /* 0x0005e2000c101b2a */
[----:B------:R-:W-:Y:S02]  /*9780*/  ISETP.GE.AND P3, PT, R18, UR4, PT ;  /* 0x0000000412007c0c */ /* 0x000fe4000bf66270 */
[----:B------:R-:W-:Y:S01]  /*9790*/  VIADD R13, R19, 0x58 ;  /* 0x00000058130d7836 */ /* 0x000fe20000000000 */
[----:B------:R-:W-:Y:S01]  /*97a0*/  ISETP.GE.AND P0, PT, R0, UR4, PT ;  /* 0x0000000400007c0c */ /* 0x000fe2000bf06270 */
[----:B-1----:R-:W-:Y:S01]  /*97b0*/  @!P4 IMAD.WIDE R4, R11, 0x4, R14 ;  /* 0x000000040b04c825 */ /* 0x002fe200078e020e */
[----:B------:R-:W-:-:S02]  /*97c0*/  @!P1 LEA.HI R12, R12, R12, RZ, 0x1 ;  /* 0x0000000c0c0c9211 */ /* 0x000fc400078f08ff */
[----:B------:R-:W-:Y:S01]  /*97d0*/  ISETP.GE.AND P2, PT, R13, UR4, PT ;  /* 0x000000040d007c0c */ /* 0x000fe2000bf46270 */
[----:B------:R-:W-:Y:S01]  /*97e0*/  @!P6 IMAD.WIDE R10, R21, 0x4, R14 ;  /* 0x00000004150ae825 */ /* 0x000fe200078e020e */
[----:B------:R1:W-:Y:S03]  /*97f0*/  @!P4 ST.E.64 desc[UR42][R4.64], R112 ;  /* 0x000000700400c985 */ /* 0x0003e6000c101b2a */
[C---:B0-----:R-:W-:Y:S01]  /*9800*/  VIADD R6, R19.reuse, 0x68 ;  /* 0x0000006813067836 */ /* 0x041fe20000000000 */
[----:B------:R0:W-:Y:S01]  /*9810*/  @!P5 ST.E.64 desc[UR42][R8.64], R116 ;  /* 0x000000740800d985 */ /* 0x0001e2000c101b2a */
[C---:B--2---:R-:W-:Y:S01]  /*9820*/  VIADD R3, R19.reuse, 0x78 ;  /* 0x0000007813037836 */ /* 0x044fe20000000000 */
[----:B------:R-:W-:Y:S01]  /*9830*/  @!P3 LEA.HI R18, R18, R18, RZ, 0x1 ;  /* 0x000000121212b211 */ /* 0x000fe200078f08ff */
[----:B------:R-:W-:Y:S01]  /*9840*/  VIADD R7, R19, 0x70 ;  /* 0x0000007013077836 */ /* 0x000fe20000000000 */
[----:B------:R2:W-:Y:S01]  /*9850*/  @!P6 ST.E.64 desc[UR42][R10.64], R120 ;  /* 0x000000780a00e985 */ /* 0x0005e2000c101b2a */
[----:B------:R-:W-:-:S02]  /*9860*/  ISETP.GE.AND P4, PT, R6, UR4, PT ;  /* 0x0000000406007c0c */ /* 0x000fc4000bf86270 */
[----:B------:R-:W-:Y:S02]  /*9870*/  ISETP.GE.AND P6, PT, R3, UR4, PT ;  /* 0x0000000403007c0c */ /* 0x000fe4000bfc6270 */
[----:B------:R-:W-:Y:S02]  /*9880*/  ISETP.GE.AND P5, PT, R7, UR4, PT ;  /* 0x0000000407007c0c */ /* 0x000fe4000bfa6270 */
[----:B------:R-:W-:Y:S02]  /*9890*/  @!P0 LEA.HI R0, R0, R0, RZ, 0x1 ;  /* 0x0000000000008211 */ /* 0x000fe400078f08ff */
[----:B------:R-:W-:Y:S02]  /*98a0*/  @!P2 LEA.HI R13, R13, R13, RZ, 0x1 ;  /* 0x0000000d0d0da211 */ /* 0x000fe400078f08ff */
[----:B-1----:R-:W-:Y:S02]  /*98b0*/  @!P1 LOP3.LUT R5, R12, 0xfffffffe, RZ, 0xc0, !PT ;  /* 0xfffffffe0c059812 */ /* 0x002fe400078ec0ff */
[----:B0-----:R-:W-:-:S02]  /*98c0*/  @!P3 LOP3.LUT R9, R18, 0xfffffffe, RZ, 0xc0, !PT ;  /* 0xfffffffe1209b812 */ /* 0x001fc400078ec0ff */
[----:B------:R-:W-:Y:S02]  /*98d0*/  @!P4 LEA.HI R6, R6, R6, RZ, 0x1 ;  /* 0x000000060606c211 */ /* 0x000fe400078f08ff */
[----:B------:R-:W-:Y:S01]  /*98e0*/  @!P6 LEA.HI R4, R3, R3, RZ, 0x1 ;  /* 0x000000030304e211 */ /* 0x000fe200078f08ff */
[----:B------:R-:W-:Y:S01]  /*98f0*/  @!P3 IMAD.WIDE R8, R9, 0x4, R14 ;  /* 0x000000040908b825 */ /* 0x000fe200078e020e */
[----:B------:R-:W-:Y:S02]  /*9900*/  @!P5 LEA.HI R2, R7, R7, RZ, 0x1 ;  /* 0x000000070702d211 */ /* 0x000fe400078f08ff */
[----:B------:R-:W-:Y:S02]  /*9910*/  @!P0 LOP3.LUT R3, R0, 0xfffffffe, RZ, 0xc0, !PT ;  /* 0xfffffffe00038812 */ /* 0x000fe400078ec0ff */
[----:B------:R-:W-:Y:S02]  /*9920*/  @!P2 LOP3.LUT R7, R13, 0xfffffffe, RZ, 0xc0, !PT ;  /* 0xfffffffe0d07a812 */ /* 0x000fe400078ec0ff */
[----:B--2---:R-:W-:-:S02]  /*9930*/  @!P4 LOP3.LUT R11, R6, 0xfffffffe, RZ, 0xc0, !PT ;  /* 0xfffffffe060bc812 */ /* 0x004fc400078ec0ff */
        /* <DEDUP_REMOVED lines=15> */
.L_x_2151:
[----:B------:R-:W-:Y:S05]  /*9a30*/  BSYNC B0 ;  /* 0x0000000000007941 */ /* 0x000fea0003800000 */
.L_x_2150:
        /* <DEDUP_REMOVED lines=100> */
.L_x_2149:
[----:B------:R-:W1:Y:S02]  /*a080*/  S2R R0, SR_TID.X ;  /* 0x0000000000007919 */ /* 0x000e640000002100 */
[----:B-1----:R-:W-:-:S05]  /*a090*/  VIADD R2, R0, 0xffffff80 ;  /* 0xffffff8000027836 */ /* 0x002fca0000000000 */
[----:B------:R-:W-:-:S13]  /*a0a0*/  ISETP.GT.AND P0, PT, R2, 0x7f, PT ;  /* 0x0000007f0200780c */ /* 0x000fda0003f04270 */
[----:B------:R-:W-:Y:S05]  /*a0b0*/  @P0 BRA `(.L_x_2116) ;  /* 0x0000003c009c0947 */ /* 0x000fea0003800000 */
[----:B------:R-:W1:Y:S01]  /*a0c0*/  S2R R3, SR_CTAID.X ;  /* 0x0000000000037919 */ /* 0x000e620000002500 */
[----:B------:R-:W2:Y:S01]  /*a0d0*/  LDC R6, c[0x0][0xbe8] ;  /* 0x0002fa00ff067b82 */ /* 0x000ea20000000800 */
[----:B------:R-:W-:Y:S01]  /*a0e0*/  ULDC UR4, c[0x0][0xa88] ;  /* 0x0002a20000047ab9 */ /* 0x000fe20000000800 */
[----:B-1----:R-:W-:Y:S02]  /*a0f0*/  IMAD R0, R3, 0x80, R0 ;  /* 0x0000008003007824 */ /* 0x002fe400078e0200 */
[----:B--2---:R-:W-:Y:S02]  /*a100*/  IMAD R3, R6, UR4, RZ ;  /* 0x0000000406037c24 */ /* 0x004fe4000f8e02ff */
[----:B------:R-:W-:-:S05]  /*a110*/  VIADD R0, R0, 0xffffff80 ;  /* 0xffffff8000007836 */ /* 0x000fca0000000000 */
[----:B------:R-:W-:-:S13]  /*a120*/  ISETP.GE.AND P0, PT, R0, R3, PT ;  /* 0x000000030000720c */ /* 0x000fda0003f06270 */
[----:B------:R-:W-:Y:S05]  /*a130*/  @P0 BRA `(.L_x_2116) ;  /* 0x0000003c007c0947 */ /* 0x000fea0003800000 */
[----:B------:R-:W-:Y:S01]  /*a140*/  ISETP.NE.AND P0, PT, R6, 0x1, PT ;  /* 0x000000010600780c */ /* 0x000fe20003f05270 */
[----:B------:R-:W1:Y:S01]  /*a150*/  S2UR UR4, SR_CTAID.Z ;  /* 0x00000000000479c3 */ /* 0x000e620000002700 */
[----:B------:R-:W-:Y:S01]  /*a160*/  SHF.R.S32.HI R5, RZ, 0x1f, R18 ;  /* 0x0000001fff057819 */ /* 0x000fe20000011412 */
[----:B------:R-:W-:Y:S02]  /*a170*/  ULDC.64 UR6, c[0x0][0xbd0] ;  /* 0x0002f40000067ab9 */ /* 0x000fe40000000a00 */
[----:B------:R-:W-:-:S04]  /*a180*/  IMAD.WIDE.U32 R2, R18, UR6, RZ ;  /* 0x0000000612027c25 */ /* 0x000fc8000f8e00ff */
[----:B------:R-:W2:Y:S01]  /*a190*/  LDC.64 R12, c[0x0][0xbd8] ;  /* 0x0002f600ff0c7b82 */ /* 0x000ea20000000a00 */
[----:B------:R-:W-:-:S04]  /*a1a0*/  IMAD R5, R5, UR6, RZ ;  /* 0x0000000605057c24 */ /* 0x000fc8000f8e02ff */
[----:B------:R-:W-:Y:S02]  /*a1b0*/  IMAD R5, R18, UR7, R5 ;  /* 0x0000000712057c24 */ /* 0x000fe4000f8e0205 */
[----:B------:R-:W-:Y:S01]  /*a1c0*/  IMAD.MOV R18, RZ, RZ, -R18 ;  /* 0x000000ffff127224 */ /* 0x000fe200078e0a12 */
[----:B------:R-:W0:Y:S01]  /*a1d0*/  @P0 LDC R9, c[0x0][0xbec] ;  /* 0x0002fb00ff090b82 */ /* 0x000e220000000800 */
[----:B------:R-:W-:Y:S02]  /*a1e0*/  IMAD.IADD R3, R3, 0x1, R5 ;  /* 0x0000000103037824 */ /* 0x000fe400078e0205 */
[----:B------:R-:W-:-:S05]  /*a1f0*/  IMAD.MOV.U32 R5, RZ, RZ, R0 ;  /* 0x000000ffff057224 */ /* 0x000fca00078e0000 */
[----:B------:R-:W3:Y:S01]  /*a200*/  S2UR UR8, SR_CTAID.Y ;  /* 0x00000000000879c3 */ /* 0x000ee20000002600 */
[----:B-1----:R-:W-:-:S07]  /*a210*/  USHF.R.S32.HI UR5, URZ, 0x1f, UR4 ;  /* 0x0000001f3f057899 */ /* 0x002fce0008011404 */
[----:B------:R-:W3:Y:S01]  /*a220*/  LDC R7, c[0x0][0xc50] ;  /* 0x00031400ff077b82 */ /* 0x000ee20000000800 */
[C---:B--2---:R-:W-:Y:S02]  /*a230*/  IMAD R8, R12.reuse, UR5, RZ ;  /* 0x000000050c087c24 */ /* 0x044fe4000f8e02ff */
[----:B------:R-:W-:-:S04]  /*a240*/  IMAD.WIDE.U32 R2, R12, UR4, R2 ;  /* 0x000000040c027c25 */ /* 0x000fc8000f8e0002 */
[----:B------:R-:W-:Y:S01]  /*a250*/  IMAD R13, R13, UR4, R8 ;  /* 0x000000040d0d7c24 */ /* 0x000fe2000f8e0208 */
[----:B------:R-:W1:Y:S01]  /*a260*/  @P0 LDC R11, c[0x0][0xbf0] ;  /* 0x0002fc00ff0b0b82 */ /* 0x000e620000000800 */
[----:B0-----:R-:W-:Y:S01]  /*a270*/  @P0 IMAD.HI.U32 R4, R0, R9, RZ ;  /* 0x0000000900040227 */ /* 0x001fe200078e00ff */
[----:B------:R-:W-:-:S03]  /*a280*/  ULDC.64 UR4, c[0x0][0xbe0] ;  /* 0x0002f80000047ab9 */ /* 0x000fc60000000a00 */
[----:B------:R-:W-:Y:S02]  /*a290*/  IMAD.IADD R3, R13, 0x1, R3 ;  /* 0x000000010d037824 */ /* 0x000fe400078e0203 */
[----:B---3--:R-:W-:-:S04]  /*a2a0*/  IMAD R9, R7, R18, UR8 ;  /* 0x0000000807097e24 */ /* 0x008fc8000f8e0212 */
[----:B------:R-:W-:Y:S01]  /*a2b0*/  IMAD.WIDE.U32 R2, R9, UR4, R2 ;  /* 0x0000000409027c25 */ /* 0x000fe2000f8e0002 */
[----:B-1----:R-:W-:Y:S02]  /*a2c0*/  @P0 SHF.R.U32.HI R5, RZ, R11, R4 ;  /* 0x0000000bff050219 */ /* 0x002fe40000011604 */
        /* <DEDUP_REMOVED lines=20> */
.L_x_2114:
        /* <DEDUP_REMOVED lines=18> */
.L_x_2152:
[----:B------:R-:W-:Y:S01]  /*a530*/  ULDC UR39, c[0x0][0xc50] ;  /* 0x0003140000277ab9 */ /* 0x000fe20000000800 */
[----:B------:R-:W-:Y:S01]  /*a540*/  UMOV UR36, UR6 ;  /* 0x0000000600247c82 */ /* 0x000fe20008000000 */
[----:B------:R-:W-:-:S11]  /*a550*/  UISETP.NE.AND UP0, UPT, UR39, 0x1, UPT ;  /* 0x000000012700788c */ /* 0x000fd6000bf05270 */
[----:B------:R-:W-:Y:S01]  /*a560*/  @UP0 ULDC UR4, c[0x0][0xc54] ;  /* 0x0003150000040ab9 */ /* 0x000fe20000000800 */
[----:B------:R-:W-:Y:S01]  /*a570*/  @UP0 ULDC UR7, c[0x0][0xc58] ;  /* 0x0003160000070ab9 */ /* 0x000fe20000000800 */
[----:B------:R-:W-:-:S04]  /*a580*/  UIMAD.WIDE.U32 UR4, UR6, UR4, URZ ;  /* 0x00000004060472a5 */ /* 0x000fc8000f8e003f */
[----:B------:R-:W-:-:S12]  /*a590*/  @UP0 USHF.R.U32.HI UR36, URZ, UR7, UR5 ;  /* 0x000000073f240299 */ /* 0x000fd80008011605 */
.L_x_2153:
        /* <DEDUP_REMOVED lines=8> */
[----:B------:R-:W-:Y:S01]  /*a620*/  ULDC UR5, c[0x0][0x448] ;  /* 0x0001120000057ab9 */ /* 0x000fe20000000800 */
[----:B------:R-:W-:Y:S01]  /*a630*/  ULDC.64 UR6, c[0x0][0x418] ;  /* 0x0001060000067ab9 */ /* 0x000fe20000000a00 */
[----:B------:R-:W-:Y:S01]  /*a640*/  UISETP.NE.AND UP1, UPT, UR5, 0x1, UPT ;  /* 0x000000010500788c */ /* 0x000fe2000bf25270 */
[----:B------:R1:W-:Y:S01]  /*a650*/  STL [R1+0xc], RZ ;  /* 0x00000cff01007387 */ /* 0x0003e20000100800 */
[----:B------:R-:W-:Y:S01]  /*a660*/  UISETP.NE.U32.AND UP0, UPT, UR6, URZ, UPT ;  /* 0x0000003f0600728c */ /* 0x000fe2000bf05070 */
[----:B------:R-:W-:Y:S02]  /*a670*/  ULDC UR5, c[0x0][0x288] ;  /* 0x0000a20000057ab9 */ /* 0x000fe40000000800 */
[----:B------:R-:W-:Y:S01]  /*a680*/  ULDC UR6, c[0x0][0x424] ;  /* 0x0001090000067ab9 */ /* 0x000fe20000000800 */
[----:B------:R-:W-:Y:S02]  /*a690*/  UISETP.NE.AND.EX UP0, UPT, UR7, URZ, UPT, UP0 ;  /* 0x0000003f0700728c */ /* 0x000fe4000bf05300 */
[----:B------:R-:W-:-:S02]  /*a6a0*/  UIADD3 UR10, -UR5, 0x80, URZ ;  /* 0x00000080050a7890 */ /* 0x000fc4000fffe13f */
[----:B------:R-:W-:Y:S01]  /*a6b0*/  USEL UR7, UR6, 0x1, UP0 ;  /* 0x0000000106077887 */ /* 0x000fe20008000000 */
[----:B------:R-:W-:-:S03]  /*a6c0*/  ULDC UR9, c[0x0][0x2f0] ;  /* 0x0000bc0000097ab9 */ /* 0x000fc60000000800 */
[----:B------:R-:W-:Y:S02]  /*a6d0*/  UIMAD UR10, UR7, UR9, UR10 ;  /* 0x00000009070a72a4 */ /* 0x000fe4000f8e020a */
[----:B------:R-:W-:Y:S02]  /*a6e0*/  UIMAD UR7, UR7, UR9, 0x7f ;  /* 0x0000007f070774a4 */ /* 0x000fe4000f8e0209 */
[----:B0-----:R-:W-:-:S03]  /*a6f0*/  ULEA UR8, UR4, 0x7f, 0x7 ;  /* 0x0000007f04087891 */ /* 0x001fc6000f8e383f */
[----:B------:R-:W-:Y:S02]  /*a700*/  @UP1 ULDC UR4, c[0x0][0x44c] ;  /* 0x0001130000041ab9 */ /* 0x000fe40000000800 */
[----:B------:R-:W-:Y:S02]  /*a710*/  UIMAD.WIDE.U32 UR4, UR8, UR4, URZ ;  /* 0x00000004080472a5 */ /* 0x000fe4000f8e003f */
[----:B------:R-:W-:Y:S01]  /*a720*/  UMOV UR6, UR8 ;  /* 0x0000000800067c82 */ /* 0x000fe20008000000 */
[----:B------:R-:W-:Y:S02]  /*a730*/  @UP1 ULDC UR8, c[0x0][0x450] ;  /* 0x0001140000081ab9 */ /* 0x000fe40000000800 */
[----:B------:R-:W-:Y:S02]  /*a740*/  @UP1 USHF.R.U32.HI UR6, URZ, UR8, UR5 ;  /* 0x000000083f061299 */ /* 0x000fe40008011605 */
[----:B------:R-:W-:Y:S02]  /*a750*/  USHF.R.S32.HI UR5, URZ, 0x1f, UR7 ;  /* 0x0000001f3f057899 */ /* 0x000fe40008011407 */
[----:B------:R-:W-:-:S02]  /*a760*/  UIADD3 UR6, UR10, UR6, URZ ;  /* 0x000000060a067290 */ /* 0x000fc4000fffe03f */
[----:B------:R-:W-:Y:S02]  /*a770*/  ULEA.HI UR5, UR5, UR7, URZ, 0x7 ;  /* 0x0000000705057291 */ /* 0x000fe4000f8f383f */
[----:B------:R-:W-:Y:S02]  /*a780*/  USHF.R.S32.HI UR4, URZ, 0x1f, UR6 ;  /* 0x0000001f3f047899 */ /* 0x000fe40008011406 */
[----:B------:R-:W-:Y:S02]  /*a790*/  USHF.R.S32.HI UR5, URZ, 0x7, UR5 ;  /* 0x000000073f057899 */ /* 0x000fe40008011405 */
[----:B------:R-:W-:-:S04]  /*a7a0*/  ULEA.HI UR4, UR4, UR6, URZ, 0x7 ;  /* 0x0000000604047291 */ /* 0x000fc8000f8f383f */
[----:B------:R-:W-:-:S04]  /*a7b0*/  USHF.R.S32.HI UR4, URZ, 0x7, UR4 ;  /* 0x000000073f047899 */ /* 0x000fc80008011404 */
[----:B------:R-:W-:-:S04]  /*a7c0*/  UISETP.LT.AND UP0, UPT, UR5, UR4, UPT ;  /* 0x000000040500728c */ /* 0x000fc8000bf01270 */
[----:B------:R-:W-:Y:S02]  /*a7d0*/  USEL UR40, UR5, UR4, UP0 ;  /* 0x0000000405287287 */ /* 0x000fe40008000000 */
[----:B------:R-:W-:Y:S02]  /*a7e0*/  USHF.R.U32.HI UR5, URZ, 0x10, UR39 ;  /* 0x000000103f057899 */ /* 0x000fe40008011627 */
[----:B------:R-:W-:Y:S02]  /*a7f0*/  UISETP.GE.AND UP1, UPT, UR40, 0x1, UPT ;  /* 0x000000012800788c */ /* 0x000fe4000bf26270 */
[----:B------:R-:W-:Y:S02]  /*a800*/  UISETP.NE.AND UP0, UPT, UR5, URZ, UPT ;  /* 0x0000003f0500728c */ /* 0x000fe4000bf05270 */
[----:B------:R-:W-:Y:S02]  /*a810*/  ULOP3.LUT UR39, UR39, 0xffff, URZ, 0xc0, !UPT ;  /* 0x0000ffff27277892 */ /* 0x000fe4000f8ec03f */
[----:B------:R-:W-:-:S07]  /*a820*/  PLOP3.LUT P0, PT, PT, PT, UP1, 0x80, 0x0 ;  /* 0x000000000000781c */ /* 0x000fce0003f0f018 */
[----:B------:R-:W-:-:S06]  /*a830*/  @!UP0 ULDC UR5, c[0x0][0x9f0] ;  /* 0x00027c0000058ab9 */ /* 0x000fcc0000000800 */
[----:B-1----:R-:W-:Y:S05]  /*a840*/  @!P0 BRA `(.L_x_2155) ;  /* 0x0000000000708947 */ /* 0x002fea0003800000 */
[----:B------:R-:W-:Y:S01]  /*a850*/  IMAD.U32 R6, RZ, RZ, UR5 ;  /* 0x00000005ff067e24 */ /* 0x000fe2000f8e00ff */
[----:B------:R-:W-:-:S04]  /*a860*/  UIADD3 UR4, UR5, -0x1, UR40 ;  /* 0xffffffff05047890 */ /* 0x000fc8000fffe028 */
[-C--:B------:R-:W-:Y:S02]  /*a870*/  IABS R0, R6.reuse ;  /* 0x0000000600007213 */ /* 0x080fe40000000000 */
[----:B------:R-:W-:Y:S02]  /*a880*/  IABS R6, R6 ;  /* 0x0000000600067213 */ /* 0x000fe40000000000 */
[----:B------:R-:W0:Y:S08]  /*a890*/  I2F.RP R4, R0 ;  /* 0x0000000000047306 */ /* 0x000e300000209400 */
[----:B0-----:R-:W0:Y:S02]  /*a8a0*/  MUFU.RCP R4, R4 ;  /* 0x0000000400047308 */ /* 0x001e240000001000 */
[----:B0-----:R-:W-:-:S06]  /*a8b0*/  VIADD R2, R4, 0xffffffe ;  /* 0x0ffffffe04027836 */ /* 0x001fcc0000000000 */
[----:B------:R0:W1:Y:S02]  /*a8c0*/  F2I.FTZ.U32.TRUNC.NTZ R3, R2 ;  /* 0x0000000200037305 */ /* 0x000064000021f000 */
[----:B0-----:R-:W-:Y:S02]  /*a8d0*/  IMAD.MOV.U32 R2, RZ, RZ, RZ ;  /* 0x000000ffff027224 */ /* 0x001fe400078e00ff */
[----:B-1----:R-:W-:-:S04]  /*a8e0*/  IMAD.MOV R5, RZ, RZ, -R3 ;  /* 0x000000ffff057224 */ /* 0x002fc800078e0a03 */
[----:B------:R-:W-:-:S04]  /*a8f0*/  IMAD R5, R5, R0, RZ ;  /* 0x0000000005057224 */ /* 0x000fc800078e02ff */
[----:B------:R-:W-:-:S04]  /*a900*/  IMAD.HI.U32 R3, R3, R5, R2 ;  /* 0x0000000503037227 */ /* 0x000fc800078e0002 */
[----:B------:R-:W-:Y:S01]  /*a910*/  IMAD.U32 R5, RZ, RZ, UR4 ;  /* 0x00000004ff057e24 */ /* 0x000fe2000f8e00ff */
[----:B------:R-:W-:-:S04]  /*a920*/  ULOP3.LUT UR4, UR4, UR5, URZ, 0x3c, !UPT ;  /* 0x0000000504047292 */ /* 0x000fc8000f8e3c3f */
[----:B------:R-:W-:Y:S01]  /*a930*/  IABS R2, R5 ;  /* 0x0000000500027213 */ /* 0x000fe20000000000 */
[----:B------:R-:W-:Y:S01]  /*a940*/  IMAD.MOV R5, RZ, RZ, -R6 ;  /* 0x000000ffff057224 */ /* 0x000fe200078e0a06 */
[----:B------:R-:W-:-:S03]  /*a950*/  ISETP.LE.AND P2, PT, RZ, UR4, PT ;  /* 0x00000004ff007c0c */ /* 0x000fc6000bf43270 */
[----:B------:R-:W-:-:S04]  /*a960*/  IMAD.HI.U32 R3, R3, R2, RZ ;  /* 0x0000000203037227 */ /* 0x000fc800078e00ff */
        /* <DEDUP_REMOVED lines=10> */
.L_x_2155:
[----:B------:R-:W2:Y:S01]  /*aa10*/  LDL R2, [R1+0xc] ;  /* 0x00000c0001027983 */ /* 0x000ea20000100800 */
[----:B0-----:R-:W-:Y:S02]  /*aa20*/  IMAD.MOV.U32 R3, RZ, RZ, 0x1 ;  /* 0x00000001ff037424 */ /* 0x001fe400078e00ff */
[----:B--2---:R-:W-:-:S05]  /*aa30*/  IMAD R0, R2, UR39, RZ ;  /* 0x0000002702007c24 */ /* 0x004fca000f8e02ff */
[----:B------:R-:W-:Y:S01]  /*aa40*/  VIADDMNMX R17, R0, R2, UR40, PT ;  /* 0x0000002800117e46 */ /* 0x000fe2000b800102 */
[----:B------:R0:W-:Y:S03]  /*aa50*/  STL [R1+0x8], R0 ;  /* 0x0000080001007387 */ /* 0x0001e60000100800 */
[----:B------:R-:W-:Y:S01]  /*aa60*/  ISETP.GT.AND P0, PT, R17, R0, PT ;  /* 0x000000001100720c */ /* 0x000fe20003f04270 */
[----:B------:R1:W-:Y:S01]  /*aa70*/  STL [R1+0x10], R17 ;  /* 0x0000101101007387 */ /* 0x0003e20000100800 */
[----:B0-----:R-:W-:-:S11]  /*aa80*/  IMAD.MOV.U32 R0, RZ, RZ, RZ ;  /* 0x000000ffff007224 */ /* 0x001fd600078e00ff */
[----:B-1----:R-:W-:Y:S05]  /*aa90*/  @!P0 BRA `(.L_x_2154) ;  /* 0x0000003000648947 */ /* 0x002fea0003800000 */
        /* <DEDUP_REMOVED lines=23> */
.L_x_2156:
        /* <DEDUP_REMOVED lines=20> */
.L_x_2158:
        /* <DEDUP_REMOVED lines=15> */
.L_x_2157:
[----:B------:R-:W0:Y:S02]  /*ae40*/  LDC.64 R2, c[0x0][0x9f8] ;  /* 0x00027e00ff027b82 */ /* 0x000e240000000a00 */
[----:B0-----:R-:W-:-:S04]  /*ae50*/  ISETP.NE.U32.AND P0, PT, R2, RZ, PT ;  /* 0x000000ff0200720c */ /* 0x001fc80003f05070 */
[----:B------:R-:W-:-:S13]  /*ae60*/  ISETP.NE.AND.EX P0, PT, R3, RZ, PT, P0 ;  /* 0x000000ff0300720c */ /* 0x000fda0003f05300 */
[----:B------:R-:W0:Y:S02]  /*ae70*/  @P0 LDC.64 R2, c[0x0][0x9f8] ;  /* 0x00027e00ff020b82 */ /* 0x000e240000000a00 */
[----:B0-----:R-:W-:-:S05]  /*ae80*/  @P0 IMAD.WIDE R2, R18, 0x4, R2 ;  /* 0x0000000412020825 */ /* 0x001fca00078e0202 */
[----:B------:R0:W2:Y:S01]  /*ae90*/  @P0 LDG.E R18, desc[UR42][R2.64] ;  /* 0x0000002a02120981 */ /* 0x0000a2000c1e1900 */
[----:B------:R-:W-:Y:S01]  /*aea0*/  UMOV UR4, 0xffffffff ;  /* 0xffffffff00047882 */ /* 0x000fe20000000000 */
[----:B------:R-:W-:Y:S01]  /*aeb0*/  VIADD R17, R17, 0xffffffff ;  /* 0xffffffff11117836 */ /* 0x000fe20000000000 */
[----:B------:R-:W1:Y:S01]  /*aec0*/  S2R R16, SR_TID.X ;  /* 0x0000000000107919 */ /* 0x000e620000002100 */
[----:B0-----:R-:W0:Y:S02]  /*aed0*/  LDC.64 R2, c[0x0][0x418] ;  /* 0x00010600ff027b82 */ /* 0x001e240000000a00 */
[----:B0-----:R-:W-:Y:S02]  /*aee0*/  ISETP.NE.U32.AND P0, PT, R2, RZ, PT ;  /* 0x000000ff0200720c */ /* 0x001fe40003f05070 */
[----:B-1----:R-:W-:Y:S02]  /*aef0*/  SHF.R.U32.HI R0, RZ, 0x5, R16 ;  /* 0x00000005ff007819 */ /* 0x002fe40000011610 */
[----:B------:R-:W-:-:S02]  /*af00*/  ISETP.NE.AND.EX P1, PT, R3, RZ, PT, P0 ;  /* 0x000000ff0300720c */ /* 0x000fc40003f25300 */
[----:B------:R-:W-:Y:S02]  /*af10*/  LOP3.LUT R0, R0, 0x3, RZ, 0xc0, !PT ;  /* 0x0000000300007812 */ /* 0x000fe400078ec0ff */
[----:B------:R-:W-:-:S05]  /*af20*/  P2R R4, PR, RZ, 0x2 ;  /* 0x00000002ff047803 */ /* 0x000fca0000000000 */
[----:B------:R0:W-:Y:S01]  /*af30*/  STL [R1+0x4], R4 ;  /* 0x0000040401007387 */ /* 0x0001e20000100800 */
[----:B--2---:R-:W-:Y:S02]  /*af40*/  SHF.R.S32.HI R19, RZ, 0x1f, R18 ;  /* 0x0000001fff137819 */ /* 0x004fe40000011412 */
[----:B------:R-:W-:Y:S01]  /*af50*/  SEL R16, R18, RZ, !P1 ;  /* 0x000000ff12107207 */ /* 0x000fe20004800000 */
[----:B0-----:R-:W-:Y:S06]  /*af60*/  BRA.DIV UR4, `(.L_x_2159) ;  /* 0x0000003204a07947 */ /* 0x001fec000b800000 */
[----:B------:R0:W1:Y:S02]  /*af70*/  SHFL.IDX PT, R14, R0, RZ, 0x1f ;  /* 0x00001fff000e7589 */ /* 0x00006400000e0000 */
.L_x_2236:
[----:B------:R-:W-:Y:S02]  /*af80*/  PLOP3.LUT P2, PT, PT, PT, PT, 0x8, 0x0 ;  /* 0x000000000000781c */ /* 0x000fe40003f4e170 */
[----:B-1----:R-:W-:Y:S02]  /*af90*/  ISETP.NE.AND P0, PT, R14, RZ, PT ;  /* 0x000000ff0e00720c */ /* 0x002fe40003f05270 */
[----:B0-----:R-:W-:-:S05]  /*afa0*/  P2R R0, PR, RZ, 0x4 ;  /* 0x00000004ff007803 */ /* 0x001fca0000000000 */
[----:B------:R0:W-:Y:S06]  /*afb0*/  STL [R1], R0 ;  /* 0x0000000001007387 */ /* 0x0001ec0000100800 */
[----:B------:R-:W-:Y:S05]  /*afc0*/  @P0 BRA `(.L_x_2160) ;  /* 0x0000000000f40947 */ /* 0x000fea0003800000 */
[----:B------:R-:W-:-:S03]  /*afd0*/  UMOV UR4, 0xffffffff ;  /* 0xffffffff00047882 */ /* 0x000fc60000000000 */
[----:B------:R-:W-:Y:S05]  /*afe0*/  BRA.DIV UR4, `(.L_x_2161) ;  /* 0x0000003204a07947 */ /* 0x000fea000b800000 */
[----:B------:R-:W-:-:S13]  /*aff0*/  ELECT P6, URZ, PT ;  /* 0x00000000003f782f */ /* 0x000fda00038c0000 */
.L_x_2239:
[----:B------:R-:W-:Y:S05]  /*b000*/  @!P6 BRA `(.L_x_2160) ;  /* 0x0000000000e4e947 */ /* 0x000fea0003800000 */
[----:B------:R-:W-:Y:S01]  /*b010*/  IMAD.MOV.U32 R16, RZ, RZ, R18 ;  /* 0x000000ffff107224 */ /* 0x000fe200078e0012 */
[----:B------:R-:W-:Y:S06]  /*b020*/  @!P1 BRA `(.L_x_2162) ;  /* 0x0000000000489947 */ /* 0x000fec0003800000 */
[----:B------:R-:W1:Y:S01]  /*b030*/  LDC R6, c[0x0][0x43c] ;  /* 0x00010f00ff067b82 */ /* 0x000e620000000800 */
[----:B0-----:R-:W-:Y:S01]  /*b040*/  IMAD.MOV.U32 R0, RZ, RZ, R17 ;  /* 0x000000ffff007224 */ /* 0x001fe200078e0011 */
[----:B------:R-:W-:Y:S02]  /*b050*/  ULDC.64 UR4, c[0x0][0x428] ;  /* 0x00010a0000047ab9 */ /* 0x000fe40000000a00 */
[----:B------:R-:W-:-:S04]  /*b060*/  IMAD R7, R19, UR4, RZ ;  /* 0x0000000413077c24 */ /* 0x000fc8000f8e02ff */
[----:B------:R-:W-:Y:S01]  /*b070*/  IMAD R7, R18, UR5, R7 ;  /* 0x0000000512077c24 */ /* 0x000fe2000f8e0207 */
[----:B-1----:R-:W-:-:S13]  /*b080*/  ISETP.NE.AND P0, PT, R6, 0x1, PT ;  /* 0x000000010600780c */ /* 0x002fda0003f05270 */
        /* <DEDUP_REMOVED lines=12> */
.L_x_2162:
[----:B0-----:R-:W-:Y:S01]  /*b150*/  IMAD.MOV.U32 R0, RZ, RZ, 0x1 ;  /* 0x00000001ff007424 */ /* 0x001fe200078e00ff */
[----:B------:R-:W1:Y:S04]  /*b160*/  S2R R8, SR_TID.X ;  /* 0x0000000000087919 */ /* 0x000e680000002100 */
[----:B------:R-:W-:-:S04]  /*b170*/  SHF.L.U32 R0, R0, 0x1f, RZ ;  /* 0x0000001f00007819 */ /* 0x000fc800000006ff */
[----:B------:R-:W0:Y:S01]  /*b180*/  SYNCS.PHASECHK.TRANS64.TRYWAIT P0, [UR38+0x28840], R0 ;  /* 0x02884000ff0075a7 */ /* 0x000e220008000166 */
[----:B-1----:R-:W-:-:S04]  /*b190*/  LOP3.LUT R2, R8, 0x7f, RZ, 0xc0, !PT ;  /* 0x0000007f08027812 */ /* 0x002fc800078ec0ff */
[----:B------:R-:W-:Y:S01]  /*b1a0*/  ISETP.NE.AND P1, PT, R2, RZ, PT ;  /* 0x000000ff0200720c */ /* 0x000fe20003f25270 */
[----:B0-----:R-:W-:-:S12]  /*b1b0*/  @!P0 BRA `(.L_x_2163) ;  /* 0x00000030004c8947 */ /* 0x001fd80003800000 */
.L_x_2240:
[----:B------:R-:W-:Y:S05]  /*b1c0*/  @P1 BRA `(.L_x_2164) ;  /* 0x0000000000181947 */ /* 0x000fea0003800000 */
[----:B------:R-:W1:Y:S01]  /*b1d0*/  S2R R2, SR_TID.X ;  /* 0x0000000000027919 */ /* 0x000e620000002100 */
[----:B0-----:R-:W-:-:S04]  /*b1e0*/  IMAD.MOV.U32 R0, RZ, RZ, 0x8000 ;  /* 0x00008000ff007424 */ /* 0x001fc800078e00ff */
[----:B------:R2:W-:Y:S01]  /*b1f0*/  SYNCS.ARRIVE.TRANS64 RZ, [UR38+0x28830], R0 ;  /* 0x02883000ffff79a7 */ /* 0x0005e20008000026 */
[----:B-1----:R-:W-:-:S13]  /*b200*/  LOP3.LUT P0, RZ, R2, 0x1f, RZ, 0xc0, !PT ;  /* 0x0000001f02ff7812 */ /* 0x002fda000780c0ff */
[----:B--2---:R-:W-:Y:S05]  /*b210*/  @!P0 BRA `(.L_x_2164) ;  /* 0x0000000000048947 */ /* 0x004fea0003800000 */
[----:B------:R-:W-:Y:S01]  /*b220*/  BPT.TRAP 0x1 ;  /* 0x000000040000795c */ /* 0x000fe20000300000 */
.L_x_2164:
[----:B------:R-:W-:Y:S01]  /*b230*/  R2UR UR11, R17 ;  /* 0x00000000110b72ca */ /* 0x000fe200000e0000 */
[----:B------:R-:W-:Y:S01]  /*b240*/  ULDC.64 UR4, c[0x0][0x198] ;  /* 0x0000660000047ab9 */ /* 0x000fe20000000a00 */
[----:B-----5:R-:W-:Y:S01]  /*b250*/  R2UR UR13, R16 ;  /* 0x00000000100d72ca */ /* 0x020fe200000e0000 */
[----:B------:R-:W-:Y:S01]  /*b260*/  UIADD3 UR4, UP0, UR4, 0x370, URZ ;  /* 0x0000037004047890 */ /* 0x000fe2000ff1e03f */
[----:B------:R-:W-:Y:S01]  /*b270*/  PLOP3.LUT P0, PT, PT, PT, PT, 0x80, 0x0 ;  /* 0x000000000000781c */ /* 0x000fe20003f0f070 */
[----:B------:R-:W-:Y:S02]  /*b280*/  UIADD3 UR8, UR38, 0x18400, URZ ;  /* 0x0001840026087890 */ /* 0x000fe4000fffe03f */
[----:B------:R-:W-:Y:S01]  /*b290*/  UIADD3 UR9, UR38, 0x28830, URZ ;  /* 0x0002883026097890 */ /* 0x000fe2000fffe03f */
[----:B0-----:R-:W-:Y:S01]  /*b2a0*/  P2R R0, PR, RZ, 0x1 ;  /* 0x00000001ff007803 */ /* 0x001fe20000000000 */
[----:B------:R-:W-:Y:S02]  /*b2b0*/  UIADD3.X UR5, URZ, UR5, URZ, UP0, !UPT ;  /* 0x000000053f057290 */ /* 0x000fe400087fe43f */
[----:B------:R-:W-:-:S02]  /*b2c0*/  UIADD3 UR32, UR38, 0x1c400, URZ ;  /* 0x0001c40026207890 */ /* 0x000fc4000fffe03f */
[----:B------:R-:W-:Y:S01]  /*b2d0*/  USHF.L.U32 UR11, UR11, 0x7, URZ ;  /* 0x000000070b0b7899 */ /* 0x000fe2000800063f */
[----:B------:R1:W-:Y:S01]  /*b2e0*/  STL [R1], R0 ;  /* 0x0000000001007387 */ /* 0x0003e20000100800 */
        /* <DEDUP_REMOVED lines=9> */
[----:B------:R1:W-:Y:S02]  /*b380*/  UTMALDG.4D [UR32], [UR4], desc[UR6] ;  /* 0x00000620040075b4 */ /* 0x0003e40008019000 */
[----:B-1----:R-:W-:Y:S01]  /*b390*/  NOP ;  /* 0x0000000000007918 */ /* 0x002fe20000000000 */
.L_x_2160:
        /* <DEDUP_REMOVED lines=22> */
.L_x_2165:
[----:B------:R-:W1:Y:S01]  /*b500*/  S2R R4, SR_CTAID.Z ;  /* 0x0000000000047919 */ /* 0x000e620000002700 */
[----:B------:R-:W2:Y:S01]  /*b510*/  LDC R8, c[0x0][0x448] ;  /* 0x00011200ff087b82 */ /* 0x000ea20000000800 */
[----:B------:R-:W-:Y:S01]  /*b520*/  USHF.R.S32.HI UR4, URZ, 0x1f, UR36 ;  /* 0x0000001f3f047899 */ /* 0x000fe20008011424 */
[----:B------:R-:W3:Y:S01]  /*b530*/  S2R R12, SR_TID.X ;  /* 0x00000000000c7919 */ /* 0x000ee20000002100 */
[----:B------:R-:W-:Y:S02]  /*b540*/  ULDC.64 UR8, c[0x0][0x2d8] ;  /* 0x0000b60000087ab9 */ /* 0x000fe40000000a00 */
[----:B------:R-:W-:Y:S01]  /*b550*/  UIMAD UR6, UR4, UR8, URZ ;  /* 0x00000008040672a4 */ /* 0x000fe2000f8e023f */
[----:B------:R-:W4:Y:S02]  /*b560*/  S2R R9, SR_CTAID.X ;  /* 0x0000000000097919 */ /* 0x000f240000002500 */
[----:B------:R-:W0:Y:S01]  /*b570*/  LDC.64 R2, c[0x0][0x2e0] ;  /* 0x0000b800ff027b82 */ /* 0x000e220000000a00 */
[----:B------:R-:W-:-:S02]  /*b580*/  UIMAD.WIDE.U32 UR4, UR36, UR8, URZ ;  /* 0x00000008240472a5 */ /* 0x000fc4000f8e003f */
[----:B------:R-:W-:-:S04]  /*b590*/  UIMAD UR6, UR36, UR9, UR6 ;  /* 0x00000009240672a4 */ /* 0x000fc8000f8e0206 */
[----:B------:R-:W-:Y:S01]  /*b5a0*/  UIADD3 UR5, UR5, UR6, URZ ;  /* 0x0000000605057290 */ /* 0x000fe2000fffe03f */
[----:B--2---:R-:W-:Y:S02]  /*b5b0*/  ISETP.NE.AND P0, PT, R8, 0x1, PT ;  /* 0x000000010800780c */ /* 0x004fe40003f05270 */
[----:B-1----:R-:W-:Y:S02]  /*b5c0*/  SHF.R.S32.HI R5, RZ, 0x1f, R4 ;  /* 0x0000001fff057819 */ /* 0x002fe40000011404 */
[----:B---3--:R-:W-:-:S03]  /*b5d0*/  LOP3.LUT R11, R12, 0x7f, RZ, 0xc0, !PT ;  /* 0x0000007f0c0b7812 */ /* 0x008fc600078ec0ff */
[----:B0-----:R-:W-:Y:S01]  /*b5e0*/  IMAD R0, R5, R2, RZ ;  /* 0x0000000205007224 */ /* 0x001fe200078e02ff */
[----:B------:R-:W-:-:S03]  /*b5f0*/  SHF.R.U32.HI R6, RZ, 0x3, R11 ;  /* 0x00000003ff067819 */ /* 0x000fc6000001160b */
[C---:B------:R-:W-:Y:S02]  /*b600*/  IMAD R5, R4.reuse, R3, R0 ;  /* 0x0000000304057224 */ /* 0x040fe400078e0200 */
[----:B------:R-:W-:Y:S01]  /*b610*/  IMAD.WIDE.U32 R2, R4, R2, UR4 ;  /* 0x0000000404027e25 */ /* 0x000fe2000f8e0002 */
[----:B------:R-:W0:Y:S01]  /*b620*/  @P0 LDC R0, c[0x0][0x450] ;  /* 0x00011400ff000b82 */ /* 0x000e220000000800 */
[----:B------:R-:W-:Y:S02]  /*b630*/  ULDC.64 UR4, c[0x0][0x2d0] ;  /* 0x0000b40000047ab9 */ /* 0x000fe40000000a00 */
[----:B------:R-:W-:Y:S02]  /*b640*/  IMAD.IADD R3, R3, 0x1, R5 ;  /* 0x0000000103037824 */ /* 0x000fe400078e0205 */
[----:B------:R-:W-:-:S03]  /*b650*/  IMAD.SHL.U32 R5, R12, 0x10, RZ ;  /* 0x000000100c057824 */ /* 0x000fc600078e00ff */
[----:B------:R-:W1:Y:S02]  /*b660*/  @P0 LDC R4, c[0x0][0x44c] ;  /* 0x00011300ff040b82 */ /* 0x000e640000000800 */
[----:B------:R-:W-:-:S05]  /*b670*/  LOP3.LUT R10, R6, 0x70, R5, 0xf8, !PT ;  /* 0x00000070060a7812 */ /* 0x000fca00078ef805 */
[----:B----4-:R-:W-:-:S04]  /*b680*/  IMAD R5, R9, 0x80, R10 ;  /* 0x0000008009057824 */ /* 0x010fc800078e020a */
        /* <DEDUP_REMOVED lines=34> */
[----:B------:R-:W-:Y:S02]  /*b8b0*/  IMAD R6, R9, 0x80, R6 ;  /* 0x0000008009067824 */ /* 0x000fe400078e0206 */
[----:B------:R-:W0:Y:S01]  /*b8c0*/  SHFL.IDX PT, R3, R0, RZ, 0x181f ;  /* 0x00181fff00037589 */ /* 0x000e2200000e0000 */
[----:B------:R-:W-:Y:S02]  /*b8d0*/  IMAD R4, R8, UR4, RZ ;  /* 0x0000000408047c24 */ /* 0x000fe4000f8e02ff */
[C---:B------:R-:W-:Y:S01]  /*b8e0*/  VIADD R9, R6.reuse, 0x10 ;  /* 0x0000001006097836 */ /* 0x040fe20000000000 */
[----:B------:R-:W-:Y:S01]  /*b8f0*/  SHFL.IDX PT, R14, R0, 0x1, 0x181f ;  /* 0x00381f00000e7f89 */ /* 0x000fe200000e0000 */
[C---:B------:R-:W-:Y:S01]  /*b900*/  VIADD R11, R6.reuse, 0x20 ;  /* 0x00000020060b7836 */ /* 0x040fe20000000000 */
        /* <DEDUP_REMOVED lines=8> */
[----:B------:R-:W-:-:S03]  /*b990*/  ISETP.GE.AND P2, PT, R9, R4, PT ;  /* 0x000000040900720c */ /* 0x000fc60003f46270 */
        /* <DEDUP_REMOVED lines=58> */
.L_x_2257:
[----:B------:R-:W-:Y:S01]  /*bd40*/  VIADD R3, R6, 0x70 ;  /* 0x0000007006037836 */ /* 0x000fe20000000000 */
[----:B------:R-:W-:Y:S04]  /*bd50*/  BSSY B0, `(.L_x_2167) ;  /* 0x000000c000007945 */ /* 0x000fe80003800000 */
[----:B------:R-:W-:Y:S01]  /*bd60*/  ISETP.GE.AND P2, PT, R3, R4, PT ;  /* 0x000000040300720c */ /* 0x000fe20003f46270 */
[----:B--2---:R-:W-:Y:S02]  /*bd70*/  IMAD.MOV.U32 R3, RZ, RZ, R2 ;  /* 0x000000ffff037224 */ /* 0x004fe400078e0002 */
[----:B-1----:R-:W-:-:S10]  /*bd80*/  IMAD.MOV.U32 R2, RZ, RZ, R14 ;  /* 0x000000ffff027224 */ /* 0x002fd400078e000e */
        /* <DEDUP_REMOVED lines=8> */
.L_x_2168:
[----:B------:R-:W-:Y:S05]  /*be10*/  BSYNC B0 ;  /* 0x0000000000007941 */ /* 0x000fea0003800000 */
.L_x_2167:
[----:B------:R-:W-:Y:S01]  /*be20*/  NOP ;  /* 0x0000000000007918 */ /* 0x000fe20000000000 */
[----:B------:R-:W-:Y:S01]  /*be30*/  SYNCS.ARRIVE.TRANS64.RED.A0T1 RZ, [UR38+0x28800], RZ ;  /* 0x028800ffffff79a7 */ /* 0x000fe20008200426 */
[----:B-1----:R-:W-:Y:S01]  /*be40*/  IMAD.MOV.U32 R2, RZ, RZ, 0x1 ;  /* 0x00000001ff027424 */ /* 0x002fe200078e00ff */
[----:B------:R-:W-:Y:S04]  /*be50*/  ARRIVES.LDGSTSBAR.64.TRANSCNT [UR38+0x28800] ;  /* 0x02880000ff0079b0 */ /* 0x000fe80008000aa6 */
[----:B------:R-:W-:Y:S01]  /*be60*/  SHF.L.U32 R2, R2, 0x1f, RZ ;  /* 0x0000001f02027819 */ /* 0x000fe200000006ff */
[----:B------:R-:W-:Y:S01]  /*be70*/  NOP ;  /* 0x0000000000007918 */ /* 0x000fe20000000000 */
[----:B------:R-:W0:Y:S01]  /*be80*/  LDL.LU R4, [R1+0x10] ;  /* 0x0000100001047983 */ /* 0x000e220000300800 */
[----:B------:R-:W-:Y:S03]  /*be90*/  SYNCS.ARRIVE.TRANS64.A1T0 RZ, [UR38+0x28800], RZ ;  /* 0x028800ffffff79a7 */ /* 0x000fe60008100026 */
[----:B------:R-:W2:Y:S01]  /*bea0*/  LDL R3, [R1+0x8] ;  /* 0x0000080001037983 */ /* 0x000ea20000100800 */
[----:B------:R-:W1:Y:S01]  /*beb0*/  SYNCS.PHASECHK.TRANS64.TRYWAIT P0, [UR38+0x28820], R2 ;  /* 0x02882002ff0075a7 */ /* 0x000e620008000166 */
[----:B0-----:R-:W-:-:S05]  /*bec0*/  VIADD R0, R4, 0xfffffffe ;  /* 0xfffffffe04007836 */ /* 0x001fca0000000000 */
[----:B--2---:R-:W-:Y:S01]  /*bed0*/  ISETP.GE.AND P1, PT, R0, R3, PT ;  /* 0x000000030000720c */ /* 0x004fe20003f26270 */
[----:B-1----:R-:W-:-:S12]  /*bee0*/  @!P0 BRA `(.L_x_2169) ;  /* 0x0000002c00a88947 */ /* 0x002fd80003800000 */
.L_x_2258:
[----:B------:R-:W-:Y:S02]  /*bef0*/  IMAD.MOV.U32 R9, RZ, RZ, 0x1 ;  /* 0x00000001ff097424 */ /* 0x000fe400078e00ff */
[----:B------:R-:W-:Y:S01]  /*bf00*/  IMAD.MOV.U32 R8, RZ, RZ, RZ ;  /* 0x000000ffff087224 */ /* 0x000fe200078e00ff */
[----:B------:R-:W-:Y:S06]  /*bf10*/  @!P1 BRA `(.L_x_2170) ;  /* 0x0000001800489947 */ /* 0x000fec0003800000 */
[----:B------:R-:W2:Y:S04]  /*bf20*/  LDL.LU R4, [R1+0xc] ;  /* 0x00000c0001047983 */ /* 0x000ea80000300800 */
[----:B0-----:R-:W3:Y:S01]  /*bf30*/  LDL.LU R3, [R1+0x8] ;  /* 0x0000080001037983 */ /* 0x001ee20000300800 */
[----:B------:R-:W-:Y:S01]  /*bf40*/  UIADD3 UR4, UR39, 0x1, URZ ;  /* 0x0000000127047890 */ /* 0x000fe2000fffe03f */
[----:B------:R-:W-:Y:S01]  /*bf50*/  IMAD.MOV.U32 R9, RZ, RZ, 0x1 ;  /* 0x00000001ff097424 */ /* 0x000fe200078e00ff */
[----:B------:R-:W0:Y:S02]  /*bf60*/  S2R R6, SR_TID.X ;  /* 0x0000000000067919 */ /* 0x000e240000002100 */
[----:B0-----:R-:W-:Y:S02]  /*bf70*/  LOP3.LUT R10, R6, 0x1f, RZ, 0xc0, !PT ;  /* 0x0000001f060a7812 */ /* 0x001fe400078ec0ff */
[----:B--2---:R-:W-:Y:S01]  /*bf80*/  IMAD R2, R4, UR4, RZ ;  /* 0x0000000404027c24 */ /* 0x004fe2000f8e02ff */
[----:B---3--:R-:W-:-:S04]  /*bf90*/  LOP3.LUT R3, RZ, R3, RZ, 0x33, !PT ;  /* 0x00000003ff037212 */ /* 0x008fc800078e33ff */
[----:B------:R-:W-:-:S05]  /*bfa0*/  VIMNMX R2, R2, UR40, PT ;  /* 0x0000002802027c48 */ /* 0x000fca000bfe0100 */
[----:B------:R-:W-:-:S05]  /*bfb0*/  IMAD.MOV R4, RZ, RZ, -R2 ;  /* 0x000000ffff047224 */ /* 0x000fca00078e0a02 */
[----:B------:R-:W-:Y:S02]  /*bfc0*/  VIADDMNMX R5, R4, 0x1, R3, !PT ;  /* 0x0000000104057846 */ /* 0x000fe40007800103 */
[----:B------:R-:W-:-:S03]  /*bfd0*/  LOP3.LUT R3, RZ, R2, RZ, 0x33, !PT ;  /* 0x00000002ff037212 */ /* 0x000fc600078e33ff */
[----:B------:R-:W-:Y:S02]  /*bfe0*/  VIADD R4, R5, 0xfffffffe ;  /* 0xfffffffe05047836 */ /* 0x000fe40000000000 */
[----:B------:R-:W-:-:S03]  /*bff0*/  IMAD.IADD R5, R2, 0x1, R5 ;  /* 0x0000000102057824 */ /* 0x000fc600078e0205 */
[----:B------:R-:W-:Y:S01]  /*c000*/  ISETP.NE.AND P0, PT, R4, R3, PT ;  /* 0x000000030400720c */ /* 0x000fe20003f05270 */
[----:B------:R-:W-:Y:S01]  /*c010*/  IMAD.MOV.U32 R4, RZ, RZ, R16 ;  /* 0x000000ffff047224 */ /* 0x000fe200078e0010 */
[----:B------:R-:W-:-:S11]  /*c020*/  LOP3.LUT R12, R5, 0x1, RZ, 0xc0, !PT ;  /* 0x00000001050c7812 */ /* 0x000fd600078ec0ff */
[----:B------:R-:W-:Y:S05]  /*c030*/  @!P0 BRA `(.L_x_2171) ;  /* 0x0000001000088947 */ /* 0x000fea0003800000 */
[----:B------:R-:W-:Y:S01]  /*c040*/  BSSY B0, `(.L_x_2171) ;  /* 0x0000101000007945 */ /* 0x000fe20003800000 */
[----:B------:R-:W-:Y:S02]  /*c050*/  IMAD.IADD R6, R5, 0x1, -R12 ;  /* 0x0000000105067824 */ /* 0x000fe400078e0a0c */
[----:B------:R-:W-:Y:S02]  /*c060*/  IMAD.MOV.U32 R7, RZ, RZ, 0x1 ;  /* 0x00000001ff077424 */ /* 0x000fe400078e00ff */
[----:B------:R-:W-:-:S07]  /*c070*/  IMAD.MOV.U32 R4, RZ, RZ, R16 ;  /* 0x000000ffff047224 */ /* 0x000fce00078e0010 */
.L_x_2202:
[----:B------:R-:W2:Y:S01]  /*c080*/  LDL R2, [R1] ;  /* 0x0000000001027983 */ /* 0x000ea20000100800 */
[----:B------:R-:W-:Y:S01]  /*c090*/  VIADD R6, R6, 0xfffffffe ;  /* 0xfffffffe06067836 */ /* 0x000fe20000000000 */
[----:B------:R-:W-:Y:S04]  /*c0a0*/  BSSY B1, `(.L_x_2172) ;  /* 0x000007a000017945 */ /* 0x000fe80003800000 */
[----:B------:R-:W-:Y:S02]  /*c0b0*/  ISETP.NE.AND P1, PT, R6, RZ, PT ;  /* 0x000000ff0600720c */ /* 0x000fe40003f25270 */
[----:B--2---:R-:W-:-:S13]  /*c0c0*/  ISETP.NE.AND P0, PT, R2, RZ, PT ;  /* 0x000000ff0200720c */ /* 0x004fda0003f05270 */
[----:B------:R-:W-:Y:S05]  /*c0d0*/  @!P0 BRA `(.L_x_2173) ;  /* 0x0000000400d88947 */ /* 0x000fea0003800000 */
[----:B------:R-:W2:Y:S01]  /*c0e0*/  LDL R2, [R1+0x4] ;  /* 0x0000040001027983 */ /* 0x000ea20000100800 */
[----:B------:R-:W-:Y:S01]  /*c0f0*/  IMAD.MOV.U32 R9, RZ, RZ, R0 ;  /* 0x000000ffff097224 */ /* 0x000fe200078e0000 */
[----:B--2---:R-:W-:-:S13]  /*c100*/  ISETP.NE.AND P0, PT, R2, RZ, PT ;  /* 0x000000ff0200720c */ /* 0x004fda0003f05270 */
[----:B------:R-:W-:Y:S05]  /*c110*/  @!P0 BRA `(.L_x_2174) ;  /* 0x0000000000488947 */ /* 0x000fea0003800000 */
[----:B------:R-:W0:Y:S01]  /*c120*/  LDC R9, c[0x0][0x43c] ;  /* 0x00010f00ff097b82 */ /* 0x000e220000000800 */
[----:B------:R-:W-:Y:S02]  /*c130*/  ULDC.64 UR4, c[0x0][0x428] ;  /* 0x00010a0000047ab9 */ /* 0x000fe40000000a00 */
[----:B------:R-:W-:Y:S01]  /*c140*/  IMAD R5, R19, UR4, RZ ;  /* 0x0000000413057c24 */ /* 0x000fe2000f8e02ff */
[----:B0-----:R-:W-:-:S13]  /*c150*/  ISETP.NE.AND P0, PT, R9, 0x1, PT ;  /* 0x000000010900780c */ /* 0x001fda0003f05270 */
[----:B------:R-:W0:Y:S02]  /*c160*/  @P0 LDC.64 R2, c[0x0][0x440] ;  /* 0x00011000ff020b82 */ /* 0x000e240000000a00 */
[----:B0-----:R-:W-:-:S04]  /*c170*/  @P0 IMAD.HI.U32 R4, R0, R2, RZ ;  /* 0x0000000200040227 */ /* 0x001fc800078e00ff */
[----:B------:R-:W-:Y:S01]  /*c180*/  IMAD.MOV.U32 R2, RZ, RZ, R0 ;  /* 0x000000ffff027224 */ /* 0x000fe200078e0000 */
[----:B------:R-:W-:Y:S01]  /*c190*/  @P0 SHF.R.U32.HI R2, RZ, R3, R4 ;  /* 0x00000003ff020219 */ /* 0x000fe20000011604 */
[----:B------:R-:W-:-:S04]  /*c1a0*/  IMAD R4, R18, UR5, R5 ;  /* 0x0000000512047c24 */ /* 0x000fc8000f8e0205 */
[----:B------:R-:W-:-:S04]  /*c1b0*/  IMAD.MOV R3, RZ, RZ, -R2 ;  /* 0x000000ffff037224 */ /* 0x000fc800078e0a02 */
[----:B------:R-:W-:Y:S01]  /*c1c0*/  IMAD R9, R9, R3, R0 ;  /* 0x0000000309097224 */ /* 0x000fe200078e0200 */
[----:B------:R-:W-:-:S03]  /*c1d0*/  SHF.R.S32.HI R3, RZ, 0x1f, R2 ;  /* 0x0000001fff037819 */ /* 0x000fc60000011402 */
[----:B------:R-:W-:Y:S01]  /*c1e0*/  IMAD.WIDE.U32 R2, R18, UR4, R2 ;  /* 0x0000000412027c25 */ /* 0x000fe2000f8e0002 */
[----:B------:R-:W-:-:S03]  /*c1f0*/  ULDC.64 UR4, c[0x0][0x418] ;  /* 0x0001060000047ab9 */ /* 0x000fc60000000a00 */
[----:B------:R-:W-:Y:S01]  /*c200*/  IMAD.IADD R3, R4, 0x1, R3 ;  /* 0x0000000104037824 */ /* 0x000fe200078e0203 */
[----:B------:R-:W-:-:S04]  /*c210*/  LEA R4, P0, R2, UR4, 0x2 ;  /* 0x0000000402047c11 */ /* 0x000fc8000f8010ff */
[----:B------:R-:W-:-:S05]  /*c220*/  LEA.HI.X R5, R2, UR5, R3, 0x2, P0 ;  /* 0x0000000502057c11 */ /* 0x000fca00080f1403 */
[----:B------:R0:W5:Y:S04]  /*c230*/  LDG.E R4, desc[UR42][R4.64] ;  /* 0x0000002a04047981 */ /* 0x000168000c1e1900 */
.L_x_2174:
[----:B------:R-:W1:Y:S01]  /*c240*/  S2R R2, SR_TID.X ;  /* 0x0000000000027919 */ /* 0x000e620000002100 */
[----:B------:R-:W-:Y:S01]  /*c250*/  BSSY B2, `(.L_x_2175) ;  /* 0x0000006000027945 */ /* 0x000fe20003800000 */
[----:B-1----:R-:W-:Y:S02]  /*c260*/  LOP3.LUT R3, R2, 0x7f, RZ, 0xc0, !PT ;  /* 0x0000007f02037812 */ /* 0x002fe400078ec0ff */
[----:B------:R-:W-:Y:S02]  /*c270*/  SHF.L.U32 R2, R7, 0x1f, RZ ;  /* 0x0000001f07027819 */ /* 0x000fe400000006ff */
[----:B------:R-:W-:Y:S02]  /*c280*/  ISETP.NE.AND P2, PT, R3, RZ, PT ;  /* 0x000000ff0300720c */ /* 0x000fe40003f45270 */
[----:B------:R-:W1:Y:S02]  /*c290*/  SYNCS.PHASECHK.TRANS64.TRYWAIT P0, [UR38+0x28848], R2 ;  /* 0x02884802ff0075a7 */ /* 0x000e640008000166 */
[----:B-1----:R-:W-:Y:S09]  /*c2a0*/  @!P0 BRA `(.L_x_2176) ;  /* 0x0000002800d08947 */ /* 0x002ff20003800000 */
.L_x_2259:
[----:B------:R-:W-:Y:S05]  /*c2b0*/  BSYNC B2 ;  /* 0x0000000000027941 */ /* 0x000fea0003800000 */
.L_x_2175:
[----:B------:R-:W-:Y:S04]  /*c2c0*/  BSSY B2, `(.L_x_2177) ;  /* 0x0000007000027945 */ /* 0x000fe80003800000 */
[----:B------:R-:W-:Y:S05]  /*c2d0*/  @P2 BRA `(.L_x_2178) ;  /* 0x0000000000142947 */ /* 0x000fea0003800000 */
[----:B------:R-:W-:Y:S01]  /*c2e0*/  ISETP.NE.AND P0, PT, R10, RZ, PT ;  /* 0x000000ff0a00720c */ /* 0x000fe20003f05270 */
[----:B-1----:R-:W-:-:S04]  /*c2f0*/  IMAD.MOV.U32 R3, RZ, RZ, 0x8000 ;  /* 0x00008000ff037424 */ /* 0x002fc800078e00ff */
[----:B------:R2:W-:Y:S08]  /*c300*/  SYNCS.ARRIVE.TRANS64 RZ, [UR38+0x28838], R3 ;  /* 0x02883803ffff79a7 */ /* 0x0005f00008000026 */
[----:B--2---:R-:W-:Y:S05]  /*c310*/  @!P0 BRA `(.L_x_2178) ;  /* 0x0000000000048947 */ /* 0x004fea0003800000 */
[----:B------:R-:W-:Y:S01]  /*c320*/  BPT.TRAP 0x1 ;  /* 0x000000040000795c */ /* 0x000fe20000300000 */
.L_x_2178:
[----:B------:R-:W-:Y:S05]  /*c330*/  BSYNC B2 ;  /* 0x0000000000027941 */ /* 0x000fea0003800000 */
.L_x_2177:
        /* <DEDUP_REMOVED lines=11> */
.L_x_2179:
        /* <DEDUP_REMOVED lines=13> */
.L_x_2180:
        /* <DEDUP_REMOVED lines=12> */
.L_x_2260:
[----:B------:R-:W-:Y:S05]  /*c580*/  BSYNC B2 ;  /* 0x0000000000027941 */ /* 0x000fea0003800000 */
.L_x_2181:
        /* <DEDUP_REMOVED lines=9> */
.L_x_2184:
[----:B------:R-:W-:Y:S05]  /*c620*/  BSYNC B2 ;  /* 0x0000000000027941 */ /* 0x000fea0003800000 */
.L_x_2183:
        /* <DEDUP_REMOVED lines=10> */
.L_x_2185:
        /* <DEDUP_REMOVED lines=13> */
.L_x_2186:
        /* <DEDUP_REMOVED lines=10> */
.L_x_2173:
[----:B------:R-:W-:Y:S05]  /*c840*/  BSYNC B1 ;  /* 0x0000000000017941 */ /* 0x000fea0003800000 */
.L_x_2172:
[----:B------:R-:W2:Y:S01]  /*c850*/  LDL R2, [R1] ;  /* 0x0000000001027983 */ /* 0x000ea20000100800 */
[----:B------:R-:W-:Y:S01]  /*c860*/  BSSY B1, `(.L_x_2187) ;  /* 0x000007b000017945 */ /* 0x000fe20003800000 */
[----:B------:R-:W-:Y:S02]  /*c870*/  LOP3.LUT R9, R7, 0x1, RZ, 0x3c, !PT ;  /* 0x0000000107097812 */ /* 0x000fe400078e3cff */
[----:B--2---:R-:W-:-:S13]  /*c880*/  ISETP.NE.AND P0, PT, R2, RZ, PT ;  /* 0x000000ff0200720c */ /* 0x004fda0003f05270 */
[----:B------:R-:W-:Y:S05]  /*c890*/  @!P0 BRA `(.L_x_2188) ;  /* 0x0000000400dc8947 */ /* 0x000fea0003800000 */
[----:B------:R-:W2:Y:S01]  /*c8a0*/  LDL R2, [R1+0x4] ;  /* 0x0000040001027983 */ /* 0x000ea20000100800 */
[----:B------:R-:W-:Y:S01]  /*c8b0*/  VIADD R11, R0, 0xffffffff ;  /* 0xffffffff000b7836 */ /* 0x000fe20000000000 */
[----:B--2---:R-:W-:-:S13]  /*c8c0*/  ISETP.NE.AND P0, PT, R2, RZ, PT ;  /* 0x000000ff0200720c */ /* 0x004fda0003f05270 */
[----:B------:R-:W-:Y:S05]  /*c8d0*/  @!P0 BRA `(.L_x_2189) ;  /* 0x0000000000488947 */ /* 0x000fea0003800000 */
        /* <DEDUP_REMOVED lines=10> */
[----:B------:R-:W-:-:S04]  /*c980*/  IMAD R4, R19, UR4, RZ ;  /* 0x0000000413047c24 */ /* 0x000fc8000f8e02ff */
[C---:B------:R-:W-:Y:S02]  /*c990*/  IMAD R4, R18.reuse, UR5, R4 ;  /* 0x0000000512047c24 */ /* 0x040fe4000f8e0204 */
[----:B------:R-:W-:Y:S01]  /*c9a0*/  IMAD.WIDE.U32 R2, R18, UR4, R2 ;  /* 0x0000000412027c25 */ /* 0x000fe2000f8e0002 */
[----:B------:R-:W-:-:S03]  /*c9b0*/  ULDC.64 UR4, c[0x0][0x418] ;  /* 0x0001060000047ab9 */ /* 0x000fc60000000a00 */
[----:B------:R-:W-:Y:S01]  /*c9c0*/  IMAD.IADD R3, R4, 0x1, R3 ;  /* 0x0000000104037824 */ /* 0x000fe200078e0203 */
[----:B------:R-:W-:-:S04]  /*c9d0*/  LEA R4, P0, R2, UR4, 0x2 ;  /* 0x0000000402047c11 */ /* 0x000fc8000f8010ff */
[----:B------:R-:W-:-:S05]  /*c9e0*/  LEA.HI.X R5, R2, UR5, R3, 0x2, P0 ;  /* 0x0000000502057c11 */ /* 0x000fca00080f1403 */
[----:B------:R0:W5:Y:S04]  /*c9f0*/  LDG.E R4, desc[UR42][R4.64] ;  /* 0x0000002a04047981 */ /* 0x000168000c1e1900 */
.L_x_2189:
[----:B------:R-:W1:Y:S01]  /*ca00*/  S2R R2, SR_TID.X ;  /* 0x0000000000027919 */ /* 0x000e620000002100 */
[----:B------:R-:W-:Y:S01]  /*ca10*/  BSSY B2, `(.L_x_2190) ;  /* 0x0000006000027945 */ /* 0x000fe20003800000 */
[----:B-1----:R-:W-:Y:S02]  /*ca20*/  LOP3.LUT R3, R2, 0x7f, RZ, 0xc0, !PT ;  /* 0x0000007f02037812 */ /* 0x002fe400078ec0ff */
[----:B------:R-:W-:Y:S02]  /*ca30*/  SHF.L.U32 R2, R9, 0x1f, RZ ;  /* 0x0000001f09027819 */ /* 0x000fe400000006ff */
[----:B------:R-:W-:Y:S02]  /*ca40*/  ISETP.NE.AND P2, PT, R3, RZ, PT ;  /* 0x000000ff0300720c */ /* 0x000fe40003f45270 */
[----:B------:R-:W1:Y:S02]  /*ca50*/  SYNCS.PHASECHK.TRANS64.TRYWAIT P0, [UR38+0x28840], R2 ;  /* 0x02884002ff0075a7 */ /* 0x000e640008000166 */
[----:B-1----:R-:W-:Y:S09]  /*ca60*/  @!P0 BRA `(.L_x_2191) ;  /* 0x0000002400108947 */ /* 0x002ff20003800000 */
.L_x_2261:
[----:B------:R-:W-:Y:S05]  /*ca70*/  BSYNC B2 ;  /* 0x0000000000027941 */ /* 0x000fea0003800000 */
.L_x_2190:
[----:B------:R-:W-:Y:S04]  /*ca80*/  BSSY B2, `(.L_x_2192) ;  /* 0x0000007000027945 */ /* 0x000fe80003800000 */
[----:B------:R-:W-:Y:S05]  /*ca90*/  @P2 BRA `(.L_x_2193) ;  /* 0x0000000000142947 */ /* 0x000fea0003800000 */
[----:B------:R-:W-:Y:S01]  /*caa0*/  ISETP.NE.AND P0, PT, R10, RZ, PT ;  /* 0x000000ff0a00720c */ /* 0x000fe20003f05270 */
[----:B-1----:R-:W-:-:S04]  /*cab0*/  IMAD.MOV.U32 R2, RZ, RZ, 0x8000 ;  /* 0x00008000ff027424 */ /* 0x002fc800078e00ff */
[----:B------:R2:W-:Y:S08]  /*cac0*/  SYNCS.ARRIVE.TRANS64 RZ, [UR38+0x28830], R2 ;  /* 0x02883002ffff79a7 */ /* 0x0005f00008000026 */
[----:B--2---:R-:W-:Y:S05]  /*cad0*/  @!P0 BRA `(.L_x_2193) ;  /* 0x0000000000048947 */ /* 0x004fea0003800000 */
[----:B------:R-:W-:Y:S01]  /*cae0*/  BPT.TRAP 0x1 ;  /* 0x000000040000795c */ /* 0x000fe20000300000 */
.L_x_2193:
[----:B------:R-:W-:Y:S05]  /*caf0*/  BSYNC B2 ;  /* 0x0000000000027941 */ /* 0x000fea0003800000 */
.L_x_2192:
        /* <DEDUP_REMOVED lines=11> */
.L_x_2194:
        /* <DEDUP_REMOVED lines=14> */
.L_x_2195:
        /* <DEDUP_REMOVED lines=12> */
.L_x_2262:
[----:B------:R-:W-:Y:S05]  /*cd50*/  BSYNC B2 ;  /* 0x0000000000027941 */ /* 0x000fea0003800000 */
.L_x_2196:
        /* <DEDUP_REMOVED lines=9> */
.L_x_2199:
[----:B------:R-:W-:Y:S05]  /*cdf0*/  BSYNC B2 ;  /* 0x0000000000027941 */ /* 0x000fea0003800000 */
.L_x_2198:
        /* <DEDUP_REMOVED lines=10> */
.L_x_2200:
        /* <DEDUP_REMOVED lines=13> */
.L_x_2201:
        /* <DEDUP_REMOVED lines=10> */
.L_x_2188:
[----:B------:R-:W-:Y:S05]  /*d010*/  BSYNC B1 ;  /* 0x0000000000017941 */ /* 0x000fea0003800000 */
.L_x_2187:
[----:B------:R-:W-:Y:S02]  /*d020*/  VIADD R0, R0, 0xfffffffe ;  /* 0xfffffffe00007836 */ /* 0x000fe40000000000 */
[----:B------:R-:W-:Y:S01]  /*d030*/  IMAD.MOV.U32 R7, RZ, RZ, R9 ;  /* 0x000000ffff077224 */ /* 0x000fe200078e0009 */
[----:B------:R-:W-:Y:S06]  /*d040*/  @P1 BRA `(.L_x_2202) ;  /* 0xfffffff0000c1947 */ /* 0x000fec000383ffff */
[----:B------:R-:W-:Y:S05]  /*d050*/  BSYNC B0 ;  /* 0x0000000000007941 */ /* 0x000fea0003800000 */
.L_x_2171:
[----:B------:R-:W-:Y:S01]  /*d060*/  ISETP.NE.AND P0, PT, R12, RZ, PT ;  /* 0x000000ff0c00720c */ /* 0x000fe20003f05270 */
[----:B------:R-:W-:-:S12]  /*d070*/  BSSY B0, `(.L_x_2170) ;  /* 0x000007c000007945 */ /* 0x000fd80003800000 */
[----:B------:R-:W-:Y:S05]  /*d080*/  @!P0 BRA `(.L_x_2203) ;  /* 0x0000000400e88947 */ /* 0x000fea0003800000 */
[----:B------:R-:W2:Y:S01]  /*d090*/  LDL R2, [R1] ;  /* 0x0000000001027983 */ /* 0x000ea20000100800 */
[----:B------:R-:W-:Y:S01]  /*d0a0*/  IMAD.MOV.U32 R8, RZ, RZ, 0x1 ;  /* 0x00000001ff087424 */ /* 0x000fe200078e00ff */
[----:B--2---:R-:W-:-:S13]  /*d0b0*/  ISETP.NE.AND P1, PT, R2, RZ, PT ;  /* 0x000000ff0200720c */ /* 0x004fda0003f25270 */
[----:B------:R-:W-:Y:S05]  /*d0c0*/  @!P1 BRA `(.L_x_2203) ;  /* 0x0000000400d89947 */ /* 0x000fea0003800000 */
[----:B------:R-:W2:Y:S02]  /*d0d0*/  LDL.LU R2, [R1+0x4] ;  /* 0x0000040001027983 */ /* 0x000ea40000300800 */
[----:B--2---:R-:W-:-:S13]  /*d0e0*/  ISETP.NE.AND P1, PT, R2, RZ, PT ;  /* 0x000000ff0200720c */ /* 0x004fda0003f25270 */
[----:B------:R-:W-:Y:S05]  /*d0f0*/  @!P1 BRA `(.L_x_2204) ;  /* 0x00000000004c9947 */ /* 0x000fea0003800000 */
[----:B------:R-:W0:Y:S01]  /*d100*/  LDC R7, c[0x0][0x43c] ;  /* 0x00010f00ff077b82 */ /* 0x000e220000000800 */
[----:B------:R-:W-:Y:S01]  /*d110*/  IMAD.MOV.U32 R6, RZ, RZ, R0 ;  /* 0x000000ffff067224 */ /* 0x000fe200078e0000 */
[----:B------:R-:W-:Y:S02]  /*d120*/  ULDC.64 UR4, c[0x0][0x428] ;  /* 0x00010a0000047ab9 */ /* 0x000fe40000000a00 */
[----:B------:R-:W-:-:S04]  /*d130*/  IMAD R19, R19, UR4, RZ ;  /* 0x0000000413137c24 */ /* 0x000fc8000f8e02ff */
[----:B------:R-:W-:Y:S01]  /*d140*/  IMAD R19, R18, UR5, R19 ;  /* 0x0000000512137c24 */ /* 0x000fe2000f8e0213 */
[----:B0-----:R-:W-:-:S13]  /*d150*/  ISETP.NE.AND P0, PT, R7, 0x1, PT ;  /* 0x000000010700780c */ /* 0x001fda0003f05270 */
[----:B------:R-:W0:Y:S02]  /*d160*/  @P0 LDC.64 R2, c[0x0][0x440] ;  /* 0x00011000ff020b82 */ /* 0x000e240000000a00 */
[----:B0-----:R-:W-:-:S05]  /*d170*/  @P0 IMAD.HI.U32 R2, R0, R2, RZ ;  /* 0x0000000200020227 */ /* 0x001fca00078e00ff */
[----:B------:R-:W-:-:S04]  /*d180*/  @P0 SHF.R.U32.HI R6, RZ, R3, R2 ;  /* 0x00000003ff060219 */ /* 0x000fc80000011602 */
[--C-:B------:R-:W-:Y:S01]  /*d190*/  SHF.R.S32.HI R3, RZ, 0x1f, R6.reuse ;  /* 0x0000001fff037819 */ /* 0x100fe20000011406 */
        /* <DEDUP_REMOVED lines=9> */
.L_x_2204:
[----:B------:R-:W1:Y:S01]  /*d230*/  S2R R2, SR_TID.X ;  /* 0x0000000000027919 */ /* 0x000e620000002100 */
[----:B------:R-:W-:Y:S01]  /*d240*/  BSSY B1, `(.L_x_2205) ;  /* 0x0000006000017945 */ /* 0x000fe20003800000 */
[----:B-1----:R-:W-:Y:S02]  /*d250*/  LOP3.LUT R3, R2, 0x7f, RZ, 0xc0, !PT ;  /* 0x0000007f02037812 */ /* 0x002fe400078ec0ff */
[----:B------:R-:W-:Y:S02]  /*d260*/  SHF.L.U32 R2, R9, 0x1f, RZ ;  /* 0x0000001f09027819 */ /* 0x000fe400000006ff */
[----:B------:R-:W-:Y:S02]  /*d270*/  ISETP.NE.AND P1, PT, R3, RZ, PT ;  /* 0x000000ff0300720c */ /* 0x000fe40003f25270 */
[----:B------:R-:W1:Y:S02]  /*d280*/  SYNCS.PHASECHK.TRANS64.TRYWAIT P0, [UR38+0x28848], R2 ;  /* 0x02884802ff0075a7 */ /* 0x000e640008000166 */
[----:B-1----:R-:W-:Y:S09]  /*d290*/  @!P0 BRA `(.L_x_2206) ;  /* 0x0000001c00348947 */ /* 0x002ff20003800000 */
.L_x_2263:
[----:B------:R-:W-:Y:S05]  /*d2a0*/  BSYNC B1 ;  /* 0x0000000000017941 */ /* 0x000fea0003800000 */
.L_x_2205:
[----:B------:R-:W-:Y:S04]  /*d2b0*/  BSSY B1, `(.L_x_2207) ;  /* 0x0000007000017945 */ /* 0x000fe80003800000 */
[----:B------:R-:W-:Y:S05]  /*d2c0*/  @P1 BRA `(.L_x_2208) ;  /* 0x0000000000141947 */ /* 0x000fea0003800000 */
[----:B------:R-:W-:Y:S01]  /*d2d0*/  ISETP.NE.AND P0, PT, R10, RZ, PT ;  /* 0x000000ff0a00720c */ /* 0x000fe20003f05270 */
[----:B-1----:R-:W-:-:S04]  /*d2e0*/  IMAD.MOV.U32 R3, RZ, RZ, 0x8000 ;  /* 0x00008000ff037424 */ /* 0x002fc800078e00ff */
[----:B------:R2:W-:Y:S08]  /*d2f0*/  SYNCS.ARRIVE.TRANS64 RZ, [UR38+0x28838], R3 ;  /* 0x02883803ffff79a7 */ /* 0x0005f00008000026 */
[----:B--2---:R-:W-:Y:S05]  /*d300*/  @!P0 BRA `(.L_x_2208) ;  /* 0x0000000000048947 */ /* 0x004fea0003800000 */
[----:B------:R-:W-:Y:S01]  /*d310*/  BPT.TRAP 0x1 ;  /* 0x000000040000795c */ /* 0x000fe20000300000 */
.L_x_2208:
[----:B------:R-:W-:Y:S05]  /*d320*/  BSYNC B1 ;  /* 0x0000000000017941 */ /* 0x000fea0003800000 */
.L_x_2207:
        /* <DEDUP_REMOVED lines=11> */
.L_x_2209:
        /* <DEDUP_REMOVED lines=14> */
.L_x_2210:
        /* <DEDUP_REMOVED lines=11> */
.L_x_2264:
[----:B------:R-:W-:Y:S05]  /*d570*/  BSYNC B1 ;  /* 0x0000000000017941 */ /* 0x000fea0003800000 */
.L_x_2211:
        /* <DEDUP_REMOVED lines=9> */
.L_x_2214:
[----:B------:R-:W-:Y:S05]  /*d610*/  BSYNC B1 ;  /* 0x0000000000017941 */ /* 0x000fea0003800000 */
.L_x_2213:
        /* <DEDUP_REMOVED lines=10> */
.L_x_2215:
        /* <DEDUP_REMOVED lines=13> */
.L_x_2216:
        /* <DEDUP_REMOVED lines=10> */
.L_x_2203:
[----:B------:R-:W-:Y:S05]  /*d830*/  BSYNC B0 ;  /* 0x0000000000007941 */ /* 0x000fea0003800000 */
.L_x_2170:
[----:B------:R-:W2:Y:S01]  /*d840*/  LDL.LU R0, [R1] ;  /* 0x0000000001007983 */ /* 0x000ea20000300800 */
[----:B------:R-:W-:Y:S01]  /*d850*/  BSSY B0, `(.L_x_2217) ;  /* 0x0000037000007945 */ /* 0x000fe20003800000 */
[----:B--2---:R-:W-:-:S13]  /*d860*/  ISETP.NE.AND P0, PT, R0, RZ, PT ;  /* 0x000000ff0000720c */ /* 0x004fda0003f05270 */
[----:B------:R-:W-:Y:S05]  /*d870*/  @!P0 BRA `(.L_x_2218) ;  /* 0x0000000000d08947 */ /* 0x000fea0003800000 */
[----:B------:R-:W1:Y:S01]  /*d880*/  S2R R0, SR_TID.X ;  /* 0x0000000000007919 */ /* 0x000e620000002100 */
[----:B0-----:R-:W-:Y:S01]  /*d890*/  LEA R3, R8, UR38, 0x3 ;  /* 0x0000002608037c11 */ /* 0x001fe2000f8e18ff */
[----:B------:R-:W-:Y:S01]  /*d8a0*/  BSSY B1, `(.L_x_2219) ;  /* 0x0000006000017945 */ /* 0x000fe20003800000 */
[----:B-1----:R-:W-:Y:S02]  /*d8b0*/  LOP3.LUT R2, R0, 0x7f, RZ, 0xc0, !PT ;  /* 0x0000007f00027812 */ /* 0x002fe400078ec0ff */
[----:B------:R-:W-:Y:S02]  /*d8c0*/  SHF.L.U32 R0, R9, 0x1f, RZ ;  /* 0x0000001f09007819 */ /* 0x000fe400000006ff */
[----:B------:R-:W-:Y:S02]  /*d8d0*/  ISETP.NE.AND P1, PT, R2, RZ, PT ;  /* 0x000000ff0200720c */ /* 0x000fe40003f25270 */
[----:B------:R-:W0:Y:S02]  /*d8e0*/  SYNCS.PHASECHK.TRANS64.TRYWAIT P0, [R3+URZ+0x28860], R0 ;  /* 0x02886000030075a7 */ /* 0x000e24000800017f */
[----:B0-----:R-:W-:Y:S09]  /*d8f0*/  @!P0 BRA `(.L_x_2220) ;  /* 0x0000001400cc8947 */ /* 0x001ff20003800000 */
.L_x_2265:
[----:B------:R-:W-:Y:S05]  /*d900*/  BSYNC B1 ;  /* 0x0000000000017941 */ /* 0x000fea0003800000 */
.L_x_2219:
        /* <DEDUP_REMOVED lines=8> */
.L_x_2222:
[----:B------:R-:W-:Y:S05]  /*d990*/  BSYNC B1 ;  /* 0x0000000000017941 */ /* 0x000fea0003800000 */
.L_x_2221:
        /* <DEDUP_REMOVED lines=13> */
.L_x_2223:
        /* <DEDUP_REMOVED lines=13> */
.L_x_2224:
        /* <DEDUP_REMOVED lines=8> */
.L_x_2218:
[----:B------:R-:W-:Y:S05]  /*dbc0*/  BSYNC B0 ;  /* 0x0000000000007941 */ /* 0x000fea0003800000 */
.L_x_2217:
[----:B0-----:R-:W-:Y:S02]  /*dbd0*/  VIADD R0, R8, 0x1 ;  /* 0x0000000108007836 */ /* 0x001fe40000000000 */
[----:B------:R-:W-:-:S03]  /*dbe0*/  IMAD.MOV.U32 R3, RZ, RZ, RZ ;  /* 0x000000ffff037224 */ /* 0x000fc600078e00ff */
[----:B------:R-:W-:-:S04]  /*dbf0*/  ISETP.NE.AND P0, PT, R0, 0x2, PT ;  /* 0x000000020000780c */ /* 0x000fc80003f05270 */
[----:B------:R-:W-:Y:S02]  /*dc00*/  SEL R2, RZ, 0x1, P0 ;  /* 0x00000001ff027807 */ /* 0x000fe40000000000 */
[----:B------:R-:W-:Y:S02]  /*dc10*/  SEL R0, R0, RZ, P0 ;  /* 0x000000ff00007207 */ /* 0x000fe40000000000 */
[----:B------:R-:W-:-:S07]  /*dc20*/  LOP3.LUT R9, R9, R2, RZ, 0x3c, !PT ;  /* 0x0000000209097212 */ /* 0x000fce00078e3cff */
.L_x_2154:
[----:B------:R-:W0:Y:S01]  /*dc30*/  S2R R5, SR_CgaCtaId ;  /* 0x0000000000057919 */ /* 0x000e220000008800 */
[----:B------:R-:W-:Y:S02]  /*dc40*/  MOV R2, 0x400 ;  /* 0x0000040000027802 */ /* 0x000fe40000000f00 */
[----:B------:R-:W-:Y:S02]  /*dc50*/  SHF.L.U32 R3, R3, 0x1f, RZ ;  /* 0x0000001f03037819 */ /* 0x000fe400000006ff */
[----:B0-----:R-:W-:-:S04]  /*dc60*/  LEA R2, R5, R2, 0x18 ;  /* 0x0000000205027211 */ /* 0x001fc800078ec0ff */
[----:B------:R-:W0:Y:S02]  /*dc70*/  SYNCS.PHASECHK.TRANS64.TRYWAIT P0, [R2+URZ+0x28820], R3 ;  /* 0x02882003020075a7 */ /* 0x000e24000800017f */
[----:B0-----:R-:W-:Y:S05]  /*dc80*/  @!P0 BRA `(.L_x_2225) ;  /* 0x0000001000fc8947 */ /* 0x001fea0003800000 */
.L_x_2266:
[----:B------:R-:W-:-:S03]  /*dc90*/  UMOV UR4, 0xffffffff ;  /* 0xffffffff00047882 */ /* 0x000fc60000000000 */
[----:B------:R-:W-:Y:S05]  /*dca0*/  BRA.DIV UR4, `(.L_x_2226) ;  /* 0x0000001604087947 */ /* 0x000fea000b800000 */
[----:B0-----:R-:W0:Y:S02]  /*dcb0*/  S2R R3, SR_TID.X ;  /* 0x0000000000037919 */ /* 0x001e240000002100 */
[----:B0-----:R-:W-:-:S04]  /*dcc0*/  SHF.R.U32.HI R3, RZ, 0x5, R3 ;  /* 0x00000005ff037819 */ /* 0x001fc80000011603 */
[----:B------:R-:W-:-:S05]  /*dcd0*/  LOP3.LUT R3, R3, 0x3, RZ, 0xc0, !PT ;  /* 0x0000000303037812 */ /* 0x000fca00078ec0ff */
[----:B------:R0:W1:Y:S02]  /*dce0*/  SHFL.IDX PT, R14, R3, RZ, 0x1f ;  /* 0x00001fff030e7589 */ /* 0x00006400000e0000 */
.L_x_2269:
[----:B-1----:R-:W-:-:S13]  /*dcf0*/  ISETP.NE.AND P0, PT, R14, RZ, PT ;  /* 0x000000ff0e00720c */ /* 0x002fda0003f05270 */
[----:B------:R-:W-:Y:S05]  /*dd00*/  @P0 BRA `(.L_x_2116) ;  /* 0x0000000000880947 */ /* 0x000fea0003800000 */
[----:B------:R-:W-:-:S03]  /*dd10*/  UMOV UR4, 0xffffffff ;  /* 0xffffffff00047882 */ /* 0x000fc60000000000 */
[----:B------:R-:W-:Y:S05]  /*dd20*/  BRA.DIV UR4, `(.L_x_2227) ;  /* 0x00000016041c7947 */ /* 0x000fea000b800000 */
[----:B------:R-:W-:-:S13]  /*dd30*/  ELECT P6, URZ, PT ;  /* 0x00000000003f782f */ /* 0x000fda00038c0000 */
.L_x_2272:
[----:B------:R-:W-:Y:S05]  /*dd40*/  @!P6 BRA `(.L_x_2116) ;  /* 0x000000000078e947 */ /* 0x000fea0003800000 */
[----:B0-----:R-:W2:Y:S02]  /*dd50*/  LDL.LU R3, [R1+0x14] ;  /* 0x0000140001037983 */ /* 0x001ea40000300800 */
[----:B--2---:R-:W-:-:S04]  /*dd60*/  LOP3.LUT R3, R3, 0x2, RZ, 0xfc, !PT ;  /* 0x0000000203037812 */ /* 0x004fc800078efcff */
[----:B------:R-:W-:-:S13]  /*dd70*/  ISETP.NE.AND P2, PT, R3, 0x3, PT ;  /* 0x000000030300780c */ /* 0x000fda0003f45270 */
[----:B------:R-:W-:Y:S05]  /*dd80*/  @!P2 BRA `(.L_x_2228) ;  /* 0x000000000004a947 */ /* 0x000fea0003800000 */
[----:B------:R-:W-:Y:S01]  /*dd90*/  BPT.TRAP 0x1 ;  /* 0x000000040000795c */ /* 0x000fe20000300000 */
.L_x_2228:
        /* <DEDUP_REMOVED lines=12> */
.L_x_2273:
[----:B------:R-:W1:Y:S02]  /*de60*/  SYNCS.PHASECHK.TRANS64.TRYWAIT P0, [R3+URZ], R4 ;  /* 0x00000004030075a7 */ /* 0x000e64000800017f */
[----:B-1----:R-:W-:Y:S05]  /*de70*/  @!P0 BRA `(.L_x_2230) ;  /* 0x0000001000fc8947 */ /* 0x002fea0003800000 */
.L_x_2274:
[----:B------:R-:W-:Y:S05]  /*de80*/  @!P2 BRA `(.L_x_2231) ;  /* 0x000000000004a947 */ /* 0x000fea0003800000 */
[----:B------:R-:W-:Y:S01]  /*de90*/  BPT.TRAP 0x1 ;  /* 0x000000040000795c */ /* 0x000fe20000300000 */
.L_x_2231:
[----:B-1----:R-:W-:-:S04]  /*dea0*/  VIADD R3, R2, 0x28860 ;  /* 0x0002886002037836 */ /* 0x002fc80000000000 */
[----:B------:R-:W-:-:S04]  /*deb0*/  IMAD R0, R0, 0x8, R3 ;  /* 0x0000000800007824 */ /* 0x000fc800078e0203 */
[----:B------:R-:W1:Y:S02]  /*dec0*/  SYNCS.PHASECHK.TRANS64.TRYWAIT P0, [R0+URZ], R5 ;  /* 0x00000005000075a7 */ /* 0x000e64000800017f */
[----:B-1----:R-:W-:Y:S05]  /*ded0*/  @!P0 BRA `(.L_x_2232) ;  /* 0x0000001000f88947 */ /* 0x002fea0003800000 */
.L_x_2275:
[----:B------:R-:W-:-:S07]  /*dee0*/  IMAD R3, R8, 0x8, R3 ;  /* 0x0000000808037824 */ /* 0x000fce00078e0203 */
.L_x_2233:
[----:B--2---:R2:W3:Y:S02]  /*def0*/  SYNCS.PHASECHK.TRANS64.TRYWAIT P0, [R3+URZ], R4 ;  /* 0x00000004030075a7 */ /* 0x0044e4000800017f */
[----:B---3--:R-:W-:Y:S05]  /*df00*/  @!P0 NANOSLEEP.SYNCS 0x989680 ;  /* 0x009896800000895d */ /* 0x008fea0003900000 */
[----:B------:R-:W3:Y:S02]  /*df10*/  @!P0 SYNCS.PHASECHK.TRANS64 P0, [R3+URZ], R4 ;  /* 0x00000004030085a7 */ /* 0x000ee4000800007f */
[----:B---3--:R-:W-:Y:S05]  /*df20*/  @!P0 BRA `(.L_x_2233) ;  /* 0xfffffffc00f08947 */ /* 0x008fea000383ffff */
.L_x_2116:
[----:B------:R-:W-:Y:S05]  /*df30*/  BSYNC B6 ;  /* 0x0000000000067941 */ /* 0x000fea0003800000 */
.L_x_2113:
[----:B------:R-:W-:Y:S05]  /*df40*/  EXIT ;  /* 0x000000000000794d */ /* 0x000fea0003800000 */
.L_x_2120:
[----:B-1----:R-:W-:-:S04]  /*df50*/  IMAD.U32 R0, RZ, RZ, UR36 ;  /* 0x00000024ff007e24 */ /* 0x002fc8000f8e00ff */
[----:B------:R1:W2:Y:S03]  /*df60*/  SYNCS.PHASECHK.TRANS64.TRYWAIT P1, [R0+URZ+0x28800], R3 ;  /* 0x02880003000075a7 */ /* 0x0002a6000802017f */
[----:B--2---:R-:W-:Y:S05]  /*df70*/  @!P1 NANOSLEEP.SYNCS 0x989680 ;  /* 0x009896800000995d */ /* 0x004fea0003900000 */
[----:B------:R-:W2:Y:S02]  /*df80*/  @!P1 SYNCS.PHASECHK.TRANS64 P1, [R0+URZ+0x28800], R3 ;  /* 0x02880003000095a7 */ /* 0x000ea4000802007f */
[----:B--2---:R-:W-:Y:S05]  /*df90*/  @!P1 BRA `(.L_x_2120) ;  /* 0xfffffffc00ec9947 */ /* 0x004fea000383ffff */
[----:B------:R-:W-:Y:S05]  /*dfa0*/  BRA `(.L_x_2234) ;  /* 0xffffff3000fc7947 */ /* 0x000fea000383ffff */
.L_x_2124:
[----:B-1----:R-:W-:-:S04]  /*dfb0*/  IMAD.U32 R0, RZ, RZ, UR36 ;  /* 0x00000024ff007e24 */ /* 0x002fc8000f8e00ff */
[----:B------:R1:W3:Y:S03]  /*dfc0*/  SYNCS.PHASECHK.TRANS64.TRYWAIT P2, [R0+URZ+0x28830], R3 ;  /* 0x02883003000075a7 */ /* 0x0002e6000804017f */
[----:B---3--:R-:W-:Y:S05]  /*dfd0*/  @!P2 NANOSLEEP.SYNCS 0x989680 ;  /* 0x009896800000a95d */ /* 0x008fea0003900000 */
[----:B------:R-:W3:Y:S02]  /*dfe0*/  @!P2 SYNCS.PHASECHK.TRANS64 P2, [R0+URZ+0x28830], R3 ;  /* 0x028830030000a5a7 */ /* 0x000ee4000804007f */
[----:B---3--:R-:W-:Y:S05]  /*dff0*/  @!P2 BRA `(.L_x_2124) ;  /* 0xfffffffc00eca947 */ /* 0x008fea000383ffff */
[----:B------:R-:W-:Y:S05]  /*e000*/  BRA `(.L_x_2123) ;  /* 0xffffff3400187947 */ /* 0x000fea000383ffff */
.L_x_2129:
[----:B-1----:R-:W-:-:S04]  /*e010*/  IMAD.U32 R9, RZ, RZ, UR7 ;  /* 0x00000007ff097e24 */ /* 0x002fc8000f8e00ff */
[----:B------:R1:W2:Y:S03]  /*e020*/  SYNCS.PHASECHK.TRANS64.TRYWAIT P3, [R9+URZ+0x28830], R0 ;  /* 0x02883000090075a7 */ /* 0x0002a6000806017f */
[----:B--2---:R-:W-:Y:S05]  /*e030*/  @!P3 NANOSLEEP.SYNCS 0x989680 ;  /* 0x009896800000b95d */ /* 0x004fea0003900000 */
[----:B------:R-:W2:Y:S02]  /*e040*/  @!P3 SYNCS.PHASECHK.TRANS64 P3, [R9+URZ+0x28830], R0 ;  /* 0x028830000900b5a7 */ /* 0x000ea4000806007f */
[----:B--2---:R-:W-:Y:S05]  /*e050*/  @!P3 BRA `(.L_x_2129) ;  /* 0xfffffffc00ecb947 */ /* 0x004fea000383ffff */
[----:B------:R-:W-:Y:S05]  /*e060*/  BRA `(.L_x_2126) ;  /* 0xffffff5800947947 */ /* 0x000fea000383ffff */
.L_x_2133:
[----:B-1----:R-:W-:-:S04]  /*e070*/  IMAD.U32 R9, RZ, RZ, UR7 ;  /* 0x00000007ff097e24 */ /* 0x002fc8000f8e00ff */
[----:B------:R1:W2:Y:S03]  /*e080*/  SYNCS.PHASECHK.TRANS64.TRYWAIT P3, [R9+URZ+0x28850], R0 ;  /* 0x02885000090075a7 */ /* 0x0002a6000806017f */
[----:B--2---:R-:W-:Y:S05]  /*e090*/  @!P3 NANOSLEEP.SYNCS 0x989680 ;  /* 0x009896800000b95d */ /* 0x004fea0003900000 */
[----:B------:R-:W2:Y:S02]  /*e0a0*/  @!P3 SYNCS.PHASECHK.TRANS64 P3, [R9+URZ+0x28850], R0 ;  /* 0x028850000900b5a7 */ /* 0x000ea4000806007f */
[----:B--2---:R-:W-:Y:S05]  /*e0b0*/  @!P3 BRA `(.L_x_2133) ;  /* 0xfffffffc00ecb947 */ /* 0x004fea000383ffff */
[----:B------:R-:W-:Y:S05]  /*e0c0*/  BRA `(.L_x_2130) ;  /* 0xffffff5c00587947 */ /* 0x000fea000383ffff */
.L_x_2139:
[----:B-1----:R-:W-:-:S04]  /*e0d0*/  IMAD.U32 R9, RZ, RZ, UR7 ;  /* 0x00000007ff097e24 */ /* 0x002fc8000f8e00ff */
[----:B------:R1:W2:Y:S03]  /*e0e0*/  SYNCS.PHASECHK.TRANS64.TRYWAIT P2, [R9+URZ+0x28830], R0 ;  /* 0x02883000090075a7 */ /* 0x0002a6000804017f */
[----:B--2---:R-:W-:Y:S05]  /*e0f0*/  @!P2 NANOSLEEP.SYNCS 0x989680 ;  /* 0x009896800000a95d */ /* 0x004fea0003900000 */
[----:B------:R-:W2:Y:S02]  /*e100*/  @!P2 SYNCS.PHASECHK.TRANS64 P2, [R9+URZ+0x28830], R0 ;  /* 0x028830000900a5a7 */ /* 0x000ea4000804007f */
[----:B--2---:R-:W-:Y:S05]  /*e110*/  @!P2 BRA `(.L_x_2139) ;  /* 0xfffffffc00eca947 */ /* 0x004fea000383ffff */
[----:B------:R-:W-:Y:S05]  /*e120*/  BRA `(.L_x_2136) ;  /* 0xffffff8000b07947 */ /* 0x000fea000383ffff */
.L_x_2143:
[----:B-1----:R-:W-:-:S04]  /*e130*/  IMAD.U32 R9, RZ, RZ, UR7 ;  /* 0x00000007ff097e24 */ /* 0x002fc8000f8e00ff */
[----:B------:R1:W2:Y:S03]  /*e140*/  SYNCS.PHASECHK.TRANS64.TRYWAIT P2, [R9+URZ+0x28850], R0 ;  /* 0x02885000090075a7 */ /* 0x0002a6000804017f */
[----:B--2---:R-:W-:Y:S05]  /*e150*/  @!P2 NANOSLEEP.SYNCS 0x989680 ;  /* 0x009896800000a95d */ /* 0x004fea0003900000 */
[----:B------:R-:W2:Y:S02]  /*e160*/  @!P2 SYNCS.PHASECHK.TRANS64 P2, [R9+URZ+0x28850], R0 ;  /* 0x028850000900a5a7 */ /* 0x000ea4000804007f */
[----:B--2---:R-:W-:Y:S05]  /*e170*/  @!P2 BRA `(.L_x_2143) ;  /* 0xfffffffc00eca947 */ /* 0x004fea000383ffff */
[----:B------:R-:W-:Y:S05]  /*e180*/  BRA `(.L_x_2140) ;  /* 0xffffff8400707947 */ /* 0x000fea000383ffff */
.L_x_2148:
[----:B-1----:R-:W-:-:S04]  /*e190*/  IMAD.U32 R3, RZ, RZ, UR5 ;  /* 0x00000005ff037e24 */ /* 0x002fc8000f8e00ff */
[----:B------:R1:W2:Y:S03]  /*e1a0*/  SYNCS.PHASECHK.TRANS64.TRYWAIT P0, [R3+URZ+0x28850], R8 ;  /* 0x02885008030075a7 */ /* 0x0002a6000800017f */
[----:B--2---:R-:W-:Y:S05]  /*e1b0*/  @!P0 NANOSLEEP.SYNCS 0x989680 ;  /* 0x009896800000895d */ /* 0x004fea0003900000 */
[----:B------:R-:W2:Y:S02]  /*e1c0*/  @!P0 SYNCS.PHASECHK.TRANS64 P0, [R3+URZ+0x28850], R8 ;  /* 0x02885008030085a7 */ /* 0x000ea4000800007f */
[----:B--2---:R-:W-:Y:S05]  /*e1d0*/  @!P0 BRA `(.L_x_2148) ;  /* 0xfffffffc00ec8947 */ /* 0x004fea000383ffff */
[----:B------:R-:W-:Y:S05]  /*e1e0*/  BRA `(.L_x_2147) ;  /* 0xffffffa000407947 */ /* 0x000fea000383ffff */
.L_x_2159:
[----:B------:R-:W-:Y:S02]  /*e1f0*/  IMAD.MOV.U32 R13, RZ, RZ, R0 ;  /* 0x000000ffff0d7224 */ /* 0x000fe400078e0000 */
[----:B------:R-:W-:Y:S02]  /*e200*/  IMAD.MOV.U32 R12, RZ, RZ, RZ ;  /* 0x000000ffff0c7224 */ /* 0x000fe400078e00ff */
[----:B------:R-:W-:Y:S02]  /*e210*/  IMAD.MOV.U32 R11, RZ, RZ, 0x1f ;  /* 0x0000001fff0b7424 */ /* 0x000fe400078e00ff */
[----:B------:R-:W-:-:S07]  /*e220*/  IMAD.MOV.U32 R15, RZ, RZ, -0x1 ;  /* 0xffffffffff0f7424 */ /* 0x000fce00078e00ff */
[----:B------:R-:W-:Y:S05]  /*e230*/  WARPSYNC.COLLECTIVE R15, `(.L_x_2235) ;  /* 0x000000000f087348 */ /* 0x000fea0003c00000 */
[----:B------:R0:W1:Y:S02]  /*e240*/  SHFL.IDX P6, R14, R13, R12, R11 ;  /* 0x0000000c0d0e7389 */ /* 0x00006400000c000b */
[----:B01----:R-:W-:Y:S01]  /*e250*/  ENDCOLLECTIVE ;  /* 0x000000000000791b */ /* 0x003fe20003800000 */
.L_x_2235:
[----:B------:R-:W-:Y:S05]  /*e260*/  BRA `(.L_x_2236) ;  /* 0xffffffcc00447947 */ /* 0x000fea000383ffff */
.L_x_2161:
[----:B------:R-:W-:Y:S01]  /*e270*/  BSSY B0, `(.L_x_2237) ;  /* 0x0000006000007945 */ /* 0x000fe20003800000 */
[----:B------:R-:W-:-:S07]  /*e280*/  IMAD.MOV.U32 R15, RZ, RZ, -0x1 ;  /* 0xffffffffff0f7424 */ /* 0x000fce00078e00ff */
[----:B0-----:R-:W-:Y:S05]  /*e290*/  WARPSYNC.COLLECTIVE R15, `(.L_x_2238) ;  /* 0x000000000f0c7348 */ /* 0x001fea0003c00000 */
[----:B------:R-:W-:Y:S02]  /*e2a0*/  ELECT P6, UR62, PT ;  /* 0x00000000003e782f */ /* 0x000fe400038c0000 */
[----:B------:R-:W-:Y:S01]  /*e2b0*/  MOV R14, UR62 ;  /* 0x0000003e000e7c02 */ /* 0x000fe20008000f00 */
[----:B0-----:R-:W-:Y:S10]  /*e2c0*/  ENDCOLLECTIVE ;  /* 0x000000000000791b */ /* 0x001ff40003800000 */
.L_x_2238:
[----:B------:R-:W-:Y:S05]  /*e2d0*/  BSYNC B0 ;  /* 0x0000000000007941 */ /* 0x000fea0003800000 */
.L_x_2237:
[----:B------:R-:W-:Y:S05]  /*e2e0*/  BRA `(.L_x_2239) ;  /* 0xffffffcc00447947 */ /* 0x000fea000383ffff */
.L_x_2163:
[----:B0-----:R-:W-:-:S04]  /*e2f0*/  IMAD.U32 R3, RZ, RZ, UR38 ;  /* 0x00000026ff037e24 */ /* 0x001fc8000f8e00ff */
[----:B------:R0:W1:Y:S03]  /*e300*/  SYNCS.PHASECHK.TRANS64.TRYWAIT P0, [R3+URZ+0x28840], R0 ;  /* 0x02884000030075a7 */ /* 0x000066000800017f */
[----:B-1----:R-:W-:Y:S05]  /*e310*/  @!P0 NANOSLEEP.SYNCS 0x989680 ;  /* 0x009896800000895d */ /* 0x002fea0003900000 */
[----:B------:R-:W1:Y:S02]  /*e320*/  @!P0 SYNCS.PHASECHK.TRANS64 P0, [R3+URZ+0x28840], R0 ;  /* 0x02884000030085a7 */ /* 0x000e64000800007f */
[----:B-1----:R-:W-:Y:S05]  /*e330*/  @!P0 BRA `(.L_x_2163) ;  /* 0xfffffffc00ec8947 */ /* 0x002fea000383ffff */
[----:B------:R-:W-:Y:S05]  /*e340*/  BRA `(.L_x_2240) ;  /* 0xffffffcc009c7947 */ /* 0x000fea000383ffff */
.L_x_2166:
[----:B------:R-:W-:Y:S02]  /*e350*/  IMAD.MOV.U32 R13, RZ, RZ, R5 ;  /* 0x000000ffff0d7224 */ /* 0x000fe400078e0005 */
[----:B------:R-:W-:Y:S02]  /*e360*/  IMAD.MOV.U32 R12, RZ, RZ, RZ ;  /* 0x000000ffff0c7224 */ /* 0x000fe400078e00ff */
[----:B------:R-:W-:Y:S02]  /*e370*/  IMAD.MOV.U32 R11, RZ, RZ, 0x181f ;  /* 0x0000181fff0b7424 */ /* 0x000fe400078e00ff */
[----:B------:R-:W-:Y:S02]  /*e380*/  IMAD.MOV.U32 R15, RZ, RZ, -0x1 ;  /* 0xffffffffff0f7424 */ /* 0x000fe400078e00ff */
[----:B------:R-:W-:-:S07]  /*e390*/  IMAD R6, R9, 0x80, R6 ;  /* 0x0000008009067824 */ /* 0x000fce00078e0206 */
[----:B------:R-:W-:Y:S05]  /*e3a0*/  WARPSYNC.COLLECTIVE R15, `(.L_x_2241) ;  /* 0x000000000f087348 */ /* 0x000fea0003c00000 */
[----:B------:R0:W1:Y:S02]  /*e3b0*/  SHFL.IDX P6, R14, R13, R12, R11 ;  /* 0x0000000c0d0e7389 */ /* 0x00006400000c000b */
[----:B01----:R-:W-:Y:S01]  /*e3c0*/  ENDCOLLECTIVE ;  /* 0x000000000000791b */ /* 0x003fe20003800000 */
.L_x_2241:
[----:B------:R-:W-:Y:S02]  /*e3d0*/  VIADD R9, R6, 0x10 ;  /* 0x0000001006097836 */ /* 0x000fe40000000000 */
[----:B------:R-:W-:Y:S02]  /*e3e0*/  IMAD.MOV.U32 R13, RZ, RZ, R0 ;  /* 0x000000ffff0d7224 */ /* 0x000fe400078e0000 */
[----:B------:R-:W-:-:S07]  /*e3f0*/  IMAD.MOV.U32 R2, RZ, RZ, R14 ;  /* 0x000000ffff027224 */ /* 0x000fce00078e000e */
[----:B------:R-:W-:Y:S05]  /*e400*/  WARPSYNC.COLLECTIVE R15, `(.L_x_2242) ;  /* 0x000000000f087348 */ /* 0x000fea0003c00000 */
[----:B------:R0:W1:Y:S02]  /*e410*/  SHFL.IDX P6, R14, R13, R12, R11 ;  /* 0x0000000c0d0e7389 */ /* 0x00006400000c000b */
[----:B01----:R-:W-:Y:S01]  /*e420*/  ENDCOLLECTIVE ;  /* 0x000000000000791b */ /* 0x003fe20003800000 */
.L_x_2242:
[----:B------:R-:W-:Y:S02]  /*e430*/  ULDC UR4, c[0x0][0x288] ;  /* 0x0000a20000047ab9 */ /* 0x000fe40000000800 */
[----:B------:R-:W-:-:S05]  /*e440*/  IMAD R4, R8, UR4, RZ ;  /* 0x0000000408047c24 */ /* 0x000fca000f8e02ff */
[----:B------:R-:W-:Y:S01]  /*e450*/  ISETP.GE.AND P2, PT, R6, R4, PT ;  /* 0x000000040600720c */ /* 0x000fe20003f46270 */
[----:B------:R-:W-:Y:S02]  /*e460*/  IMAD.MOV.U32 R13, RZ, RZ, R5 ;  /* 0x000000ffff0d7224 */ /* 0x000fe400078e0005 */
[----:B------:R-:W-:-:S10]  /*e470*/  IMAD.MOV.U32 R12, RZ, RZ, 0x1 ;  /* 0x00000001ff0c7424 */ /* 0x000fd400078e00ff */
[----:B------:R-:W-:Y:S01]  /*e480*/  @!P2 LEA R8, R7, UR38, 0x1 ;  /* 0x000000260708ac11 */ /* 0x000fe2000f8e08ff */
[----:B------:R-:W-:-:S07]  /*e490*/  IMAD.MOV.U32 R3, RZ, RZ, R14 ;  /* 0x000000ffff037224 */ /* 0x000fce00078e000e */
[----:B------:R-:W-:Y:S05]  /*e4a0*/  WARPSYNC.COLLECTIVE R15, `(.L_x_2243) ;  /* 0x000000000f087348 */ /* 0x000fea0003c00000 */
[----:B------:R0:W1:Y:S02]  /*e4b0*/  SHFL.IDX P6, R14, R13, R12, R11 ;  /* 0x0000000c0d0e7389 */ /* 0x00006400000c000b */
[----:B01----:R-:W-:Y:S01]  /*e4c0*/  ENDCOLLECTIVE ;  /* 0x000000000000791b */ /* 0x003fe20003800000 */
.L_x_2243:
[----:B------:R-:W-:-:S04]  /*e4d0*/  LOP3.LUT R3, R3, R2, RZ, 0x3c, !PT ;  /* 0x0000000203037212 */ /* 0x000fc800078e3cff */
[----:B------:R-:W-:-:S04]  /*e4e0*/  LOP3.LUT R2, R3, R2, RZ, 0x3c, !PT ;  /* 0x0000000203027212 */ /* 0x000fc800078e3cff */
[----:B------:R-:W-:Y:S01]  /*e4f0*/  LOP3.LUT R3, R3, R2, RZ, 0x3c, !PT ;  /* 0x0000000203037212 */ /* 0x000fe200078e3cff */
[----:B------:R-:W-:Y:S02]  /*e500*/  IMAD.MOV.U32 R13, RZ, RZ, R0 ;  /* 0x000000ffff0d7224 */ /* 0x000fe400078e0000 */
[----:B------:R-:W-:-:S05]  /*e510*/  @!P2 IMAD.WIDE.U32 R2, R10, 0x2, R2 ;  /* 0x000000020a02a825 */ /* 0x000fca00078e0002 */
        /* <DEDUP_REMOVED lines=10> */
.L_x_2244:
[----:B------:R-:W-:Y:S01]  /*e5c0*/  @!P2 LEA R21, R7, UR38, 0x1 ;  /* 0x000000260715ac11 */ /* 0x000fe2000f8e08ff */
[----:B------:R-:W-:Y:S02]  /*e5d0*/  IMAD.MOV.U32 R9, RZ, RZ, R8 ;  /* 0x000000ffff097224 */ /* 0x000fe400078e0008 */
[----:B------:R-:W-:Y:S02]  /*e5e0*/  VIADD R3, R6, 0x20 ;  /* 0x0000002006037836 */ /* 0x000fe40000000000 */
[----:B------:R-:W-:Y:S02]  /*e5f0*/  IMAD.MOV.U32 R13, RZ, RZ, R5 ;  /* 0x000000ffff0d7224 */ /* 0x000fe400078e0005 */
[----:B------:R-:W-:Y:S02]  /*e600*/  IMAD.MOV.U32 R12, RZ, RZ, 0x2 ;  /* 0x00000002ff0c7424 */ /* 0x000fe400078e00ff */
[----:B------:R-:W-:-:S07]  /*e610*/  IMAD.MOV.U32 R8, RZ, RZ, R14 ;  /* 0x000000ffff087224 */ /* 0x000fce00078e000e */
[----:B------:R-:W-:Y:S05]  /*e620*/  WARPSYNC.COLLECTIVE R15, `(.L_x_2245) ;  /* 0x000000000f087348 */ /* 0x000fea0003c00000 */
[----:B------:R0:W1:Y:S02]  /*e630*/  SHFL.IDX P6, R14, R13, R12, R11 ;  /* 0x0000000c0d0e7389 */ /* 0x00006400000c000b */
[----:B01----:R-:W-:Y:S01]  /*e640*/  ENDCOLLECTIVE ;  /* 0x000000000000791b */ /* 0x003fe20003800000 */
.L_x_2245:
        /* <DEDUP_REMOVED lines=14> */
.L_x_2246:
[----:B------:R-:W-:Y:S02]  /*e730*/  IMAD.MOV.U32 R3, RZ, RZ, R2 ;  /* 0x000000ffff037224 */ /* 0x000fe400078e0002 */
[----:B------:R-:W-:Y:S02]  /*e740*/  IMAD.MOV.U32 R13, RZ, RZ, R5 ;  /* 0x000000ffff0d7224 */ /* 0x000fe400078e0005 */
[----:B------:R-:W-:Y:S02]  /*e750*/  IMAD.MOV.U32 R12, RZ, RZ, 0x3 ;  /* 0x00000003ff0c7424 */ /* 0x000fe400078e00ff */
[----:B------:R-:W-:-:S07]  /*e760*/  IMAD.MOV.U32 R2, RZ, RZ, R14 ;  /* 0x000000ffff027224 */ /* 0x000fce00078e000e */
[----:B------:R-:W-:Y:S05]  /*e770*/  WARPSYNC.COLLECTIVE R15, `(.L_x_2247) ;  /* 0x000000000f087348 */ /* 0x000fea0003c00000 */
[----:B------:R0:W1:Y:S02]  /*e780*/  SHFL.IDX P6, R14, R13, R12, R11 ;  /* 0x0000000c0d0e7389 */ /* 0x00006400000c000b */
[----:B01----:R-:W-:Y:S01]  /*e790*/  ENDCOLLECTIVE ;  /* 0x000000000000791b */ /* 0x003fe20003800000 */
.L_x_2247:
        /* <DEDUP_REMOVED lines=14> */
.L_x_2248:
[----:B------:R-:W-:Y:S02]  /*e880*/  IMAD.MOV.U32 R9, RZ, RZ, R8 ;  /* 0x000000ffff097224 */ /* 0x000fe400078e0008 */
[----:B------:R-:W-:Y:S02]  /*e890*/  IMAD.MOV.U32 R13, RZ, RZ, R5 ;  /* 0x000000ffff0d7224 */ /* 0x000fe400078e0005 */
[----:B------:R-:W-:Y:S02]  /*e8a0*/  IMAD.MOV.U32 R12, RZ, RZ, 0x4 ;  /* 0x00000004ff0c7424 */ /* 0x000fe400078e00ff */
[----:B------:R-:W-:-:S07]  /*e8b0*/  IMAD.MOV.U32 R8, RZ, RZ, R14 ;  /* 0x000000ffff087224 */ /* 0x000fce00078e000e */
[----:B------:R-:W-:Y:S05]  /*e8c0*/  WARPSYNC.COLLECTIVE R15, `(.L_x_2249) ;  /* 0x000000000f087348 */ /* 0x000fea0003c00000 */
[----:B------:R0:W1:Y:S02]  /*e8d0*/  SHFL.IDX P6, R14, R13, R12, R11 ;  /* 0x0000000c0d0e7389 */ /* 0x00006400000c000b */
[----:B01----:R-:W-:Y:S01]  /*e8e0*/  ENDCOLLECTIVE ;  /* 0x000000000000791b */ /* 0x003fe20003800000 */
.L_x_2249:
        /* <DEDUP_REMOVED lines=14> */
.L_x_2250:
[----:B------:R-:W-:Y:S02]  /*e9d0*/  IMAD.MOV.U32 R3, RZ, RZ, R2 ;  /* 0x000000ffff037224 */ /* 0x000fe400078e0002 */
[----:B------:R-:W-:Y:S02]  /*e9e0*/  IMAD.MOV.U32 R13, RZ, RZ, R5 ;  /* 0x000000ffff0d7224 */ /* 0x000fe400078e0005 */
[----:B------:R-:W-:Y:S02]  /*e9f0*/  IMAD.MOV.U32 R12, RZ, RZ, 0x5 ;  /* 0x00000005ff0c7424 */ /* 0x000fe400078e00ff */
[----:B------:R-:W-:-:S07]  /*ea00*/  IMAD.MOV.U32 R2, RZ, RZ, R14 ;  /* 0x000000ffff027224 */ /* 0x000fce00078e000e */
[----:B------:R-:W-:Y:S05]  /*ea10*/  WARPSYNC.COLLECTIVE R15, `(.L_x_2251) ;  /* 0x000000000f087348 */ /* 0x000fea0003c00000 */
[----:B------:R0:W1:Y:S02]  /*ea20*/  SHFL.IDX P6, R14, R13, R12, R11 ;  /* 0x0000000c0d0e7389 */ /* 0x00006400000c000b */
[----:B01----:R-:W-:Y:S01]  /*ea30*/  ENDCOLLECTIVE ;  /* 0x000000000000791b */ /* 0x003fe20003800000 */
.L_x_2251:
        /* <DEDUP_REMOVED lines=14> */
.L_x_2252:
[----:B------:R-:W-:Y:S02]  /*eb20*/  IMAD.MOV.U32 R9, RZ, RZ, R8 ;  /* 0x000000ffff097224 */ /* 0x000fe400078e0008 */
[----:B------:R-:W-:Y:S02]  /*eb30*/  IMAD.MOV.U32 R13, RZ, RZ, R5 ;  /* 0x000000ffff0d7224 */ /* 0x000fe400078e0005 */
[----:B------:R-:W-:Y:S02]  /*eb40*/  IMAD.MOV.U32 R12, RZ, RZ, 0x6 ;  /* 0x00000006ff0c7424 */ /* 0x000fe400078e00ff */
[----:B------:R-:W-:-:S07]  /*eb50*/  IMAD.MOV.U32 R8, RZ, RZ, R14 ;  /* 0x000000ffff087224 */ /* 0x000fce00078e000e */
[----:B------:R-:W-:Y:S05]  /*eb60*/  WARPSYNC.COLLECTIVE R15, `(.L_x_2253) ;  /* 0x000000000f087348 */ /* 0x000fea0003c00000 */
[----:B------:R0:W1:Y:S02]  /*eb70*/  SHFL.IDX P6, R14, R13, R12, R11 ;  /* 0x0000000c0d0e7389 */ /* 0x00006400000c000b */
[----:B01----:R-:W-:Y:S01]  /*eb80*/  ENDCOLLECTIVE ;  /* 0x000000000000791b */ /* 0x003fe20003800000 */
.L_x_2253:
        /* <DEDUP_REMOVED lines=13> */
.L_x_2254:
[----:B------:R-:W-:Y:S02]  /*ec60*/  IMAD.MOV.U32 R3, RZ, RZ, R2 ;  /* 0x000000ffff037224 */ /* 0x000fe400078e0002 */
[----:B------:R-:W-:Y:S02]  /*ec70*/  IMAD.MOV.U32 R13, RZ, RZ, R5 ;  /* 0x000000ffff0d7224 */ /* 0x000fe400078e0005 */
[----:B------:R-:W-:Y:S02]  /*ec80*/  IMAD.MOV.U32 R12, RZ, RZ, 0x7 ;  /* 0x00000007ff0c7424 */ /* 0x000fe400078e00ff */
[----:B------:R-:W-:-:S07]  /*ec90*/  IMAD.MOV.U32 R2, RZ, RZ, R14 ;  /* 0x000000ffff027224 */ /* 0x000fce00078e000e */
[----:B------:R-:W-:Y:S05]  /*eca0*/  WARPSYNC.COLLECTIVE R15, `(.L_x_2255) ;  /* 0x000000000f087348 */ /* 0x000fea0003c00000 */
[----:B------:R0:W1:Y:S02]  /*ecb0*/  SHFL.IDX P6, R14, R13, R12, R11 ;  /* 0x0000000c0d0e7389 */ /* 0x00006400000c000b */
[----:B01----:R-:W-:Y:S01]  /*ecc0*/  ENDCOLLECTIVE ;  /* 0x000000000000791b */ /* 0x003fe20003800000 */
.L_x_2255:
        /* <DEDUP_REMOVED lines=11> */
.L_x_2256:
[----:B------:R-:W-:Y:S05]  /*ed80*/  BRA `(.L_x_2257) ;  /* 0xffffffcc00ec7947 */ /* 0x000fea000383ffff */
.L_x_2169:
[----:B0-----:R-:W-:-:S04]  /*ed90*/  IMAD.U32 R3, RZ, RZ, UR38 ;  /* 0x00000026ff037e24 */ /* 0x001fc8000f8e00ff */
[----:B------:R0:W1:Y:S03]  /*eda0*/  SYNCS.PHASECHK.TRANS64.TRYWAIT P0, [R3+URZ+0x28820], R2 ;  /* 0x02882002030075a7 */ /* 0x000066000800017f */
[----:B-1----:R-:W-:Y:S05]  /*edb0*/  @!P0 NANOSLEEP.SYNCS 0x989680 ;  /* 0x009896800000895d */ /* 0x002fea0003900000 */
[----:B------:R-:W1:Y:S02]  /*edc0*/  @!P0 SYNCS.PHASECHK.TRANS64 P0, [R3+URZ+0x28820], R2 ;  /* 0x02882002030085a7 */ /* 0x000e64000800007f */
[----:B-1----:R-:W-:Y:S05]  /*edd0*/  @!P0 BRA `(.L_x_2169) ;  /* 0xfffffffc00ec8947 */ /* 0x002fea000383ffff */
[----:B------:R-:W-:Y:S05]  /*ede0*/  BRA `(.L_x_2258) ;  /* 0xffffffd000407947 */ /* 0x000fea000383ffff */
.L_x_2176:
[----:B-1----:R-:W-:-:S04]  /*edf0*/  IMAD.U32 R3, RZ, RZ, UR38 ;  /* 0x00000026ff037e24 */ /* 0x002fc8000f8e00ff */
[----:B------:R1:W2:Y:S03]  /*ee00*/  SYNCS.PHASECHK.TRANS64.TRYWAIT P0, [R3+URZ+0x28848], R2 ;  /* 0x02884802030075a7 */ /* 0x0002a6000800017f */
[----:B--2---:R-:W-:Y:S05]  /*ee10*/  @!P0 NANOSLEEP.SYNCS 0x989680 ;  /* 0x009896800000895d */ /* 0x004fea0003900000 */
[----:B------:R-:W2:Y:S02]  /*ee20*/  @!P0 SYNCS.PHASECHK.TRANS64 P0, [R3+URZ+0x28848], R2 ;  /* 0x02884802030085a7 */ /* 0x000ea4000800007f */
[----:B--2---:R-:W-:Y:S05]  /*ee30*/  @!P0 BRA `(.L_x_2176) ;  /* 0xfffffffc00ec8947 */ /* 0x004fea000383ffff */
[----:B------:R-:W-:Y:S05]  /*ee40*/  BRA `(.L_x_2259) ;  /* 0xffffffd400187947 */ /* 0x000fea000383ffff */
.L_x_2182:
[----:B0-----:R-:W-:-:S04]  /*ee50*/  IMAD.U32 R3, RZ, RZ, UR38 ;  /* 0x00000026ff037e24 */ /* 0x001fc8000f8e00ff */
[----:B------:R0:W1:Y:S03]  /*ee60*/  SYNCS.PHASECHK.TRANS64.TRYWAIT P0, [R3+URZ+0x28860], R2 ;  /* 0x02886002030075a7 */ /* 0x000066000800017f */
[----:B-1----:R-:W-:Y:S05]  /*ee70*/  @!P0 NANOSLEEP.SYNCS 0x989680 ;  /* 0x009896800000895d */ /* 0x002fea0003900000 */
[----:B------:R-:W1:Y:S02]  /*ee80*/  @!P0 SYNCS.PHASECHK.TRANS64 P0, [R3+URZ+0x28860], R2 ;  /* 0x02886002030085a7 */ /* 0x000e64000800007f */
[----:B-1----:R-:W-:Y:S05]  /*ee90*/  @!P0 BRA `(.L_x_2182) ;  /* 0xfffffffc00ec8947 */ /* 0x002fea000383ffff */
[----:B------:R-:W-:Y:S05]  /*eea0*/  BRA `(.L_x_2260) ;  /* 0xffffffd400b47947 */ /* 0x000fea000383ffff */
.L_x_2191:
[----:B-1----:R-:W-:-:S04]  /*eeb0*/  IMAD.U32 R3, RZ, RZ, UR38 ;  /* 0x00000026ff037e24 */ /* 0x002fc8000f8e00ff */
[----:B------:R1:W2:Y:S03]  /*eec0*/  SYNCS.PHASECHK.TRANS64.TRYWAIT P0, [R3+URZ+0x28840], R2 ;  /* 0x02884002030075a7 */ /* 0x0002a6000800017f */
[----:B--2---:R-:W-:Y:S05]  /*eed0*/  @!P0 NANOSLEEP.SYNCS 0x989680 ;  /* 0x009896800000895d */ /* 0x004fea0003900000 */
[----:B------:R-:W2:Y:S02]  /*eee0*/  @!P0 SYNCS.PHASECHK.TRANS64 P0, [R3+URZ+0x28840], R2 ;  /* 0x02884002030085a7 */ /* 0x000ea4000800007f */
[----:B--2---:R-:W-:Y:S05]  /*eef0*/  @!P0 BRA `(.L_x_2191) ;  /* 0xfffffffc00ec8947 */ /* 0x004fea000383ffff */
[----:B------:R-:W-:Y:S05]  /*ef00*/  BRA `(.L_x_2261) ;  /* 0xffffffd800d87947 */ /* 0x000fea000383ffff */
.L_x_2197:
[----:B0-----:R-:W-:-:S04]  /*ef10*/  IMAD.U32 R3, RZ, RZ, UR38 ;  /* 0x00000026ff037e24 */ /* 0x001fc8000f8e00ff */
[----:B------:R0:W1:Y:S03]  /*ef20*/  SYNCS.PHASECHK.TRANS64.TRYWAIT P0, [R3+URZ+0x28868], R2 ;  /* 0x02886802030075a7 */ /* 0x000066000800017f */
[----:B-1----:R-:W-:Y:S05]  /*ef30*/  @!P0 NANOSLEEP.SYNCS 0x989680 ;  /* 0x009896800000895d */ /* 0x002fea0003900000 */
[----:B------:R-:W1:Y:S02]  /*ef40*/  @!P0 SYNCS.PHASECHK.TRANS64 P0, [R3+URZ+0x28868], R2 ;  /* 0x02886802030085a7 */ /* 0x000e64000800007f */
[----:B-1----:R-:W-:Y:S05]  /*ef50*/  @!P0 BRA `(.L_x_2197) ;  /* 0xfffffffc00ec8947 */ /* 0x002fea000383ffff */
[----:B------:R-:W-:Y:S05]  /*ef60*/  BRA `(.L_x_2262) ;  /* 0xffffffdc00787947 */ /* 0x000fea000383ffff */
.L_x_2206:
[----:B-1----:R-:W-:-:S04]  /*ef70*/  IMAD.U32 R3, RZ, RZ, UR38 ;  /* 0x00000026ff037e24 */ /* 0x002fc8000f8e00ff */
[----:B------:R1:W2:Y:S03]  /*ef80*/  SYNCS.PHASECHK.TRANS64.TRYWAIT P0, [R3+URZ+0x28848], R2 ;  /* 0x02884802030075a7 */ /* 0x0002a6000800017f */
[----:B--2---:R-:W-:Y:S05]  /*ef90*/  @!P0 NANOSLEEP.SYNCS 0x989680 ;  /* 0x009896800000895d */ /* 0x004fea0003900000 */
[----:B------:R-:W2:Y:S02]  /*efa0*/  @!P0 SYNCS.PHASECHK.TRANS64 P0, [R3+URZ+0x28848], R2 ;  /* 0x02884802030085a7 */ /* 0x000ea4000800007f */
[----:B--2---:R-:W-:Y:S05]  /*efb0*/  @!P0 BRA `(.L_x_2206) ;  /* 0xfffffffc00ec8947 */ /* 0x004fea000383ffff */
[----:B------:R-:W-:Y:S05]  /*efc0*/  BRA `(.L_x_2263) ;  /* 0xffffffe000b47947 */ /* 0x000fea000383ffff */
.L_x_2212:
[----:B0-----:R-:W-:-:S04]  /*efd0*/  IMAD.U32 R3, RZ, RZ, UR38 ;  /* 0x00000026ff037e24 */ /* 0x001fc8000f8e00ff */
[----:B------:R0:W1:Y:S03]  /*efe0*/  SYNCS.PHASECHK.TRANS64.TRYWAIT P0, [R3+URZ+0x28860], R2 ;  /* 0x02886002030075a7 */ /* 0x000066000800017f */
[----:B-1----:R-:W-:Y:S05]  /*eff0*/  @!P0 NANOSLEEP.SYNCS 0x989680 ;  /* 0x009896800000895d */ /* 0x002fea0003900000 */
[----:B------:R-:W1:Y:S02]  /*f000*/  @!P0 SYNCS.PHASECHK.TRANS64 P0, [R3+URZ+0x28860], R2 ;  /* 0x02886002030085a7 */ /* 0x000e64000800007f */
[----:B-1----:R-:W-:Y:S05]  /*f010*/  @!P0 BRA `(.L_x_2212) ;  /* 0xfffffffc00ec8947 */ /* 0x002fea000383ffff */
[----:B------:R-:W-:Y:S05]  /*f020*/  BRA `(.L_x_2264) ;  /* 0xffffffe400507947 */ /* 0x000fea000383ffff */
.L_x_2220:
[----:B0-----:R0:W1:Y:S02]  /*f030*/  SYNCS.PHASECHK.TRANS64.TRYWAIT P0, [R3+URZ+0x28860], R0 ;  /* 0x02886000030075a7 */ /* 0x001064000800017f */
[----:B-1----:R-:W-:Y:S05]  /*f040*/  @!P0 NANOSLEEP.SYNCS 0x989680 ;  /* 0x009896800000895d */ /* 0x002fea0003900000 */
[----:B------:R-:W1:Y:S02]  /*f050*/  @!P0 SYNCS.PHASECHK.TRANS64 P0, [R3+URZ+0x28860], R0 ;  /* 0x02886000030085a7 */ /* 0x000e64000800007f */
[----:B-1----:R-:W-:Y:S05]  /*f060*/  @!P0 BRA `(.L_x_2220) ;  /* 0xfffffffc00f08947 */ /* 0x002fea000383ffff */
[----:B------:R-:W-:Y:S05]  /*f070*/  BRA `(.L_x_2265) ;  /* 0xffffffe800207947 */ /* 0x000fea000383ffff */
.L_x_2225:
[----:B0-----:R0:W1:Y:S02]  /*f080*/  SYNCS.PHASECHK.TRANS64.TRYWAIT P0, [R2+URZ+0x28820], R3 ;  /* 0x02882003020075a7 */ /* 0x001064000800017f */
[----:B-1----:R-:W-:Y:S05]  /*f090*/  @!P0 NANOSLEEP.SYNCS 0x989680 ;  /* 0x009896800000895d */ /* 0x002fea0003900000 */
[----:B------:R-:W1:Y:S02]  /*f0a0*/  @!P0 SYNCS.PHASECHK.TRANS64 P0, [R2+URZ+0x28820], R3 ;  /* 0x02882003020085a7 */ /* 0x000e64000800007f */
[----:B-1----:R-:W-:Y:S05]  /*f0b0*/  @!P0 BRA `(.L_x_2225) ;  /* 0xfffffffc00f08947 */ /* 0x002fea000383ffff */
[----:B------:R-:W-:Y:S05]  /*f0c0*/  BRA `(.L_x_2266) ;  /* 0xffffffe800f07947 */ /* 0x000fea000383ffff */
.L_x_2226:
        /* <DEDUP_REMOVED lines=11> */
.L_x_2268:
[----:B------:R-:W-:Y:S05]  /*f180*/  BSYNC B0 ;  /* 0x0000000000007941 */ /* 0x000fea0003800000 */
.L_x_2267:
[----:B------:R-:W-:Y:S05]  /*f190*/  BRA `(.L_x_2269) ;  /* 0xffffffe800d47947 */ /* 0x000fea000383ffff */
.L_x_2227:
[----:B------:R-:W-:Y:S01]  /*f1a0*/  BSSY B0, `(.L_x_2270) ;  /* 0x0000006000007945 */ /* 0x000fe20003800000 */
[----:B------:R-:W-:-:S07]  /*f1b0*/  IMAD.MOV.U32 R15, RZ, RZ, -0x1 ;  /* 0xffffffffff0f7424 */ /* 0x000fce00078e00ff */
[----:B0-----:R-:W-:Y:S05]  /*f1c0*/  WARPSYNC.COLLECTIVE R15, `(.L_x_2271) ;  /* 0x000000000f0c7348 */ /* 0x001fea0003c00000 */
[----:B------:R-:W-:Y:S02]  /*f1d0*/  ELECT P6, UR62, PT ;  /* 0x00000000003e782f */ /* 0x000fe400038c0000 */
[----:B------:R-:W-:Y:S01]  /*f1e0*/  MOV R14, UR62 ;  /* 0x0000003e000e7c02 */ /* 0x000fe20008000f00 */
[----:B0-----:R-:W-:Y:S10]  /*f1f0*/  ENDCOLLECTIVE ;  /* 0x000000000000791b */ /* 0x001ff40003800000 */
.L_x_2271:
[----:B------:R-:W-:Y:S05]  /*f200*/  BSYNC B0 ;  /* 0x0000000000007941 */ /* 0x000fea0003800000 */
.L_x_2270:
[----:B------:R-:W-:Y:S05]  /*f210*/  BRA `(.L_x_2272) ;  /* 0xffffffe800c87947 */ /* 0x000fea000383ffff */
.L_x_2229:
[----:B0-----:R0:W1:Y:S02]  /*f220*/  SYNCS.PHASECHK.TRANS64.TRYWAIT P0, [R6+URZ], R5 ;  /* 0x00000005060075a7 */ /* 0x001064000800017f */
[----:B-1----:R-:W-:Y:S05]  /*f230*/  @!P0 NANOSLEEP.SYNCS 0x989680 ;  /* 0x009896800000895d */ /* 0x002fea0003900000 */
[----:B------:R-:W1:Y:S02]  /*f240*/  @!P0 SYNCS.PHASECHK.TRANS64 P0, [R6+URZ], R5 ;  /* 0x00000005060085a7 */ /* 0x000e64000800007f */
[----:B-1----:R-:W-:Y:S05]  /*f250*/  @!P0 BRA `(.L_x_2229) ;  /* 0xfffffffc00f08947 */ /* 0x002fea000383ffff */
[----:B------:R-:W-:Y:S05]  /*f260*/  BRA `(.L_x_2273) ;  /* 0xffffffe800fc7947 */ /* 0x000fea000383ffff */
.L_x_2230:
[----:B-1----:R1:W2:Y:S02]  /*f270*/  SYNCS.PHASECHK.TRANS64.TRYWAIT P0, [R3+URZ], R4 ;  /* 0x00000004030075a7 */ /* 0x0022a4000800017f */
[----:B--2---:R-:W-:Y:S05]  /*f280*/  @!P0 NANOSLEEP.SYNCS 0x989680 ;  /* 0x009896800000895d */ /* 0x004fea0003900000 */
[----:B------:R-:W2:Y:S02]  /*f290*/  @!P0 SYNCS.PHASECHK.TRANS64 P0, [R3+URZ], R4 ;  /* 0x00000004030085a7 */ /* 0x000ea4000800007f */
[----:B--2---:R-:W-:Y:S05]  /*f2a0*/  @!P0 BRA `(.L_x_2230) ;  /* 0xfffffffc00f08947 */ /* 0x004fea000383ffff */
[----:B------:R-:W-:Y:S05]  /*f2b0*/  BRA `(.L_x_2274) ;  /* 0xffffffe800f07947 */ /* 0x000fea000383ffff */
.L_x_2232:
[----:B-1----:R1:W2:Y:S02]  /*f2c0*/  SYNCS.PHASECHK.TRANS64.TRYWAIT P0, [R0+URZ], R5 ;  /* 0x00000005000075a7 */ /* 0x0022a4000800017f */
[----:B--2---:R-:W-:Y:S05]  /*f2d0*/  @!P0 NANOSLEEP.SYNCS 0x989680 ;  /* 0x009896800000895d */ /* 0x004fea0003900000 */
[----:B------:R-:W2:Y:S02]  /*f2e0*/  @!P0 SYNCS.PHASECHK.TRANS64 P0, [R0+URZ], R5 ;  /* 0x00000005000085a7 */ /* 0x000ea4000800007f */
[----:B--2---:R-:W-:Y:S05]  /*f2f0*/  @!P0 BRA `(.L_x_2232) ;  /* 0xfffffffc00f08947 */ /* 0x004fea000383ffff */
[----:B------:R-:W-:Y:S05]  /*f300*/  BRA `(.L_x_2275) ;  /* 0xffffffe800f47947 */ /* 0x000fea000383ffff */
.L_x_2276:
        /* <DEDUP_REMOVED lines=15> */
.L_x_3097:


//--------------------- .text._ZN7cutlass13device_kernelIN5flash11enable_sm90INS1_16FlashAttnFwdSm90INS1_25CollectiveMainloopFwdSm90ILi2EN4cute5tupleIJNS5_1CILi1EEES8_S8_EEENS6_IJNS7_ILi128EEESA_SA_EEELi128ENS_6half_tEfNS_4arch4Sm90ELb1ELb0ELb0ELb1ELb0ELb0ELb0ELb1ELb1ELb1ELb1ELb0EEENS1_21CollectiveEpilogueFwdISB_S9_SC_SE_Li256ELb1ELb1ELb1ELb0EEENS1_36VarlenDynamicPersistentTileSchedulerILi128ELi128ELi256ELi128ELb1ELb1ELb1ELb1ELb1ELb1EEEEEEEEEvNT_6ParamsE --------------------------
	.section	.text._ZN7cutlass13device_kernelIN5flash11enable_sm90INS1_16FlashAttnFwdSm90INS1_25CollectiveMainloopFwdSm90ILi2EN4cute5tupleIJNS5_1CILi1EEES8_S8_EEENS6_IJNS7_ILi128EEESA_SA_EEELi128ENS_6half_tEfNS_4arch4Sm90ELb1ELb0ELb0ELb1ELb0ELb0ELb0ELb1ELb1ELb1ELb1ELb0EEENS1_21CollectiveEpilogueFwdISB_S9_SC_SE_Li256ELb1ELb1ELb1ELb0EEENS1_36VarlenDynamicPersistentTileSchedulerILi128ELi128ELi256ELi128ELb1ELb1ELb1ELb1ELb1ELb1EEEEEEEEEvNT_6ParamsE,"ax",@progbits
	.align	128
.text._ZN7cutlass13device_kernelIN5flash11enable_sm90INS1_16FlashAttnFwdSm90INS1_25CollectiveMainloopFwdSm90ILi2EN4cute5tupleIJNS5_1CILi1EEES8_S8_EEENS6_IJNS7_ILi128EEESA_SA_EEELi128ENS_6half_tEfNS_4arch4Sm90ELb1ELb0ELb0ELb1ELb0ELb0ELb0ELb1ELb1ELb1ELb1ELb0EEENS1_21CollectiveEpilogueFwdISB_S9_SC_SE_Li256ELb1ELb1ELb1ELb0EEENS1_36VarlenDynamicPersistentTileSchedulerILi128ELi128ELi256ELi128ELb1ELb1ELb1ELb1ELb1ELb1EEEEEEEEEvNT_6ParamsE:
        .type           _ZN7cutlass13device_kernelIN5flash11enable_sm90INS1_16FlashAttnFwdSm90INS1_25CollectiveMainloopFwdSm90ILi2EN4cute5tupleIJNS5_1CILi1EEES8_S8_EEENS6_IJNS7_ILi128EEESA_SA_EEELi128ENS_6half_tEfNS_4arch4Sm90ELb1ELb0ELb0ELb1ELb0ELb0ELb0ELb1ELb1ELb1ELb1ELb0EEENS1_21CollectiveEpilogueFwdISB_S9_SC_SE_Li256ELb1ELb1ELb1ELb0EEENS1_36VarlenDynamicPersistentTileSchedulerILi128ELi128ELi256ELi128ELb1ELb1ELb1ELb1ELb1ELb1EEEEEEEEEvNT_6ParamsE,@function
        .size           _ZN7cutlass13device_kernelIN5flash11enable_sm90INS1_16FlashAttnFwdSm90INS1_25CollectiveMainloopFwdSm90ILi2EN4cute5tupleIJNS5_1CILi1EEES8_S8_EEENS6_IJNS7_ILi128EEESA_SA_EEELi128ENS_6half_tEfNS_4arch4Sm90ELb1ELb0ELb0ELb1ELb0ELb0ELb0ELb1ELb1ELb1ELb1ELb0EEENS1_21CollectiveEpilogueFwdISB_S9_SC_SE_Li256ELb1ELb1ELb1ELb0EEENS1_36VarlenDynamicPersistentTileSchedulerILi128ELi128ELi256ELi128ELb1ELb1ELb1ELb1ELb1ELb1EEEEEEEEEvNT_6ParamsE,(.L_x_3098 - _ZN7cutlass13device_kernelIN5flash11enable_sm90INS1_16FlashAttnFwdSm90INS1_25CollectiveMainloopFwdSm90ILi2EN4cute5tupleIJNS5_1CILi1EEES8_S8_EEENS6_IJNS7_ILi128EEESA_SA_EEELi128ENS_6half_tEfNS_4arch4Sm90ELb1ELb0ELb0ELb1ELb0ELb0ELb0ELb1ELb1ELb1ELb1ELb0EEENS1_21CollectiveEpilogueFwdISB_S9_SC_SE_Li256ELb1ELb1ELb1ELb0EEENS1_36VarlenDynamicPersistentTileSchedulerILi128ELi128ELi256ELi128ELb1ELb1ELb1ELb1ELb1ELb1EEEEEEEEEvNT_6ParamsE)
        .other          _ZN7cutlass13device_kernelIN5flash11enable_sm90INS1_16FlashAttnFwdSm90INS1_25CollectiveMainloopFwdSm90ILi2EN4cute5tupleIJNS5_1CILi1EEES8_S8_EEENS6_IJNS7_ILi128EEESA_SA_EEELi128ENS_6half_tEfNS_4arch4Sm90ELb1ELb0ELb0ELb1ELb0ELb0ELb0ELb1ELb1ELb1ELb1ELb0EEENS1_21CollectiveEpilogueFwdISB_S9_SC_SE_Li256ELb1ELb1ELb1ELb0EEENS1_36VarlenDynamicPersistentTileSchedulerILi128ELi128ELi256ELi128ELb1ELb1ELb1ELb1ELb1ELb1EEEEEEEEEvNT_6ParamsE,@"STO_CUDA_ENTRY STV_DEFAULT"
_ZN7cutlass13device_kernelIN5flash11enable_sm90INS1_16FlashAttnFwdSm90INS1_25CollectiveMainloopFwdSm90ILi2EN4cute5tupleIJNS5_1CILi1EEES8_S8_EEENS6_IJNS7_ILi128EEESA_SA_EEELi128ENS_6half_tEfNS_4arch4Sm90ELb1ELb0ELb0ELb1ELb0ELb0ELb0ELb1ELb1ELb1ELb1ELb0EEENS1_21CollectiveEpilogueFwdISB_S9_SC_SE_Li256ELb1ELb1ELb1ELb0EEENS1_36VarlenDynamicPersistentTileSchedulerILi128ELi128ELi256ELi128ELb1ELb1ELb1ELb1ELb1ELb1EEEEEEEEEvNT_6ParamsE:
        /* <DEDUP_REMOVED lines=18> */
.L_x_2278:
[----:B------:R-:W-:Y:S05]  /*0120*/  BSYNC B0 ;  /* 0x0000000000007941 */ /* 0x000fea0003800000 */
.L_x_2277:
        /* <DEDUP_REMOVED lines=41> */
.L_x_2279:
        /* <DEDUP_REMOVED lines=22> */
.L_x_2280:
        /* <DEDUP_REMOVED lines=18> */
.L_x_2281:
        /* <DEDUP_REMOVED lines=22> */
.L_x_2282:
        /* <DEDUP_REMOVED lines=22> */
.L_x_2283:
[----:B------:R-:W-:Y:S01]  /*0900*/  PLOP3.LUT P0, PT, PT, PT, UP0, 0x80, 0x0 ;  /* 0x000000000000781c */ /* 0x000fe20003f0f008 */
[----:B------:R-:W-:Y:S01]  /*0910*/  UMOV UR36, 0x1 ;  /* 0x0000000100247882 */ /* 0x000fe20000000000 */
[----:B------:R-:W-:Y:S01]  /*0920*/  NOP ;  /* 0x0000000000007918 */ /* 0x000fe20000000000 */
[----:B------:R-:W-:Y:S01]  /*0930*/  USEL UR36, UR36, 0x2, !UP0 ;  /* 0x0000000224247887 */ /* 0x000fe2000c000000 */
[----:B------:R-:W-:Y:S01]  /*0940*/  ULDC.64 UR50, c[0x0][0x208] ;  /* 0x0000820000327ab9 */ /* 0x000fe20000000a00 */
[----:B012-4-:R-:W-:Y:S08]  /*0950*/  BAR.SYNC.DEFER_BLOCKING 0x0 ;  /* 0x0000000000007b1d */ /* 0x017ff00000010000 */
[----:B------:R-:W-:Y:S05]  /*0960*/  @!P0 BRA `(.L_x_2284) ;  /* 0x000000b800a88947 */ /* 0x000fea0003800000 */
.L_x_2285:
[----:B------:R-:W-:-:S08]  /*0970*/  NOP ;  /* 0x0000000000007918 */ /* 0x000fd00000000000 */
[----:B------:R-:W0:Y:S02]  /*0980*/  USETMAXREG.TRY_ALLOC.CTAPOOL UP0, 0xf0 ;  /* 0x000000f0000079c8 */ /* 0x000e240008000600 */
[----:B0-----:R-:W-:-:S13]  /*0990*/  PLOP3.LUT P0, PT, PT, PT, UP0, 0x80, 0x0 ;  /* 0x000000000000781c */ /* 0x001fda0003f0f008 */
[----:B------:R-:W-:Y:S05]  /*09a0*/  @!P0 BRA `(.L_x_2285) ;  /* 0xfffffffc00f08947 */ /* 0x000fea000383ffff */
[----:B------:R-:W0:Y:S01]  /*09b0*/  S2R R2, SR_TID.X ;  /* 0x0000000000027919 */ /* 0x000e220000002100 */
        /* <DEDUP_REMOVED lines=20> */
[----:B------:R-:W-:Y:S02]  /*0b00*/  UMOV UR46, URZ ;  /* 0x0000003f002e7c82 */ /* 0x000fe40008000000 */
[CC--:B------:R-:W-:Y:S02]  /*0b10*/  LEA.HI R4, R0.reuse, R219.reuse, RZ, 0x5 ;  /* 0x000000db00047211 */ /* 0x0c0fe400078f28ff */
[----:B------:R-:W-:-:S02]  /*0b20*/  LEA.HI R2, R0, R219, RZ, 0x4 ;  /* 0x000000db00027211 */ /* 0x000fc400078f20ff */
[----:B------:R-:W-:Y:S01]  /*0b30*/  LEA.HI R3, R0, R219, RZ, 0x7 ;  /* 0x000000db00037211 */ /* 0x000fe200078f38ff */
[----:B------:R-:W-:Y:S01]  /*0b40*/  IMAD.SHL.U32 R6, R4, 0x20, RZ ;  /* 0x0000002004067824 */ /* 0x000fe200078e00ff */
[----:B------:R-:W-:Y:S02]  /*0b50*/  LOP3.LUT R4, R2, 0x3fffff0, RZ, 0xc0, !PT ;  /* 0x03fffff002047812 */ /* 0x000fe400078ec0ff */
[----:B------:R-:W-:Y:S02]  /*0b60*/  SHF.R.S32.HI R5, RZ, 0x4, R2 ;  /* 0x00000004ff057819 */ /* 0x000fe40000011402 */
[----:B------:R-:W-:Y:S01]  /*0b70*/  LOP3.LUT R7, R6, 0xfffffc00, RZ, 0xc0, !PT ;  /* 0xfffffc0006077812 */ /* 0x000fe200078ec0ff */
[----:B------:R-:W-:Y:S01]  /*0b80*/  IMAD.IADD R4, R219, 0x1, -R4 ;  /* 0x00000001db047824 */ /* 0x000fe200078e0a04 */
[----:B------:R-:W-:Y:S02]  /*0b90*/  LOP3.LUT R198, R3, 0xffffff80, RZ, 0xc0, !PT ;  /* 0xffffff8003c67812 */ /* 0x000fe400078ec0ff */
[----:B------:R-:W-:Y:S01]  /*0ba0*/  LEA.HI R2, R2, R5, RZ, 0x1 ;  /* 0x0000000502027211 */ /* 0x000fe200078f08ff */
[----:B------:R-:W-:Y:S01]  /*0bb0*/  IMAD R7, R4, 0x40, R7 ;  /* 0x0000004004077824 */ /* 0x000fe200078e0207 */
[----:B------:R-:W-:Y:S01]  /*0bc0*/  LEA.HI R4, R0, R219, RZ, 0x2 ;  /* 0x000000db00047211 */ /* 0x000fe200078f10ff */
[----:B------:R-:W-:Y:S01]  /*0bd0*/  IMAD.IADD R198, R219, 0x1, -R198 ;  /* 0x00000001dbc67824 */ /* 0x000fe200078e0ac6 */
[----:B------:R-:W-:-:S02]  /*0be0*/  LOP3.LUT R2, R2, 0x1ffffffe, RZ, 0xc0, !PT ;  /* 0x1ffffffe02027812 */ /* 0x000fc400078ec0ff */
[----:B------:R-:W-:Y:S02]  /*0bf0*/  LOP3.LUT R4, R4, 0xfffffffc, RZ, 0xc0, !PT ;  /* 0xfffffffc04047812 */ /* 0x000fe400078ec0ff */
[----:B------:R-:W-:Y:S01]  /*0c00*/  SHF.R.S32.HI R9, RZ, 0x1f, R198 ;  /* 0x0000001fff097819 */ /* 0x000fe200000114c6 */
[----:B------:R-:W-:Y:S01]  /*0c10*/  IMAD.IADD R2, R5, 0x1, -R2 ;  /* 0x0000000105027824 */ /* 0x000fe200078e0a02 */
[----:B------:R-:W-:Y:S01]  /*0c20*/  LEA.HI R0, R0, R219, RZ, 0x3 ;  /* 0x000000db00007211 */ /* 0x000fe200078f18ff */
[----:B------:R-:W-:Y:S01]  /*0c30*/  IMAD.IADD R4, R219, 0x1, -R4 ;  /* 0x00000001db047824 */ /* 0x000fe200078e0a04 */
[----:B------:R-:W-:Y:S01]  /*0c40*/  LEA.HI R8, R9, R198, RZ, 0x2 ;  /* 0x000000c609087211 */ /* 0x000fe200078f10ff */
[----:B------:R-:W-:Y:S01]  /*0c50*/  IMAD R216, R2, 0x8, R7 ;  /* 0x0000000802d87824 */ /* 0x000fe200078e0207 */
[----:B------:R-:W-:Y:S02]  /*0c60*/  SHF.R.S32.HI R214, RZ, 0x7, R3 ;  /* 0x00000007ffd67819 */ /* 0x000fe40000011403 */
[----:B------:R-:W-:-:S02]  /*0c70*/  LEA.HI R2, R4, R4, RZ, 0x1 ;  /* 0x0000000404027211 */ /* 0x000fc400078f08ff */
[--C-:B------:R-:W-:Y:S02]  /*0c80*/  SHF.R.S32.HI R6, RZ, 0x2, R8.reuse ;  /* 0x00000002ff067819 */ /* 0x100fe40000011408 */
[----:B------:R-:W-:Y:S02]  /*0c90*/  SHF.R.S32.HI R11, RZ, 0x1f, R8 ;  /* 0x0000001fff0b7819 */ /* 0x000fe40000011408 */
[----:B------:R-:W-:Y:S02]  /*0ca0*/  LOP3.LUT R5, R2, 0x1ffffffe, RZ, 0xc0, !PT ;  /* 0x1ffffffe02057812 */ /* 0x000fe400078ec0ff */
[----:B------:R-:W-:Y:S02]  /*0cb0*/  LEA.HI R11, R11, R6, RZ, 0x3 ;  /* 0x000000060b0b7211 */ /* 0x000fe400078f18ff */
[----:B------:R-:W-:Y:S01]  /*0cc0*/  LOP3.LUT R2, R0, 0xfffffff8, RZ, 0xc0, !PT ;  /* 0xfffffff800027812 */ /* 0x000fe200078ec0ff */
[----:B------:R-:W-:Y:S01]  /*0cd0*/  IMAD.IADD R4, R4, 0x1, -R5 ;  /* 0x0000000104047824 */ /* 0x000fe200078e0a05 */
[----:B------:R-:W-:-:S02]  /*0ce0*/  LOP3.LUT R5, R8, 0x7ffffffc, RZ, 0xc0, !PT ;  /* 0x7ffffffc08057812 */ /* 0x000fc400078ec0ff */
        /* <DEDUP_REMOVED lines=13> */
[----:B------:R-:W-:-:S02]  /*0dc0*/  IMAD.IADD R3, R214, 0x1, -R3 ;  /* 0x00000001d6037824 */ /* 0x000fc400078e0a03 */
[----:B------:R-:W-:Y:S02]  /*0dd0*/  VIADD R18, R2, 0x40 ;  /* 0x0000004002127836 */ /* 0x000fe40000000000 */
        /* <DEDUP_REMOVED lines=33> */
.L_x_2343:
[----:B012-4-:R-:W0:Y:S01]  /*0ff0*/  LDC.64 R4, c[0x0][0xc88] ;  /* 0x00032200ff047b82 */ /* 0x017e220000000a00 */
[----:B------:R-:W-:Y:S01]  /*1000*/  ULDC.64 UR8, c[0x0][0xa28] ;  /* 0x00028a0000087ab9 */ /* 0x000fe20000000a00 */
[----:B------:R-:W-:Y:S01]  /*1010*/  ULDC.64 UR10, c[0x0][0xa18] ;  /* 0x00028600000a7ab9 */ /* 0x000fe20000000a00 */
[----:B------:R-:W-:Y:S01]  /*1020*/  ULOP3.LUT UR4, UR6, 0xff000000, URZ, 0xc0, !UPT ;  /* 0xff00000006047892 */ /* 0x000fe2000f8ec03f */
[----:B------:R-:W-:Y:S01]  /*1030*/  ULDC UR7, c[0x0][0x424] ;  /* 0x0001090000077ab9 */ /* 0x000fe20000000800 */
        /* <DEDUP_REMOVED lines=10> */
[----:B------:R-:W-:-:S04]  /*10e0*/  @UP0 ULEA UR8, UP2, UR42, UR8, 0x2 ;  /* 0x000000082a080291 */ /* 0x000fc8000f84103f */
[----:B------:R-:W-:Y:S02]  /*10f0*/  @UP0 ULEA.HI.X UR9, UR42, UR9, UR37, 0x2, UP2 ;  /* 0x000000092a090291 */ /* 0x000fe400090f1425 */
[----:B------:R-:W-:Y:S01]  /*1100*/  @UP1 ULEA UR10, UP0, UR42, UR10, 0x2 ;  /* 0x0000000a2a0a1291 */ /* 0x000fe2000f80103f */
[----:B------:R-:W-:-:S03]  /*1110*/  IMAD.U32 R4, RZ, RZ, UR8 ;  /* 0x00000008ff047e24 */ /* 0x000fc6000f8e00ff */
[----:B------:R-:W-:Y:S01]  /*1120*/  @UP1 ULEA.HI.X UR11, UR42, UR11, UR37, 0x2, UP0 ;  /* 0x0000000b2a0b1291 */ /* 0x000fe200080f1425 */
[----:B------:R-:W-:Y:S01]  /*1130*/  IMAD.U32 R5, RZ, RZ, UR9 ;  /* 0x00000009ff057e24 */ /* 0x000fe2000f8e00ff */
[----:B------:R-:W-:Y:S01]  /*1140*/  ULDC.64 UR8, c[0x0][0x418] ;  /* 0x0001060000087ab9 */ /* 0x000fe20000000a00 */
[----:B------:R-:W-:-:S03]  /*1150*/  IMAD.U32 R6, RZ, RZ, UR10 ;  /* 0x0000000aff067e24 */ /* 0x000fc6000f8e00ff */
[----:B---3--:R-:W-:Y:S01]  /*1160*/  IMAD.U32 R7, RZ, RZ, UR11 ;  /* 0x0000000bff077e24 */ /* 0x008fe2000f8e00ff */
[----:B------:R-:W2:Y:S01]  /*1170*/  @P0 LDG.E R4, desc[UR50][R4.64] ;  /* 0x0000003204040981 */ /* 0x000ea2000c1e1900 */
[----:B------:R-:W-:Y:S01]  /*1180*/  UISETP.NE.U32.AND UP0, UPT, UR8, URZ, UPT ;  /* 0x0000003f0800728c */ /* 0x000fe2000bf05070 */
[----:B------:R-:W-:Y:S02]  /*1190*/  ULDC.64 UR10, c[0x0][0xa20] ;  /* 0x00028800000a7ab9 */ /* 0x000fe40000000a00 */
[----:B------:R-:W3:Y:S01]  /*11a0*/  @P2 LDG.E R6, desc[UR50][R6.64] ;  /* 0x0000003206062981 */ /* 0x000ee2000c1e1900 */
[----:B------:R-:W-:Y:S01]  /*11b0*/  UISETP.NE.AND.EX UP0, UPT, UR9, URZ, UPT, UP0 ;  /* 0x0000003f0900728c */ /* 0x000fe2000bf05300 */
[----:B------:R-:W-:Y:S01]  /*11c0*/  ISETP.NE.U32.AND P1, PT, RZ, UR10, PT ;  /* 0x0000000aff007c0c */ /* 0x000fe2000bf25070 */
[----:B------:R-:W-:Y:S02]  /*11d0*/  ULOP3.LUT UR45, UR6, 0xff0000, URZ, 0xc0, !UPT ;  /* 0x00ff0000062d7892 */ /* 0x000fe4000f8ec03f */
[----:B------:R-:W-:Y:S01]  /*11e0*/  USHF.R.U32.HI UR4, URZ, 0x8, UR4 ;  /* 0x000000083f047899 */ /* 0x000fe20008011604 */
[----:B------:R-:W-:Y:S01]  /*11f0*/  ISETP.NE.AND.EX P1, PT, RZ, UR11, PT, P1 ;  /* 0x0000000bff007c0c */ /* 0x000fe2000bf25310 */
        /* <DEDUP_REMOVED lines=9> */
[----:B-----5:R-:W-:-:S14]  /*1290*/  @P2 BRA `(.L_x_2286) ;  /* 0x0000000000342947 */ /* 0x020fdc0003800000 */
        /* <DEDUP_REMOVED lines=13> */
.L_x_2286:
[----:B------:R-:W-:Y:S05]  /*1370*/  @!P1 BRA `(.L_x_2287) ;  /* 0x00000000001c9947 */ /* 0x000fea0003800000 */
[----:B------:R-:W-:-:S04]  /*1380*/  ULEA UR4, UP0, UR42, UR10, 0x2 ;  /* 0x0000000a2a047291 */ /* 0x000fc8000f80103f */
[----:B------:R-:W-:Y:S02]  /*1390*/  ULEA.HI.X UR6, UR42, UR11, UR37, 0x2, UP0 ;  /* 0x0000000b2a067291 */ /* 0x000fe400080f1425 */
[----:B------:R-:W-:-:S04]  /*13a0*/  IMAD.U32 R4, RZ, RZ, UR4 ;  /* 0x00000004ff047e24 */ /* 0x000fc8000f8e00ff */
[----:B------:R-:W-:-:S05]  /*13b0*/  IMAD.U32 R5, RZ, RZ, UR6 ;  /* 0x00000006ff057e24 */ /* 0x000fca000f8e00ff */
[----:B------:R-:W2:Y:S02]  /*13c0*/  LDG.E R4, desc[UR50][R4.64] ;  /* 0x0000003204047981 */ /* 0x000ea4000c1e1900 */
[----:B--2---:R-:W-:Y:S01]  /*13d0*/  R2UR UR4, R4 ;  /* 0x00000000040472ca */ /* 0x004fe200000e0000 */
[----:B------:R-:W-:-:S14]  /*13e0*/  BRA `(.L_x_2288) ;  /* 0x0000000000347947 */ /* 0x000fdc0003800000 */
.L_x_2287:
        /* <DEDUP_REMOVED lines=13> */
.L_x_2288:
[----:B------:R-:W-:Y:S01]  /*14c0*/  ULDC UR6, c[0x0][0x448] ;  /* 0x0001120000067ab9 */ /* 0x000fe20000000800 */
[----:B------:R-:W-:Y:S02]  /*14d0*/  USHF.L.U32 UR38, UR5, 0x7, URZ ;  /* 0x0000000705267899 */ /* 0x000fe4000800063f */
[----:B------:R-:W-:Y:S02]  /*14e0*/  UISETP.NE.AND UP0, UPT, UR6, 0x1, UPT ;  /* 0x000000010600788c */ /* 0x000fe4000bf05270 */
[----:B------:R-:W-:Y:S02]  /*14f0*/  UIADD3 UR6, UR38, 0x7f, URZ ;  /* 0x0000007f26067890 */ /* 0x000fe4000fffe03f */
[----:B------:R-:W-:Y:S02]  /*1500*/  UIADD3 UR53, -UR53, UR4, URZ ;  /* 0x0000000435357290 */ /* 0x000fe4000fffe13f */
[----:B------:R-:W-:Y:S02]  /*1510*/  ULOP3.LUT UR39, UR45, 0xff, URZ, 0xc0, !UPT ;  /* 0x000000ff2d277892 */ /* 0x000fe4000f8ec03f */
[----:B------:R-:W-:-:S02]  /*1520*/  UIADD3 UR7, UR53, 0x80, -UR54 ;  /* 0x0000008035077890 */ /* 0x000fc4000fffe836 */
[----:B------:R-:W-:Y:S01]  /*1530*/  USHF.R.U32.HI UR45, URZ, 0x10, UR45 ;  /* 0x000000103f2d7899 */ /* 0x000fe2000801162d */
[----:B------:R-:W-:Y:S01]  /*1540*/  @UP0 ULDC UR4, c[0x0][0x44c] ;  /* 0x0001130000040ab9 */ /* 0x000fe20000000800 */
[----:B------:R-:W-:Y:S01]  /*1550*/  @UP0 ULDC UR8, c[0x0][0x450] ;  /* 0x0001140000080ab9 */ /* 0x000fe20000000800 */
[----:B------:R-:W-:Y:S02]  /*1560*/  UIMAD.WIDE.U32 UR4, UR6, UR4, URZ ;  /* 0x00000004060472a5 */ /* 0x000fe4000f8e003f */
[----:B------:R-:W-:Y:S02]  /*1570*/  UIADD3 UR4, UR53, 0x7f, URZ ;  /* 0x0000007f35047890 */ /* 0x000fe4000fffe03f */
[----:B------:R-:W-:Y:S02]  /*1580*/  @UP0 USHF.R.U32.HI UR6, URZ, UR8, UR5 ;  /* 0x000000083f060299 */ /* 0x000fe40008011605 */
[----:B------:R-:W-:Y:S02]  /*1590*/  USHF.R.S32.HI UR5, URZ, 0x1f, UR4 ;  /* 0x0000001f3f057899 */ /* 0x000fe40008011404 */
[----:B------:R-:W-:-:S02]  /*15a0*/  UIADD3 UR6, UR7, UR6, URZ ;  /* 0x0000000607067290 */ /* 0x000fc4000fffe03f */
[----:B------:R-:W-:Y:S02]  /*15b0*/  ULEA.HI UR5, UR5, UR4, URZ, 0x7 ;  /* 0x0000000405057291 */ /* 0x000fe4000f8f383f */
[----:B------:R-:W-:Y:S02]  /*15c0*/  USHF.R.S32.HI UR7, URZ, 0x1f, UR6 ;  /* 0x0000001f3f077899 */ /* 0x000fe40008011406 */
[----:B------:R-:W-:Y:S02]  /*15d0*/  USHF.R.S32.HI UR5, URZ, 0x7, UR5 ;  /* 0x000000073f057899 */ /* 0x000fe40008011405 */
[----:B------:R-:W-:Y:S01]  /*15e0*/  ULEA.HI UR7, UR7, UR6, URZ, 0x7 ;  /* 0x0000000607077291 */ /* 0x000fe2000f8f383f */
[----:B------:R-:W-:-:S03]  /*15f0*/  UMOV UR4, URZ ;  /* 0x0000003f00047c82 */ /* 0x000fc60008000000 */
[----:B------:R-:W-:-:S04]  /*1600*/  USHF.R.S32.HI UR7, URZ, 0x7, UR7 ;  /* 0x000000073f077899 */ /* 0x000fc80008011407 */
[----:B------:R-:W-:-:S04]  /*1610*/  UISETP.LT.AND UP0, UPT, UR5, UR7, UPT ;  /* 0x000000070500728c */ /* 0x000fc8000bf01270 */
[----:B------:R-:W-:-:S04]  /*1620*/  USEL UR9, UR5, UR7, UP0 ;  /* 0x0000000705097287 */ /* 0x000fc80008000000 */
[----:B------:R-:W-:-:S06]  /*1630*/  UISETP.GE.AND UP0, UPT, UR9, 0x1, UPT ;  /* 0x000000010900788c */ /* 0x000fcc000bf06270 */
[----:B------:R-:W-:-:S13]  /*1640*/  PLOP3.LUT P0, PT, PT, PT, UP0, 0x80, 0x0 ;  /* 0x000000000000781c */ /* 0x000fda0003f0f008 */
[----:B------:R-:W-:Y:S05]  /*1650*/  @!P0 BRA `(.L_x_2289) ;  /* 0x0000000000908947 */ /* 0x000fea0003800000 */
[----:B------:R-:W-:Y:S01]  /*1660*/  UISETP.NE.AND UP0, UPT, UR45, URZ, UPT ;  /* 0x0000003f2d00728c */ /* 0x000fe2000bf05270 */
[----:B------:R-:W-:-:S03]  /*1670*/  ULDC UR4, c[0x0][0x9f0] ;  /* 0x00027c0000047ab9 */ /* 0x000fc60000000800 */
        /* <DEDUP_REMOVED lines=34> */
.L_x_2289:
[----:B------:R-:W-:Y:S01]  /*18a0*/  UIMAD UR40, UR39, UR4, URZ ;  /* 0x00000004272872a4 */ /* 0x000fe2000f8e023f */
[----:B------:R-:W-:Y:S01]  /*18b0*/  IMAD.U32 R0, RZ, RZ, UR9 ;  /* 0x00000009ff007e24 */ /* 0x000fe2000f8e00ff */
[----:B------:R-:W-:Y:S01]  /*18c0*/  PLOP3.LUT P0, PT, PT, PT, PT, 0x80, 0x0 ;  /* 0x000000000000781c */ /* 0x000fe20003f0f070 */
[----:B------:R-:W-:Y:S01]  /*18d0*/  IMAD.U32 R3, RZ, RZ, UR4 ;  /* 0x00000004ff037e24 */ /* 0x000fe2000f8e00ff */
[----:B------:R-:W-:Y:S02]  /*18e0*/  CS2R R150, SRZ ;  /* 0x0000000000967805 */ /* 0x000fe4000001ff00 */
[----:B------:R-:W-:Y:S02]  /*18f0*/  CS2R R148, SRZ ;  /* 0x0000000000947805 */ /* 0x000fe4000001ff00 */
[----:B------:R-:W-:Y:S02]  /*1900*/  CS2R R146, SRZ ;  /* 0x0000000000927805 */ /* 0x000fe4000001ff00 */
[----:B------:R-:W-:-:S02]  /*1910*/  CS2R R144, SRZ ;  /* 0x0000000000907805 */ /* 0x000fc4000001ff00 */
[----:B------:R-:W-:Y:S01]  /*1920*/  VIADDMNMX R3, R3, UR40, R0, PT ;  /* 0x0000002803037c46 */ /* 0x000fe2000b800100 */
[----:B------:R-:W-:Y:S01]  /*1930*/  IMAD.MOV.U32 R0, RZ, RZ, RZ ;  /* 0x000000ffff007224 */ /* 0x000fe200078e00ff */
[----:B------:R-:W-:Y:S02]  /*1940*/  CS2R R142, SRZ ;  /* 0x00000000008e7805 */ /* 0x000fe4000001ff00 */
[----:B------:R-:W-:Y:S02]  /*1950*/  CS2R R140, SRZ ;  /* 0x00000000008c7805 */ /* 0x000fe4000001ff00 */
[----:B------:R-:W-:Y:S01]  /*1960*/  R2UR UR58, R3 ;  /* 0x00000000033a72ca */ /* 0x000fe200000e0000 */
[----:B------:R-:W-:Y:S01]  /*1970*/  IMAD.MOV.U32 R3, RZ, RZ, RZ ;  /* 0x000000ffff037224 */ /* 0x000fe200078e00ff */
        /* <DEDUP_REMOVED lines=11> */
[----:B------:R-:W-:Y:S01]  /*1a30*/  UISETP.GT.AND UP0, UPT, UR58, UR40, UPT ;  /* 0x000000283a00728c */ /* 0x000fe2000bf04270 */
[----:B------:R-:W-:Y:S02]  /*1a40*/  CS2R R116, SRZ ;  /* 0x0000000000747805 */ /* 0x000fe4000001ff00 */
[----:B------:R-:W-:Y:S02]  /*1a50*/  CS2R R114, SRZ ;  /* 0x0000000000727805 */ /* 0x000fe4000001ff00 */
[----:B------:R-:W-:-:S02]  /*1a60*/  CS2R R112, SRZ ;  /* 0x0000000000707805 */ /* 0x000fc4000001ff00 */
[----:B------:R-:W-:Y:S02]  /*1a70*/  CS2R R110, SRZ ;  /* 0x00000000006e7805 */ /* 0x000fe4000001ff00 */
[----:B------:R-:W-:Y:S02]  /*1a80*/  CS2R R108, SRZ ;  /* 0x00000000006c7805 */ /* 0x000fe4000001ff00 */
[----:B------:R-:W-:Y:S02]  /*1a90*/  PLOP3.LUT P1, PT, PT, PT, UP0, 0x80, 0x0 ;  /* 0x000000000000781c */ /* 0x000fe40003f2f008 */
        /* <DEDUP_REMOVED lines=42> */
.L_x_2291:
        /* <DEDUP_REMOVED lines=9> */
.L_x_2467:
[----:B------:R-:W-:Y:S05]  /*1dd0*/  @!P0 BRA `(.L_x_2293) ;  /* 0x0000000000048947 */ /* 0x000fea0003800000 */
[----:B------:R-:W-:Y:S01]  /*1de0*/  BPT.TRAP 0x1 ;  /* 0x000000040000795c */ /* 0x000fe20000300000 */
.L_x_2293:
[----:B0-----:R-:W-:Y:S02]  /*1df0*/  IMAD.U32 R0, RZ, RZ, UR46 ;  /* 0x0000002eff007e24 */ /* 0x001fe4000f8e00ff */
[----:B------:R-:W-:-:S03]  /*1e00*/  IMAD.U32 R3, RZ, RZ, UR47 ;  /* 0x0000002fff037e24 */ /* 0x000fc6000f8e00ff */
[----:B------:R-:W-:Y:S02]  /*1e10*/  LEA R0, R0, UR41, 0x3 ;  /* 0x0000002900007c11 */ /* 0x000fe4000f8e18ff */
[----:B------:R-:W-:-:S04]  /*1e20*/  SHF.L.U32 R3, R3, 0x1f, RZ ;  /* 0x0000001f03037819 */ /* 0x000fc800000006ff */
[----:B------:R0:W1:Y:S01]  /*1e30*/  SYNCS.PHASECHK.TRANS64.TRYWAIT P2, [R0+URZ+0x28830], R3 ;  /* 0x02883003000075a7 */ /* 0x000062000804017f */
[----:B------:R-:W-:Y:S05]  /*1e40*/  @!P0 BRA `(.L_x_2294) ;  /* 0x0000000000048947 */ /* 0x000fea0003800000 */
[----:B------:R-:W-:Y:S01]  /*1e50*/  BPT.TRAP 0x1 ;  /* 0x000000040000795c */ /* 0x000fe20000300000 */
.L_x_2294:
[----:B------:R-:W2:Y:S02]  /*1e60*/  S2R R4, SR_TID.X ;  /* 0x0000000000047919 */ /* 0x000ea40000002100 */
[----:B--2---:R-:W-:Y:S01]  /*1e70*/  LOP3.LUT P1, RZ, R4, 0x7f, RZ, 0xc0, !PT ;  /* 0x0000007f04ff7812 */ /* 0x004fe2000782c0ff */
[----:B-1----:R-:W-:-:S12]  /*1e80*/  @P2 BRA `(.L_x_2295) ;  /* 0x0000000000082947 */ /* 0x002fd80003800000 */
[----:B------:R-:W1:Y:S02]  /*1e90*/  SYNCS.PHASECHK.TRANS64.TRYWAIT P2, [R0+URZ+0x28830], R3 ;  /* 0x02883003000075a7 */ /* 0x000e64000804017f */
[----:B-1----:R-:W-:Y:S05]  /*1ea0*/  @!P2 BRA `(.L_x_2296) ;  /* 0x0000011000b4a947 */ /* 0x002fea0003800000 */
.L_x_2295:
[----:B------:R-:W-:Y:S05]  /*1eb0*/  WARPSYNC.ALL ;  /* 0x0000000000007948 */ /* 0x000fea0003800000 */
[----:B------:R-:W-:Y:S01]  /*1ec0*/  UIADD3 UR4, UR41, 0x18400, URZ ;  /* 0x0001840029047890 */ /* 0x000fe2000fffe03f */
[----:B------:R-:W-:Y:S01]  /*1ed0*/  WARPGROUP.ARRIVE ;  /* 0x00000000000079c5 */ /* 0x000fe20000000000 */
[----:B------:R-:W-:Y:S01]  /*1ee0*/  ULOP3.LUT UR32, UR55, 0x10000, URZ, 0xfc, !UPT ;  /* 0x0001000037207892 */ /* 0x000fe2000f8efc3f */
[----:B01----:R-:W-:Y:S01]  /*1ef0*/  VIADD R3, R17, UR38 ;  /* 0x0000002611037c36 */ /* 0x003fe20008000000 */
[----:B------:R-:W-:Y:S01]  /*1f00*/  USHF.R.U32.HI UR4, URZ, 0x4, UR4 ;  /* 0x000000043f047899 */ /* 0x000fe20008011604 */
[----:B------:R-:W-:Y:S01]  /*1f10*/  IMAD.U32 R9, RZ, RZ, UR54 ;  /* 0x00000036ff097e24 */ /* 0x000fe2000f8e00ff */
[----:B------:R-:W-:Y:S01]  /*1f20*/  UMOV UR33, 0x40000040 ;  /* 0x4000004000217882 */ /* 0x000fe20000000000 */
[----:B------:R-:W-:Y:S01]  /*1f30*/  UMOV UR35, 0x40000040 ;  /* 0x4000004000237882 */ /* 0x000fe20000000000 */
[----:B------:R-:W-:Y:S01]  /*1f40*/  ULOP3.LUT UR4, UR4, 0x3fff, URZ, 0xc0, !UPT ;  /* 0x00003fff04047892 */ /* 0x000fe2000f8ec03f */
[----:B------:R-:W-:Y:S01]  /*1f50*/  @!P1 VIADD R0, R0, 0x28840 ;  /* 0x0002884000009836 */ /* 0x000fe20000000000 */
[----:B------:R-:W-:Y:S01]  /*1f60*/  UMOV UR5, 0x40000040 ;  /* 0x4000004000057882 */ /* 0x000fe20000000000 */
[----:B------:R-:W-:Y:S01]  /*1f70*/  UMOV UR7, 0x40000040 ;  /* 0x4000004000077882 */ /* 0x000fe20000000000 */
[----:B------:R-:W-:Y:S01]  /*1f80*/  ULOP3.LUT UR52, UR4, 0x10000, URZ, 0xfc, !UPT ;  /* 0x0001000004347892 */ /* 0x000fe2000f8efc3f */
[----:B------:R-:W-:Y:S01]  /*1f90*/  CS2R R150, SRZ ;  /* 0x0000000000967805 */ /* 0x000fe2000001ff00 */
[----:B------:R-:W-:Y:S01]  /*1fa0*/  UIADD3 UR4, UR32, 0x2, URZ ;  /* 0x0000000220047890 */ /* 0x000fe2000fffe03f */
[----:B------:R-:W-:Y:S01]  /*1fb0*/  @!P1 PRMT R0, RZ, 0x654, R0 ;  /* 0x00000654ff009816 */ /* 0x000fe20000000000 */
[----:B------:R-:W-:Y:S01]  /*1fc0*/  ULEA UR34, UR46, UR52, 0xb ;  /* 0x000000342e227291 */ /* 0x000fe2000f8e583f */
[----:B------:R-:W-:Y:S01]  /*1fd0*/  CS2R R148, SRZ ;  /* 0x0000000000947805 */ /* 0x000fe2000001ff00 */
[----:B------:R-:W-:Y:S01]  /*1fe0*/  UIADD3 UR8, UR32, 0x4, URZ ;  /* 0x0000000420087890 */ /* 0x000fe2000fffe03f */
[----:B------:R-:W-:Y:S01]  /*1ff0*/  CS2R R146, SRZ ;  /* 0x0000000000927805 */ /* 0x000fe2000001ff00 */
[----:B------:R-:W-:Y:S01]  /*2000*/  UIADD3 UR6, UR34, 0x2, URZ ;  /* 0x0000000222067890 */ /* 0x000fe2000fffe03f */
[----:B------:R-:W-:Y:S01]  /*2010*/  CS2R R144, SRZ ;  /* 0x0000000000907805 */ /* 0x000fe2000001ff00 */
[----:B------:R-:W-:Y:S01]  /*2020*/  UIADD3 UR10, UR34, 0x4, URZ ;  /* 0x00000004220a7890 */ /* 0x000fe2000fffe03f */
[----:B------:R-:W-:Y:S01]  /*2030*/  CS2R R142, SRZ ;  /* 0x00000000008e7805 */ /* 0x000fe2000001ff00 */
[----:B------:R-:W-:Y:S01]  /*2040*/  UMOV UR9, 0x40000040 ;  /* 0x4000004000097882 */ /* 0x000fe20000000000 */
[----:B------:R-:W-:Y:S01]  /*2050*/  HGMMA.64x128x16.F32 R24, gdesc[UR32], RZ, !UPT, gsb0 ;  /* 0x01e00000201879f0 */ /* 0x000fe2000c0008ff */
[----:B------:R-:W-:Y:S01]  /*2060*/  UMOV UR11, 0x40000040 ;  /* 0x40000040000b7882 */ /* 0x000fe20000000000 */
[----:B------:R-:W-:Y:S01]  /*2070*/  UIADD3 UR12, UR32, 0x6, URZ ;  /* 0x00000006200c7890 */ /* 0x000fe2000fffe03f */
[----:B------:R-:W-:Y:S01]  /*2080*/  CS2R R140, SRZ ;  /* 0x00000000008c7805 */ /* 0x000fe2000001ff00 */
[----:B------:R-:W-:Y:S01]  /*2090*/  UIADD3 UR14, UR34, 0x6, URZ ;  /* 0x00000006220e7890 */ /* 0x000fe2000fffe03f */
[----:B------:R-:W-:Y:S01]  /*20a0*/  CS2R R138, SRZ ;  /* 0x00000000008a7805 */ /* 0x000fe2000001ff00 */
[----:B------:R-:W-:Y:S01]  /*20b0*/  UMOV UR13, 0x40000040 ;  /* 0x40000040000d7882 */ /* 0x000fe20000000000 */
        /* <DEDUP_REMOVED lines=38> */
[----:B------:R-:W-:-:S02]  /*2320*/  WARPGROUP.DEPBAR.LE gsb0, 0x0 ;  /* 0x00008000000079c5 */ /* 0x000fc40000010000 */
[----:B------:R-:W-:-:S06]  /*2330*/  WARPGROUP.ARRIVE ;  /* 0x00000000000079c5 */ /* 0x000fcc0000000000 */
[----:B------:R-:W-:Y:S01]  /*2340*/  HGMMA.64x128x16.F32 R24, gdesc[UR4], R24, gsb0 ;  /* 0x01e00000041879f0 */ /* 0x000fe20008000818 */
[----:B------:R-:W-:Y:S02]  /*2350*/  ULDC UR6, c[0x0][0x448] ;  /* 0x0001120000067ab9 */ /* 0x000fe40000000800 */
[----:B------:R-:W-:-:S06]  /*2360*/  UISETP.NE.AND UP0, UPT, UR6, 0x1, UPT ;  /* 0x000000010600788c */ /* 0x000fcc000bf05270 */
[----:B------:R-:W-:-:S05]  /*2370*/  PLOP3.LUT P2, PT, PT, PT, UP0, 0x80, 0x0 ;  /* 0x000000000000781c */ /* 0x000fca0003f4f008 */
[----:B------:R-:W-:-:S08]  /*2380*/  @UP0 ULDC UR6, c[0x0][0x44c] ;  /* 0x0001130000060ab9 */ /* 0x000fd00000000800 */
[----:B------:R-:W-:Y:S01]  /*2390*/  @P2 IMAD.HI.U32 R4, R3, UR6, RZ ;  /* 0x0000000603042c27 */ /* 0x000fe2000f8e00ff */
[----:B------:R-:W-:-:S04]  /*23a0*/  @UP0 ULDC UR6, c[0x0][0x450] ;  /* 0x0001140000060ab9 */ /* 0x000fc80000000800 */
[----:B------:R-:W-:Y:S01]  /*23b0*/  @P2 SHF.R.U32.HI R3, RZ, UR6, R4 ;  /* 0x00000006ff032c19 */ /* 0x000fe20008011604 */
[----:B------:R-:W-:Y:S02]  /*23c0*/  UMOV UR6, 0xffffff80 ;  /* 0xffffff8000067882 */ /* 0x000fe40000000000 */
[----:B------:R-:W-:Y:S02]  /*23d0*/  UIMAD UR6, UR58, UR6, 0x80 ;  /* 0x000000803a0674a4 */ /* 0x000fe4000f8e0206 */
[----:B------:R-:W0:Y:S01]  /*23e0*/  SHFL.IDX PT, R7, R3, 0x1, 0x1c1f ;  /* 0x003c1f0003077f89 */ /* 0x000e2200000e0000 */
[----:B------:R-:W-:-:S03]  /*23f0*/  UIADD3 UR58, UR58, -0x2, URZ ;  /* 0xfffffffe3a3a7890 */ /* 0x000fc6000fffe03f */
[----:B------:R-:W-:Y:S01]  /*2400*/  IMAD.U32 R5, RZ, RZ, UR6 ;  /* 0x00000006ff057e24 */ /* 0x000fe2000f8e00ff */
[----:B------:R-:W1:Y:S01]  /*2410*/  SHFL.IDX PT, R3, R3, RZ, 0x1c1f ;  /* 0x001c1fff03037589 */ /* 0x000e6200000e0000 */
[----:B------:R-:W-:Y:S02]  /*2420*/  @UP0 ULDC UR6, c[0x0][0x44c] ;  /* 0x0001130000060ab9 */ /* 0x000fe40000000800 */
[----:B------:R-:W-:Y:S01]  /*2430*/  UIMAD.WIDE.U32 UR6, UR38, UR6, URZ ;  /* 0x00000006260672a5 */ /* 0x000fe2000f8e003f */
[C-C-:B------:R-:W-:Y:S02]  /*2440*/  IADD3 R4, -R16.reuse, 0x1, R5.reuse ;  /* 0x0000000110047810 */ /* 0x140fe40007ffe105 */
[----:B------:R-:W-:Y:S02]  /*2450*/  IADD3 R5, -R16, UR53, R5 ;  /* 0x0000003510057c10 */ /* 0x000fe4000fffe105 */
[----:B------:R-:W-:-:S04]  /*2460*/  IADD3 R6, -R9, UR53, R4 ;  /* 0x0000003509067c10 */ /* 0x000fc8000fffe104 */
[----:B0-----:R-:W-:-:S04]  /*2470*/  VIADDMNMX R7, R7, R6, R5, PT ;  /* 0x0000000607077246 */ /* 0x001fc80003800105 */
[C---:B------:R-:W-:Y:S02]  /*2480*/  ISETP.GT.AND P3, PT, R7.reuse, RZ, PT ;  /* 0x000000ff0700720c */ /* 0x040fe40003f64270 */
[C---:B------:R-:W-:Y:S02]  /*2490*/  ISETP.GT.AND P4, PT, R7.reuse, 0x1, PT ;  /* 0x000000010700780c */ /* 0x040fe40003f84270 */
[----:B------:R-:W-:Y:S02]  /*24a0*/  ISETP.GT.AND P5, PT, R7, 0x8, PT ;  /* 0x000000080700780c */ /* 0x000fe40003fa4270 */
[----:B-1----:R-:W-:Y:S01]  /*24b0*/  VIADDMNMX R5, R3, R6, R5, PT ;  /* 0x0000000603057246 */ /* 0x002fe20003800105 */
[----:B------:R-:W-:Y:S02]  /*24c0*/  WARPGROUP.DEPBAR.LE gsb0, 0x0 ;  /* 0x00008000000079c5 */ /* 0x000fe40000010000 */
[----:B------:R-:W-:-:S06]  /*24d0*/  WARPGROUP.ARRIVE ;  /* 0x00000000000079c5 */ /* 0x000fcc0000000000 */
[----:B------:R-:W-:Y:S01]  /*24e0*/  HGMMA.64x128x16.F32 R24, gdesc[UR8], R24, gsb0 ;  /* 0x01e00000081879f0 */ /* 0x000fe20008000818 */
[----:B------:R-:W-:Y:S01]  /*24f0*/  ULDC UR10, c[0x0][0x988] ;  /* 0x00026200000a7ab9 */ /* 0x000fe20000000800 */
[----:B------:R-:W-:Y:S01]  /*2500*/  UMOV UR11, UR38 ;  /* 0x00000026000b7c82 */ /* 0x000fe20008000000 */
[----:B------:R-:W-:Y:S02]  /*2510*/  WARPGROUP.DEPBAR.LE gsb0, 0x0 ;  /* 0x00008000000079c5 */ /* 0x000fe40000010000 */
[----:B------:R-:W-:-:S07]  /*2520*/  WARPGROUP.ARRIVE ;  /* 0x00000000000079c5 */ /* 0x000fce0000000000 */
[----:B------:R-:W-:Y:S01]  /*2530*/  HGMMA.64x128x16.F32 R24, gdesc[UR12], R24, gsb0 ;  /* 0x01e000000c1879f0 */ /* 0x000fe20008000818 */
[----:B------:R-:W-:Y:S02]  /*2540*/  @UP0 ULDC UR14, c[0x0][0x450] ;  /* 0x00011400000e0ab9 */ /* 0x000fe40000000800 */
[----:B------:R-:W-:-:S04]  /*2550*/  @UP0 USHF.R.U32.HI UR11, URZ, UR14, UR7 ;  /* 0x0000000e3f0b0299 */ /* 0x000fc80008011607 */
[----:B------:R-:W-:-:S04]  /*2560*/  UIADD3 UR6, UR11, UR53, -UR54 ;  /* 0x000000350b067290 */ /* 0x000fc8000fffe836 */
[----:B------:R-:W-:-:S04]  /*2570*/  USHF.R.S32.HI UR7, URZ, 0x1f, UR6 ;  /* 0x0000001f3f077899 */ /* 0x000fc80008011406 */
[----:B------:R-:W-:-:S04]  /*2580*/  ULEA.HI UR7, UR7, UR6, URZ, 0x7 ;  /* 0x0000000607077291 */ /* 0x000fc8000f8f383f */
[----:B------:R-:W-:-:S04]  /*2590*/  USHF.R.S32.HI UR7, URZ, 0x7, UR7 ;  /* 0x000000073f077899 */ /* 0x000fc80008011407 */
[----:B------:R-:W-:-:S04]  /*25a0*/  UISETP.LT.AND UP1, UPT, UR40, UR7, UPT ;  /* 0x000000072800728c */ /* 0x000fc8000bf21270 */
[----:B------:R-:W-:-:S04]  /*25b0*/  USEL UR56, UR40, UR7, !UP1 ;  /* 0x0000000728387287 */ /* 0x000fc8000c800000 */
[----:B------:R-:W-:Y:S01]  /*25c0*/  UISETP.GE.AND UP1, UPT, UR58, UR56, UPT ;  /* 0x000000383a00728c */ /* 0x000fe2000bf26270 */
        /* <DEDUP_REMOVED lines=13> */
[----:B------:R-:W-:Y:S01]  /*26a0*/  FSEL R9, R26, -INF , P3 ;  /* 0xff8000001a097808 */ /* 0x000fe20001800000 */
[----:B------:R0:W-:Y:S01]  /*26b0*/  @!P1 SYNCS.ARRIVE.TRANS64.RED.A1T0 RZ, [R0+URZ], RZ ;  /* 0x000000ff00ff99a7 */ /* 0x0001e2000810043f */
[----:B------:R-:W-:Y:S02]  /*26c0*/  FSEL R27, R27, -INF , P4 ;  /* 0xff8000001b1b7808 */ /* 0x000fe40002000000 */
        /* <DEDUP_REMOVED lines=88> */
[----:B------:R-:W-:Y:S02]  /*2c50*/  FMNMX.FTZ R4, R86, R7, !PT ;  /* 0x0000000756047209 */ /* 0x000fe40007810000 */
[----:B------:R-:W-:Y:S02]  /*2c60*/  ISETP.GT.AND P4, PT, R5, 0x1, PT ;  /* 0x000000010500780c */ /* 0x000fe40003f84270 */
[----:B------:R-:W-:Y:S02]  /*2c70*/  FMNMX.FTZ R7, R87, R4, !PT ;  /* 0x0000000457077209 */ /* 0x000fe40007810000 */
[----:B------:R-:W-:-:S02]  /*2c80*/  ISETP.GT.AND P5, PT, R5, 0x8, PT ;  /* 0x000000080500780c */ /* 0x000fc40003fa4270 */
[----:B------:R-:W-:Y:S01]  /*2c90*/  FSEL R30, R25, -INF , P4 ;  /* 0xff800000191e7808 */ /* 0x000fe20002000000 */
[----:B------:R-:W1:Y:S01]  /*2ca0*/  SHFL.BFLY PT, R4, R7, 0x2, 0x1f ;  /* 0x0c401f0007047f89 */ /* 0x000e6200000e0000 */
[----:B------:R-:W-:Y:S02]  /*2cb0*/  FSEL R28, R28, -INF , P5 ;  /* 0xff8000001c1c7808 */ /* 0x000fe40002800000 */
[----:B------:R-:W-:-:S04]  /*2cc0*/  ISETP.GT.AND P4, PT, R5, 0x10, PT ;  /* 0x000000100500780c */ /* 0x000fc80003f84270 */
[----:B------:R-:W-:Y:S02]  /*2cd0*/  FSEL R32, R32, -INF , P4 ;  /* 0xff80000020207808 */ /* 0x000fe40002000000 */
[----:B------:R-:W-:-:S04]  /*2ce0*/  ISETP.GT.AND P4, PT, R5, 0x18, PT ;  /* 0x000000180500780c */ /* 0x000fc80003f84270 */
[----:B------:R-:W-:Y:S02]  /*2cf0*/  FSEL R36, R36, -INF , P4 ;  /* 0xff80000024247808 */ /* 0x000fe40002000000 */
[----:B------:R-:W-:Y:S02]  /*2d00*/  ISETP.GT.AND P4, PT, R5, 0x20, PT ;  /* 0x000000200500780c */ /* 0x000fe40003f84270 */
[----:B-1----:R-:W-:-:S05]  /*2d10*/  FMNMX.FTZ R8, R7, R4, !PT ;  /* 0x0000000407087209 */ /* 0x002fca0007810000 */
[----:B------:R-:W1:Y:S02]  /*2d20*/  SHFL.BFLY PT, R21, R8, 0x1, 0x1f ;  /* 0x0c201f0008157f89 */ /* 0x000e6400000e0000 */
[----:B-1----:R-:W-:-:S04]  /*2d30*/  FMNMX.FTZ R4, R8, R21, !PT ;  /* 0x0000001508047209 */ /* 0x002fc80007810000 */
[C---:B------:R-:W-:Y:S01]  /*2d40*/  FSETP.NEU.FTZ.AND P3, PT, R4.reuse, -INF , PT ;  /* 0xff8000000400780b */ /* 0x040fe20003f7d000 */
[----:B------:R-:W-:-:S05]  /*2d50*/  FMUL.FTZ R26, R4, UR10 ;  /* 0x0000000a041a7c20 */ /* 0x000fca0008410000 */
[----:B------:R-:W-:Y:S02]  /*2d60*/  FSEL R26, R26, RZ, P3 ;  /* 0x000000ff1a1a7208 */ /* 0x000fe40001800000 */
[----:B------:R-:W-:-:S03]  /*2d70*/  ISETP.GT.AND P3, PT, R5, RZ, PT ;  /* 0x000000ff0500720c */ /* 0x000fc60003f64270 */
[--C-:B------:R-:W-:Y:S01]  /*2d80*/  FFMA.FTZ R177, R13, UR10, -R26.reuse ;  /* 0x0000000a0db17c23 */ /* 0x100fe2000801081a */
[----:B------:R-:W-:Y:S01]  /*2d90*/  FSEL R3, R24, -INF , P3 ;  /* 0xff80000018037808 */ /* 0x000fe20001800000 */
[--C-:B------:R-:W-:Y:S01]  /*2da0*/  FFMA.FTZ R179, R15, UR10, -R26.reuse ;  /* 0x0000000a0fb37c23 */ /* 0x100fe2000801081a */
[----:B------:R-:W-:Y:S01]  /*2db0*/  ISETP.GT.AND P3, PT, R5, 0x9, PT ;  /* 0x000000090500780c */ /* 0x000fe20003f64270 */
[--C-:B------:R-:W-:Y:S01]  /*2dc0*/  FFMA.FTZ R181, R9, UR10, -R26.reuse ;  /* 0x0000000a09b57c23 */ /* 0x100fe2000801081a */
[----:B------:R-:W-:Y:S01]  /*2dd0*/  FMNMX.FTZ R7, R3, R30, !PT ;  /* 0x0000001e03077209 */ /* 0x000fe20007810000 */
[--C-:B------:R-:W-:Y:S01]  /*2de0*/  FFMA.FTZ R27, R27, UR10, -R26.reuse ;  /* 0x0000000a1b1b7c23 */ /* 0x100fe2000801081a */
[----:B------:R-:W-:Y:S01]  /*2df0*/  FSEL R29, R29, -INF , P3 ;  /* 0xff8000001d1d7808 */ /* 0x000fe20001800000 */
[--C-:B------:R-:W-:Y:S01]  /*2e00*/  FFMA.FTZ R183, R11, UR10, -R26.reuse ;  /* 0x0000000a0bb77c23 */ /* 0x100fe2000801081a */
[----:B------:R-:W-:Y:S01]  /*2e10*/  FMNMX.FTZ R10, R28, R7, !PT ;  /* 0x000000071c0a7209 */ /* 0x000fe20007810000 */
[----:B------:R-:W-:Y:S01]  /*2e20*/  MUFU.EX2 R181, R181 ;  /* 0x000000b500b57308 */ /* 0x000fe20000000800 */
[----:B------:R-:W-:Y:S01]  /*2e30*/  ISETP.GT.AND P3, PT, R5, 0x11, PT ;  /* 0x000000110500780c */ /* 0x000fe20003f64270 */
[--C-:B------:R-:W-:Y:S01]  /*2e40*/  FFMA.FTZ R8, R31, UR10, -R26.reuse ;  /* 0x0000000a1f087c23 */ /* 0x100fe2000801081a */
[----:B------:R-:W-:Y:S01]  /*2e50*/  FMNMX.FTZ R7, R29, R10, !PT ;  /* 0x0000000a1d077209 */ /* 0x000fe20007810000 */
[--C-:B------:R-:W-:Y:S01]  /*2e60*/  FFMA.FTZ R35, R35, UR10, -R26.reuse ;  /* 0x0000000a23237c23 */ /* 0x100fe2000801081a */
[----:B------:R-:W-:Y:S01]  /*2e70*/  FSEL R33, R33, -INF , P3 ;  /* 0xff80000021217808 */ /* 0x000fe20001800000 */
[--C-:B------:R-:W-:Y:S01]  /*2e80*/  FFMA.FTZ R39, R39, UR10, -R26.reuse ;  /* 0x0000000a27277c23 */ /* 0x100fe2000801081a */
[----:B------:R-:W-:Y:S01]  /*2e90*/  FMNMX.FTZ R10, R32, R7, !PT ;  /* 0x00000007200a7209 */ /* 0x000fe20007810000 */
[----:B------:R-:W1:Y:S01]  /*2ea0*/  MUFU.EX2 R6, R27 ;  /* 0x0000001b00067308 */ /* 0x000e620000000800 */
[----:B------:R-:W-:Y:S01]  /*2eb0*/  ISETP.GT.AND P3, PT, R5, 0x19, PT ;  /* 0x000000190500780c */ /* 0x000fe20003f64270 */
[--C-:B------:R-:W-:Y:S01]  /*2ec0*/  FFMA.FTZ R173, R89, UR10, -R26.reuse ;  /* 0x0000000a59ad7c23 */ /* 0x100fe2000801081a */
[----:B------:R-:W-:Y:S01]  /*2ed0*/  FMNMX.FTZ R7, R33, R10, !PT ;  /* 0x0000000a21077209 */ /* 0x000fe20007810000 */
[--C-:B------:R-:W-:Y:S01]  /*2ee0*/  FFMA.FTZ R43, R43, UR10, -R26.reuse ;  /* 0x0000000a2b2b7c23 */ /* 0x100fe2000801081a */
[----:B------:R-:W-:Y:S01]  /*2ef0*/  FSEL R37, R37, -INF , P3 ;  /* 0xff80000025257808 */ /* 0x000fe20001800000 */
[--C-:B------:R-:W-:Y:S01]  /*2f00*/  FFMA.FTZ R175, R91, UR10, -R26.reuse ;  /* 0x0000000a5baf7c23 */ /* 0x100fe2000801081a */
[----:B------:R-:W-:Y:S01]  /*2f10*/  FMNMX.FTZ R12, R36, R7, !PT ;  /* 0x00000007240c7209 */ /* 0x000fe20007810000 */
[----:B------:R-:W2:Y:S01]  /*2f20*/  MUFU.EX2 R183, R183 ;  /* 0x000000b700b77308 */ /* 0x000ea20000000800 */
[----:B------:R-:W-:Y:S01]  /*2f30*/  ISETP.GT.AND P3, PT, R5, 0x21, PT ;  /* 0x000000210500780c */ /* 0x000fe20003f64270 */
[--C-:B------:R-:W-:Y:S01]  /*2f40*/  FFMA.FTZ R47, R47, UR10, -R26.reuse ;  /* 0x0000000a2f2f7c23 */ /* 0x100fe2000801081a */
[----:B------:R-:W-:Y:S01]  /*2f50*/  FSEL R13, R40, -INF , P4 ;  /* 0xff800000280d7808 */ /* 0x000fe20002000000 */
[--C-:B------:R-:W-:Y:S01]  /*2f60*/  FFMA.FTZ R169, R93, UR10, -R26.reuse ;  /* 0x0000000a5da97c23 */ /* 0x100fe2000801081a */
[----:B------:R-:W-:Y:S01]  /*2f70*/  FMNMX.FTZ R12, R37, R12, !PT ;  /* 0x0000000c250c7209 */ /* 0x000fe20007810000 */
[--C-:B------:R-:W-:Y:S01]  /*2f80*/  FFMA.FTZ R51, R51, UR10, -R26.reuse ;  /* 0x0000000a33337c23 */ /* 0x100fe2000801081a */
[----:B------:R-:W-:Y:S01]  /*2f90*/  ISETP.GT.AND P4, PT, R5, 0x28, PT ;  /* 0x000000280500780c */ /* 0x000fe20003f84270 */
[----:B------:R-:W3:Y:S01]  /*2fa0*/  MUFU.EX2 R8, R8 ;  /* 0x0000000800087308 */ /* 0x000ee20000000800 */
[----:B------:R-:W-:Y:S01]  /*2fb0*/  FSEL R41, R41, -INF , P3 ;  /* 0xff80000029297808 */ /* 0x000fe20001800000 */
[--C-:B------:R-:W-:Y:S01]  /*2fc0*/  FFMA.FTZ R171, R95, UR10, -R26.reuse ;  /* 0x0000000a5fab7c23 */ /* 0x100fe2000801081a */
[----:B------:R-:W-:Y:S01]  /*2fd0*/  FMNMX.FTZ R12, R13, R12, !PT ;  /* 0x0000000c0d0c7209 */ /* 0x000fe20007810000 */
[--C-:B------:R-:W-:Y:S01]  /*2fe0*/  FFMA.FTZ R55, R55, UR10, -R26.reuse ;  /* 0x0000000a37377c23 */ /* 0x100fe2000801081a */
[----:B------:R-:W-:Y:S01]  /*2ff0*/  ISETP.GT.AND P3, PT, R5, 0x29, PT ;  /* 0x000000290500780c */ /* 0x000fe20003f64270 */
[--C-:B------:R-:W-:Y:S01]  /*3000*/  FFMA.FTZ R153, R58, UR10, -R26.reuse ;  /* 0x0000000a3a997c23 */ /* 0x100fe2000801081a */
[----:B------:R-:W-:Y:S01]  /*3010*/  FSEL R15, R44, -INF , P4 ;  /* 0xff8000002c0f7808 */ /* 0x000fe20002000000 */
[----:B------:R-:W4:Y:S01]  /*3020*/  MUFU.EX2 R177, R177 ;  /* 0x000000b100b17308 */ /* 0x000f220000000800 */
[----:B------:R-:W-:Y:S01]  /*3030*/  FMNMX.FTZ R14, R41, R12, !PT ;  /* 0x0000000c290e7209 */ /* 0x000fe20007810000 */
[--C-:B------:R-:W-:Y:S01]  /*3040*/  FFMA.FTZ R59, R59, UR10, -R26.reuse ;  /* 0x0000000a3b3b7c23 */ /* 0x100fe2000801081a */
[----:B------:R-:W-:Y:S01]  /*3050*/  ISETP.GT.AND P4, PT, R5, 0x30, PT ;  /* 0x000000300500780c */ /* 0x000fe20003f84270 */
[--C-:B------:R-:W-:Y:S01]  /*3060*/  FFMA.FTZ R155, R62, UR10, -R26.reuse ;  /* 0x0000000a3e9b7c23 */ /* 0x100fe2000801081a */
[----:B------:R-:W-:Y:S01]  /*3070*/  FSEL R45, R45, -INF , P3 ;  /* 0xff8000002d2d7808 */ /* 0x000fe20001800000 */
[--C-:B------:R-:W-:Y:S01]  /*3080*/  FFMA.FTZ R157, R66, UR10, -R26.reuse ;  /* 0x0000000a429d7c23 */ /* 0x100fe2000801081a */
[----:B------:R-:W-:Y:S01]  /*3090*/  FMNMX.FTZ R14, R15, R14, !PT ;  /* 0x0000000e0f0e7209 */ /* 0x000fe20007810000 */
[----:B------:R-:W5:Y:S01]  /*30a0*/  MUFU.EX2 R10, R35 ;  /* 0x00000023000a7308 */ /* 0x000f620000000800 */
[----:B------:R-:W-:Y:S01]  /*30b0*/  ISETP.GT.AND P3, PT, R5, 0x31, PT ;  /* 0x000000310500780c */ /* 0x000fe20003f64270 */
[--C-:B------:R-:W-:Y:S01]  /*30c0*/  FFMA.FTZ R42, R67, UR10, -R26.reuse ;  /* 0x0000000a432a7c23 */ /* 0x100fe2000801081a */
[----:B------:R-:W-:Y:S01]  /*30d0*/  FSEL R21, R48, -INF , P4 ;  /* 0xff80000030157808 */ /* 0x000fe20002000000 */
[--C-:B------:R-:W-:Y:S01]  /*30e0*/  FFMA.FTZ R159, R70, UR10, -R26.reuse ;  /* 0x0000000a469f7c23 */ /* 0x100fe2000801081a */
[----:B------:R-:W-:Y:S01]  /*30f0*/  FMNMX.FTZ R14, R45, R14, !PT ;  /* 0x0000000e2d0e7209 */ /* 0x000fe20007810000 */
[--C-:B------:R-:W-:Y:S01]  /*3100*/  FFMA.FTZ R44, R71, UR10, -R26.reuse ;  /* 0x0000000a472c7c23 */ /* 0x100fe2000801081a */
[----:B------:R-:W-:Y:S01]  /*3110*/  ISETP.GT.AND P4, PT, R5, 0x38, PT ;  /* 0x000000380500780c */ /* 0x000fe20003f84270 */
[----:B------:R-:W0:Y:S01]  /*3120*/  MUFU.EX2 R179, R179 ;  /* 0x000000b300b37308 */ /* 0x000e220000000800 */
[----:B------:R-:W-:Y:S01]  /*3130*/  FSEL R49, R49, -INF , P3 ;  /* 0xff80000031317808 */ /* 0x000fe20001800000 */
[--C-:B------:R-:W-:Y:S01]  /*3140*/  FFMA.FTZ R161, R74, UR10, -R26.reuse ;  /* 0x0000000a4aa17c23 */ /* 0x100fe2000801081a */
[----:B------:R-:W-:Y:S01]  /*3150*/  FMNMX.FTZ R14, R21, R14, !PT ;  /* 0x0000000e150e7209 */ /* 0x000fe20007810000 */
[--C-:B------:R-:W-:Y:S01]  /*3160*/  FFMA.FTZ R163, R78, UR10, -R26.reuse ;  /* 0x0000000a4ea37c23 */ /* 0x100fe2000801081a */
[----:B------:R-:W-:Y:S01]  /*3170*/  ISETP.GT.AND P3, PT, R5, 0x39, PT ;  /* 0x000000390500780c */ /* 0x000fe20003f64270 */
[--C-:B------:R-:W-:Y:S01]  /*3180*/  FFMA.FTZ R48, R79, UR10, -R26.reuse ;  /* 0x0000000a4f307c23 */ /* 0x100fe2000801081a */
[----:B------:R-:W-:Y:S01]  /*3190*/  FSEL R52, R52, -INF , P4 ;  /* 0xff80000034347808 */ /* 0x000fe20002000000 */
[----:B------:R-:W0:Y:S01]  /*31a0*/  MUFU.EX2 R12, R39 ;  /* 0x00000027000c7308 */ /* 0x000e220000000800 */
[----:B------:R-:W-:Y:S01]  /*31b0*/  FMNMX.FTZ R7, R49, R14, !PT ;  /* 0x0000000e31077209 */ /* 0x000fe20007810000 */
[--C-:B------:R-:W-:Y:S01]  /*31c0*/  FFMA.FTZ R165, R82, UR10, -R26.reuse ;  /* 0x0000000a52a57c23 */ /* 0x100fe2000801081a */
[----:B------:R-:W-:Y:S01]  /*31d0*/  ISETP.GT.AND P4, PT, R5, 0x40, PT ;  /* 0x000000400500780c */ /* 0x000fe20003f84270 */
[--C-:B------:R-:W-:Y:S01]  /*31e0*/  FFMA.FTZ R83, R83, UR10, -R26.reuse ;  /* 0x0000000a53537c23 */ /* 0x100fe2000801081a */
[----:B------:R-:W-:Y:S01]  /*31f0*/  FSEL R53, R53, -INF , P3 ;  /* 0xff80000035357808 */ /* 0x000fe20001800000 */
[----:B------:R-:W-:Y:S01]  /*3200*/  FFMA.FTZ R167, R86, UR10, -R26 ;  /* 0x0000000a56a77c23 */ /* 0x000fe2000801081a */
[----:B------:R-:W-:Y:S01]  /*3210*/  FMNMX.FTZ R20, R52, R7, !PT ;  /* 0x0000000734147209 */ /* 0x000fe20007810000 */
[----:B------:R-:W-:Y:S01]  /*3220*/  MUFU.EX2 R173, R173 ;  /* 0x000000ad00ad7308 */ /* 0x000fe20000000800 */
[----:B------:R-:W-:-:S02]  /*3230*/  ISETP.GT.AND P3, PT, R5, 0x41, PT ;  /* 0x000000410500780c */ /* 0x000fc40003f64270 */
[----:B------:R-:W-:Y:S02]  /*3240*/  CS2R R94, SRZ ;  /* 0x00000000005e7805 */ /* 0x000fe4000001ff00 */
[----:B------:R-:W-:Y:S02]  /*3250*/  FSEL R56, R56, -INF , P4 ;  /* 0xff80000038387808 */ /* 0x000fe40002000000 */
[----:B------:R-:W-:Y:S02]  /*3260*/  CS2R R92, SRZ ;  /* 0x00000000005c7805 */ /* 0x000fe4000001ff00 */
[----:B------:R-:W-:Y:S02]  /*3270*/  FMNMX.FTZ R7, R53, R20, !PT ;  /* 0x0000001435077209 */ /* 0x000fe40007810000 */
[----:B------:R-:W-:Y:S02]  /*3280*/  CS2R R90, SRZ ;  /* 0x00000000005a7805 */ /* 0x000fe4000001ff00 */
[----:B------:R-:W-:Y:S01]  /*3290*/  ISETP.GT.AND P4, PT, R5, 0x48, PT ;  /* 0x000000480500780c */ /* 0x000fe20003f84270 */
[----:B------:R-:W-:Y:S01]  /*32a0*/  MUFU.EX2 R14, R43 ;  /* 0x0000002b000e7308 */ /* 0x000fe20000000800 */
[----:B------:R-:W-:-:S02]  /*32b0*/  FSEL R57, R57, -INF , P3 ;  /* 0xff80000039397808 */ /* 0x000fc40001800000 */
[----:B------:R-:W-:Y:S02]  /*32c0*/  CS2R R88, SRZ ;  /* 0x0000000000587805 */ /* 0x000fe4000001ff00 */
[----:B------:R-:W-:Y:S02]  /*32d0*/  FMNMX.FTZ R20, R56, R7, !PT ;  /* 0x0000000738147209 */ /* 0x000fe40007810000 */
[----:B------:R-:W-:Y:S02]  /*32e0*/  ISETP.GT.AND P3, PT, R5, 0x49, PT ;  /* 0x000000490500780c */ /* 0x000fe40003f64270 */
[----:B------:R-:W-:Y:S01]  /*32f0*/  FSEL R60, R60, -INF , P4 ;  /* 0xff8000003c3c7808 */ /* 0x000fe20002000000 */
[----:B------:R-:W-:Y:S01]  /*3300*/  MUFU.EX2 R175, R175 ;  /* 0x000000af00af7308 */ /* 0x000fe20000000800 */
[----:B------:R-:W-:Y:S02]  /*3310*/  FMNMX.FTZ R7, R57, R20, !PT ;  /* 0x0000001439077209 */ /* 0x000fe40007810000 */
[----:B------:R-:W-:-:S02]  /*3320*/  ISETP.GT.AND P4, PT, R5, 0x50, PT ;  /* 0x000000500500780c */ /* 0x000fc40003f84270 */
[----:B------:R-:W-:Y:S02]  /*3330*/  FSEL R61, R61, -INF , P3 ;  /* 0xff8000003d3d7808 */ /* 0x000fe40001800000 */
[----:B------:R-:W-:Y:S01]  /*3340*/  FMNMX.FTZ R24, R60, R7, !PT ;  /* 0x000000073c187209 */ /* 0x000fe20007810000 */
[----:B------:R-:W-:Y:S01]  /*3350*/  MUFU.EX2 R20, R47 ;  /* 0x0000002f00147308 */ /* 0x000fe20000000800 */
[----:B------:R-:W-:Y:S02]  /*3360*/  ISETP.GT.AND P3, PT, R5, 0x51, PT ;  /* 0x000000510500780c */ /* 0x000fe40003f64270 */
[----:B------:R-:W-:Y:S02]  /*3370*/  FSEL R64, R64, -INF , P4 ;  /* 0xff80000040407808 */ /* 0x000fe40002000000 */
[----:B------:R-:W-:Y:S02]  /*3380*/  FMNMX.FTZ R7, R61, R24, !PT ;  /* 0x000000183d077209 */ /* 0x000fe40007810000 */
[----:B------:R-:W-:Y:S01]  /*3390*/  ISETP.GT.AND P4, PT, R5, 0x58, PT ;  /* 0x000000580500780c */ /* 0x000fe20003f84270 */
[----:B------:R-:W-:Y:S01]  /*33a0*/  MUFU.EX2 R169, R169 ;  /* 0x000000a900a97308 */ /* 0x000fe20000000800 */
[----:B------:R-:W-:-:S02]  /*33b0*/  FSEL R65, R65, -INF , P3 ;  /* 0xff80000041417808 */ /* 0x000fc40001800000 */
[----:B------:R-:W-:Y:S02]  /*33c0*/  FMNMX.FTZ R24, R64, R7, !PT ;  /* 0x0000000740187209 */ /* 0x000fe40007810000 */
[----:B------:R-:W-:Y:S02]  /*33d0*/  ISETP.GT.AND P3, PT, R5, 0x59, PT ;  /* 0x000000590500780c */ /* 0x000fe40003f64270 */
[----:B------:R-:W-:Y:S01]  /*33e0*/  FSEL R68, R68, -INF , P4 ;  /* 0xff80000044447808 */ /* 0x000fe20002000000 */
[----:B------:R-:W-:Y:S01]  /*33f0*/  MUFU.EX2 R171, R171 ;  /* 0x000000ab00ab7308 */ /* 0x000fe20000000800 */
[----:B------:R-:W-:Y:S02]  /*3400*/  FMNMX.FTZ R7, R65, R24, !PT ;  /* 0x0000001841077209 */ /* 0x000fe40007810000 */
[----:B------:R-:W-:Y:S02]  /*3410*/  ISETP.GT.AND P4, PT, R5, 0x60, PT ;  /* 0x000000600500780c */ /* 0x000fe40003f84270 */
[----:B------:R-:W-:-:S02]  /*3420*/  FSEL R69, R69, -INF , P3 ;  /* 0xff80000045457808 */ /* 0x000fc40001800000 */
        /* <DEDUP_REMOVED lines=28> */
[----:B------:R-:W-:Y:S02]  /*35f0*/  FSEL R85, R85, -INF , P3 ;  /* 0xff80000055557808 */ /* 0x000fe40001800000 */
[----:B------:R-:W-:-:S03]  /*3600*/  FMNMX.FTZ R40, R84, R5, !PT ;  /* 0x0000000554287209 */ /* 0x000fc60007810000 */
[----:B------:R-:W-:Y:S01]  /*3610*/  MUFU.EX2 R38, R59 ;  /* 0x0000003b00267308 */ /* 0x000fe20000000800 */
[----:B------:R-:W-:Y:S01]  /*3620*/  FMNMX.FTZ R5, R85, R40, !PT ;  /* 0x0000002855057209 */ /* 0x000fe20007810000 */
[----:B------:R-:W-:-:S04]  /*3630*/  FFMA.FTZ R40, R63, UR10, -R26 ;  /* 0x0000000a3f287c23 */ /* 0x000fc8000801081a */
[----:B------:R-:W1:Y:S02]  /*3640*/  SHFL.BFLY PT, R46, R5, 0x2, 0x1f ;  /* 0x0c401f00052e7f89 */ /* 0x000e6400000e0000 */
[----:B------:R-:W-:Y:S08]  /*3650*/  MUFU.EX2 R40, R40 ;  /* 0x0000002800287308 */ /* 0x000ff00000000800 */
[----:B------:R-:W-:Y:S08]  /*3660*/  MUFU.EX2 R159, R159 ;  /* 0x0000009f009f7308 */ /* 0x000ff00000000800 */
[----:B------:R-:W-:Y:S01]  /*3670*/  MUFU.EX2 R44, R44 ;  /* 0x0000002c002c7308 */ /* 0x000fe20000000800 */
[----:B-1----:R-:W-:Y:S01]  /*3680*/  FMNMX.FTZ R9, R5, R46, !PT ;  /* 0x0000002e05097209 */ /* 0x002fe20007810000 */
[----:B------:R-:W-:-:S06]  /*3690*/  FFMA.FTZ R46, R75, UR10, -R26 ;  /* 0x0000000a4b2e7c23 */ /* 0x000fcc000801081a */
[----:B------:R-:W-:Y:S01]  /*36a0*/  MUFU.EX2 R161, R161 ;  /* 0x000000a100a17308 */ /* 0x000fe20000000800 */
[----:B------:R-:W-:Y:S01]  /*36b0*/  FFMA.FTZ R26, R87, UR10, -R26 ;  /* 0x0000000a571a7c23 */ /* 0x000fe2000801081a */
[----:B------:R-:W1:Y:S06]  /*36c0*/  SHFL.BFLY PT, R50, R9, 0x1, 0x1f ;  /* 0x0c201f0009327f89 */ /* 0x000e6c00000e0000 */
[----:B------:R-:W-:Y:S08]  /*36d0*/  MUFU.EX2 R46, R46 ;  /* 0x0000002e002e7308 */ /* 0x000ff00000000800 */
[----:B------:R-:W-:Y:S08]  /*36e0*/  MUFU.EX2 R163, R163 ;  /* 0x000000a300a37308 */ /* 0x000ff00000000800 */
[----:B------:R-:W-:Y:S01]  /*36f0*/  MUFU.EX2 R48, R48 ;  /* 0x0000003000307308 */ /* 0x000fe20000000800 */
[----:B-1----:R-:W-:-:S04]  /*3700*/  FMNMX.FTZ R7, R9, R50, !PT ;  /* 0x0000003209077209 */ /* 0x002fc80007810000 */
[C---:B------:R-:W-:Y:S01]  /*3710*/  FSETP.NEU.FTZ.AND P3, PT, R7.reuse, -INF , PT ;  /* 0xff8000000700780b */ /* 0x040fe20003f7d000 */
[----:B------:R-:W-:Y:S02]  /*3720*/  FMUL.FTZ R5, R7, UR10 ;  /* 0x0000000a07057c20 */ /* 0x000fe40008410000 */
[----:B------:R-:W-:Y:S03]  /*3730*/  MUFU.EX2 R165, R165 ;  /* 0x000000a500a57308 */ /* 0x000fe60000000800 */
[----:B------:R-:W-:Y:S02]  /*3740*/  FSEL R54, R5, RZ, P3 ;  /* 0x000000ff05367208 */ /* 0x000fe40001800000 */
[----:B------:R-:W-:-:S03]  /*3750*/  PLOP3.LUT P3, PT, PT, PT, UP1, 0x80, 0x0 ;  /* 0x000000000000781c */ /* 0x000fc60003f6f018 */
[----:B------:R-:W-:Y:S01]  /*3760*/  MUFU.EX2 R50, R83 ;  /* 0x0000005300327308 */ /* 0x000fe20000000800 */
[--C-:B------:R-:W-:Y:S01]  /*3770*/  FFMA.FTZ R180, R3, UR10, -R54.reuse ;  /* 0x0000000a03b47c23 */ /* 0x100fe20008010836 */
[--C-:B------:R-:W-:Y:S01]  /*3780*/  FFMA.FTZ R3, R30, UR10, -R54.reuse ;  /* 0x0000000a1e037c23 */ /* 0x100fe20008010836 */
[----:B------:R-:W-:Y:S01]  /*3790*/  FFMA.FTZ R182, R28, UR10, -R54 ;  /* 0x0000000a1cb67c23 */ /* 0x000fe20008010836 */
[----:B------:R-:W-:Y:S01]  /*37a0*/  FADD.FTZ R28, R181, R6 ;  /* 0x00000006b51c7221 */ /* 0x000fe20000010000 */
[--C-:B------:R-:W-:Y:S01]  /*37b0*/  FFMA.FTZ R172, R13, UR10, -R54.reuse ;  /* 0x0000000a0dac7c23 */ /* 0x100fe20008010836 */
[--C-:B------:R-:W-:Y:S01]  /*37c0*/  FFMA.FTZ R5, R29, UR10, -R54.reuse ;  /* 0x0000000a1d057c23 */ /* 0x100fe20008010836 */
[----:B------:R-:W-:Y:S01]  /*37d0*/  FFMA.FTZ R176, R32, UR10, -R54 ;  /* 0x0000000a20b07c23 */ /* 0x000fe20008010836 */
[----:B------:R-:W-:Y:S01]  /*37e0*/  MUFU.EX2 R180, R180 ;  /* 0x000000b400b47308 */ /* 0x000fe20000000800 */
[----:B--2---:R-:W-:Y:S01]  /*37f0*/  FADD.FTZ R13, R183, R28 ;  /* 0x0000001cb70d7221 */ /* 0x004fe20000010000 */
[--C-:B------:R-:W-:Y:S01]  /*3800*/  FFMA.FTZ R9, R33, UR10, -R54.reuse ;  /* 0x0000000a21097c23 */ /* 0x100fe20008010836 */
[--C-:B------:R-:W-:Y:S01]  /*3810*/  FFMA.FTZ R178, R36, UR10, -R54.reuse ;  /* 0x0000000a24b27c23 */ /* 0x100fe20008010836 */
[--C-:B------:R-:W-:Y:S01]  /*3820*/  FFMA.FTZ R11, R37, UR10, -R54.reuse ;  /* 0x0000000a250b7c23 */ /* 0x100fe20008010836 */
[----:B---3--:R-:W-:Y:S01]  /*3830*/  FADD.FTZ R28, R8, R13 ;  /* 0x0000000d081c7221 */ /* 0x008fe20000010000 */
[--C-:B------:R-:W-:Y:S01]  /*3840*/  FFMA.FTZ R41, R41, UR10, -R54.reuse ;  /* 0x0000000a29297c23 */ /* 0x100fe20008010836 */
[----:B------:R-:W-:Y:S01]  /*3850*/  FFMA.FTZ R15, R15, UR10, -R54 ;  /* 0x0000000a0f0f7c23 */ /* 0x000fe20008010836 */
[----:B------:R-:W1:Y:S01]  /*3860*/  MUFU.EX2 R3, R3 ;  /* 0x0000000300037308 */ /* 0x000e620000000800 */
[----:B----4-:R-:W-:Y:S01]  /*3870*/  FADD.FTZ R13, R177, R28 ;  /* 0x0000001cb10d7221 */ /* 0x010fe20000010000 */
[--C-:B------:R-:W-:Y:S01]  /*3880*/  FFMA.FTZ R45, R45, UR10, -R54.reuse ;  /* 0x0000000a2d2d7c23 */ /* 0x100fe20008010836 */
[--C-:B------:R-:W-:Y:S01]  /*3890*/  FFMA.FTZ R21, R21, UR10, -R54.reuse ;  /* 0x0000000a15157c23 */ /* 0x100fe20008010836 */
[--C-:B------:R-:W-:Y:S01]  /*38a0*/  FFMA.FTZ R49, R49, UR10, -R54.reuse ;  /* 0x0000000a31317c23 */ /* 0x100fe20008010836 */
[----:B-----5:R-:W-:Y:S01]  /*38b0*/  FADD.FTZ R28, R10, R13 ;  /* 0x0000000d0a1c7221 */ /* 0x020fe20000010000 */
[--C-:B------:R-:W-:Y:S01]  /*38c0*/  FFMA.FTZ R52, R52, UR10, -R54.reuse ;  /* 0x0000000a34347c23 */ /* 0x100fe20008010836 */
[----:B------:R-:W-:Y:S01]  /*38d0*/  FFMA.FTZ R53, R53, UR10, -R54 ;  /* 0x0000000a35357c23 */ /* 0x000fe20008010836 */
[----:B------:R-:W2:Y:S01]  /*38e0*/  MUFU.EX2 R182, R182 ;  /* 0x000000b600b67308 */ /* 0x000ea20000000800 */
[----:B0-----:R-:W-:Y:S01]  /*38f0*/  FADD.FTZ R25, R179, R28 ;  /* 0x0000001cb3197221 */ /* 0x001fe20000010000 */
[--C-:B------:R-:W-:Y:S01]  /*3900*/  FFMA.FTZ R56, R56, UR10, -R54.reuse ;  /* 0x0000000a38387c23 */ /* 0x100fe20008010836 */
[--C-:B------:R-:W-:Y:S01]  /*3910*/  FFMA.FTZ R57, R57, UR10, -R54.reuse ;  /* 0x0000000a39397c23 */ /* 0x100fe20008010836 */
[--C-:B------:R-:W-:Y:S01]  /*3920*/  FFMA.FTZ R60, R60, UR10, -R54.reuse ;  /* 0x0000000a3c3c7c23 */ /* 0x100fe20008010836 */
[----:B------:R-:W-:Y:S01]  /*3930*/  FADD.FTZ R30, R12, R25 ;  /* 0x000000190c1e7221 */ /* 0x000fe20000010000 */
[--C-:B------:R-:W-:Y:S01]  /*3940*/  FFMA.FTZ R61, R61, UR10, -R54.reuse ;  /* 0x0000000a3d3d7c23 */ /* 0x100fe20008010836 */
[----:B------:R-:W-:Y:S01]  /*3950*/  FFMA.FTZ R64, R64, UR10, -R54 ;  /* 0x0000000a40407c23 */ /* 0x000fe20008010836 */
[----:B------:R-:W0:Y:S01]  /*3960*/  MUFU.EX2 R5, R5 ;  /* 0x0000000500057308 */ /* 0x000e220000000800 */
[----:B-1----:R-:W-:Y:S01]  /*3970*/  FADD.FTZ R13, R180, R3 ;  /* 0x00000003b40d7221 */ /* 0x002fe20000010000 */
[----:B------:R-:W-:Y:S01]  /*3980*/  FADD.FTZ R25, R173, R30 ;  /* 0x0000001ead197221 */ /* 0x000fe20000010000 */
[--C-:B------:R-:W-:Y:S01]  /*3990*/  FFMA.FTZ R65, R65, UR10, -R54.reuse ;  /* 0x0000000a41417c23 */ /* 0x100fe20008010836 */
[--C-:B------:R-:W-:Y:S01]  /*39a0*/  FFMA.FTZ R68, R68, UR10, -R54.reuse ;  /* 0x0000000a44447c23 */ /* 0x100fe20008010836 */
[--C-:B------:R-:W-:Y:S01]  /*39b0*/  FFMA.FTZ R69, R69, UR10, -R54.reuse ;  /* 0x0000000a45457c23 */ /* 0x100fe20008010836 */
[----:B------:R-:W-:Y:S01]  /*39c0*/  FADD.FTZ R30, R14, R25 ;  /* 0x000000190e1e7221 */ /* 0x000fe20000010000 */
[----:B------:R-:W-:Y:S01]  /*39d0*/  FFMA.FTZ R72, R72, UR10, -R54 ;  /* 0x0000000a48487c23 */ /* 0x000fe20008010836 */
[----:B------:R-:W1:Y:S01]  /*39e0*/  MUFU.EX2 R176, R176 ;  /* 0x000000b000b07308 */ /* 0x000e620000000800 */
[----:B--2---:R-:W-:Y:S01]  /*39f0*/  FADD.FTZ R28, R182, R13 ;  /* 0x0000000db61c7221 */ /* 0x004fe20000010000 */
[----:B------:R-:W-:Y:S01]  /*3a00*/  FADD.FTZ R25, R175, R30 ;  /* 0x0000001eaf197221 */ /* 0x000fe20000010000 */
[----:B------:R-:W-:Y:S01]  /*3a10*/  F2FP.F16.F32.PACK_AB R181, R6, R181 ;  /* 0x000000b506b5723e */ /* 0x000fe200000000ff */
[--C-:B------:R-:W-:Y:S01]  /*3a20*/  FFMA.FTZ R73, R73, UR10, -R54.reuse ;  /* 0x0000000a49497c23 */ /* 0x100fe20008010836 */
[--C-:B------:R-:W-:Y:S01]  /*3a30*/  FFMA.FTZ R76, R76, UR10, -R54.reuse ;  /* 0x0000000a4c4c7c23 */ /* 0x100fe20008010836 */
[----:B------:R-:W-:Y:S01]  /*3a40*/  FADD.FTZ R30, R20, R25 ;  /* 0x00000019141e7221 */ /* 0x000fe20000010000 */
[----:B------:R-:W-:Y:S01]  /*3a50*/  FFMA.FTZ R77, R77, UR10, -R54 ;  /* 0x0000000a4d4d7c23 */ /* 0x000fe20008010836 */
[----:B------:R-:W2:Y:S01]  /*3a60*/  MUFU.EX2 R9, R9 ;  /* 0x0000000900097308 */ /* 0x000ea20000000800 */
[----:B0-----:R-:W-:Y:S01]  /*3a70*/  FADD.FTZ R13, R5, R28 ;  /* 0x0000001c050d7221 */ /* 0x001fe20000010000 */
[----:B------:R-:W-:Y:S01]  /*3a80*/  FADD.FTZ R25, R169, R30 ;  /* 0x0000001ea9197221 */ /* 0x000fe20000010000 */
[--C-:B------:R-:W-:Y:S01]  /*3a90*/  FFMA.FTZ R80, R80, UR10, -R54.reuse ;  /* 0x0000000a50507c23 */ /* 0x100fe20008010836 */
[--C-:B------:R-:W-:Y:S01]  /*3aa0*/  FFMA.FTZ R81, R81, UR10, -R54.reuse ;  /* 0x0000000a51517c23 */ /* 0x100fe20008010836 */
[--C-:B------:R-:W-:Y:S01]  /*3ab0*/  FFMA.FTZ R84, R84, UR10, -R54.reuse ;  /* 0x0000000a54547c23 */ /* 0x100fe20008010836 */
[----:B------:R-:W-:Y:S01]  /*3ac0*/  FADD.FTZ R30, R24, R25 ;  /* 0x00000019181e7221 */ /* 0x000fe20000010000 */
[----:B------:R-:W-:Y:S01]  /*3ad0*/  FFMA.FTZ R54, R85, UR10, -R54 ;  /* 0x0000000a55367c23 */ /* 0x000fe20008010836 */
[----:B------:R-:W0:Y:S01]  /*3ae0*/  MUFU.EX2 R178, R178 ;  /* 0x000000b200b27308 */ /* 0x000e220000000800 */
[----:B-1----:R-:W-:Y:S01]  /*3af0*/  FADD.FTZ R28, R176, R13 ;  /* 0x0000000db01c7221 */ /* 0x002fe20000010000 */
[----:B------:R-:W-:-:S02]  /*3b00*/  F2FP.F16.F32.PACK_AB R182, R5, R182 ;  /* 0x000000b605b6723e */ /* 0x000fc400000000ff */
[----:B------:R-:W-:Y:S02]  /*3b10*/  F2FP.F16.F32.PACK_AB R180, R3, R180 ;  /* 0x000000b403b4723e */ /* 0x000fe400000000ff */
[----:B------:R-:W-:Y:S02]  /*3b20*/  F2FP.F16.F32.PACK_AB R183, R8, R183 ;  /* 0x000000b708b7723e */ /* 0x000fe400000000ff */
[----:B------:R-:W1:Y:S01]  /*3b30*/  MUFU.EX2 R11, R11 ;  /* 0x0000000b000b7308 */ /* 0x000e620000000800 */
[----:B--2---:R-:W-:Y:S01]  /*3b40*/  FADD.FTZ R13, R9, R28 ;  /* 0x0000001c090d7221 */ /* 0x004fe20000010000 */
[----:B------:R-:W-:Y:S02]  /*3b50*/  F2FP.F16.F32.PACK_AB R177, R10, R177 ;  /* 0x000000b10ab1723e */ /* 0x000fe400000000ff */
[----:B------:R-:W-:Y:S02]  /*3b60*/  F2FP.F16.F32.PACK_AB R179, R12, R179 ;  /* 0x000000b30cb3723e */ /* 0x000fe400000000ff */
[----:B------:R-:W-:-:S02]  /*3b70*/  F2FP.F16.F32.PACK_AB R173, R14, R173 ;  /* 0x000000ad0ead723e */ /* 0x000fc400000000ff */
[----:B------:R-:W2:Y:S01]  /*3b80*/  MUFU.EX2 R172, R172 ;  /* 0x000000ac00ac7308 */ /* 0x000ea20000000800 */
[----:B0-----:R-:W-:Y:S01]  /*3b90*/  FADD.FTZ R28, R178, R13 ;  /* 0x0000000db21c7221 */ /* 0x001fe20000010000 */
[----:B------:R-:W-:Y:S02]  /*3ba0*/  F2FP.F16.F32.PACK_AB R175, R20, R175 ;  /* 0x000000af14af723e */ /* 0x000fe400000000ff */
[----:B------:R-:W-:Y:S02]  /*3bb0*/  F2FP.F16.F32.PACK_AB R169, R24, R169 ;  /* 0x000000a918a9723e */ /* 0x000fe400000000ff */
[----:B------:R-:W-:Y:S02]  /*3bc0*/  F2FP.F16.F32.PACK_AB R176, R9, R176 ;  /* 0x000000b009b0723e */ /* 0x000fe400000000ff */
[----:B------:R-:W0:Y:S01]  /*3bd0*/  MUFU.EX2 R41, R41 ;  /* 0x0000002900297308 */ /* 0x000e220000000800 */
[C---:B-1----:R-:W-:Y:S01]  /*3be0*/  FADD.FTZ R13, R11.reuse, R28 ;  /* 0x0000001c0b0d7221 */ /* 0x042fe20000010000 */
[----:B------:R-:W-:-:S06]  /*3bf0*/  F2FP.F16.F32.PACK_AB R178, R11, R178 ;  /* 0x000000b20bb2723e */ /* 0x000fcc00000000ff */
[----:B------:R-:W1:Y:S01]  /*3c00*/  MUFU.EX2 R15, R15 ;  /* 0x0000000f000f7308 */ /* 0x000e620000000800 */
[----:B--2---:R-:W-:Y:S01]  /*3c10*/  FADD.FTZ R28, R172, R13 ;  /* 0x0000000dac1c7221 */ /* 0x004fe20000010000 */
[----:B------:R-:W-:Y:S01]  /*3c20*/  FADD.FTZ R13, R171, R30 ;  /* 0x0000001eab0d7221 */ /* 0x000fe20000010000 */
[----:B------:R-:W-:-:S03]  /*3c30*/  F2FP.F16.F32.PACK_AB R171, R34, R171 ;  /* 0x000000ab22ab723e */ /* 0x000fc600000000ff */
[----:B------:R-:W-:Y:S02]  /*3c40*/  FADD.FTZ R0, R34, R13 ;  /* 0x0000000d22007221 */ /* 0x000fe40000010000 */
[----:B------:R-:W2:Y:S01]  /*3c50*/  MUFU.EX2 R174, R45 ;  /* 0x0000002d00ae7308 */ /* 0x000ea20000000800 */
[----:B0-----:R-:W-:Y:S01]  /*3c60*/  FADD.FTZ R28, R41, R28 ;  /* 0x0000001c291c7221 */ /* 0x001fe20000010000 */
[----:B------:R-:W-:Y:S01]  /*3c70*/  FADD.FTZ R25, R153, R0 ;  /* 0x0000000099197221 */ /* 0x000fe20000010000 */
[----:B------:R-:W-:Y:S02]  /*3c80*/  F2FP.F16.F32.PACK_AB R153, R38, R153 ;  /* 0x000000992699723e */ /* 0x000fe400000000ff */
[----:B------:R-:W-:-:S03]  /*3c90*/  F2FP.F16.F32.PACK_AB R172, R41, R172 ;  /* 0x000000ac29ac723e */ /* 0x000fc600000000ff */
[----:B------:R-:W0:Y:S01]  /*3ca0*/  MUFU.EX2 R21, R21 ;  /* 0x0000001500157308 */ /* 0x000e220000000800 */
[----:B-1----:R-:W-:Y:S01]  /*3cb0*/  FADD.FTZ R13, R15, R28 ;  /* 0x0000001c0f0d7221 */ /* 0x002fe20000010000 */
[----:B------:R-:W-:-:S04]  /*3cc0*/  FADD.FTZ R28, R38, R25 ;  /* 0x00000019261c7221 */ /* 0x000fc80000010000 */
[----:B------:R-:W-:Y:S01]  /*3cd0*/  FADD.FTZ R25, R155, R28 ;  /* 0x0000001c9b197221 */ /* 0x000fe20000010000 */
[----:B------:R-:W-:Y:S01]  /*3ce0*/  F2FP.F16.F32.PACK_AB R155, R40, R155 ;  /* 0x0000009b289b723e */ /* 0x000fe200000000ff */
[----:B------:R-:W1:Y:S01]  /*3cf0*/  MUFU.EX2 R168, R49 ;  /* 0x0000003100a87308 */ /* 0x000e620000000800 */
[----:B--2---:R-:W-:Y:S01]  /*3d00*/  FADD.FTZ R0, R174, R13 ;  /* 0x0000000dae007221 */ /* 0x004fe20000010000 */
[----:B------:R-:W-:Y:S01]  /*3d10*/  FADD.FTZ R28, R40, R25 ;  /* 0x00000019281c7221 */ /* 0x000fe20000010000 */
[----:B------:R-:W-:-:S03]  /*3d20*/  F2FP.F16.F32.PACK_AB R174, R174, R15 ;  /* 0x0000000faeae723e */ /* 0x000fc600000000ff */
[----:B------:R-:W-:Y:S01]  /*3d30*/  FADD.FTZ R25, R157, R28 ;  /* 0x0000001c9d197221 */ /* 0x000fe20000010000 */
[C---:B------:R-:W-:Y:S01]  /*3d40*/  F2FP.F16.F32.PACK_AB R157, R42.reuse, R157 ;  /* 0x0000009d2a9d723e */ /* 0x040fe200000000ff */
[----:B------:R-:W2:Y:S01]  /*3d50*/  MUFU.EX2 R52, R52 ;  /* 0x0000003400347308 */ /* 0x000ea20000000800 */
[----:B0-----:R-:W-:Y:S01]  /*3d60*/  FADD.FTZ R13, R21, R0 ;  /* 0x00000000150d7221 */ /* 0x001fe20000010000 */
[----:B------:R-:W-:-:S04]  /*3d70*/  FADD.FTZ R28, R42, R25 ;  /* 0x000000192a1c7221 */ /* 0x000fc80000010000 */
[----:B------:R-:W-:Y:S01]  /*3d80*/  FADD.FTZ R25, R159, R28 ;  /* 0x0000001c9f197221 */ /* 0x000fe20000010000 */
[----:B------:R-:W-:Y:S01]  /*3d90*/  F2FP.F16.F32.PACK_AB R159, R44, R159 ;  /* 0x0000009f2c9f723e */ /* 0x000fe200000000ff */
[----:B------:R-:W0:Y:S01]  /*3da0*/  MUFU.EX2 R53, R53 ;  /* 0x0000003500357308 */ /* 0x000e220000000800 */
[----:B-1----:R-:W-:Y:S01]  /*3db0*/  FADD.FTZ R13, R168, R13 ;  /* 0x0000000da80d7221 */ /* 0x002fe20000010000 */
[----:B------:R-:W-:Y:S01]  /*3dc0*/  FADD.FTZ R6, R44, R25 ;  /* 0x000000192c067221 */ /* 0x000fe20000010000 */
[----:B------:R-:W-:-:S03]  /*3dd0*/  F2FP.F16.F32.PACK_AB R168, R168, R21 ;  /* 0x00000015a8a8723e */ /* 0x000fc600000000ff */
[----:B------:R-:W-:Y:S01]  /*3de0*/  FADD.FTZ R25, R161, R6 ;  /* 0x00000006a1197221 */ /* 0x000fe20000010000 */
[----:B------:R-:W-:Y:S01]  /*3df0*/  F2FP.F16.F32.PACK_AB R161, R46, R161 ;  /* 0x000000a12ea1723e */ /* 0x000fe200000000ff */
[----:B------:R-:W1:Y:S01]  /*3e00*/  MUFU.EX2 R56, R56 ;  /* 0x0000003800387308 */ /* 0x000e620000000800 */
[----:B--2---:R-:W-:Y:S01]  /*3e10*/  FADD.FTZ R0, R52, R13 ;  /* 0x0000000d34007221 */ /* 0x004fe20000010000 */
[----:B------:R-:W-:-:S04]  /*3e20*/  FADD.FTZ R6, R46, R25 ;  /* 0x000000192e067221 */ /* 0x000fc80000010000 */
[----:B------:R-:W-:Y:S01]  /*3e30*/  FADD.FTZ R25, R163, R6 ;  /* 0x00000006a3197221 */ /* 0x000fe20000010000 */
[C---:B------:R-:W-:Y:S01]  /*3e40*/  F2FP.F16.F32.PACK_AB R163, R48.reuse, R163 ;  /* 0x000000a330a3723e */ /* 0x040fe200000000ff */
[----:B------:R-:W2:Y:S01]  /*3e50*/  MUFU.EX2 R57, R57 ;  /* 0x0000003900397308 */ /* 0x000ea20000000800 */
[C---:B0-----:R-:W-:Y:S01]  /*3e60*/  FADD.FTZ R13, R53.reuse, R0 ;  /* 0x00000000350d7221 */ /* 0x041fe20000010000 */
[----:B------:R-:W-:Y:S01]  /*3e70*/  FADD.FTZ R6, R48, R25 ;  /* 0x0000001930067221 */ /* 0x000fe20000010000 */
[----:B------:R-:W-:-:S03]  /*3e80*/  F2FP.F16.F32.PACK_AB R170, R53, R52 ;  /* 0x0000003435aa723e */ /* 0x000fc600000000ff */
[----:B------:R-:W-:Y:S01]  /*3e90*/  FADD.FTZ R25, R165, R6 ;  /* 0x00000006a5197221 */ /* 0x000fe20000010000 */
[----:B------:R-:W-:Y:S01]  /*3ea0*/  F2FP.F16.F32.PACK_AB R165, R50, R165 ;  /* 0x000000a532a5723e */ /* 0x000fe200000000ff */
[----:B------:R-:W0:Y:S01]  /*3eb0*/  MUFU.EX2 R60, R60 ;  /* 0x0000003c003c7308 */ /* 0x000e220000000800 */
[----:B-1----:R-:W-:Y:S01]  /*3ec0*/  FADD.FTZ R0, R56, R13 ;  /* 0x0000000d38007221 */ /* 0x002fe20000010000 */
[----:B------:R-:W-:-:S06]  /*3ed0*/  FADD.FTZ R6, R50, R25 ;  /* 0x0000001932067221 */ /* 0x000fcc0000010000 */
        /* <DEDUP_REMOVED lines=36> */
[----:B-1----:R-:W-:Y:S01]  /*4120*/  FADD.FTZ R6, R84, R3 ;  /* 0x0000000354067221 */ /* 0x002fe20000010000 */
[C---:B--2---:R-:W-:Y:S01]  /*4130*/  FADD.FTZ R0, R26.reuse, R25 ;  /* 0x000000191a007221 */ /* 0x044fe20000010000 */
[----:B------:R-:W-:Y:S02]  /*4140*/  F2FP.F16.F32.PACK_AB R167, R26, R167 ;  /* 0x000000a71aa7723e */ /* 0x000fe400000000ff */
[C---:B0-----:R-:W-:Y:S01]  /*4150*/  FADD.FTZ R3, R5.reuse, R6 ;  /* 0x0000000605037221 */ /* 0x041fe20000010000 */
[----:B------:R-:W-:Y:S01]  /*4160*/  F2FP.F16.F32.PACK_AB R166, R5, R84 ;  /* 0x0000005405a6723e */ /* 0x000fe200000000ff */
[----:B------:R-:W-:Y:S06]  /*4170*/  @!P3 BRA `(.L_x_2297) ;  /* 0x000000280060b947 */ /* 0x000fec0003800000 */
[----:B------:R-:W-:Y:S01]  /*4180*/  IMAD.MOV.U32 R6, RZ, RZ, R4 ;  /* 0x000000ffff067224 */ /* 0x000fe200078e0004 */
[----:B------:R-:W-:Y:S01]  /*4190*/  UMOV UR59, UR47 ;  /* 0x0000002f003b7c82 */ /* 0x000fe20008000000 */
[----:B------:R-:W-:Y:S01]  /*41a0*/  IMAD.MOV.U32 R5, RZ, RZ, R7 ;  /* 0x000000ffff057224 */ /* 0x000fe200078e0007 */
[----:B------:R-:W-:Y:S01]  /*41b0*/  UMOV UR57, UR46 ;  /* 0x0000002e00397c82 */ /* 0x000fe20008000000 */
[----:B------:R-:W-:Y:S01]  /*41c0*/  IMAD.MOV.U32 R151, RZ, RZ, RZ ;  /* 0x000000ffff977224 */ /* 0x000fe200078e00ff */
[----:B------:R-:W-:-:S06]  /*41d0*/  ULDC UR55, c[0x0][0x988] ;  /* 0x0002620000377ab9 */ /* 0x000fcc0000000800 */
.L_x_2306:
        /* <DEDUP_REMOVED lines=9> */
.L_x_2299:
[----:B------:R-:W-:Y:S01]  /*4270*/  ULEA UR6, UR46, UR41, 0x3 ;  /* 0x000000292e067291 */ /* 0x000fe2000f8e183f */
[----:B------:R-:W-:-:S05]  /*4280*/  IMAD.U32 R4, RZ, RZ, UR47 ;  /* 0x0000002fff047e24 */ /* 0x000fca000f8e00ff */
[----:B------:R-:W-:-:S04]  /*4290*/  SHF.L.U32 R4, R4, 0x1f, RZ ;  /* 0x0000001f04047819 */ /* 0x000fc800000006ff */
[----:B------:R0:W1:Y:S01]  /*42a0*/  SYNCS.PHASECHK.TRANS64.TRYWAIT P3, [UR6+0x28830], R4 ;  /* 0x02883004ff0075a7 */ /* 0x0000620008060146 */
[----:B------:R-:W-:Y:S05]  /*42b0*/  @!P0 BRA `(.L_x_2300) ;  /* 0x0000000000048947 */ /* 0x000fea0003800000 */
[----:B------:R-:W-:Y:S01]  /*42c0*/  BPT.TRAP 0x1 ;  /* 0x000000040000795c */ /* 0x000fe20000300000 */
.L_x_2300:
[----:B-1----:R-:W-:Y:S05]  /*42d0*/  @P3 BRA `(.L_x_2298) ;  /* 0x0000000000083947 */ /* 0x002fea0003800000 */
[----:B------:R-:W1:Y:S02]  /*42e0*/  SYNCS.PHASECHK.TRANS64.TRYWAIT P3, [UR6+0x28830], R4 ;  /* 0x02883004ff0075a7 */ /* 0x000e640008060146 */
[----:B-1----:R-:W-:Y:S05]  /*42f0*/  @!P3 BRA `(.L_x_2301) ;  /* 0x000000ec00b4b947 */ /* 0x002fea0003800000 */
.L_x_2298:
        /* <DEDUP_REMOVED lines=47> */
.L_x_2303:
[----:B------:R-:W-:Y:S01]  /*45f0*/  ULEA UR6, UR57, UR41, 0x3 ;  /* 0x0000002939067291 */ /* 0x000fe2000f8e183f */
[----:B------:R-:W-:-:S05]  /*4600*/  IMAD.U32 R4, RZ, RZ, UR59 ;  /* 0x0000003bff047e24 */ /* 0x000fca000f8e00ff */
[----:B------:R-:W-:-:S04]  /*4610*/  SHF.L.U32 R4, R4, 0x1f, RZ ;  /* 0x0000001f04047819 */ /* 0x000fc800000006ff */
[----:B------:R0:W1:Y:S01]  /*4620*/  SYNCS.PHASECHK.TRANS64.TRYWAIT P3, [UR6+0x28850], R4 ;  /* 0x02885004ff0075a7 */ /* 0x0000620008060146 */
[----:B------:R-:W-:Y:S05]  /*4630*/  @!P0 BRA `(.L_x_2304) ;  /* 0x0000000000048947 */ /* 0x000fea0003800000 */
[----:B------:R-:W-:Y:S01]  /*4640*/  BPT.TRAP 0x1 ;  /* 0x000000040000795c */ /* 0x000fe20000300000 */
.L_x_2304:
[----:B-1----:R-:W-:Y:S05]  /*4650*/  @P3 BRA `(.L_x_2302) ;  /* 0x0000000000083947 */ /* 0x002fea0003800000 */
[----:B------:R-:W1:Y:S02]  /*4660*/  SYNCS.PHASECHK.TRANS64.TRYWAIT P3, [UR6+0x28850], R4 ;  /* 0x02885004ff0075a7 */ /* 0x000e640008060146 */
[----:B-1----:R-:W-:Y:S05]  /*4670*/  @!P3 BRA `(.L_x_2305) ;  /* 0x000000e800ecb947 */ /* 0x002fea0003800000 */
.L_x_2302:
[----:B------:R-:W-:Y:S01]  /*4680*/  UIADD3 UR6, UR41, 0x400, URZ ;  /* 0x0000040029067890 */ /* 0x000fe2000fffe03f */
[----:B------:R-:W-:Y:S01]  /*4690*/  WARPGROUP.ARRIVE ;  /* 0x00000000000079c5 */ /* 0x000fe20000000000 */
[----:B------:R-:W-:Y:S01]  /*46a0*/  UMOV UR7, 0x40000040 ;  /* 0x4000004000077882 */ /* 0x000fe20000000000 */
[----:B------:R-:W-:Y:S01]  /*46b0*/  VIADD R10, R17, UR38 ;  /* 0x00000026110a7c36 */ /* 0x000fe20008000000 */
[----:B------:R-:W-:-:S03]  /*46c0*/  USHF.R.U32.HI UR6, URZ, 0x4, UR6 ;  /* 0x000000043f067899 */ /* 0x000fc60008011606 */
[----:B------:R-:W2:Y:S01]  /*46d0*/  S2R R220, SR_TID.X ;  /* 0x0000000000dc7919 */ /* 0x000ea20000002100 */
[----:B------:R-:W-:Y:S01]  /*46e0*/  UMOV UR10, UR55 ;  /* 0x00000037000a7c82 */ /* 0x000fe20008000000 */
[----:B------:R-:W-:Y:S02]  /*46f0*/  UISETP.GT.AND UP1, UPT, UR58, UR56, UPT ;  /* 0x000000383a00728c */ /* 0x000fe4000bf24270 */
[----:B------:R-:W-:Y:S01]  /*4700*/  ULOP3.LUT UR6, UR6, 0x3fff, URZ, 0xc0, !UPT ;  /* 0x00003fff06067892 */ /* 0x000fe2000f8ec03f */
[----:B------:R-:W-:-:S03]  /*4710*/  UMOV UR59, UR47 ;  /* 0x0000002f003b7c82 */ /* 0x000fc60008000000 */
[----:B------:R-:W-:-:S04]  /*4720*/  ULOP3.LUT UR6, UR6, 0x4000000, URZ, 0xfc, !UPT ;  /* 0x0400000006067892 */ /* 0x000fc8000f8efc3f */
[----:B------:R-:W-:-:S07]  /*4730*/  ULEA UR11, UR57, UR6, 0xb ;  /* 0x00000006390b7291 */ /* 0x000fce000f8e583f */
[----:B------:R-:W-:Y:S02]  /*4740*/  UMOV UR6, UR11 ;  /* 0x0000000b00067c82 */ /* 0x000fe40008000000 */
[----:B------:R-:W-:Y:S01]  /*4750*/  HGMMA.64x128x16.F32 R88, R180, gdesc[UR4].tnspB, R88, gsb0 ;  /* 0x41e00004b4587df0 */ /* 0x000fe20008000858 */
[----:B------:R-:W-:Y:S01]  /*4760*/  UIADD3 UR6, UR11, 0x80, URZ ;  /* 0x000000800b067890 */ /* 0x000fe2000fffe03f */
[----:B------:R-:W-:Y:S01]  /*4770*/  UMOV UR7, 0x40000040 ;  /* 0x4000004000077882 */ /* 0x000fe20000000000 */
[----:B--2---:R-:W-:Y:S01]  /*4780*/  SHF.R.U32.HI R220, RZ, 0x7, R220 ;  /* 0x00000007ffdc7819 */ /* 0x004fe200000116dc */
[----:B------:R-:W-:Y:S02]  /*4790*/  WARPGROUP.DEPBAR.LE gsb0, 0x0 ;  /* 0x00008000000079c5 */ /* 0x000fe40000010000 */
[----:B------:R-:W-:-:S06]  /*47a0*/  WARPGROUP.ARRIVE ;  /* 0x00000000000079c5 */ /* 0x000fcc0000000000 */
[----:B------:R-:W-:Y:S01]  /*47b0*/  HGMMA.64x128x16.F32 R88, R176, gdesc[UR4].tnspB, R88, gsb0 ;  /* 0x41e00004b0587df0 */ /* 0x000fe20008000858 */
[----:B------:R-:W-:Y:S01]  /*47c0*/  @UP0 ULDC UR6, c[0x0][0x44c] ;  /* 0x0001130000060ab9 */ /* 0x000fe20000000800 */
[----:B------:R-:W-:Y:S01]  /*47d0*/  UMOV UR7, 0x40000040 ;  /* 0x4000004000077882 */ /* 0x000fe20000000000 */
[----:B01----:R-:W-:Y:S01]  /*47e0*/  @P2 IMAD.HI.U32 R4, R10, UR6, RZ ;  /* 0x000000060a042c27 */ /* 0x003fe2000f8e00ff */
[----:B------:R-:W-:-:S04]  /*47f0*/  @UP0 ULDC UR6, c[0x0][0x450] ;  /* 0x0001140000060ab9 */ /* 0x000fc80000000800 */
[----:B------:R-:W-:Y:S01]  /*4800*/  @P2 SHF.R.U32.HI R10, RZ, UR6, R4 ;  /* 0x00000006ff0a2c19 */ /* 0x000fe20008011604 */
[----:B------:R-:W-:Y:S02]  /*4810*/  UMOV UR6, 0xffffff80 ;  /* 0xffffff8000067882 */ /* 0x000fe40000000000 */
[----:B------:R-:W-:Y:S02]  /*4820*/  UIMAD UR6, UR58, UR6, 0x1 ;  /* 0x000000013a0674a4 */ /* 0x000fe4000f8e0206 */
[----:B------:R-:W0:Y:S01]  /*4830*/  SHFL.IDX PT, R4, R10, 0x1, 0x1c1f ;  /* 0x003c1f000a047f89 */ /* 0x000e2200000e0000 */
[----:B------:R-:W-:-:S03]  /*4840*/  UIADD3 UR58, UR58, -0x1, URZ ;  /* 0xffffffff3a3a7890 */ /* 0x000fc6000fffe03f */
[----:B------:R-:W-:Y:S01]  /*4850*/  IMAD.U32 R9, RZ, RZ, UR6 ;  /* 0x00000006ff097e24 */ /* 0x000fe2000f8e00ff */
[----:B------:R-:W-:Y:S01]  /*4860*/  UIADD3 UR6, UR11, 0x100, URZ ;  /* 0x000001000b067890 */ /* 0x000fe2000fffe03f */
[----:B------:R-:W1:Y:S03]  /*4870*/  SHFL.IDX PT, R10, R10, RZ, 0x1c1f ;  /* 0x001c1fff0a0a7589 */ /* 0x000e6600000e0000 */
[----:B------:R-:W-:-:S05]  /*4880*/  IADD3 R9, R9, UR53, -R16 ;  /* 0x0000003509097c10 */ /* 0x000fca000fffe810 */
[----:B------:R-:W-:-:S04]  /*4890*/  VIADD R9, R9, -UR54 ;  /* 0x8000003609097c36 */ /* 0x000fc80008000000 */
[----:B0-----:R-:W-:-:S05]  /*48a0*/  IMAD.IADD R4, R9, 0x1, R4 ;  /* 0x0000000109047824 */ /* 0x001fca00078e0204 */
[C---:B------:R-:W-:Y:S01]  /*48b0*/  ISETP.GT.AND P3, PT, R4.reuse, RZ, PT ;  /* 0x000000ff0400720c */ /* 0x040fe20003f64270 */
[----:B-1----:R-:W-:Y:S01]  /*48c0*/  IMAD.IADD R9, R9, 0x1, R10 ;  /* 0x0000000109097824 */ /* 0x002fe200078e020a */
        /* <DEDUP_REMOVED lines=48> */
[----:B------:R-:W-:Y:S01]  /*4bd0*/  FSEL R58, R58, -INF , P3 ;  /* 0xff8000003a3a7808 */ /* 0x000fe20001800000 */
[----:B------:R-:W-:Y:S02]  /*4be0*/  WARPGROUP.DEPBAR.LE gsb0, 0x0 ;  /* 0x00008000000079c5 */ /* 0x000fe40000010000 */
[----:B------:R-:W-:Y:S01]  /*4bf0*/  WARPGROUP.ARRIVE ;  /* 0x00000000000079c5 */ /* 0x000fe20000000000 */
[----:B------:R-:W-:Y:S02]  /*4c00*/  FMNMX.FTZ R15, R55, R8, !PT ;  /* 0x00000008370f7209 */ /* 0x000fe40007810000 */
[----:B------:R-:W-:Y:S02]  /*4c10*/  ISETP.GT.AND P3, PT, R4, 0x48, PT ;  /* 0x000000480400780c */ /* 0x000fe40003f64270 */
[----:B------:R-:W-:Y:S01]  /*4c20*/  FSEL R59, R59, -INF , P4 ;  /* 0xff8000003b3b7808 */ /* 0x000fe20002000000 */
[----:B------:R-:W-:Y:S01]  /*4c30*/  HGMMA.64x128x16.F32 R88, R172, gdesc[UR4].tnspB, R88, gsb0 ;  /* 0x41e00004ac587df0 */ /* 0x000fe20008000858 */
[----:B------:R-:W-:Y:S01]  /*4c40*/  UIADD3 UR6, UR11, 0x180, URZ ;  /* 0x000001800b067890 */ /* 0x000fe2000fffe03f */
[----:B------:R-:W-:Y:S01]  /*4c50*/  FMNMX.FTZ R8, R58, R15, !PT ;  /* 0x0000000f3a087209 */ /* 0x000fe20007810000 */
[----:B------:R-:W-:Y:S01]  /*4c60*/  UMOV UR7, 0x40000040 ;  /* 0x4000004000077882 */ /* 0x000fe20000000000 */
        /* <DEDUP_REMOVED lines=39> */
[----:B------:R-:W-:Y:S02]  /*4ee0*/  FSEL R87, R87, -INF , P4 ;  /* 0xff80000057577808 */ /* 0x000fe40002000000 */
[----:B------:R-:W-:Y:S02]  /*4ef0*/  FMNMX.FTZ R4, R86, R15, !PT ;  /* 0x0000000f56047209 */ /* 0x000fe40007810000 */
[----:B------:R-:W-:Y:S02]  /*4f00*/  ISETP.GT.AND P5, PT, R9, RZ, PT ;  /* 0x000000ff0900720c */ /* 0x000fe40003fa4270 */
[----:B------:R-:W-:-:S02]  /*4f10*/  FMNMX.FTZ R12, R87, R4, !PT ;  /* 0x00000004570c7209 */ /* 0x000fc40007810000 */
[C---:B------:R-:W-:Y:S02]  /*4f20*/  ISETP.GT.AND P4, PT, R9.reuse, 0x1, PT ;  /* 0x000000010900780c */ /* 0x040fe40003f84270 */
[----:B------:R-:W-:Y:S01]  /*4f30*/  FSEL R24, R24, -INF , P5 ;  /* 0xff80000018187808 */ /* 0x000fe20002800000 */
[----:B------:R-:W0:Y:S01]  /*4f40*/  SHFL.BFLY PT, R15, R12, 0x2, 0x1f ;  /* 0x0c401f000c0f7f89 */ /* 0x000e2200000e0000 */
[----:B------:R-:W-:Y:S02]  /*4f50*/  ISETP.GT.AND P6, PT, R9, 0x8, PT ;  /* 0x000000080900780c */ /* 0x000fe40003fc4270 */
[----:B------:R-:W-:Y:S02]  /*4f60*/  FSEL R25, R25, -INF , P4 ;  /* 0xff80000019197808 */ /* 0x000fe40002000000 */
[----:B------:R-:W-:Y:S02]  /*4f70*/  ISETP.GT.AND P5, PT, R9, 0x9, PT ;  /* 0x000000090900780c */ /* 0x000fe40003fa4270 */
[----:B------:R-:W-:-:S02]  /*4f80*/  FSEL R28, R28, -INF , P6 ;  /* 0xff8000001c1c7808 */ /* 0x000fc40003000000 */
[----:B------:R-:W-:Y:S02]  /*4f90*/  ISETP.GT.AND P4, PT, R9, 0x10, PT ;  /* 0x000000100900780c */ /* 0x000fe40003f84270 */
[----:B------:R-:W-:Y:S02]  /*4fa0*/  FSEL R29, R29, -INF , P5 ;  /* 0xff8000001d1d7808 */ /* 0x000fe40002800000 */
[C---:B------:R-:W-:Y:S02]  /*4fb0*/  ISETP.GT.AND P6, PT, R9.reuse, 0x11, PT ;  /* 0x000000110900780c */ /* 0x040fe40003fc4270 */
[----:B------:R-:W-:Y:S02]  /*4fc0*/  FSEL R32, R32, -INF , P4 ;  /* 0xff80000020207808 */ /* 0x000fe40002000000 */
[----:B------:R-:W-:Y:S02]  /*4fd0*/  ISETP.GT.AND P5, PT, R9, 0x18, PT ;  /* 0x000000180900780c */ /* 0x000fe40003fa4270 */
[----:B------:R-:W-:-:S02]  /*4fe0*/  FSEL R33, R33, -INF , P6 ;  /* 0xff80000021217808 */ /* 0x000fc40003000000 */
[C---:B------:R-:W-:Y:S02]  /*4ff0*/  ISETP.GT.AND P4, PT, R9.reuse, 0x19, PT ;  /* 0x000000190900780c */ /* 0x040fe40003f84270 */
[----:B------:R-:W-:Y:S02]  /*5000*/  FSEL R36, R36, -INF , P5 ;  /* 0xff80000024247808 */ /* 0x000fe40002800000 */
[----:B0-----:R-:W-:Y:S02]  /*5010*/  FMNMX.FTZ R15, R12, R15, !PT ;  /* 0x0000000f0c0f7209 */ /* 0x001fe40007810000 */
[----:B------:R-:W-:Y:S02]  /*5020*/  FMNMX.FTZ R12, R24, R5, !PT ;  /* 0x00000005180c7209 */ /* 0x000fe40007810000 */
[----:B------:R-:W-:Y:S01]  /*5030*/  ISETP.GT.AND P6, PT, R9, 0x20, PT ;  /* 0x000000200900780c */ /* 0x000fe20003fc4270 */
[----:B------:R-:W0:Y:S01]  /*5040*/  SHFL.BFLY PT, R4, R15, 0x1, 0x1f ;  /* 0x0c201f000f047f89 */ /* 0x000e2200000e0000 */
[----:B------:R-:W-:-:S02]  /*5050*/  FSEL R37, R37, -INF , P4 ;  /* 0xff80000025257808 */ /* 0x000fc40002000000 */
[C---:B------:R-:W-:Y:S02]  /*5060*/  ISETP.GT.AND P5, PT, R9.reuse, 0x21, PT ;  /* 0x000000210900780c */ /* 0x040fe40003fa4270 */
[----:B------:R-:W-:Y:S02]  /*5070*/  FSEL R40, R40, -INF , P6 ;  /* 0xff80000028287808 */ /* 0x000fe40003000000 */
[----:B------:R-:W-:Y:S02]  /*5080*/  ISETP.GT.AND P4, PT, R9, 0x28, PT ;  /* 0x000000280900780c */ /* 0x000fe40003f84270 */
[----:B------:R-:W-:Y:S02]  /*5090*/  FSEL R41, R41, -INF , P5 ;  /* 0xff80000029297808 */ /* 0x000fe40002800000 */
[----:B------:R-:W-:Y:S02]  /*50a0*/  ISETP.GT.AND P6, PT, R9, 0x29, PT ;  /* 0x000000290900780c */ /* 0x000fe40003fc4270 */
[----:B------:R-:W-:-:S02]  /*50b0*/  FSEL R44, R44, -INF , P4 ;  /* 0xff8000002c2c7808 */ /* 0x000fc40002000000 */
[----:B------:R-:W-:Y:S02]  /*50c0*/  ISETP.GT.AND P5, PT, R9, 0x30, PT ;  /* 0x000000300900780c */ /* 0x000fe40003fa4270 */
[----:B------:R-:W-:Y:S01]  /*50d0*/  FSEL R45, R45, -INF , P6 ;  /* 0xff8000002d2d7808 */ /* 0x000fe20003000000 */
[----:B------:R-:W-:Y:S02]  /*50e0*/  WARPGROUP.DEPBAR.LE gsb0, 0x0 ;  /* 0x00008000000079c5 */ /* 0x000fe40000010000 */
[----:B------:R-:W-:Y:S01]  /*50f0*/  WARPGROUP.ARRIVE ;  /* 0x00000000000079c5 */ /* 0x000fe20000000000 */
[----:B------:R-:W-:Y:S02]  /*5100*/  ISETP.GT.AND P4, PT, R9, 0x31, PT ;  /* 0x000000310900780c */ /* 0x000fe40003f84270 */
[----:B0-----:R-:W-:Y:S02]  /*5110*/  FMNMX.FTZ R4, R15, R4, !PT ;  /* 0x000000040f047209 */ /* 0x001fe40007810000 */
[----:B------:R-:W-:Y:S01]  /*5120*/  FSEL R48, R48, -INF , P5 ;  /* 0xff80000030307808 */ /* 0x000fe20002800000 */
[----:B------:R-:W-:Y:S01]  /*5130*/  HGMMA.64x128x16.F32 R88, R168, gdesc[UR4].tnspB, R88, gsb0 ;  /* 0x41e00004a8587df0 */ /* 0x000fe20008000858 */
[----:B------:R-:W-:Y:S01]  /*5140*/  UIADD3 UR6, UR11, 0x200, URZ ;  /* 0x000002000b067890 */ /* 0x000fe2000fffe03f */
[C---:B------:R-:W-:Y:S01]  /*5150*/  FMUL.FTZ R8, R4.reuse, UR10 ;  /* 0x0000000a04087c20 */ /* 0x040fe20008410000 */
[----:B------:R-:W-:Y:S01]  /*5160*/  UMOV UR7, 0x40000040 ;  /* 0x4000004000077882 */ /* 0x000fe20000000000 */
[----:B------:R-:W-:-:S02]  /*5170*/  FSETP.NEU.FTZ.AND P3, PT, R4, -INF , PT ;  /* 0xff8000000400780b */ /* 0x000fc40003f7d000 */
[----:B------:R-:W-:Y:S02]  /*5180*/  ISETP.GT.AND P6, PT, R9, 0x38, PT ;  /* 0x000000380900780c */ /* 0x000fe40003fc4270 */
[----:B------:R-:W-:Y:S02]  /*5190*/  FSEL R8, R8, RZ, P3 ;  /* 0x000000ff08087208 */ /* 0x000fe40001800000 */
[----:B------:R-:W-:Y:S02]  /*51a0*/  FSEL R49, R49, -INF , P4 ;  /* 0xff80000031317808 */ /* 0x000fe40002000000 */
[----:B------:R-:W-:Y:S01]  /*51b0*/  ISETP.GT.AND P5, PT, R9, 0x39, PT ;  /* 0x000000390900780c */ /* 0x000fe20003fa4270 */
[--C-:B------:R-:W-:Y:S01]  /*51c0*/  FFMA.FTZ R181, R13, UR10, -R8.reuse ;  /* 0x0000000a0db57c23 */ /* 0x100fe20008010808 */
[----:B------:R-:W-:Y:S01]  /*51d0*/  FMNMX.FTZ R13, R25, R12, !PT ;  /* 0x0000000c190d7209 */ /* 0x000fe20007810000 */
[--C-:B------:R-:W-:Y:S01]  /*51e0*/  FFMA.FTZ R183, R11, UR10, -R8.reuse ;  /* 0x0000000a0bb77c23 */ /* 0x100fe20008010808 */
[--C-:B------:R-:W-:Y:S01]  /*51f0*/  FFMA.FTZ R177, R7, UR10, -R8.reuse ;  /* 0x0000000a07b17c23 */ /* 0x100fe20008010808 */
[----:B------:R-:W-:Y:S01]  /*5200*/  FSEL R52, R52, -INF , P6 ;  /* 0xff80000034347808 */ /* 0x000fe20003000000 */
[--C-:B------:R-:W-:Y:S01]  /*5210*/  FFMA.FTZ R179, R38, UR10, -R8.reuse ;  /* 0x0000000a26b37c23 */ /* 0x100fe20008010808 */
[----:B------:R-:W-:Y:S01]  /*5220*/  FMNMX.FTZ R12, R28, R13, !PT ;  /* 0x0000000d1c0c7209 */ /* 0x000fe20007810000 */
[--C-:B------:R-:W-:Y:S01]  /*5230*/  FFMA.FTZ R173, R42, UR10, -R8.reuse ;  /* 0x0000000a2aad7c23 */ /* 0x100fe20008010808 */
[----:B------:R-:W-:Y:S01]  /*5240*/  ISETP.GT.AND P4, PT, R9, 0x40, PT ;  /* 0x000000400900780c */ /* 0x000fe20003f84270 */
[--C-:B------:R-:W-:Y:S01]  /*5250*/  FFMA.FTZ R10, R27, UR10, -R8.reuse ;  /* 0x0000000a1b0a7c23 */ /* 0x100fe20008010808 */
[----:B------:R-:W-:Y:S01]  /*5260*/  FMNMX.FTZ R11, R29, R12, !PT ;  /* 0x0000000c1d0b7209 */ /* 0x000fe20007810000 */
[----:B------:R-:W-:Y:S01]  /*5270*/  MUFU.EX2 R181, R181 ;  /* 0x000000b500b57308 */ /* 0x000fe20000000800 */
        /* <DEDUP_REMOVED lines=11> */
[----:B------:R-:W-:Y:S01]  /*5330*/  FFMA.FTZ R11, R78, UR10, -R8 ;  /* 0x0000000a4e0b7c23 */ /* 0x000fe20008010808 */
[----:B------:R-:W-:-:S02]  /*5340*/  ISETP.GT.AND P5, PT, R9, 0x48, PT ;  /* 0x000000480900780c */ /* 0x000fc40003fa4270 */
[----:B------:R-:W-:Y:S01]  /*5350*/  FMNMX.FTZ R7, R37, R14, !PT ;  /* 0x0000000e25077209 */ /* 0x000fe20007810000 */
[----:B------:R-:W-:Y:S01]  /*5360*/  MUFU.EX2 R183, R183 ;  /* 0x000000b700b77308 */ /* 0x000fe20000000800 */
[----:B------:R-:W-:Y:S01]  /*5370*/  FSEL R57, R57, -INF , P6 ;  /* 0xff80000039397808 */ /* 0x000fe20003000000 */
[----:B------:R-:W-:Y:S01]  /*5380*/  FFMA.FTZ R14, R35, UR10, -R8 ;  /* 0x0000000a230e7c23 */ /* 0x000fe20008010808 */
[----:B------:R-:W-:Y:S02]  /*5390*/  FMNMX.FTZ R20, R40, R7, !PT ;  /* 0x0000000728147209 */ /* 0x000fe40007810000 */
[----:B------:R-:W-:Y:S02]  /*53a0*/  ISETP.GT.AND P4, PT, R9, 0x49, PT ;  /* 0x000000490900780c */ /* 0x000fe40003f84270 */
[----:B------:R-:W-:Y:S01]  /*53b0*/  FMNMX.FTZ R7, R41, R20, !PT ;  /* 0x0000001429077209 */ /* 0x000fe20007810000 */
[----:B------:R-:W-:Y:S01]  /*53c0*/  MUFU.EX2 R12, R12 ;  /* 0x0000000c000c7308 */ /* 0x000fe20000000800 */
[----:B------:R-:W-:-:S02]  /*53d0*/  FSEL R60, R60, -INF , P5 ;  /* 0xff8000003c3c7808 */ /* 0x000fc40002800000 */
[----:B------:R-:W-:Y:S02]  /*53e0*/  FMNMX.FTZ R20, R44, R7, !PT ;  /* 0x000000072c147209 */ /* 0x000fe40007810000 */
[----:B------:R-:W-:Y:S02]  /*53f0*/  ISETP.GT.AND P6, PT, R9, 0x50, PT ;  /* 0x000000500900780c */ /* 0x000fe40003fc4270 */
[----:B------:R-:W-:Y:S01]  /*5400*/  FMNMX.FTZ R7, R45, R20, !PT ;  /* 0x000000142d077209 */ /* 0x000fe20007810000 */
[----:B------:R-:W-:Y:S01]  /*5410*/  MUFU.EX2 R177, R177 ;  /* 0x000000b100b17308 */ /* 0x000fe20000000800 */
[----:B------:R-:W-:Y:S01]  /*5420*/  FSEL R61, R61, -INF , P4 ;  /* 0xff8000003d3d7808 */ /* 0x000fe20002000000 */
[----:B------:R-:W-:Y:S01]  /*5430*/  FFMA.FTZ R20, R39, UR10, -R8 ;  /* 0x0000000a27147c23 */ /* 0x000fe20008010808 */
[----:B------:R-:W-:Y:S02]  /*5440*/  FMNMX.FTZ R26, R48, R7, !PT ;  /* 0x00000007301a7209 */ /* 0x000fe40007810000 */
[----:B------:R-:W-:-:S02]  /*5450*/  ISETP.GT.AND P5, PT, R9, 0x51, PT ;  /* 0x000000510900780c */ /* 0x000fc40003fa4270 */
[----:B------:R-:W-:Y:S01]  /*5460*/  FMNMX.FTZ R7, R49, R26, !PT ;  /* 0x0000001a31077209 */ /* 0x000fe20007810000 */
[----:B------:R-:W-:Y:S01]  /*5470*/  MUFU.EX2 R14, R14 ;  /* 0x0000000e000e7308 */ /* 0x000fe20000000800 */
[----:B------:R-:W-:Y:S02]  /*5480*/  FSEL R64, R64, -INF , P6 ;  /* 0xff80000040407808 */ /* 0x000fe40003000000 */
[----:B------:R-:W-:Y:S02]  /*5490*/  FMNMX.FTZ R26, R52, R7, !PT ;  /* 0x00000007341a7209 */ /* 0x000fe40007810000 */
[----:B------:R-:W-:Y:S02]  /*54a0*/  ISETP.GT.AND P4, PT, R9, 0x58, PT ;  /* 0x000000580900780c */ /* 0x000fe40003f84270 */
[----:B------:R-:W-:Y:S01]  /*54b0*/  FMNMX.FTZ R7, R53, R26, !PT ;  /* 0x0000001a35077209 */ /* 0x000fe20007810000 */
[----:B------:R-:W-:Y:S01]  /*54c0*/  FFMA.FTZ R26, R43, UR10, -R8 ;  /* 0x0000000a2b1a7c23 */ /* 0x000fe20008010808 */
[----:B------:R-:W-:Y:S01]  /*54d0*/  FSEL R65, R65, -INF , P5 ;  /* 0xff80000041417808 */ /* 0x000fe20002800000 */
[----:B------:R-:W-:Y:S01]  /*54e0*/  MUFU.EX2 R179, R179 ;  /* 0x000000b300b37308 */ /* 0x000fe20000000800 */
[----:B------:R-:W-:-:S02]  /*54f0*/  FMNMX.FTZ R30, R56, R7, !PT ;  /* 0x00000007381e7209 */ /* 0x000fc40007810000 */
[----:B------:R-:W-:Y:S02]  /*5500*/  ISETP.GT.AND P6, PT, R9, 0x59, PT ;  /* 0x000000590900780c */ /* 0x000fe40003fc4270 */
[----:B------:R-:W-:Y:S02]  /*5510*/  FMNMX.FTZ R7, R57, R30, !PT ;  /* 0x0000001e39077209 */ /* 0x000fe40007810000 */
[----:B------:R-:W-:Y:S01]  /*5520*/  FSEL R68, R68, -INF , P4 ;  /* 0xff80000044447808 */ /* 0x000fe20002000000 */
[----:B------:R-:W-:Y:S01]  /*5530*/  MUFU.EX2 R20, R20 ;  /* 0x0000001400147308 */ /* 0x000fe20000000800 */
        /* <DEDUP_REMOVED lines=19> */
[----:B------:R-:W-:Y:S02]  /*5670*/  FSEL R76, R76, -INF , P6 ;  /* 0xff8000004c4c7808 */ /* 0x000fe40003000000 */
[----:B------:R-:W-:Y:S01]  /*5680*/  FMNMX.FTZ R7, R73, R38, !PT ;  /* 0x0000002649077209 */ /* 0x000fe20007810000 */
[----:B------:R-:W-:Y:S01]  /*5690*/  MUFU.EX2 R30, R30 ;  /* 0x0000001e001e7308 */ /* 0x000fe20000000800 */
[----:B------:R-:W-:Y:S02]  /*56a0*/  ISETP.GT.AND P4, PT, R9, 0x70, PT ;  /* 0x000000700900780c */ /* 0x000fe40003f84270 */
[----:B------:R-:W-:Y:S02]  /*56b0*/  FSEL R77, R77, -INF , P5 ;  /* 0xff8000004d4d7808 */ /* 0x000fe40002800000 */
[----:B------:R-:W-:-:S02]  /*56c0*/  FMNMX.FTZ R38, R76, R7, !PT ;  /* 0x000000074c267209 */ /* 0x000fc40007810000 */
[----:B------:R-:W-:Y:S01]  /*56d0*/  ISETP.GT.AND P6, PT, R9, 0x71, PT ;  /* 0x000000710900780c */ /* 0x000fe20003fc4270 */
[----:B------:R-:W-:Y:S01]  /*56e0*/  MUFU.EX2 R34, R34 ;  /* 0x0000002200227308 */ /* 0x000fe20000000800 */
[----:B------:R-:W-:Y:S02]  /*56f0*/  FSEL R80, R80, -INF , P4 ;  /* 0xff80000050507808 */ /* 0x000fe40002000000 */
[----:B------:R-:W-:Y:S01]  /*5700*/  FMNMX.FTZ R7, R77, R38, !PT ;  /* 0x000000264d077209 */ /* 0x000fe20007810000 */
[----:B------:R-:W-:Y:S01]  /*5710*/  FFMA.FTZ R38, R55, UR10, -R8 ;  /* 0x0000000a37267c23 */ /* 0x000fe20008010808 */
[----:B------:R-:W-:Y:S02]  /*5720*/  ISETP.GT.AND P5, PT, R9, 0x78, PT ;  /* 0x000000780900780c */ /* 0x000fe40003fa4270 */
[----:B------:R-:W-:Y:S01]  /*5730*/  FSEL R81, R81, -INF , P6 ;  /* 0xff80000051517808 */ /* 0x000fe20003000000 */
[----:B------:R-:W-:Y:S01]  /*5740*/  MUFU.EX2 R46, R46 ;  /* 0x0000002e002e7308 */ /* 0x000fe20000000800 */
[----:B------:R-:W-:-:S02]  /*5750*/  FMNMX.FTZ R42, R80, R7, !PT ;  /* 0x00000007502a7209 */ /* 0x000fc40007810000 */
[----:B------:R-:W-:Y:S01]  /*5760*/  ISETP.GT.AND P4, PT, R9, 0x79, PT ;  /* 0x000000790900780c */ /* 0x000fe20003f84270 */
[--C-:B------:R-:W-:Y:S01]  /*5770*/  FFMA.FTZ R9, R74, UR10, -R8.reuse ;  /* 0x0000000a4a097c23 */ /* 0x100fe20008010808 */
[----:B------:R-:W-:Y:S02]  /*5780*/  FSEL R84, R84, -INF , P5 ;  /* 0xff80000054547808 */ /* 0x000fe40002800000 */
[----:B------:R-:W-:Y:S01]  /*5790*/  FMNMX.FTZ R7, R81, R42, !PT ;  /* 0x0000002a51077209 */ /* 0x000fe20007810000 */
[----:B------:R-:W-:Y:S01]  /*57a0*/  MUFU.EX2 R38, R38 ;  /* 0x0000002600267308 */ /* 0x000fe20000000800 */
[----:B------:R-:W-:Y:S02]  /*57b0*/  FSEL R85, R85, -INF , P4 ;  /* 0xff80000055557808 */ /* 0x000fe40002000000 */
[----:B------:R-:W-:Y:S01]  /*57c0*/  FMNMX.FTZ R42, R84, R7, !PT ;  /* 0x00000007542a7209 */ /* 0x000fe20007810000 */
[----:B------:R-:W-:Y:S02]  /*57d0*/  WARPGROUP.DEPBAR.LE gsb0, 0x0 ;  /* 0x00008000000079c5 */ /* 0x000fe40000010000 */
[----:B------:R-:W-:Y:S01]  /*57e0*/  WARPGROUP.ARRIVE ;  /* 0x00000000000079c5 */ /* 0x000fe20000000000 */
[----:B------:R-:W-:Y:S01]  /*57f0*/  FMNMX.FTZ R7, R85, R42, !PT ;  /* 0x0000002a55077209 */ /* 0x000fe20007810000 */
[--C-:B------:R-:W-:Y:S01]  /*5800*/  FFMA.FTZ R169, R50, UR10, -R8.reuse ;  /* 0x0000000a32a97c23 */ /* 0x100fe20008010808 */
[--C-:B------:R-:W-:Y:S01]  /*5810*/  FFMA.FTZ R171, R54, UR10, -R8.reuse ;  /* 0x0000000a36ab7c23 */ /* 0x100fe20008010808 */
[--C-:B------:R-:W-:Y:S01]  /*5820*/  FFMA.FTZ R42, R59, UR10, -R8.reuse ;  /* 0x0000000a3b2a7c23 */ /* 0x100fe20008010808 */
[--C-:B------:R-:W-:Y:S01]  /*5830*/  FFMA.FTZ R54, R63, UR10, -R8.reuse ;  /* 0x0000000a3f367c23 */ /* 0x100fe20008010808 */
[----:B------:R-:W-:Y:S01]  /*5840*/  HGMMA.64x128x16.F32 R88, R152, gdesc[UR4].tnspB, R88, gsb0 ;  /* 0x41e0000498587df0 */ /* 0x000fe20008000858 */
[----:B------:R-:W-:Y:S01]  /*5850*/  UIADD3 UR6, UR11, 0x280, URZ ;  /* 0x000002800b067890 */ /* 0x000fe2000fffe03f */
[----:B------:R-:W0:Y:S01]  /*5860*/  SHFL.BFLY PT, R50, R7, 0x2, 0x1f ;  /* 0x0c401f0007327f89 */ /* 0x000e2200000e0000 */
[----:B------:R-:W-:Y:S01]  /*5870*/  UMOV UR7, 0x40000040 ;  /* 0x4000004000077882 */ /* 0x000fe20000000000 */
[----:B------:R-:W-:Y:S08]  /*5880*/  MUFU.EX2 R169, R169 ;  /* 0x000000a900a97308 */ /* 0x000ff00000000800 */
[----:B------:R-:W-:Y:S08]  /*5890*/  MUFU.EX2 R171, R171 ;  /* 0x000000ab00ab7308 */ /* 0x000ff00000000800 */
[----:B------:R-:W-:Y:S01]  /*58a0*/  MUFU.EX2 R42, R42 ;  /* 0x0000002a002a7308 */ /* 0x000fe20000000800 */
[----:B0-----:R-:W-:Y:S01]  /*58b0*/  FMNMX.FTZ R13, R7, R50, !PT ;  /* 0x00000032070d7209 */ /* 0x001fe20007810000 */
[----:B------:R-:W-:-:S06]  /*58c0*/  FFMA.FTZ R50, R71, UR10, -R8 ;  /* 0x0000000a47327c23 */ /* 0x000fcc0008010808 */
        /* <DEDUP_REMOVED lines=21> */
[----:B------:R-:W-:Y:S01]  /*5a20*/  FFMA.FTZ R159, R70, UR10, -R8 ;  /* 0x0000000a469f7c23 */ /* 0x000fe20008010808 */
[----:B------:R-:W0:Y:S03]  /*5a30*/  SHFL.BFLY PT, R66, R13, 0x1, 0x1f ;  /* 0x0c201f000d427f89 */ /* 0x000e2600000e0000 */
[----:B------:R-:W-:Y:S01]  /*5a40*/  HGMMA.64x128x16.F32 R88, R160, gdesc[UR4].tnspB, R88, gsb0 ;  /* 0x41e00004a0587df0 */ /* 0x000fe20008000858 */
[----:B------:R-:W-:Y:S01]  /*5a50*/  UIADD3 UR6, UR11, 0x380, URZ ;  /* 0x000003800b067890 */ /* 0x000fe2000fffe03f */
[----:B------:R-:W-:Y:S01]  /*5a60*/  MUFU.EX2 R157, R157 ;  /* 0x0000009d009d7308 */ /* 0x000fe20000000800 */
[----:B------:R-:W-:-:S07]  /*5a70*/  UMOV UR7, 0x40000040 ;  /* 0x4000004000077882 */ /* 0x000fce0000000000 */
[----:B------:R-:W-:Y:S01]  /*5a80*/  MUFU.EX2 R159, R159 ;  /* 0x0000009f009f7308 */ /* 0x000fe20000000800 */
[----:B0-----:R-:W-:Y:S01]  /*5a90*/  FMNMX.FTZ R7, R13, R66, !PT ;  /* 0x000000420d077209 */ /* 0x001fe20007810000 */
[--C-:B------:R-:W-:Y:S01]  /*5aa0*/  FFMA.FTZ R13, R82, UR10, -R8.reuse ;  /* 0x0000000a520d7c23 */ /* 0x100fe20008010808 */
[--C-:B------:R-:W-:Y:S01]  /*5ab0*/  FFMA.FTZ R66, R83, UR10, -R8.reuse ;  /* 0x0000000a53427c23 */ /* 0x100fe20008010808 */
[----:B------:R-:W-:Y:S01]  /*5ac0*/  FFMA.FTZ R8, R87, UR10, -R8 ;  /* 0x0000000a57087c23 */ /* 0x000fe20008010808 */
[C---:B------:R-:W-:Y:S01]  /*5ad0*/  FSETP.NEU.FTZ.AND P4, PT, R7.reuse, -INF , PT ;  /* 0xff8000000700780b */ /* 0x040fe20003f9d000 */
[----:B------:R-:W-:Y:S02]  /*5ae0*/  FMUL.FTZ R21, R7, UR10 ;  /* 0x0000000a07157c20 */ /* 0x000fe40008410000 */
[----:B------:R-:W-:Y:S03]  /*5af0*/  MUFU.EX2 R13, R13 ;  /* 0x0000000d000d7308 */ /* 0x000fe60000000800 */
[----:B------:R-:W-:-:S05]  /*5b00*/  FSEL R21, R21, RZ, P4 ;  /* 0x000000ff15157208 */ /* 0x000fca0002000000 */
[--C-:B------:R-:W-:Y:S01]  /*5b10*/  FFMA.FTZ R27, R29, UR10, -R21.reuse ;  /* 0x0000000a1d1b7c23 */ /* 0x100fe20008010815 */
[--C-:B------:R-:W-:Y:S01]  /*5b20*/  FFMA.FTZ R29, R33, UR10, -R21.reuse ;  /* 0x0000000a211d7c23 */ /* 0x100fe20008010815 */
[--C-:B------:R-:W-:Y:S01]  /*5b30*/  FFMA.FTZ R33, R41, UR10, -R21.reuse ;  /* 0x0000000a29217c23 */ /* 0x100fe20008010815 */
[----:B------:R-:W-:Y:S01]  /*5b40*/  FSEL R41, R4, RZ, P3 ;  /* 0x000000ff04297208 */ /* 0x000fe20001800000 */
[--C-:B------:R-:W-:Y:S01]  /*5b50*/  FFMA.FTZ R180, R24, UR10, -R21.reuse ;  /* 0x0000000a18b47c23 */ /* 0x100fe20008010815 */
[--C-:B------:R-:W-:Y:S01]  /*5b60*/  FFMA.FTZ R182, R28, UR10, -R21.reuse ;  /* 0x0000000a1cb67c23 */ /* 0x100fe20008010815 */
[----:B------:R-:W-:Y:S02]  /*5b70*/  IMAD.U32 R28, RZ, RZ, UR46 ;  /* 0x0000002eff1c7e24 */ /* 0x000fe4000f8e00ff */
[--C-:B------:R-:W-:Y:S01]  /*5b80*/  FFMA.FTZ R25, R25, UR10, -R21.reuse ;  /* 0x0000000a19197c23 */ /* 0x100fe20008010815 */
[----:B------:R-:W-:Y:S01]  /*5b90*/  FADD.FTZ R41, -R41, R6 ;  /* 0x0000000629297221 */ /* 0x000fe20000010100 */
[----:B------:R-:W-:Y:S01]  /*5ba0*/  FSEL R6, R7, RZ, P4 ;  /* 0x000000ff07067208 */ /* 0x000fe20002000000 */
[----:B------:R-:W-:Y:S01]  /*5bb0*/  MUFU.EX2 R180, R180 ;  /* 0x000000b400b47308 */ /* 0x000fe20000000800 */
[----:B------:R-:W-:Y:S01]  /*5bc0*/  @!P1 LEA R28, R28, UR41, 0x3 ;  /* 0x000000291c1c9c11 */ /* 0x000fe2000f8e18ff */
[----:B------:R-:W-:Y:S01]  /*5bd0*/  FMUL.FTZ R41, R41, UR10 ;  /* 0x0000000a29297c20 */ /* 0x000fe20008410000 */
[----:B------:R-:W-:Y:S01]  /*5be0*/  FFMA.FTZ R176, R32, UR10, -R21 ;  /* 0x0000000a20b07c23 */ /* 0x000fe20008010815 */
[----:B------:R-:W-:Y:S01]  /*5bf0*/  FADD.FTZ R5, -R6, R5 ;  /* 0x0000000506057221 */ /* 0x000fe20000010100 */
[----:B------:R-:W-:Y:S01]  /*5c00*/  IADD3 R24, -R220, 0xb, RZ ;  /* 0x0000000bdc187810 */ /* 0x000fe20007ffe1ff */
[----:B------:R-:W-:-:S02]  /*5c10*/  @!P1 VIADD R28, R28, 0x28840 ;  /* 0x000288401c1c9836 */ /* 0x000fc40000000000 */
[--C-:B------:R-:W-:Y:S01]  /*5c20*/  FFMA.FTZ R178, R36, UR10, -R21.reuse ;  /* 0x0000000a24b27c23 */ /* 0x100fe20008010815 */
[----:B------:R-:W-:Y:S01]  /*5c30*/  FMUL.FTZ R5, R5, UR10 ;  /* 0x0000000a05057c20 */ /* 0x000fe20008410000 */
[----:B------:R-:W0:Y:S01]  /*5c40*/  MUFU.EX2 R6, R41 ;  /* 0x0000002900067308 */ /* 0x000e220000000800 */
[--C-:B------:R-:W-:Y:S01]  /*5c50*/  FFMA.FTZ R35, R45, UR10, -R21.reuse ;  /* 0x0000000a2d237c23 */ /* 0x100fe20008010815 */
[----:B------:R-:W-:Y:S01]  /*5c60*/  @!P1 PRMT R28, RZ, 0x654, R28 ;  /* 0x00000654ff1c9816 */ /* 0x000fe2000000001c */
[--C-:B------:R-:W-:Y:S01]  /*5c70*/  FFMA.FTZ R31, R37, UR10, -R21.reuse ;  /* 0x0000000a251f7c23 */ /* 0x100fe20008010815 */
[--C-:B------:R-:W-:Y:S01]  /*5c80*/  FFMA.FTZ R172, R40, UR10, -R21.reuse ;  /* 0x0000000a28ac7c23 */ /* 0x100fe20008010815 */
[--C-:B------:R-:W-:Y:S01]  /*5c90*/  FFMA.FTZ R174, R44, UR10, -R21.reuse ;  /* 0x0000000a2cae7c23 */ /* 0x100fe20008010815 */
[--C-:B------:R-:W-:Y:S01]  /*5ca0*/  FFMA.FTZ R168, R48, UR10, -R21.reuse ;  /* 0x0000000a30a87c23 */ /* 0x100fe20008010815 */
[--C-:B------:R-:W-:Y:S01]  /*5cb0*/  FFMA.FTZ R37, R49, UR10, -R21.reuse ;  /* 0x0000000a31257c23 */ /* 0x100fe20008010815 */
[----:B------:R-:W-:Y:S01]  /*5cc0*/  MUFU.EX2 R5, R5 ;  /* 0x0000000500057308 */ /* 0x000fe20000000800 */
[--C-:B------:R-:W-:Y:S01]  /*5cd0*/  FFMA.FTZ R170, R52, UR10, -R21.reuse ;  /* 0x0000000a34aa7c23 */ /* 0x100fe20008010815 */
[--C-:B------:R-:W-:Y:S01]  /*5ce0*/  FFMA.FTZ R39, R53, UR10, -R21.reuse ;  /* 0x0000000a35277c23 */ /* 0x100fe20008010815 */
[--C-:B------:R-:W-:Y:S01]  /*5cf0*/  FFMA.FTZ R152, R56, UR10, -R21.reuse ;  /* 0x0000000a38987c23 */ /* 0x100fe20008010815 */
[--C-:B------:R-:W-:Y:S01]  /*5d00*/  FFMA.FTZ R57, R57, UR10, -R21.reuse ;  /* 0x0000000a39397c23 */ /* 0x100fe20008010815 */
[--C-:B------:R-:W-:Y:S01]  /*5d10*/  FFMA.FTZ R154, R60, UR10, -R21.reuse ;  /* 0x0000000a3c9a7c23 */ /* 0x100fe20008010815 */
[--C-:B------:R-:W-:Y:S01]  /*5d20*/  FFMA.FTZ R156, R64, UR10, -R21.reuse ;  /* 0x0000000a409c7c23 */ /* 0x100fe20008010815 */
[----:B------:R-:W-:Y:S01]  /*5d30*/  FFMA.FTZ R158, R68, UR10, -R21 ;  /* 0x0000000a449e7c23 */ /* 0x000fe20008010815 */
[----:B------:R-:W-:Y:S01]  /*5d40*/  MUFU.EX2 R25, R25 ;  /* 0x0000001900197308 */ /* 0x000fe20000000800 */
[----:B0-----:R-:W-:Y:S01]  /*5d50*/  FFMA.FTZ R43, R6, R0, R181 ;  /* 0x00000000062b7223 */ /* 0x001fe200000100b5 */
[----:B------:R-:W-:Y:S01]  /*5d60*/  F2FP.F16.F32.PACK_AB R181, R10, R181 ;  /* 0x000000b50ab5723e */ /* 0x000fe200000000ff */
[--C-:B------:R-:W-:Y:S01]  /*5d70*/  FFMA.FTZ R73, R73, UR10, -R21.reuse ;  /* 0x0000000a49497c23 */ /* 0x100fe20008010815 */
[----:B------:R-:W-:Y:S01]  /*5d80*/  FFMA.FTZ R76, R76, UR10, -R21 ;  /* 0x0000000a4c4c7c23 */ /* 0x000fe20008010815 */
[----:B------:R-:W-:Y:S01]  /*5d90*/  FADD.FTZ R0, R10, R43 ;  /* 0x0000002b0a007221 */ /* 0x000fe20000010000 */
[--C-:B------:R-:W-:Y:S01]  /*5da0*/  FFMA.FTZ R77, R77, UR10, -R21.reuse ;  /* 0x0000000a4d4d7c23 */ /* 0x100fe20008010815 */
[--C-:B------:R-:W-:Y:S01]  /*5db0*/  FFMA.FTZ R80, R80, UR10, -R21.reuse ;  /* 0x0000000a50507c23 */ /* 0x100fe20008010815 */
[----:B------:R-:W-:Y:S01]  /*5dc0*/  MUFU.EX2 R182, R182 ;  /* 0x000000b600b67308 */ /* 0x000fe20000000800 */
[----:B------:R-:W-:Y:S01]  /*5dd0*/  FADD.FTZ R43, R183, R0 ;  /* 0x00000000b72b7221 */ /* 0x000fe20000010000 */
[--C-:B------:R-:W-:Y:S01]  /*5de0*/  FFMA.FTZ R81, R81, UR10, -R21.reuse ;  /* 0x0000000a51517c23 */ /* 0x100fe20008010815 */
[----:B------:R-:W-:Y:S01]  /*5df0*/  FFMA.FTZ R84, R84, UR10, -R21 ;  /* 0x0000000a54547c23 */ /* 0x000fe20008010815 */
[----:B------:R-:W-:-:S02]  /*5e00*/  IMAD.U32 R32, RZ, RZ, UR57 ;  /* 0x00000039ff207e24 */ /* 0x000fc4000f8e00ff */
[----:B------:R-:W-:Y:S01]  /*5e10*/  FADD.FTZ R0, R12, R43 ;  /* 0x0000002b0c007221 */ /* 0x000fe20000010000 */
[----:B------:R-:W-:Y:S01]  /*5e20*/  FFMA.FTZ R43, R65, UR10, -R21 ;  /* 0x0000000a412b7c23 */ /* 0x000fe20008010815 */
[----:B------:R-:W-:Y:S01]  /*5e30*/  PLOP3.LUT P3, PT, PT, PT, UP1, 0x80, 0x0 ;  /* 0x000000000000781c */ /* 0x000fe20003f6f018 */
[----:B------:R-:W-:Y:S01]  /*5e40*/  MUFU.EX2 R27, R27 ;  /* 0x0000001b001b7308 */ /* 0x000fe20000000800 */
[----:B------:R-:W-:Y:S01]  /*5e50*/  @!P1 LEA R32, R32, UR41, 0x3 ;  /* 0x0000002920209c11 */ /* 0x000fe2000f8e18ff */
[----:B------:R-:W-:Y:S01]  /*5e60*/  UMOV UR57, UR46 ;  /* 0x0000002e00397c82 */ /* 0x000fe20008000000 */
[----:B------:R-:W-:-:S05]  /*5e70*/  F2FP.F16.F32.PACK_AB R183, R12, R183 ;  /* 0x000000b70cb7723e */ /* 0x000fca00000000ff */
[----:B------:R-:W-:Y:S08]  /*5e80*/  MUFU.EX2 R176, R176 ;  /* 0x000000b000b07308 */ /* 0x000ff00000000800 */
[----:B------:R-:W-:Y:S08]  /*5e90*/  MUFU.EX2 R29, R29 ;  /* 0x0000001d001d7308 */ /* 0x000ff00000000800 */
[----:B------:R-:W-:Y:S08]  /*5ea0*/  MUFU.EX2 R178, R178 ;  /* 0x000000b200b27308 */ /* 0x000ff00000000800 */
[----:B------:R-:W-:Y:S08]  /*5eb0*/  MUFU.EX2 R31, R31 ;  /* 0x0000001f001f7308 */ /* 0x000ff00000000800 */
[----:B------:R-:W-:Y:S08]  /*5ec0*/  MUFU.EX2 R172, R172 ;  /* 0x000000ac00ac7308 */ /* 0x000ff00000000800 */
[----:B------:R-:W-:Y:S01]  /*5ed0*/  MUFU.EX2 R33, R33 ;  /* 0x0000002100217308 */ /* 0x000fe20000000800 */
[----:B------:R-:W-:-:S02]  /*5ee0*/  WARPGROUP.DEPBAR.LE gsb0, 0x0 ;  /* 0x00008000000079c5 */ /* 0x000fc40000010000 */
[----:B------:R-:W-:-:S05]  /*5ef0*/  WARPGROUP.ARRIVE ;  /* 0x00000000000079c5 */ /* 0x000fca0000000000 */
[----:B------:R-:W-:Y:S01]  /*5f00*/  MUFU.EX2 R174, R174 ;  /* 0x000000ae00ae7308 */ /* 0x000fe20000000800 */
[----:B------:R-:W-:Y:S01]  /*5f10*/  FFMA.FTZ R160, R72, UR10, -R21 ;  /* 0x0000000a48a07c23 */ /* 0x000fe20008010815 */
[----:B------:R-:W-:Y:S02]  /*5f20*/  F2FP.F16.F32.PACK_AB R161, R58, R9 ;  /* 0x000000093aa1723e */ /* 0x000fe400000000ff */
[----:B------:R-:W-:Y:S01]  /*5f30*/  F2FP.F16.F32.PACK_AB R163, R62, R11 ;  /* 0x0000000b3ea3723e */ /* 0x000fe200000000ff */
[----:B------:R-:W-:Y:S03]  /*5f40*/  HGMMA.64x128x16.F32 R88, R164, gdesc[UR4].tnspB, R88, gsb0 ;  /* 0x41e00004a4587df0 */ /* 0x000fe60008000858 */
        /* <DEDUP_REMOVED lines=18> */
[----:B------:R-:W-:Y:S01]  /*6070*/  MUFU.EX2 R81, R81 ;  /* 0x0000005100517308 */ /* 0x000fe20000000800 */
[----:B------:R-:W-:Y:S02]  /*6080*/  WARPGROUP.DEPBAR.LE gsb0, 0x0 ;  /* 0x00008000000079c5 */ /* 0x000fe40000010000 */
[----:B------:R0:W-:Y:S06]  /*6090*/  BAR.ARV R24, 0x100 ;  /* 0x000400180000751d */ /* 0x0001ec0000002000 */
        /* <DEDUP_REMOVED lines=8> */
[----:B-1----:R-:W-:Y:S01]  /*6120*/  FFMA.FTZ R28, R5, R3, R180 ;  /* 0x00000003051c7223 */ /* 0x002fe200000100b4 */
[----:B------:R-:W-:Y:S01]  /*6130*/  FFMA.FTZ R3, R61, UR10, -R21 ;  /* 0x0000000a3d037c23 */ /* 0x000fe20008010815 */
[C---:B------:R-:W-:Y:S01]  /*6140*/  F2FP.F16.F32.PACK_AB R180, R25.reuse, R180 ;  /* 0x000000b419b4723e */ /* 0x040fe200000000ff */
[----:B------:R-:W-:Y:S01]  /*6150*/  MUFU.EX2 R8, R8 ;  /* 0x0000000800087308 */ /* 0x000fe20000000800 */
[----:B------:R-:W-:Y:S01]  /*6160*/  FADD.FTZ R45, R25, R28 ;  /* 0x0000001c192d7221 */ /* 0x000fe20000010000 */
[----:B------:R-:W-:-:S02]  /*6170*/  @!P1 VIADD R28, R32, 0x28860 ;  /* 0x00028860201c9836 */ /* 0x000fc40000000000 */
[-C--:B------:R-:W-:Y:S01]  /*6180*/  FMUL.FTZ R100, R100, R5.reuse ;  /* 0x0000000564647220 */ /* 0x080fe20000410000 */
[-C--:B------:R-:W-:Y:S01]  /*6190*/  FMUL.FTZ R101, R101, R5.reuse ;  /* 0x0000000565657220 */ /* 0x080fe20000410000 */
[----:B0-----:R-:W-:Y:S01]  /*61a0*/  FADD.FTZ R24, R182, R45 ;  /* 0x0000002db6187221 */ /* 0x001fe20000010000 */
[C---:B------:R-:W-:Y:S01]  /*61b0*/  F2FP.F16.F32.PACK_AB R182, R27.reuse, R182 ;  /* 0x000000b61bb6723e */ /* 0x040fe200000000ff */
[-C--:B------:R-:W-:Y:S01]  /*61c0*/  FMUL.FTZ R104, R104, R5.reuse ;  /* 0x0000000568687220 */ /* 0x080fe20000410000 */
[----:B------:R-:W0:Y:S01]  /*61d0*/  MUFU.EX2 R3, R3 ;  /* 0x0000000300037308 */ /* 0x000e220000000800 */
[----:B------:R-:W-:Y:S01]  /*61e0*/  FADD.FTZ R45, R27, R24 ;  /* 0x000000181b2d7221 */ /* 0x000fe20000010000 */
[----:B------:R-:W-:Y:S01]  /*61f0*/  @!P1 PRMT R28, RZ, 0x654, R28 ;  /* 0x00000654ff1c9816 */ /* 0x000fe2000000001c */
[-C--:B------:R-:W-:Y:S01]  /*6200*/  FMUL.FTZ R105, R105, R5.reuse ;  /* 0x0000000569697220 */ /* 0x080fe20000410000 */
[-C--:B------:R-:W-:Y:S01]  /*6210*/  FMUL.FTZ R108, R108, R5.reuse ;  /* 0x000000056c6c7220 */ /* 0x080fe20000410000 */
[----:B------:R-:W-:Y:S01]  /*6220*/  FADD.FTZ R24, R176, R45 ;  /* 0x0000002db0187221 */ /* 0x000fe20000010000 */
[----:B------:R-:W-:Y:S01]  /*6230*/  FADD.FTZ R45, R177, R0 ;  /* 0x00000000b12d7221 */ /* 0x000fe20000010000 */
[----:B------:R1:W-:Y:S01]  /*6240*/  @!P1 SYNCS.ARRIVE.TRANS64.RED.A1T0 RZ, [R28+URZ], RZ ;  /* 0x000000ff1cff99a7 */ /* 0x0003e2000810043f */
[-C--:B------:R-:W-:Y:S01]  /*6250*/  FMUL.FTZ R109, R109, R5.reuse ;  /* 0x000000056d6d7220 */ /* 0x080fe20000410000 */
[----:B------:R-:W-:Y:S01]  /*6260*/  FADD.FTZ R47, R29, R24 ;  /* 0x000000181d2f7221 */ /* 0x000fe20000010000 */
[----:B------:R-:W-:Y:S01]  /*6270*/  FADD.FTZ R0, R14, R45 ;  /* 0x0000002d0e007221 */ /* 0x000fe20000010000 */
[--C-:B------:R-:W-:Y:S01]  /*6280*/  FFMA.FTZ R45, R69, UR10, -R21.reuse ;  /* 0x0000000a452d7c23 */ /* 0x100fe20008010815 */
[----:B------:R-:W-:Y:S01]  /*6290*/  FFMA.FTZ R21, R85, UR10, -R21 ;  /* 0x0000000a55157c23 */ /* 0x000fe20008010815 */
        /* <DEDUP_REMOVED lines=9> */
[----:B------:R-:W-:Y:S01]  /*6330*/  FADD.FTZ R47, R173, R0 ;  /* 0x00000000ad2f7221 */ /* 0x000fe20000010000 */
[-C--:B------:R-:W-:Y:S01]  /*6340*/  FMUL.FTZ R117, R117, R5.reuse ;  /* 0x0000000575757220 */ /* 0x080fe20000410000 */
[-C--:B------:R-:W-:Y:S01]  /*6350*/  FMUL.FTZ R120, R120, R5.reuse ;  /* 0x0000000578787220 */ /* 0x080fe20000410000 */
[----:B------:R-:W-:Y:S01]  /*6360*/  FADD.FTZ R49, R33, R24 ;  /* 0x0000001821317221 */ /* 0x000fe20000010000 */
[----:B------:R-:W-:Y:S01]  /*6370*/  FADD.FTZ R0, R26, R47 ;  /* 0x0000002f1a007221 */ /* 0x000fe20000010000 */
[----:B------:R-:W3:Y:S01]  /*6380*/  MUFU.EX2 R21, R21 ;  /* 0x0000001500157308 */ /* 0x000ee20000000800 */
        /* <DEDUP_REMOVED lines=32> */
[----:B------:R-:W-:Y:S01]  /*6590*/  FMUL.FTZ R91, R91, R6 ;  /* 0x000000065b5b7220 */ /* 0x000fe20000410000 */
[----:B------:R-:W-:Y:S01]  /*65a0*/  FADD.FTZ R10, R154, R27 ;  /* 0x0000001b9a0a7221 */ /* 0x000fe20000010000 */
[----:B------:R-:W-:Y:S01]  /*65b0*/  FADD.FTZ R25, R155, R0 ;  /* 0x000000009b197221 */ /* 0x000fe20000010000 */
[C---:B0-----:R-:W-:Y:S01]  /*65c0*/  F2FP.F16.F32.PACK_AB R154, R3.reuse, R154 ;  /* 0x0000009a039a723e */ /* 0x041fe200000000ff */
        /* <DEDUP_REMOVED lines=17> */
[----:B--2---:R-:W-:Y:S01]  /*66e0*/  FADD.FTZ R27, R45, R10 ;  /* 0x0000000a2d1b7221 */ /* 0x004fe20000010000 */
        /* <DEDUP_REMOVED lines=37> */
[----:B---3--:R-:W-:Y:S01]  /*6940*/  FADD.FTZ R3, R21, R27 ;  /* 0x0000001b15037221 */ /* 0x008fe20000010000 */
        /* <DEDUP_REMOVED lines=26> */
[----:B-1----:R-:W-:Y:S06]  /*6af0*/  @P3 BRA `(.L_x_2306) ;  /* 0xffffffd400b83947 */ /* 0x002fec000383ffff */
.L_x_2297:
[----:B------:R-:W-:-:S06]  /*6b00*/  UISETP.GE.AND UP0, UPT, UR58, UR40, UPT ;  /* 0x000000283a00728c */ /* 0x000fcc000bf06270 */
[----:B------:R-:W-:-:S13]  /*6b10*/  PLOP3.LUT P2, PT, PT, PT, UP0, 0x80, 0x0 ;  /* 0x000000000000781c */ /* 0x000fda0003f4f008 */
[----:B------:R-:W-:Y:S05]  /*6b20*/  @!P2 BRA `(.L_x_2307) ;  /* 0x00000020000ca947 */ /* 0x000fea0003800000 */
[----:B------:R-:W-:Y:S01]  /*6b30*/  IMAD.MOV.U32 R5, RZ, RZ, R4 ;  /* 0x000000ffff057224 */ /* 0x000fe200078e0004 */
[----:B------:R-:W-:Y:S01]  /*6b40*/  UMOV UR55, UR47 ;  /* 0x0000002f00377c82 */ /* 0x000fe20008000000 */
[----:B------:R-:W-:Y:S01]  /*6b50*/  IMAD.MOV.U32 R6, RZ, RZ, R7 ;  /* 0x000000ffff067224 */ /* 0x000fe200078e0007 */
[----:B------:R-:W-:Y:S01]  /*6b60*/  UMOV UR54, UR46 ;  /* 0x0000002e00367c82 */ /* 0x000fe20008000000 */
[----:B------:R-:W-:-:S05]  /*6b70*/  ULDC UR53, c[0x0][0x988] ;  /* 0x0002620000357ab9 */ /* 0x000fca0000000800 */
.L_x_2316:
        /* <DEDUP_REMOVED lines=9> */
.L_x_2309:
[----:B------:R-:W-:Y:S01]  /*6c10*/  ULEA UR6, UR46, UR41, 0x3 ;  /* 0x000000292e067291 */ /* 0x000fe2000f8e183f */
[----:B------:R-:W-:-:S05]  /*6c20*/  IMAD.U32 R4, RZ, RZ, UR47 ;  /* 0x0000002fff047e24 */ /* 0x000fca000f8e00ff */
[----:B------:R-:W-:-:S04]  /*6c30*/  SHF.L.U32 R4, R4, 0x1f, RZ ;  /* 0x0000001f04047819 */ /* 0x000fc800000006ff */
[----:B------:R0:W1:Y:S01]  /*6c40*/  SYNCS.PHASECHK.TRANS64.TRYWAIT P2, [UR6+0x28830], R4 ;  /* 0x02883004ff0075a7 */ /* 0x0000620008040146 */
[----:B------:R-:W-:Y:S05]  /*6c50*/  @!P0 BRA `(.L_x_2310) ;  /* 0x0000000000048947 */ /* 0x000fea0003800000 */
[----:B------:R-:W-:Y:S01]  /*6c60*/  BPT.TRAP 0x1 ;  /* 0x000000040000795c */ /* 0x000fe20000300000 */
.L_x_2310:
[----:B-1----:R-:W-:Y:S05]  /*6c70*/  @P2 BRA `(.L_x_2308) ;  /* 0x0000000000082947 */ /* 0x002fea0003800000 */
[----:B------:R-:W1:Y:S02]  /*6c80*/  SYNCS.PHASECHK.TRANS64.TRYWAIT P2, [UR6+0x28830], R4 ;  /* 0x02883004ff0075a7 */ /* 0x000e640008040146 */
[----:B-1----:R-:W-:Y:S05]  /*6c90*/  @!P2 BRA `(.L_x_2311) ;  /* 0x000000c4007ca947 */ /* 0x002fea0003800000 */
.L_x_2308:
        /* <DEDUP_REMOVED lines=47> */
.L_x_2313:
[----:B------:R-:W-:Y:S01]  /*6f90*/  ULEA UR6, UR54, UR41, 0x3 ;  /* 0x0000002936067291 */ /* 0x000fe2000f8e183f */
[----:B------:R-:W-:-:S05]  /*6fa0*/  IMAD.U32 R4, RZ, RZ, UR55 ;  /* 0x00000037ff047e24 */ /* 0x000fca000f8e00ff */
[----:B------:R-:W-:-:S04]  /*6fb0*/  SHF.L.U32 R4, R4, 0x1f, RZ ;  /* 0x0000001f04047819 */ /* 0x000fc800000006ff */
[----:B------:R0:W1:Y:S01]  /*6fc0*/  SYNCS.PHASECHK.TRANS64.TRYWAIT P2, [UR6+0x28850], R4 ;  /* 0x02885004ff0075a7 */ /* 0x0000620008040146 */
[----:B------:R-:W-:Y:S05]  /*6fd0*/  @!P0 BRA `(.L_x_2314) ;  /* 0x0000000000048947 */ /* 0x000fea0003800000 */
[----:B------:R-:W-:Y:S01]  /*6fe0*/  BPT.TRAP 0x1 ;  /* 0x000000040000795c */ /* 0x000fe20000300000 */
.L_x_2314:
[----:B-1----:R-:W-:Y:S05]  /*6ff0*/  @P2 BRA `(.L_x_2312) ;  /* 0x0000000000082947 */ /* 0x002fea0003800000 */
[----:B------:R-:W1:Y:S02]  /*7000*/  SYNCS.PHASECHK.TRANS64.TRYWAIT P2, [UR6+0x28850], R4 ;  /* 0x02885004ff0075a7 */ /* 0x000e640008040146 */
[----:B-1----:R-:W-:Y:S05]  /*7010*/  @!P2 BRA `(.L_x_2315) ;  /* 0x000000c000b4a947 */ /* 0x002fea0003800000 */
.L_x_2312:
[----:B------:R-:W-:Y:S01]  /*7020*/  UIADD3 UR6, UR41, 0x400, URZ ;  /* 0x0000040029067890 */ /* 0x000fe2000fffe03f */
[----:B------:R-:W-:Y:S01]  /*7030*/  WARPGROUP.ARRIVE ;  /* 0x00000000000079c5 */ /* 0x000fe20000000000 */
[----:B------:R-:W-:Y:S01]  /*7040*/  UMOV UR7, 0x40000040 ;  /* 0x4000004000077882 */ /* 0x000fe20000000000 */
[----:B01----:R-:W-:Y:S01]  /*7050*/  FMNMX.FTZ R4, R24, R6, !PT ;  /* 0x0000000618047209 */ /* 0x003fe20007810000 */
[----:B------:R-:W-:-:S03]  /*7060*/  USHF.R.U32.HI UR6, URZ, 0x4, UR6 ;  /* 0x000000043f067899 */ /* 0x000fc60008011606 */
[----:B------:R-:W0:Y:S01]  /*7070*/  S2R R220, SR_TID.X ;  /* 0x0000000000dc7919 */ /* 0x000e220000002100 */
[----:B------:R-:W-:Y:S01]  /*7080*/  UMOV UR10, UR53 ;  /* 0x00000035000a7c82 */ /* 0x000fe20008000000 */
[----:B------:R-:W-:Y:S01]  /*7090*/  FMNMX.FTZ R7, R25, R4, !PT ;  /* 0x0000000419077209 */ /* 0x000fe20007810000 */
[----:B------:R-:W-:Y:S02]  /*70a0*/  ULOP3.LUT UR6, UR6, 0x3fff, URZ, 0xc0, !UPT ;  /* 0x00003fff06067892 */ /* 0x000fe4000f8ec03f */
[----:B------:R-:W-:Y:S01]  /*70b0*/  UISETP.GT.AND UP0, UPT, UR58, UR40, UPT ;  /* 0x000000283a00728c */ /* 0x000fe2000bf04270 */
[----:B------:R-:W-:Y:S01]  /*70c0*/  FMNMX.FTZ R4, R28, R7, !PT ;  /* 0x000000071c047209 */ /* 0x000fe20007810000 */
[----:B------:R-:W-:Y:S02]  /*70d0*/  ULOP3.LUT UR6, UR6, 0x4000000, URZ, 0xfc, !UPT ;  /* 0x0400000006067892 */ /* 0x000fe4000f8efc3f */
[----:B------:R-:W-:Y:S01]  /*70e0*/  UIADD3 UR58, UR58, -0x1, URZ ;  /* 0xffffffff3a3a7890 */ /* 0x000fe2000fffe03f */
[----:B------:R-:W-:Y:S01]  /*70f0*/  FMNMX.FTZ R7, R29, R4, !PT ;  /* 0x000000041d077209 */ /* 0x000fe20007810000 */
[----:B------:R-:W-:Y:S01]  /*7100*/  ULEA UR11, UR54, UR6, 0xb ;  /* 0x00000006360b7291 */ /* 0x000fe2000f8e583f */
[----:B------:R-:W-:Y:S01]  /*7110*/  PLOP3.LUT P2, PT, PT, PT, UP0, 0x80, 0x0 ;  /* 0x000000000000781c */ /* 0x000fe20003f4f008 */
[----:B------:R-:W-:Y:S01]  /*7120*/  UMOV UR55, UR47 ;  /* 0x0000002f00377c82 */ /* 0x000fe20008000000 */
        /* <DEDUP_REMOVED lines=50> */
[C---:B------:R-:W-:Y:S01]  /*7450*/  FMUL.FTZ R20, R7.reuse, UR10 ;  /* 0x0000000a07147c20 */ /* 0x040fe20008410000 */
[----:B------:R-:W-:Y:S01]  /*7460*/  FMNMX.FTZ R4, R42, R13, !PT ;  /* 0x0000000d2a047209 */ /* 0x000fe20007810000 */
[----:B------:R-:W-:Y:S02]  /*7470*/  FADD.FTZ R6, -R7, R6 ;  /* 0x0000000607067221 */ /* 0x000fe40000010100 */
        /* <DEDUP_REMOVED lines=18> */
[----:B------:R-:W-:Y:S01]  /*75a0*/  FFMA.FTZ R85, R85, UR10, -R20 ;  /* 0x0000000a55557c23 */ /* 0x000fe20008010814 */
[----:B------:R-:W-:Y:S01]  /*75b0*/  FMUL.FTZ R6, R6, UR10 ;  /* 0x0000000a06067c20 */ /* 0x000fe20008410000 */
[----:B------:R-:W-:Y:S01]  /*75c0*/  MUFU.EX2 R9, R9 ;  /* 0x0000000900097308 */ /* 0x000fe20000000800 */
[----:B------:R-:W-:-:S04]  /*75d0*/  FMNMX.FTZ R4, R54, R15, !PT ;  /* 0x0000000f36047209 */ /* 0x000fc80007810000 */
[----:B------:R-:W-:-:S03]  /*75e0*/  FMNMX.FTZ R15, R55, R4, !PT ;  /* 0x00000004370f7209 */ /* 0x000fc60007810000 */
[----:B------:R-:W0:Y:S01]  /*75f0*/  MUFU.EX2 R6, R6 ;  /* 0x0000000600067308 */ /* 0x000e220000000800 */
[----:B------:R-:W-:-:S04]  /*7600*/  FMNMX.FTZ R4, R58, R15, !PT ;  /* 0x0000000f3a047209 */ /* 0x000fc80007810000 */
[----:B------:R-:W-:-:S03]  /*7610*/  FMNMX.FTZ R15, R59, R4, !PT ;  /* 0x000000043b0f7209 */ /* 0x000fc60007810000 */
[----:B------:R-:W1:Y:S01]  /*7620*/  MUFU.EX2 R180, R180 ;  /* 0x000000b400b47308 */ /* 0x000e620000000800 */
[----:B------:R-:W-:Y:S01]  /*7630*/  FMNMX.FTZ R4, R62, R15, !PT ;  /* 0x0000000f3e047209 */ /* 0x000fe20007810000 */
[--C-:B------:R-:W-:Y:S01]  /*7640*/  FFMA.FTZ R15, R49, UR10, -R20.reuse ;  /* 0x0000000a310f7c23 */ /* 0x100fe20008010814 */
[----:B------:R-:W-:Y:S02]  /*7650*/  FFMA.FTZ R49, R69, UR10, -R20 ;  /* 0x0000000a45317c23 */ /* 0x000fe40008010814 */
[----:B------:R-:W-:-:S03]  /*7660*/  FMNMX.FTZ R33, R63, R4, !PT ;  /* 0x000000043f217209 */ /* 0x000fc60007810000 */
[----:B------:R-:W2:Y:S01]  /*7670*/  MUFU.EX2 R182, R182 ;  /* 0x000000b600b67308 */ /* 0x000ea20000000800 */
[----:B------:R-:W-:Y:S01]  /*7680*/  FMNMX.FTZ R4, R66, R33, !PT ;  /* 0x0000002142047209 */ /* 0x000fe20007810000 */
[----:B0-----:R-:W-:-:S03]  /*7690*/  FFMA.FTZ R3, R6, R3, R9 ;  /* 0x0000000306037223 */ /* 0x001fc60000010009 */
[----:B------:R-:W-:-:S03]  /*76a0*/  FMNMX.FTZ R33, R67, R4, !PT ;  /* 0x0000000443217209 */ /* 0x000fc60007810000 */
[----:B------:R-:W0:Y:S01]  /*76b0*/  MUFU.EX2 R29, R29 ;  /* 0x0000001d001d7308 */ /* 0x000e220000000800 */
[----:B------:R-:W-:Y:S01]  /*76c0*/  FMNMX.FTZ R4, R70, R33, !PT ;  /* 0x0000002146047209 */ /* 0x000fe20007810000 */
[--C-:B------:R-:W-:Y:S01]  /*76d0*/  FFMA.FTZ R33, R53, UR10, -R20.reuse ;  /* 0x0000000a35217c23 */ /* 0x100fe20008010814 */
[--C-:B------:R-:W-:Y:S01]  /*76e0*/  FFMA.FTZ R53, R57, UR10, -R20.reuse ;  /* 0x0000000a39357c23 */ /* 0x100fe20008010814 */
[----:B------:R-:W-:Y:S01]  /*76f0*/  FFMA.FTZ R57, R77, UR10, -R20 ;  /* 0x0000000a4d397c23 */ /* 0x000fe20008010814 */
[----:B------:R-:W-:Y:S01]  /*7700*/  FMNMX.FTZ R37, R71, R4, !PT ;  /* 0x0000000447257209 */ /* 0x000fe20007810000 */
[C---:B-1----:R-:W-:Y:S01]  /*7710*/  FADD.FTZ R3, R180.reuse, R3 ;  /* 0x00000003b4037221 */ /* 0x042fe20000010000 */
[----:B------:R-:W-:Y:S01]  /*7720*/  F2FP.F16.F32.PACK_AB R180, R180, R9 ;  /* 0x00000009b4b4723e */ /* 0x000fe200000000ff */
        /* <DEDUP_REMOVED lines=11> */
[--C-:B------:R-:W-:Y:S01]  /*77e0*/  FFMA.FTZ R37, R61, UR10, -R20.reuse ;  /* 0x0000000a3d257c23 */ /* 0x100fe20008010814 */
[----:B------:R-:W-:Y:S02]  /*77f0*/  FFMA.FTZ R61, R81, UR10, -R20 ;  /* 0x0000000a513d7c23 */ /* 0x000fe40008010814 */
[----:B------:R-:W-:-:S03]  /*7800*/  FMNMX.FTZ R4, R87, R4, !PT ;  /* 0x0000000457047209 */ /* 0x000fc60007810000 */
[----:B------:R-:W-:Y:S02]  /*7810*/  MUFU.EX2 R15, R15 ;  /* 0x0000000f000f7308 */ /* 0x000fe40000000800 */
[----:B------:R-:W1:Y:S06]  /*7820*/  SHFL.BFLY PT, R45, R4, 0x2, 0x1f ;  /* 0x0c401f00042d7f89 */ /* 0x000e6c00000e0000 */
[----:B------:R-:W-:Y:S08]  /*7830*/  MUFU.EX2 R33, R33 ;  /* 0x0000002100217308 */ /* 0x000ff00000000800 */
[----:B------:R-:W-:Y:S08]  /*7840*/  MUFU.EX2 R53, R53 ;  /* 0x0000003500357308 */ /* 0x000ff00000000800 */
[----:B------:R-:W-:Y:S01]  /*7850*/  MUFU.EX2 R37, R37 ;  /* 0x0000002500257308 */ /* 0x000fe20000000800 */
[----:B-1----:R-:W-:Y:S01]  /*7860*/  FMNMX.FTZ R14, R4, R45, !PT ;  /* 0x0000002d040e7209 */ /* 0x002fe20007810000 */
[----:B------:R-:W-:-:S02]  /*7870*/  WARPGROUP.DEPBAR.LE gsb0, 0x0 ;  /* 0x00008000000079c5 */ /* 0x000fc40000010000 */
[----:B------:R-:W-:Y:S01]  /*7880*/  WARPGROUP.ARRIVE ;  /* 0x00000000000079c5 */ /* 0x000fe20000000000 */
[--C-:B------:R-:W-:Y:S01]  /*7890*/  FFMA.FTZ R176, R32, UR10, -R20.reuse ;  /* 0x0000000a20b07c23 */ /* 0x100fe20008010814 */
[----:B------:R-:W1:Y:S01]  /*78a0*/  SHFL.BFLY PT, R65, R14, 0x1, 0x1f ;  /* 0x0c201f000e417f89 */ /* 0x000e6200000e0000 */
[--C-:B------:R-:W-:Y:S01]  /*78b0*/  FFMA.FTZ R178, R36, UR10, -R20.reuse ;  /* 0x0000000a24b27c23 */ /* 0x100fe20008010814 */
[----:B------:R-:W-:Y:S01]  /*78c0*/  FFMA.FTZ R45, R73, UR10, -R20 ;  /* 0x0000000a492d7c23 */ /* 0x000fe20008010814 */
[----:B------:R-:W-:Y:S01]  /*78d0*/  MUFU.EX2 R41, R41 ;  /* 0x0000002900297308 */ /* 0x000fe20000000800 */
[----:B------:R-:W-:Y:S01]  /*78e0*/  HGMMA.64x128x16.F32 R88, R172, gdesc[UR4].tnspB, R88, gsb0 ;  /* 0x41e00004ac587df0 */ /* 0x000fe20008000858 */
[----:B------:R-:W-:Y:S01]  /*78f0*/  UIADD3 UR6, UR11, 0x180, URZ ;  /* 0x000001800b067890 */ /* 0x000fe2000fffe03f */
[----:B------:R-:W-:-:S05]  /*7900*/  UMOV UR7, 0x40000040 ;  /* 0x4000004000077882 */ /* 0x000fca0000000000 */
[----:B------:R-:W-:Y:S08]  /*7910*/  MUFU.EX2 R176, R176 ;  /* 0x000000b000b07308 */ /* 0x000ff00000000800 */
[----:B------:R-:W-:Y:S01]  /*7920*/  MUFU.EX2 R178, R178 ;  /* 0x000000b200b27308 */ /* 0x000fe20000000800 */
[----:B-1----:R-:W-:-:S07]  /*7930*/  FMNMX.FTZ R4, R14, R65, !PT ;  /* 0x000000410e047209 */ /* 0x002fce0007810000 */
[----:B------:R-:W-:Y:S01]  /*7940*/  MUFU.EX2 R49, R49 ;  /* 0x0000003100317308 */ /* 0x000fe20000000800 */
[----:B------:R-:W-:-:S04]  /*7950*/  FMUL.FTZ R24, R4, UR10 ;  /* 0x0000000a04187c20 */ /* 0x000fc80008410000 */
[--C-:B------:R-:W-:Y:S01]  /*7960*/  FFMA.FTZ R181, R27, UR10, -R24.reuse ;  /* 0x0000000a1bb57c23 */ /* 0x100fe20008010818 */
[----:B------:R-:W-:Y:S02]  /*7970*/  IMAD.U32 R27, RZ, RZ, UR46 ;  /* 0x0000002eff1b7e24 */ /* 0x000fe4000f8e00ff */
[--C-:B------:R-:W-:Y:S01]  /*7980*/  FFMA.FTZ R183, R30, UR10, -R24.reuse ;  /* 0x0000000a1eb77c23 */ /* 0x100fe20008010818 */
[--C-:B------:R-:W-:Y:S01]  /*7990*/  FFMA.FTZ R177, R34, UR10, -R24.reuse ;  /* 0x0000000a22b17c23 */ /* 0x100fe20008010818 */
[--C-:B------:R-:W-:Y:S01]  /*79a0*/  FFMA.FTZ R28, R35, UR10, -R24.reuse ;  /* 0x0000000a231c7c23 */ /* 0x100fe20008010818 */
[--C-:B------:R-:W-:Y:S01]  /*79b0*/  FFMA.FTZ R179, R38, UR10, -R24.reuse ;  /* 0x0000000a26b37c23 */ /* 0x100fe20008010818 */
[----:B------:R-:W-:Y:S01]  /*79c0*/  @!P1 LEA R27, R27, UR41, 0x3 ;  /* 0x000000291b1b9c11 */ /* 0x000fe2000f8e18ff */
[----:B------:R-:W-:Y:S01]  /*79d0*/  MUFU.EX2 R181, R181 ;  /* 0x000000b500b57308 */ /* 0x000fe20000000800 */
[--C-:B------:R-:W-:Y:S01]  /*79e0*/  FFMA.FTZ R30, R39, UR10, -R24.reuse ;  /* 0x0000000a271e7c23 */ /* 0x100fe20008010818 */
        /* <DEDUP_REMOVED lines=10> */
[----:B------:R-:W-:-:S04]  /*7a90*/  FFMA.FTZ R86, R86, UR10, -R24 ;  /* 0x0000000a56567c23 */ /* 0x000fc80008010818 */
        /* <DEDUP_REMOVED lines=17> */
[----:B--2---:R-:W-:Y:S01]  /*7bb0*/  FADD.FTZ R44, R182, R3 ;  /* 0x00000003b62c7221 */ /* 0x004fe20000010000 */
[--C-:B------:R-:W-:Y:S01]  /*7bc0*/  FFMA.FTZ R175, R46, UR10, -R24.reuse ;  /* 0x0000000a2eaf7c23 */ /* 0x100fe20008010818 */
[----:B------:R-:W-:Y:S01]  /*7bd0*/  HGMMA.64x128x16.F32 R88, R168, gdesc[UR4].tnspB, R88, gsb0 ;  /* 0x41e00004a8587df0 */ /* 0x000fe20008000858 */
[----:B------:R-:W-:Y:S01]  /*7be0*/  UIADD3 UR6, UR11, 0x200, URZ ;  /* 0x000002000b067890 */ /* 0x000fe2000fffe03f */
[----:B------:R-:W-:Y:S01]  /*7bf0*/  MUFU.EX2 R172, R172 ;  /* 0x000000ac00ac7308 */ /* 0x000fe20000000800 */
[----:B------:R-:W-:Y:S01]  /*7c00*/  UMOV UR7, 0x40000040 ;  /* 0x4000004000077882 */ /* 0x000fe20000000000 */
[----:B------:R-:W-:Y:S01]  /*7c10*/  FFMA.FTZ R40, R59, UR10, -R24 ;  /* 0x0000000a3b287c23 */ /* 0x000fe20008010818 */
[----:B0-----:R-:W-:-:S05]  /*7c20*/  F2FP.F16.F32.PACK_AB R182, R29, R182 ;  /* 0x000000b61db6723e */ /* 0x001fca00000000ff */
        /* <DEDUP_REMOVED lines=40> */
[----:B------:R-:W-:Y:S01]  /*7eb0*/  FADD.FTZ R20, -R4, R5 ;  /* 0x0000000504147221 */ /* 0x000fe20000010100 */
[--C-:B------:R-:W-:Y:S01]  /*7ec0*/  FFMA.FTZ R157, R66, UR10, -R24.reuse ;  /* 0x0000000a429d7c23 */ /* 0x100fe20008010818 */
[--C-:B------:R-:W-:Y:S01]  /*7ed0*/  FFMA.FTZ R159, R70, UR10, -R24.reuse ;  /* 0x0000000a469f7c23 */ /* 0x100fe20008010818 */
[----:B------:R-:W-:Y:S01]  /*7ee0*/  HGMMA.64x128x16.F32 R88, R160, gdesc[UR4].tnspB, R88, gsb0 ;  /* 0x41e00004a0587df0 */ /* 0x000fe20008000858 */
[----:B------:R-:W-:Y:S01]  /*7ef0*/  UIADD3 UR6, UR11, 0x380, URZ ;  /* 0x000003800b067890 */ /* 0x000fe2000fffe03f */
[----:B------:R-:W-:Y:S01]  /*7f00*/  FMUL.FTZ R65, R20, UR10 ;  /* 0x0000000a14417c20 */ /* 0x000fe20008410000 */
[----:B------:R-:W-:Y:S01]  /*7f10*/  UMOV UR7, 0x40000040 ;  /* 0x4000004000077882 */ /* 0x000fe20000000000 */
[--C-:B------:R-:W-:Y:S01]  /*7f20*/  FFMA.FTZ R20, R26, UR10, -R24.reuse ;  /* 0x0000000a1a147c23 */ /* 0x100fe20008010818 */
[----:B------:R-:W-:Y:S01]  /*7f30*/  FFMA.FTZ R26, R31, UR10, -R24 ;  /* 0x0000000a1f1a7c23 */ /* 0x000fe20008010818 */
[----:B------:R-:W-:Y:S01]  /*7f40*/  @!P1 VIADD R31, R27, 0x28840 ;  /* 0x000288401b1f9836 */ /* 0x000fe20000000000 */
[----:B------:R-:W-:Y:S01]  /*7f50*/  IADD3 R27, -R220, 0xb, RZ ;  /* 0x0000000bdc1b7810 */ /* 0x000fe20007ffe1ff */
[----:B------:R-:W-:Y:S03]  /*7f60*/  MUFU.EX2 R65, R65 ;  /* 0x0000004100417308 */ /* 0x000fe60000000800 */
[----:B------:R-:W-:-:S05]  /*7f70*/  @!P1 PRMT R31, RZ, 0x654, R31 ;  /* 0x00000654ff1f9816 */ /* 0x000fca000000001f */
[----:B------:R-:W0:Y:S08]  /*7f80*/  MUFU.EX2 R20, R20 ;  /* 0x0000001400147308 */ /* 0x000e300000000800 */
[----:B------:R-:W1:Y:S08]  /*7f90*/  MUFU.EX2 R26, R26 ;  /* 0x0000001a001a7308 */ /* 0x000e700000000800 */
[----:B------:R-:W-:Y:S01]  /*7fa0*/  MUFU.EX2 R156, R156 ;  /* 0x0000009c009c7308 */ /* 0x000fe20000000800 */
[----:B0-----:R-:W-:-:S04]  /*7fb0*/  FFMA.FTZ R0, R65, R0, R20 ;  /* 0x0000000041007223 */ /* 0x001fc80000010014 */
[----:B------:R-:W-:Y:S01]  /*7fc0*/  FADD.FTZ R42, R181, R0 ;  /* 0x00000000b52a7221 */ /* 0x000fe20000010000 */
[----:B------:R-:W-:Y:S01]  /*7fd0*/  FFMA.FTZ R0, R63, UR10, -R24 ;  /* 0x0000000a3f007c23 */ /* 0x000fe20008010818 */
[----:B------:R-:W-:Y:S01]  /*7fe0*/  F2FP.F16.F32.PACK_AB R181, R181, R20 ;  /* 0x00000014b5b5723e */ /* 0x000fe200000000ff */
[----:B------:R-:W-:Y:S01]  /*7ff0*/  MUFU.EX2 R157, R157 ;  /* 0x0000009d009d7308 */ /* 0x000fe20000000800 */
[----:B------:R-:W-:Y:S01]  /*8000*/  FADD.FTZ R3, R183, R42 ;  /* 0x0000002ab7037221 */ /* 0x000fe20000010000 */
[----:B-1----:R-:W-:-:S03]  /*8010*/  F2FP.F16.F32.PACK_AB R183, R26, R183 ;  /* 0x000000b71ab7723e */ /* 0x002fc600000000ff */
[----:B------:R-:W-:-:S03]  /*8020*/  FADD.FTZ R42, R26, R3 ;  /* 0x000000031a2a7221 */ /* 0x000fc60000010000 */
[----:B------:R-:W-:Y:S01]  /*8030*/  MUFU.EX2 R0, R0 ;  /* 0x0000000000007308 */ /* 0x000fe20000000800 */
[----:B------:R-:W-:Y:S01]  /*8040*/  FADD.FTZ R3, R177, R42 ;  /* 0x0000002ab1037221 */ /* 0x000fe20000010000 */
[----:B------:R-:W-:Y:S01]  /*8050*/  FFMA.FTZ R42, R67, UR10, -R24 ;  /* 0x0000000a432a7c23 */ /* 0x000fe20008010818 */
[C---:B------:R-:W-:Y:S02]  /*8060*/  F2FP.F16.F32.PACK_AB R177, R28.reuse, R177 ;  /* 0x000000b11cb1723e */ /* 0x040fe400000000ff */
[----:B------:R-:W-:-:S03]  /*8070*/  FADD.FTZ R46, R28, R3 ;  /* 0x000000031c2e7221 */ /* 0x000fc60000010000 */
[----:B------:R-:W-:Y:S01]  /*8080*/  MUFU.EX2 R42, R42 ;  /* 0x0000002a002a7308 */ /* 0x000fe20000000800 */
[----:B------:R-:W-:Y:S01]  /*8090*/  FADD.FTZ R3, R179, R46 ;  /* 0x0000002eb3037221 */ /* 0x000fe20000010000 */
[----:B------:R-:W-:-:S03]  /*80a0*/  F2FP.F16.F32.PACK_AB R179, R30, R179 ;  /* 0x000000b31eb3723e */ /* 0x000fc600000000ff */
        /* <DEDUP_REMOVED lines=9> */
[----:B------:R-:W0:Y:S01]  /*8140*/  MUFU.EX2 R5, R85 ;  /* 0x0000005500057308 */ /* 0x000e220000000800 */
[----:B------:R-:W-:Y:S01]  /*8150*/  FADD.FTZ R3, R169, R46 ;  /* 0x0000002ea9037221 */ /* 0x000fe20000010000 */
[----:B------:R-:W-:-:S03]  /*8160*/  F2FP.F16.F32.PACK_AB R169, R36, R169 ;  /* 0x000000a924a9723e */ /* 0x000fc600000000ff */
[----:B------:R-:W-:-:S04]  /*8170*/  FADD.FTZ R46, R36, R3 ;  /* 0x00000003242e7221 */ /* 0x000fc80000010000 */
[----:B------:R-:W-:Y:S01]  /*8180*/  FADD.FTZ R3, R171, R46 ;  /* 0x0000002eab037221 */ /* 0x000fe20000010000 */
[----:B------:R-:W-:Y:S01]  /*8190*/  F2FP.F16.F32.PACK_AB R171, R38, R171 ;  /* 0x000000ab26ab723e */ /* 0x000fe200000000ff */
[----:B------:R-:W-:Y:S02]  /*81a0*/  WARPGROUP.DEPBAR.LE gsb0, 0x0 ;  /* 0x00008000000079c5 */ /* 0x000fe40000010000 */
[----:B------:R-:W-:Y:S01]  /*81b0*/  WARPGROUP.ARRIVE ;  /* 0x00000000000079c5 */ /* 0x000fe20000000000 */
[----:B------:R-:W-:Y:S01]  /*81c0*/  FFMA.FTZ R161, R74, UR10, -R24 ;  /* 0x0000000a4aa17c23 */ /* 0x000fe20008010818 */
[----:B------:R-:W-:Y:S01]  /*81d0*/  MUFU.EX2 R163, R78 ;  /* 0x0000004e00a37308 */ /* 0x000fe20000000800 */
[----:B------:R-:W-:Y:S02]  /*81e0*/  F2FP.F16.F32.PACK_AB R160, R45, R8 ;  /* 0x000000082da0723e */ /* 0x000fe400000000ff */
[----:B------:R-:W-:Y:S01]  /*81f0*/  F2FP.F16.F32.PACK_AB R162, R57, R10 ;  /* 0x0000000a39a2723e */ /* 0x000fe200000000ff */
[----:B------:R-:W-:Y:S04]  /*8200*/  HGMMA.64x128x16.F32 R88, R164, gdesc[UR4].tnspB, R88, gsb0 ;  /* 0x41e00004a4587df0 */ /* 0x000fe80008000858 */
[----:B------:R-:W-:Y:S01]  /*8210*/  MUFU.EX2 R161, R161 ;  /* 0x000000a100a17308 */ /* 0x000fe20000000800 */
[----:B------:R-:W-:-:S02]  /*8220*/  WARPGROUP.DEPBAR.LE gsb0, 0x0 ;  /* 0x00008000000079c5 */ /* 0x000fc40000010000 */
[----:B------:R1:W-:Y:S06]  /*8230*/  BAR.ARV R27, 0x100 ;  /* 0x0004001b0000751d */ /* 0x0003ec0000002000 */
[----:B------:R2:W-:Y:S01]  /*8240*/  @!P1 SYNCS.ARRIVE.TRANS64.RED.A1T0 RZ, [R31+URZ], RZ ;  /* 0x000000ff1fff99a7 */ /* 0x0005e2000810043f */
[----:B------:R-:W-:Y:S01]  /*8250*/  MUFU.EX2 R165, R82 ;  /* 0x0000005200a57308 */ /* 0x000fe20000000800 */
[----:B0-----:R-:W-:Y:S01]  /*8260*/  F2FP.F16.F32.PACK_AB R166, R5, R14 ;  /* 0x0000000e05a6723e */ /* 0x001fe200000000ff */
[-C--:B------:R-:W-:Y:S01]  /*8270*/  FMUL.FTZ R88, R88, R6.reuse ;  /* 0x0000000658587220 */ /* 0x080fe20000410000 */
[-C--:B------:R-:W-:Y:S01]  /*8280*/  FMUL.FTZ R89, R89, R6.reuse ;  /* 0x0000000659597220 */ /* 0x080fe20000410000 */
[-C--:B------:R-:W-:Y:S01]  /*8290*/  FMUL.FTZ R92, R92, R6.reuse ;  /* 0x000000065c5c7220 */ /* 0x080fe20000410000 */
[-C--:B------:R-:W-:Y:S01]  /*82a0*/  FMUL.FTZ R93, R93, R6.reuse ;  /* 0x000000065d5d7220 */ /* 0x080fe20000410000 */
[-C--:B------:R-:W-:Y:S01]  /*82b0*/  FMUL.FTZ R96, R96, R6.reuse ;  /* 0x0000000660607220 */ /* 0x080fe20000410000 */
[----:B--2---:R-:W-:Y:S01]  /*82c0*/  IMAD.U32 R31, RZ, RZ, UR54 ;  /* 0x00000036ff1f7e24 */ /* 0x004fe2000f8e00ff */
        /* <DEDUP_REMOVED lines=9> */
[----:B-1----:R-:W-:-:S02]  /*8360*/  @!P1 VIADD R27, R31, 0x28860 ;  /* 0x000288601f1b9836 */ /* 0x002fc40000000000 */
[-C--:B------:R-:W-:Y:S01]  /*8370*/  FMUL.FTZ R109, R109, R6.reuse ;  /* 0x000000066d6d7220 */ /* 0x080fe20000410000 */
[-C--:B------:R-:W-:Y:S01]  /*8380*/  FMUL.FTZ R112, R112, R6.reuse ;  /* 0x0000000670707220 */ /* 0x080fe20000410000 */
[-C--:B------:R-:W-:Y:S01]  /*8390*/  FMUL.FTZ R113, R113, R6.reuse ;  /* 0x0000000671717220 */ /* 0x080fe20000410000 */
[-C--:B------:R-:W-:Y:S01]  /*83a0*/  FMUL.FTZ R116, R116, R6.reuse ;  /* 0x0000000674747220 */ /* 0x080fe20000410000 */
[----:B------:R-:W-:Y:S01]  /*83b0*/  @!P1 PRMT R31, RZ, 0x654, R27 ;  /* 0x00000654ff1f9816 */ /* 0x000fe2000000001b */
[----:B------:R-:W-:Y:S01]  /*83c0*/  FADD.FTZ R27, R29, R44 ;  /* 0x0000002c1d1b7221 */ /* 0x000fe20000010000 */
[-C--:B------:R-:W-:Y:S01]  /*83d0*/  FMUL.FTZ R117, R117, R6.reuse ;  /* 0x0000000675757220 */ /* 0x080fe20000410000 */
[-C--:B------:R-:W-:Y:S01]  /*83e0*/  FMUL.FTZ R120, R120, R6.reuse ;  /* 0x0000000678787220 */ /* 0x080fe20000410000 */
[----:B------:R0:W-:Y:S01]  /*83f0*/  @!P1 SYNCS.ARRIVE.TRANS64.RED.A1T0 RZ, [R31+URZ], RZ ;  /* 0x000000ff1fff99a7 */ /* 0x0001e2000810043f */
[----:B------:R-:W-:Y:S01]  /*8400*/  FADD.FTZ R44, R176, R27 ;  /* 0x0000001bb02c7221 */ /* 0x000fe20000010000 */
[-C--:B------:R-:W-:Y:S01]  /*8410*/  FMUL.FTZ R121, R121, R6.reuse ;  /* 0x0000000679797220 */ /* 0x080fe20000410000 */
[-C--:B------:R-:W-:Y:S01]  /*8420*/  FMUL.FTZ R124, R124, R6.reuse ;  /* 0x000000067c7c7220 */ /* 0x080fe20000410000 */
[-C--:B------:R-:W-:Y:S01]  /*8430*/  FMUL.FTZ R125, R125, R6.reuse ;  /* 0x000000067d7d7220 */ /* 0x080fe20000410000 */
[----:B------:R-:W-:Y:S01]  /*8440*/  FADD.FTZ R27, R21, R44 ;  /* 0x0000002c151b7221 */ /* 0x000fe20000010000 */
[--C-:B------:R-:W-:Y:S01]  /*8450*/  FFMA.FTZ R44, R71, UR10, -R24.reuse ;  /* 0x0000000a472c7c23 */ /* 0x100fe20008010818 */
[----:B------:R-:W-:Y:S01]  /*8460*/  FFMA.FTZ R24, R87, UR10, -R24 ;  /* 0x0000000a57187c23 */ /* 0x000fe20008010818 */
        /* <DEDUP_REMOVED lines=16> */
[-C--:B------:R-:W-:Y:S01]  /*8570*/  FMUL.FTZ R148, R148, R6.reuse ;  /* 0x0000000694947220 */ /* 0x080fe20000410000 */
[----:B------:R-:W-:Y:S01]  /*8580*/  FADD.FTZ R48, R174, R27 ;  /* 0x0000001bae307221 */ /* 0x000fe20000010000 */
[----:B------:R-:W-:Y:S01]  /*8590*/  FMUL.FTZ R149, R149, R6 ;  /* 0x0000000695957220 */ /* 0x000fe20000410000 */
[----:B------:R-:W-:Y:S01]  /*85a0*/  F2FP.F16.F32.PACK_AB R176, R21, R176 ;  /* 0x000000b015b0723e */ /* 0x000fe200000000ff */
[-C--:B------:R-:W-:Y:S01]  /*85b0*/  FMUL.FTZ R90, R90, R65.reuse ;  /* 0x000000415a5a7220 */ /* 0x080fe20000410000 */
[----:B------:R-:W-:Y:S01]  /*85c0*/  FADD.FTZ R27, R25, R48 ;  /* 0x00000030191b7221 */ /* 0x000fe20000010000 */
[----:B------:R-:W-:Y:S01]  /*85d0*/  F2FP.F16.F32.PACK_AB R178, R11, R178 ;  /* 0x000000b20bb2723e */ /* 0x000fe200000000ff */
[-C--:B------:R-:W-:Y:S01]  /*85e0*/  FMUL.FTZ R91, R91, R65.reuse ;  /* 0x000000415b5b7220 */ /* 0x080fe20000410000 */
[----:B------:R-:W-:Y:S01]  /*85f0*/  F2FP.F16.F32.PACK_AB R172, R13, R172 ;  /* 0x000000ac0dac723e */ /* 0x000fe200000000ff */
[----:B------:R-:W-:Y:S01]  /*8600*/  FADD.FTZ R48, R168, R27 ;  /* 0x0000001ba8307221 */ /* 0x000fe20000010000 */
[----:B------:R-:W-:Y:S01]  /*8610*/  F2FP.F16.F32.PACK_AB R174, R25, R174 ;  /* 0x000000ae19ae723e */ /* 0x000fe200000000ff */
[-C--:B------:R-:W-:Y:S01]  /*8620*/  FMUL.FTZ R94, R94, R65.reuse ;  /* 0x000000415e5e7220 */ /* 0x080fe20000410000 */
[C---:B------:R-:W-:Y:S01]  /*8630*/  F2FP.F16.F32.PACK_AB R168, R15.reuse, R168 ;  /* 0x000000a80fa8723e */ /* 0x040fe200000000ff */
[----:B------:R-:W-:Y:S01]  /*8640*/  FADD.FTZ R9, R15, R48 ;  /* 0x000000300f097221 */ /* 0x000fe20000010000 */
[----:B------:R-:W-:Y:S01]  /*8650*/  F2FP.F16.F32.PACK_AB R164, R61, R12 ;  /* 0x0000000c3da4723e */ /* 0x000fe200000000ff */
        /* <DEDUP_REMOVED lines=80> */
.L_x_2307:
[----:B------:R-:W-:Y:S06]  /*8b60*/  BAR.ARV 0x8, 0x180 ;  /* 0x0206000000007b1d */ /* 0x000fec0000002000 */
[----:B------:R-:W-:Y:S05]  /*8b70*/  @!P0 BRA `(.L_x_2317) ;  /* 0x0000000000048947 */ /* 0x000fea0003800000 */
[----:B------:R-:W-:Y:S01]  /*8b80*/  BPT.TRAP 0x1 ;  /* 0x000000040000795c */ /* 0x000fe20000300000 */
.L_x_2317:
[----:B------:R-:W-:Y:S01]  /*8b90*/  ULEA UR5, UR46, UR41, 0x3 ;  /* 0x000000292e057291 */ /* 0x000fe2000f8e183f */
[----:B------:R-:W-:-:S05]  /*8ba0*/  IMAD.U32 R5, RZ, RZ, UR47 ;  /* 0x0000002fff057e24 */ /* 0x000fca000f8e00ff */
[----:B------:R-:W-:-:S04]  /*8bb0*/  SHF.L.U32 R5, R5, 0x1f, RZ ;  /* 0x0000001f05057819 */ /* 0x000fc800000006ff */
[----:B------:R0:W1:Y:S01]  /*8bc0*/  SYNCS.PHASECHK.TRANS64.TRYWAIT P2, [UR5+0x28850], R5 ;  /* 0x02885005ff0075a7 */ /* 0x0000620008040145 */
[----:B------:R-:W-:Y:S05]  /*8bd0*/  @!P0 BRA `(.L_x_2318) ;  /* 0x0000000000048947 */ /* 0x000fea0003800000 */
[----:B------:R-:W-:Y:S01]  /*8be0*/  BPT.TRAP 0x1 ;  /* 0x000000040000795c */ /* 0x000fe20000300000 */
.L_x_2318:
[----:B-1----:R-:W-:Y:S05]  /*8bf0*/  @P2 BRA `(.L_x_2319) ;  /* 0x0000000000082947 */ /* 0x002fea0003800000 */
[----:B------:R-:W1:Y:S02]  /*8c00*/  SYNCS.PHASECHK.TRANS64.TRYWAIT P0, [UR5+0x28850], R5 ;  /* 0x02885005ff0075a7 */ /* 0x000e640008000145 */
[----:B-1----:R-:W-:Y:S05]  /*8c10*/  @!P0 BRA `(.L_x_2320) ;  /* 0x000000a400cc8947 */ /* 0x002fea0003800000 */
.L_x_2319:
[----:B------:R-:W-:Y:S01]  /*8c20*/  UIADD3 UR41, UR41, 0x400, URZ ;  /* 0x0000040029297890 */ /* 0x000fe2000fffe03f */
[----:B------:R-:W-:Y:S01]  /*8c30*/  WARPGROUP.ARRIVE ;  /* 0x00000000000079c5 */ /* 0x000fe20000000000 */
[----:B------:R-:W-:Y:S01]  /*8c40*/  UMOV UR7, 0x40000040 ;  /* 0x4000004000077882 */ /* 0x000fe20000000000 */
[----:B-1----:R-:W1:Y:S01]  /*8c50*/  SHFL.BFLY PT, R6, R3, 0x2, 0x1f ;  /* 0x0c401f0003067f89 */ /* 0x002e6200000e0000 */
[----:B------:R-:W-:Y:S01]  /*8c60*/  USHF.R.U32.HI UR41, URZ, 0x4, UR41 ;  /* 0x000000043f297899 */ /* 0x000fe20008011629 */
[----:B------:R-:W-:Y:S01]  /*8c70*/  IMAD.MOV.U32 R10, RZ, RZ, RZ ;  /* 0x000000ffff0a7224 */ /* 0x000fe200078e00ff */
[----:B------:R-:W-:Y:S01]  /*8c80*/  UIADD3 UR48, UR48, 0x1, URZ ;  /* 0x0000000130307890 */ /* 0x000fe2000fffe03f */
[----:B0-----:R-:W0:Y:S01]  /*8c90*/  SHFL.BFLY PT, R5, R0, 0x2, 0x1f ;  /* 0x0c401f0000057f89 */ /* 0x001e2200000e0000 */
[----:B------:R-:W-:Y:S01]  /*8ca0*/  ULOP3.LUT UR41, UR41, 0x3fff, URZ, 0xc0, !UPT ;  /* 0x00003fff29297892 */ /* 0x000fe2000f8ec03f */
[----:B------:R-:W-:-:S03]  /*8cb0*/  IMAD.U32 R14, RZ, RZ, UR10 ;  /* 0x0000000aff0e7e24 */ /* 0x000fc6000f8e00ff */
[----:B------:R-:W-:-:S04]  /*8cc0*/  ULOP3.LUT UR4, UR41, 0x4000000, URZ, 0xfc, !UPT ;  /* 0x0400000029047892 */ /* 0x000fc8000f8efc3f */
[----:B------:R-:W-:Y:S02]  /*8cd0*/  ULEA UR4, UR46, UR4, 0xb ;  /* 0x000000042e047291 */ /* 0x000fe4000f8e583f */
[----:B------:R-:W-:-:S04]  /*8ce0*/  UIADD3 UR46, UR46, 0x1, URZ ;  /* 0x000000012e2e7890 */ /* 0x000fc8000fffe03f */
[----:B------:R-:W-:Y:S01]  /*8cf0*/  UISETP.NE.AND UP0, UPT, UR46, 0x2, UPT ;  /* 0x000000022e00788c */ /* 0x000fe2000bf05270 */
[----:B------:R-:W-:Y:S02]  /*8d00*/  UMOV UR6, UR4 ;  /* 0x0000000400067c82 */ /* 0x000fe40008000000 */
[----:B------:R-:W-:Y:S01]  /*8d10*/  HGMMA.64x128x16.F32 R88, R180, gdesc[UR4].tnspB, R88, gsb0 ;  /* 0x41e00004b4587df0 */ /* 0x000fe20008000858 */
[----:B------:R-:W-:Y:S01]  /*8d20*/  UIADD3 UR6, UR4, 0x80, URZ ;  /* 0x0000008004067890 */ /* 0x000fe2000fffe03f */
[----:B-1----:R-:W-:Y:S01]  /*8d30*/  FADD.FTZ R6, R6, R3 ;  /* 0x0000000306067221 */ /* 0x002fe20000010000 */
[----:B------:R-:W-:Y:S01]  /*8d40*/  UMOV UR7, 0x40000040 ;  /* 0x4000004000077882 */ /* 0x000fe20000000000 */
[----:B------:R-:W-:Y:S02]  /*8d50*/  IMAD.MOV.U32 R3, RZ, RZ, -0x800000 ;  /* 0xff800000ff037424 */ /* 0x000fe400078e00ff */
[----:B0-----:R-:W-:Y:S01]  /*8d60*/  FADD.FTZ R8, R5, R0 ;  /* 0x0000000005087221 */ /* 0x001fe20000010000 */
[----:B------:R-:W-:Y:S01]  /*8d70*/  IMAD.MOV.U32 R0, RZ, RZ, -0x800000 ;  /* 0xff800000ff007424 */ /* 0x000fe200078e00ff */
[----:B------:R-:W0:Y:S01]  /*8d80*/  SHFL.BFLY PT, R5, R6, 0x1, 0x1f ;  /* 0x0c201f0006057f89 */ /* 0x000e2200000e0000 */
[----:B------:R-:W-:-:S03]  /*8d90*/  USEL UR46, UR46, URZ, UP0 ;  /* 0x0000003f2e2e7287 */ /* 0x000fc60008000000 */
[----:B------:R-:W1:Y:S01]  /*8da0*/  SHFL.BFLY PT, R9, R8, 0x1, 0x1f ;  /* 0x0c201f0008097f89 */ /* 0x000e6200000e0000 */
[----:B0-----:R-:W-:Y:S01]  /*8db0*/  FADD.FTZ R12, R6, R5 ;  /* 0x00000005060c7221 */ /* 0x001fe20000010000 */
[----:B------:R-:W-:Y:S02]  /*8dc0*/  IMAD.MOV.U32 R5, RZ, RZ, RZ ;  /* 0x000000ffff057224 */ /* 0x000fe400078e00ff */
[----:B------:R-:W-:Y:S02]  /*8dd0*/  IMAD.U32 R6, RZ, RZ, UR10 ;  /* 0x0000000aff067e24 */ /* 0x000fe4000f8e00ff */
[----:B-1----:R-:W-:Y:S01]  /*8de0*/  FADD.FTZ R13, R8, R9 ;  /* 0x00000009080d7221 */ /* 0x002fe20000010000 */
[----:B------:R-:W-:Y:S01]  /*8df0*/  FSETP.NE.FTZ.AND P0, PT, R12, RZ, PT ;  /* 0x000000ff0c00720b */ /* 0x000fe20003f15000 */
[----:B------:R-:W-:-:S03]  /*8e00*/  IMAD.U32 R8, RZ, RZ, UR5 ;  /* 0x00000005ff087e24 */ /* 0x000fc6000f8e00ff */
[----:B------:R-:W-:Y:S01]  /*8e10*/  FSETP.NE.FTZ.AND P2, PT, R13, RZ, PT ;  /* 0x000000ff0d00720b */ /* 0x000fe20003f55000 */
[----:B------:R-:W-:-:S05]  /*8e20*/  @!P1 VIADD R8, R8, 0x28860 ;  /* 0x0002886008089836 */ /* 0x000fca0000000000 */
[----:B------:R-:W-:-:S03]  /*8e30*/  @!P1 PRMT R8, RZ, 0x654, R8 ;  /* 0x00000654ff089816 */ /* 0x000fc60000000008 */
[----:B------:R-:W0:Y:S01]  /*8e40*/  @P0 MUFU.LG2 R9, R12 ;  /* 0x0000000c00090308 */ /* 0x000e220000000c00 */
[----:B------:R-:W-:-:S07]  /*8e50*/  @P0 FMUL.FTZ R6, R6, 0.69314718246459960938 ;  /* 0x3f31721806060820 */ /* 0x000fce0000410000 */
[----:B------:R-:W1:Y:S08]  /*8e60*/  @P2 MUFU.LG2 R11, R13 ;  /* 0x0000000d000b2308 */ /* 0x000e700000000c00 */
[----:B------:R2:W3:Y:S01]  /*8e70*/  @P0 MUFU.RCP R5, R12 ;  /* 0x0000000c00050308 */ /* 0x0004e20000001000 */
[----:B0-----:R-:W-:-:S04]  /*8e80*/  @P0 FMUL.FTZ R9, R9, 0.69314718246459960938 ;  /* 0x3f31721809090820 */ /* 0x001fc80000410000 */
[----:B------:R-:W-:Y:S01]  /*8e90*/  @P0 FFMA.FTZ R3, R6, R7, R9 ;  /* 0x0000000706030223 */ /* 0x000fe20000010009 */
[----:B------:R-:W-:Y:S02]  /*8ea0*/  PLOP3.LUT P0, PT, PT, PT, PT, 0x8, 0x0 ;  /* 0x000000000000781c */ /* 0x000fe40003f0e170 */
[----:B------:R-:W0:Y:S01]  /*8eb0*/  @P2 MUFU.RCP R10, R13 ;  /* 0x0000000d000a2308 */ /* 0x000e220000001000 */
[----:B--2---:R-:W-:Y:S01]  /*8ec0*/  @P2 FMUL.FTZ R12, R14, 0.69314718246459960938 ;  /* 0x3f3172180e0c2820 */ /* 0x004fe20000410000 */
        /* <DEDUP_REMOVED lines=40> */
[-C--:B---3--:R-:W-:Y:S01]  /*9150*/  FMUL.FTZ R88, R88, R5.reuse ;  /* 0x0000000558587220 */ /* 0x088fe20000410000 */
        /* <DEDUP_REMOVED lines=63> */
.L_x_2290:
        /* <DEDUP_REMOVED lines=10> */
[----:B------:R-:W0:Y:S01]  /*95f0*/  S2R R5, SR_SWINHI ;  /* 0x0000000000057919 */ /* 0x000e220000002f00 */
[----:B------:R-:W-:Y:S01]  /*9600*/  USHF.L.U32 UR4, UR42, 0x2, URZ ;  /* 0x000000022a047899 */ /* 0x000fe2000800063f */
[----:B------:R-:W-:Y:S01]  /*9610*/  ULDC.64 UR10, c[0x0][0xc00] ;  /* 0x00030000000a7ab9 */ /* 0x000fe20000000a00 */
[----:B------:R-:W-:Y:S02]  /*9620*/  USHF.L.U64.HI UR12, UR42, 0x2, UR37 ;  /* 0x000000022a0c7899 */ /* 0x000fe40008010225 */
[----:B------:R-:W-:-:S04]  /*9630*/  UIADD3 UR7, UP0, UR4, UR10, URZ ;  /* 0x0000000a04077290 */ /* 0x000fc8000ff1e03f */
[----:B------:R-:W-:Y:S01]  /*9640*/  UIADD3.X UR8, UR12, UR11, URZ, UP0, !UPT ;  /* 0x0000000b0c087290 */ /* 0x000fe200087fe43f */
        /* <DEDUP_REMOVED lines=15> */
[----:B------:R-:W-:Y:S01]  /*9740*/  BAR.SYNC.DEFER_BLOCKING 0x1, 0x100 ;  /* 0x0044000000007b1d */ /* 0x000fe20000010000 */
        /* <DEDUP_REMOVED lines=28> */
[----:B------:R-:W-:Y:S02]  /*9910*/  F2FP.F16.F32.PACK_AB R7, R95, R94 ;  /* 0x0000005e5f07723e */ /* 0x000fe400000000ff */
[----:B------:R-:W-:Y:S02]  /*9920*/  MOV R37, R14 ;  /* 0x0000000e00257202 */ /* 0x000fe40000000f00 */
[----:B------:R-:W-:Y:S01]  /*9930*/  MOV R36, R12 ;  /* 0x0000000c00247202 */ /* 0x000fe20000000f00 */
[----:B------:R0:W-:Y:S01]  /*9940*/  STSM.16.M88.4 [R30], R4 ;  /* 0x000000041e007844 */ /* 0x0001e20000000200 */
[----:B------:R-:W-:-:S02]  /*9950*/  LOP3.LUT R10, R10, R41, RZ, 0x3c, !PT ;  /* 0x000000290a0a7212 */ /* 0x000fc400078e3cff */
        /* <DEDUP_REMOVED lines=9> */
[----:B------:R-:W-:Y:S01]  /*99f0*/  F2FP.F16.F32.PACK_AB R25, R107, R106 ;  /* 0x0000006a6b19723e */ /* 0x000fe200000000ff */
[----:B------:R-:W-:Y:S01]  /*9a00*/  STSM.16.M88.4 [R40], R12 ;  /* 0x0000000c28007844 */ /* 0x000fe20000000200 */
[----:B------:R-:W-:Y:S02]  /*9a10*/  F2FP.F16.F32.PACK_AB R26, R109, R108 ;  /* 0x0000006c6d1a723e */ /* 0x000fe400000000ff */
[----:B------:R-:W-:-:S02]  /*9a20*/  F2FP.F16.F32.PACK_AB R27, R111, R110 ;  /* 0x0000006e6f1b723e */ /* 0x000fc400000000ff */
[----:B------:R-:W-:Y:S02]  /*9a30*/  F2FP.F16.F32.PACK_AB R28, R113, R112 ;  /* 0x00000070711c723e */ /* 0x000fe400000000ff */
[----:B------:R-:W-:Y:S01]  /*9a40*/  F2FP.F16.F32.PACK_AB R29, R115, R114 ;  /* 0x00000072731d723e */ /* 0x000fe200000000ff */
[----:B------:R-:W-:Y:S01]  /*9a50*/  STSM.16.M88.4 [R39], R24 ;  /* 0x0000001827007844 */ /* 0x000fe20000000200 */
[----:B0-----:R-:W-:Y:S02]  /*9a60*/  F2FP.F16.F32.PACK_AB R30, R117, R116 ;  /* 0x00000074751e723e */ /* 0x001fe400000000ff */
[----:B------:R-:W-:Y:S02]  /*9a70*/  F2FP.F16.F32.PACK_AB R31, R119, R118 ;  /* 0x00000076771f723e */ /* 0x000fe400000000ff */
[----:B------:R-:W-:Y:S02]  /*9a80*/  MOV R21, R10 ;  /* 0x0000000a00157202 */ /* 0x000fe40000000f00 */
[----:B------:R-:W-:Y:S01]  /*9a90*/  MOV R34, R8 ;  /* 0x0000000800227202 */ /* 0x000fe20000000f00 */
[----:B------:R0:W-:Y:S01]  /*9aa0*/  STSM.16.M88.4 [R38], R28 ;  /* 0x0000001c26007844 */ /* 0x0001e20000000200 */
[----:B------:R-:W-:-:S02]  /*9ab0*/  F2FP.F16.F32.PACK_AB R4, R121, R120 ;  /* 0x000000787904723e */ /* 0x000fc400000000ff */
[----:B------:R-:W-:Y:S02]  /*9ac0*/  F2FP.F16.F32.PACK_AB R5, R123, R122 ;  /* 0x0000007a7b05723e */ /* 0x000fe400000000ff */
[----:B------:R-:W-:Y:S02]  /*9ad0*/  F2FP.F16.F32.PACK_AB R6, R125, R124 ;  /* 0x0000007c7d06723e */ /* 0x000fe400000000ff */
[----:B------:R-:W-:Y:S02]  /*9ae0*/  F2FP.F16.F32.PACK_AB R7, R127, R126 ;  /* 0x0000007e7f07723e */ /* 0x000fe400000000ff */
[----:B------:R-:W-:Y:S02]  /*9af0*/  F2FP.F16.F32.PACK_AB R8, R129, R128 ;  /* 0x000000808108723e */ /* 0x000fe400000000ff */
[----:B------:R-:W-:Y:S01]  /*9b00*/  F2FP.F16.F32.PACK_AB R9, R131, R130 ;  /* 0x000000828309723e */ /* 0x000fe200000000ff */
[----:B------:R-:W-:Y:S01]  /*9b10*/  STSM.16.M88.4 [R37], R4 ;  /* 0x0000000425007844 */ /* 0x000fe20000000200 */
[----:B------:R-:W-:-:S02]  /*9b20*/  F2FP.F16.F32.PACK_AB R10, R133, R132 ;  /* 0x00000084850a723e */ /* 0x000fc400000000ff */
[----:B------:R-:W-:Y:S01]  /*9b30*/  F2FP.F16.F32.PACK_AB R11, R135, R134 ;  /* 0x00000086870b723e */ /* 0x000fe200000000ff */
[----:B0-----:R-:W-:Y:S01]  /*9b40*/  IMAD.U32 R28, RZ, RZ, UR7 ;  /* 0x00000007ff1c7e24 */ /* 0x001fe2000f8e00ff */
[----:B------:R-:W-:Y:S01]  /*9b50*/  F2FP.F16.F32.PACK_AB R12, R137, R136 ;  /* 0x00000088890c723e */ /* 0x000fe200000000ff */
[----:B------:R-:W-:Y:S01]  /*9b60*/  IMAD.U32 R29, RZ, RZ, UR8 ;  /* 0x00000008ff1d7e24 */ /* 0x000fe2000f8e00ff */
[----:B------:R-:W-:Y:S01]  /*9b70*/  F2FP.F16.F32.PACK_AB R13, R139, R138 ;  /* 0x0000008a8b0d723e */ /* 0x000fe200000000ff */
[----:B------:R-:W-:Y:S01]  /*9b80*/  STSM.16.M88.4 [R36], R8 ;  /* 0x0000000824007844 */ /* 0x000fe20000000200 */
[----:B------:R-:W-:Y:S01]  /*9b90*/  F2FP.F16.F32.PACK_AB R14, R141, R140 ;  /* 0x0000008c8d0e723e */ /* 0x000fe200000000ff */
[----:B------:R-:W-:Y:S01]  /*9ba0*/  ULDC.64 UR8, c[0x0][0xc08] ;  /* 0x0003020000087ab9 */ /* 0x000fe20000000a00 */
[----:B------:R-:W-:Y:S02]  /*9bb0*/  F2FP.F16.F32.PACK_AB R15, R143, R142 ;  /* 0x0000008e8f0f723e */ /* 0x000fe400000000ff */
[----:B------:R-:W-:-:S02]  /*9bc0*/  F2FP.F16.F32.PACK_AB R24, R145, R144 ;  /* 0x000000909118723e */ /* 0x000fc400000000ff */
[----:B------:R-:W-:Y:S01]  /*9bd0*/  F2FP.F16.F32.PACK_AB R25, R147, R146 ;  /* 0x000000929319723e */ /* 0x000fe200000000ff */
[----:B------:R-:W-:Y:S01]  /*9be0*/  STSM.16.M88.4 [R21], R12 ;  /* 0x0000000c15007844 */ /* 0x000fe20000000200 */
[----:B------:R-:W-:Y:S02]  /*9bf0*/  F2FP.F16.F32.PACK_AB R26, R149, R148 ;  /* 0x00000094951a723e */ /* 0x000fe400000000ff */
[----:B------:R-:W-:Y:S02]  /*9c00*/  F2FP.F16.F32.PACK_AB R27, R151, R150 ;  /* 0x00000096971b723e */ /* 0x000fe400000000ff */
[----:B------:R-:W-:-:S03]  /*9c10*/  ISETP.NE.U32.AND P0, PT, RZ, UR10, PT ;  /* 0x0000000aff007c0c */ /* 0x000fc6000bf05070 */
[----:B------:R0:W-:Y:S01]  /*9c20*/  STSM.16.M88.4 [R34], R24 ;  /* 0x0000001822007844 */ /* 0x0001e20000000200 */
[----:B------:R-:W-:Y:S01]  /*9c30*/  BAR.SYNC.DEFER_BLOCKING 0x1, 0x100 ;  /* 0x0044000000007b1d */ /* 0x000fe20000010000 */
[----:B------:R-:W-:-:S07]  /*9c40*/  ISETP.NE.AND.EX P0, PT, RZ, UR11, PT, P0 ;  /* 0x0000000bff007c0c */ /* 0x000fce000bf05300 */
[----:B0-----:R-:W0:Y:S06]  /*9c50*/  LDC R34, c[0x0][0xbe8] ;  /* 0x0002fa00ff227b82 */ /* 0x001e2c0000000800 */
[----:B------:R-:W2:Y:S01]  /*9c60*/  @P0 LDG.E R30, desc[UR50][R28.64] ;  /* 0x000000321c1e0981 */ /* 0x000ea2000c1e1900 */
[----:B------:R-:W-:-:S04]  /*9c70*/  UISETP.NE.U32.AND UP0, UPT, UR8, URZ, UPT ;  /* 0x0000003f0800728c */ /* 0x000fc8000bf05070 */
[----:B------:R-:W-:-:S06]  /*9c80*/  UISETP.NE.AND.EX UP0, UPT, UR9, URZ, UPT, UP0 ;  /* 0x0000003f0900728c */ /* 0x000fcc000bf05300 */
[----:B------:R-:W-:Y:S02]  /*9c90*/  PLOP3.LUT P4, PT, PT, PT, UP0, 0x80, 0x0 ;  /* 0x000000000000781c */ /* 0x000fe40003f8f008 */
[----:B0-----:R-:W-:-:S03]  /*9ca0*/  ISETP.NE.AND P1, PT, R34, 0x1, PT ;  /* 0x000000012200780c */ /* 0x001fc60003f25270 */
[----:B------:R-:W-:-:S03]  /*9cb0*/  @UP0 UIADD3 UR8, UP1, UR4, UR8, URZ ;  /* 0x0000000804080290 */ /* 0x000fc6000ff3e03f */
[----:B------:R-:W-:Y:S01]  /*9cc0*/  ULDC UR4, c[0x0][0xa88] ;  /* 0x0002a20000047ab9 */ /* 0x000fe20000000800 */
[----:B------:R-:W-:Y:S01]  /*9cd0*/  @UP0 UIADD3.X UR9, UR12, UR9, URZ, UP1, !UPT ;  /* 0x000000090c090290 */ /* 0x000fe20008ffe43f */
[----:B------:R-:W-:Y:S01]  /*9ce0*/  IMAD.U32 R21, RZ, RZ, UR4 ;  /* 0x00000004ff157e24 */ /* 0x000fe2000f8e00ff */
[----:B------:R-:W-:Y:S01]  /*9cf0*/  UISETP.NE.AND UP0, UPT, UR45, URZ, UPT ;  /* 0x0000003f2d00728c */ /* 0x000fe2000bf05270 */
[----:B------:R-:W-:Y:S01]  /*9d00*/  IMAD.U32 R4, RZ, RZ, UR8 ;  /* 0x00000008ff047e24 */ /* 0x000fe2000f8e00ff */
[----:B------:R-:W-:Y:S02]  /*9d10*/  ULDC UR4, c[0x0][0xad4] ;  /* 0x0002b50000047ab9 */ /* 0x000fe40000000800 */
[----:B------:R-:W0:Y:S01]  /*9d20*/  @P1 LDC R6, c[0x0][0xbec] ;  /* 0x0002fb00ff061b82 */ /* 0x000e220000000800 */
[----:B------:R-:W-:Y:S01]  /*9d30*/  USEL UR4, UR45, UR4, UP0 ;  /* 0x000000042d047287 */ /* 0x000fe20008000000 */
[----:B------:R-:W-:Y:S01]  /*9d40*/  IMAD.U32 R5, RZ, RZ, UR9 ;  /* 0x00000009ff057e24 */ /* 0x000fe2000f8e00ff */
[----:B------:R-:W-:-:S02]  /*9d50*/  UMOV UR16, 0x9b8 ;  /* 0x000009b800107882 */ /* 0x000fc40000000000 */
[----:B------:R-:W-:-:S03]  /*9d60*/  UISETP.GT.AND UP1, UPT, UR4, 0x1, UPT ;  /* 0x000000010400788c */ /* 0x000fc6000bf24270 */
[----:B------:R-:W1:Y:S01]  /*9d70*/  @P1 LDC R9, c[0x0][0xbf0] ;  /* 0x0002fc00ff091b82 */ /* 0x000e620000000800 */
[----:B------:R-:W-:Y:S01]  /*9d80*/  USEL UR16, UR16, 0x978, UP1 ;  /* 0x0000097810107887 */ /* 0x000fe20008800000 */
[----:B------:R-:W-:Y:S01]  /*9d90*/  VIADD R11, R17, UR38 ;  /* 0x00000026110b7c36 */ /* 0x000fe20008000000 */
[----:B------:R-:W-:Y:S01]  /*9da0*/  UISETP.NE.U32.AND UP0, UPT, UR10, URZ, UPT ;  /* 0x0000003f0a00728c */ /* 0x000fe2000bf05070 */
[----:B------:R0:W5:Y:S01]  /*9db0*/  @P4 LDG.E R21, desc[UR50][R4.64] ;  /* 0x0000003204154981 */ /* 0x000162000c1e1900 */
[----:B------:R-:W-:Y:S01]  /*9dc0*/  UMOV UR4, URZ ;  /* 0x0000003f00047c82 */ /* 0x000fe20008000000 */
[----:B------:R-:W-:Y:S01]  /*9dd0*/  USEL UR7, UR39, URZ, UP1 ;  /* 0x0000003f27077287 */ /* 0x000fe20008800000 */
[----:B------:R-:W-:Y:S01]  /*9de0*/  IMAD.MOV.U32 R7, RZ, RZ, R11 ;  /* 0x000000ffff077224 */ /* 0x000fe200078e000b */
[----:B------:R-:W-:-:S04]  /*9df0*/  UISETP.NE.AND.EX UP0, UPT, UR11, URZ, UPT, UP0 ;  /* 0x0000003f0b00728c */ /* 0x000fc8000bf05300 */
[----:B------:R-:W-:Y:S01]  /*9e00*/  USEL UR42, UR42, URZ, !UP0 ;  /* 0x0000003f2a2a7287 */ /* 0x000fe2000c000000 */
[----:B------:R-:W-:Y:S01]  /*9e10*/  ULDC.64 UR10, c[0x0][UR16+0x220] ;  /* 0x00008800100a7abb */ /* 0x000fe20008000a00 */
[----:B------:R-:W-:Y:S01]  /*9e20*/  ULDC.64 UR8, c[0x0][UR16+0x218] ;  /* 0x0000860010087abb */ /* 0x000fe20008000a00 */
[----:B0-----:R-:W-:Y:S01]  /*9e30*/  @P1 IMAD.HI.U32 R4, R11, R6, RZ ;  /* 0x000000060b041227 */ /* 0x001fe200078e00ff */
[----:B------:R-:W-:Y:S01]  /*9e40*/  USEL UR37, UR37, URZ, !UP0 ;  /* 0x0000003f25257287 */ /* 0x000fe2000c000000 */
[----:B------:R-:W-:Y:S01]  /*9e50*/  ULDC.64 UR12, c[0x0][UR16+0x228] ;  /* 0x00008a00100c7abb */ /* 0x000fe20008000a00 */
[----:B------:R-:W-:Y:S02]  /*9e60*/  UIMAD UR11, UR11, UR42, URZ ;  /* 0x0000002a0b0b72a4 */ /* 0x000fe4000f8e023f */
[----:B------:R-:W-:Y:S02]  /*9e70*/  UIMAD.WIDE.U32 UR14, UR8, UR43, URZ ;  /* 0x0000002b080e72a5 */ /* 0x000fe4000f8e003f */
[----:B------:R-:W-:Y:S01]  /*9e80*/  UIMAD UR17, UR9, UR43, URZ ;  /* 0x0000002b091172a4 */ /* 0x000fe2000f8e023f */
[----:B-1----:R-:W-:Y:S01]  /*9e90*/  @P1 SHF.R.U32.HI R7, RZ, R9, R4 ;  /* 0x00000009ff071219 */ /* 0x002fe20000011604 */
[----:B------:R-:W-:-:S02]  /*9ea0*/  UIMAD.WIDE.U32 UR8, UR10, UR42, URZ ;  /* 0x0000002a0a0872a5 */ /* 0x000fc4000f8e003f */
[----:B------:R-:W-:Y:S02]  /*9eb0*/  UIMAD.WIDE.U32 UR18, UR12, UR7, URZ ;  /* 0x000000070c1272a5 */ /* 0x000fe4000f8e003f */
[----:B------:R-:W-:Y:S01]  /*9ec0*/  UIMAD UR7, UR13, UR7, URZ ;  /* 0x000000070d0772a4 */ /* 0x000fe2000f8e023f */
[--C-:B------:R-:W-:Y:S01]  /*9ed0*/  IMAD.MOV R9, RZ, RZ, -R7.reuse ;  /* 0x000000ffff097224 */ /* 0x100fe200078e0a07 */
[----:B------:R-:W-:Y:S02]  /*9ee0*/  UIMAD UR11, UR10, UR37, UR11 ;  /* 0x000000250a0b72a4 */ /* 0x000fe4000f8e020b */
[----:B------:R-:W-:Y:S01]  /*9ef0*/  UIADD3 UR17, UR15, UR17, URZ ;  /* 0x000000110f117290 */ /* 0x000fe2000fffe03f */
[----:B------:R-:W-:Y:S02]  /*9f00*/  IMAD.U32 R4, RZ, RZ, UR18 ;  /* 0x00000012ff047e24 */ /* 0x000fe4000f8e00ff */
[----:B------:R-:W-:Y:S01]  /*9f10*/  IMAD.U32 R5, RZ, RZ, UR19 ;  /* 0x00000013ff057e24 */ /* 0x000fe2000f8e00ff */
[----:B------:R-:W-:Y:S01]  /*9f20*/  SHF.R.S32.HI R5, RZ, 0x1f, R7 ;  /* 0x0000001fff057819 */ /* 0x000fe20000011407 */
[----:B------:R-:W-:-:S05]  /*9f30*/  IMAD R9, R34, R9, R11 ;  /* 0x0000000922097224 */ /* 0x000fca00078e020b */
[----:B------:R-:W-:Y:S02]  /*9f40*/  SHF.R.S32.HI R6, RZ, 0x1f, R9 ;  /* 0x0000001fff067819 */ /* 0x000fe40000011409 */
[----:B--2---:R-:W-:-:S13]  /*9f50*/  @P0 R2UR UR4, R30 ;  /* 0x000000001e0402ca */ /* 0x004fda00000e0000 */
        /* <DEDUP_REMOVED lines=23> */
.L_x_2323:
        /* <DEDUP_REMOVED lines=15> */
[----:B------:R-:W-:Y:S01]  /*a1c0*/  ULDC.64 UR10, c[0x0][0xaa0] ;  /* 0x0002a800000a7ab9 */ /* 0x000fe20000000a00 */
[----:B------:R-:W0:Y:S02]  /*a1d0*/  @P1 LDC R49, c[0x0][0xbf0] ;  /* 0x0002fc00ff311b82 */ /* 0x000e240000000800 */
[----:B------:R-:W-:-:S03]  /*a1e0*/  IMAD.WIDE R32, R3, 0x2, R32 ;  /* 0x0000000203207825 */ /* 0x000fc600078e0220 */
[C---:B------:R-:W-:Y:S02]  /*a1f0*/  IADD3 R9, P6, R32.reuse, 0x1000, RZ ;  /* 0x0000100020097810 */ /* 0x040fe40007fde0ff */
[C---:B------:R-:W-:Y:S02]  /*a200*/  IADD3 R13, P5, R32.reuse, 0x2000, RZ ;  /* 0x00002000200d7810 */ /* 0x040fe40007fbe0ff */
[----:B------:R-:W-:Y:S02]  /*a210*/  LOP3.LUT R8, R9, 0x380, RZ, 0xc0, !PT ;  /* 0x0000038009087812 */ /* 0x000fe400078ec0ff */
[C---:B------:R-:W-:Y:S02]  /*a220*/  IADD3 R25, P4, R32.reuse, 0x3000, RZ ;  /* 0x0000300020197810 */ /* 0x040fe40007f9e0ff */
[C---:B------:R-:W-:Y:S02]  /*a230*/  IADD3 R29, P3, R32.reuse, 0x4000, RZ ;  /* 0x00004000201d7810 */ /* 0x040fe40007f7e0ff */
[----:B------:R-:W-:-:S02]  /*a240*/  IADD3 R37, P2, R32, 0x5000, RZ ;  /* 0x0000500020257810 */ /* 0x000fc40007f5e0ff */
[C---:B------:R-:W-:Y:S02]  /*a250*/  IADD3 R41, P0, R32.reuse, 0x6000, RZ ;  /* 0x0000600020297810 */ /* 0x040fe40007f1e0ff */
[----:B------:R-:W-:Y:S02]  /*a260*/  LOP3.LUT R5, R32, 0x380, RZ, 0xc0, !PT ;  /* 0x0000038020057812 */ /* 0x000fe400078ec0ff */
[----:B------:R-:W-:Y:S02]  /*a270*/  SHF.R.U64 R8, R8, 0x3, RZ ;  /* 0x0000000308087819 */ /* 0x000fe400000012ff */
[----:B------:R-:W-:Y:S02]  /*a280*/  LOP3.LUT R12, R13, 0x380, RZ, 0xc0, !PT ;  /* 0x000003800d0c7812 */ /* 0x000fe400078ec0ff */
[----:B------:R-:W-:Y:S02]  /*a290*/  LOP3.LUT R24, R25, 0x380, RZ, 0xc0, !PT ;  /* 0x0000038019187812 */ /* 0x000fe400078ec0ff */
[----:B------:R-:W-:-:S02]  /*a2a0*/  LOP3.LUT R28, R29, 0x380, RZ, 0xc0, !PT ;  /* 0x000003801d1c7812 */ /* 0x000fc400078ec0ff */
[----:B------:R-:W-:Y:S02]  /*a2b0*/  LOP3.LUT R36, R37, 0x380, RZ, 0xc0, !PT ;  /* 0x0000038025247812 */ /* 0x000fe400078ec0ff */
[----:B------:R-:W-:Y:S02]  /*a2c0*/  LOP3.LUT R40, R41, 0x380, RZ, 0xc0, !PT ;  /* 0x0000038029287812 */ /* 0x000fe400078ec0ff */
[----:B------:R-:W-:Y:S02]  /*a2d0*/  SHF.R.U64 R5, R5, 0x3, RZ ;  /* 0x0000000305057819 */ /* 0x000fe400000012ff */
[----:B------:R-:W-:Y:S01]  /*a2e0*/  LOP3.LUT R8, R8, R9, RZ, 0x3c, !PT ;  /* 0x0000000908087212 */ /* 0x000fe200078e3cff */
[----:B------:R-:W-:Y:S01]  /*a2f0*/  IMAD.X R9, RZ, RZ, R33, P6 ;  /* 0x000000ffff097224 */ /* 0x000fe200030e0621 */
[----:B------:R-:W-:Y:S02]  /*a300*/  IADD3 R3, P6, R32, 0x7000, RZ ;  /* 0x0000700020037810 */ /* 0x000fe40007fde0ff */
[----:B------:R-:W-:-:S02]  /*a310*/  SHF.R.U64 R12, R12, 0x3, RZ ;  /* 0x000000030c0c7819 */ /* 0x000fc400000012ff */
[----:B------:R-:W-:Y:S01]  /*a320*/  SHF.R.U64 R24, R24, 0x3, RZ ;  /* 0x0000000318187819 */ /* 0x000fe200000012ff */
[--C-:B------:R-:W-:Y:S01]  /*a330*/  IMAD.X R45, RZ, RZ, R33.reuse, P6 ;  /* 0x000000ffff2d7224 */ /* 0x100fe200030e0621 */
[----:B------:R-:W-:Y:S01]  /*a340*/  SHF.R.U64 R28, R28, 0x3, RZ ;  /* 0x000000031c1c7819 */ /* 0x000fe200000012ff */
[----:B------:R-:W-:Y:S01]  /*a350*/  UIMAD UR7, UR12, UR10, URZ ;  /* 0x0000000a0c0772a4 */ /* 0x000fe2000f8e023f */
[----:B------:R-:W-:Y:S01]  /*a360*/  SHF.R.U64 R36, R36, 0x3, RZ ;  /* 0x0000000324247819 */ /* 0x000fe200000012ff */
[----:B------:R-:W-:Y:S01]  /*a370*/  UIMAD.WIDE.U32 UR8, UR4, UR10, URZ ;  /* 0x0000000a040872a5 */ /* 0x000fe2000f8e003f */
[----:B------:R-:W-:Y:S01]  /*a380*/  SHF.R.U64 R40, R40, 0x3, RZ ;  /* 0x0000000328287819 */ /* 0x000fe200000012ff */
[----:B------:R-:W5:Y:S01]  /*a390*/  LD.E.128 R8, desc[UR50][R8.64] ;  /* 0x0000003208087980 */ /* 0x000f62000c101d00 */
        /* <DEDUP_REMOVED lines=11> */
[----:B------:R1:W5:Y:S01]  /*a450*/  LD.E.128 R4, desc[UR50][R32.64] ;  /* 0x0000003220047980 */ /* 0x000362000c101d00 */
[----:B------:R-:W-:Y:S01]  /*a460*/  LOP3.LUT R0, R3, 0x380, RZ, 0xc0, !PT ;  /* 0x0000038003007812 */ /* 0x000fe200078ec0ff */
[----:B------:R-:W-:-:S02]  /*a470*/  UIMAD UR7, UR4, UR11, UR7 ;  /* 0x0000000b040772a4 */ /* 0x000fc4000f8e0207 */
[----:B------:R-:W5:Y:S01]  /*a480*/  LD.E.128 R12, desc[UR50][R12.64] ;  /* 0x000000320c0c7980 */ /* 0x000f62000c101d00 */
[----:B------:R-:W-:-:S03]  /*a490*/  SHF.R.U64 R0, R0, 0x3, RZ ;  /* 0x0000000300007819 */ /* 0x000fc600000012ff */
[----:B------:R-:W5:Y:S01]  /*a4a0*/  LD.E.128 R24, desc[UR50][R24.64] ;  /* 0x0000003218187980 */ /* 0x000f62000c101d00 */
[----:B-1----:R-:W1:Y:S01]  /*a4b0*/  @P1 LDC R33, c[0x0][0xbec] ;  /* 0x0002fb00ff211b82 */ /* 0x002e620000000800 */
[----:B------:R-:W-:Y:S01]  /*a4c0*/  UIADD3 UR9, UR9, UR7, URZ ;  /* 0x0000000709097290 */ /* 0x000fe2000fffe03f */
[----:B------:R-:W-:Y:S01]  /*a4d0*/  LOP3.LUT R44, R0, R3, RZ, 0x3c, !PT ;  /* 0x00000003002c7212 */ /* 0x000fe200078e3cff */
[----:B------:R-:W-:Y:S01]  /*a4e0*/  ULDC.64 UR10, c[0x0][0xae8] ;  /* 0x0002ba00000a7ab9 */ /* 0x000fe20000000a00 */
[----:B------:R-:W-:Y:S01]  /*a4f0*/  IMAD R0, R19, 0x20, R197 ;  /* 0x0000002013007824 */ /* 0x000fe200078e02c5 */
[----:B------:R-:W-:Y:S01]  /*a500*/  UIMAD.WIDE.U32 UR8, UR43, UR10, UR8 ;  /* 0x0000000a2b0872a5 */ /* 0x000fe2000f8e0008 */
[----:B------:R-:W5:Y:S01]  /*a510*/  LD.E.128 R28, desc[UR50][R28.64] ;  /* 0x000000321c1c7980 */ /* 0x000f62000c101d00 */
[----:B------:R-:W-:Y:S01]  /*a520*/  USHF.R.S32.HI UR4, URZ, 0x1f, UR42 ;  /* 0x0000001f3f047899 */ /* 0x000fe2000801142a */
[----:B------:R-:W-:Y:S01]  /*a530*/  VIADD R48, R0, UR38 ;  /* 0x0000002600307c36 */ /* 0x000fe20008000000 */
[----:B------:R-:W-:Y:S01]  /*a540*/  UIMAD UR9, UR43, UR11, UR9 ;  /* 0x0000000b2b0972a4 */ /* 0x000fe2000f8e0209 */
[----:B------:R-:W5:Y:S02]  /*a550*/  LD.E.128 R36, desc[UR50][R36.64] ;  /* 0x0000003224247980 */ /* 0x000f64000c101d00 */
[----:B------:R-:W-:-:S02]  /*a560*/  ULDC.64 UR10, c[0x0][0xaf0] ;  /* 0x0002bc00000a7ab9 */ /* 0x000fc40000000a00 */
[----:B------:R-:W-:Y:S01]  /*a570*/  UIMAD UR4, UR4, UR10, URZ ;  /* 0x0000000a040472a4 */ /* 0x000fe2000f8e023f */
[----:B------:R-:W-:Y:S01]  /*a580*/  IMAD.MOV.U32 R3, RZ, RZ, R48 ;  /* 0x000000ffff037224 */ /* 0x000fe200078e0030 */
[----:B------:R-:W5:Y:S02]  /*a590*/  LD.E.128 R40, desc[UR50][R40.64] ;  /* 0x0000003228287980 */ /* 0x000f64000c101d00 */
[----:B------:R-:W-:Y:S02]  /*a5a0*/  UIMAD UR4, UR42, UR11, UR4 ;  /* 0x0000000b2a0472a4 */ /* 0x000fe4000f8e0204 */
[----:B------:R-:W5:Y:S01]  /*a5b0*/  LD.E.128 R44, desc[UR50][R44.64] ;  /* 0x000000322c2c7980 */ /* 0x000f62000c101d00 */
[----:B-1----:R-:W-:Y:S01]  /*a5c0*/  @P1 IMAD.HI.U32 R0, R48, R33, RZ ;  /* 0x0000002130001227 */ /* 0x002fe200078e00ff */
[----:B------:R-:W-:Y:S01]  /*a5d0*/  UIMAD.WIDE.U32 UR42, UR42, UR10, UR8 ;  /* 0x0000000a2a2a72a5 */ /* 0x000fe2000f8e0008 */
[----:B------:R-:W-:Y:S01]  /*a5e0*/  @!PT LDS RZ, [RZ] ;  /* 0x00000000fffff984 */ /* 0x000fe20000000800 */
[----:B------:R-:W-:Y:S01]  /*a5f0*/  @!PT LDS RZ, [RZ] ;  /* 0x00000000fffff984 */ /* 0x000fe20000000800 */
[----:B------:R-:W-:Y:S01]  /*a600*/  @!PT LDS RZ, [RZ] ;  /* 0x00000000fffff984 */ /* 0x000fe20000000800 */
[----:B------:R-:W-:Y:S01]  /*a610*/  @!PT LDS RZ, [RZ] ;  /* 0x00000000fffff984 */ /* 0x000fe20000000800 */
[----:B------:R1:W-:Y:S06]  /*a620*/  MEMBAR.ALL.CTA ;  /* 0x0000000000007992 */ /* 0x0003ec0000008000 */
[----:B-1----:R-:W1:Y:S01]  /*a630*/  FENCE.VIEW.ASYNC.S ;  /* 0x00000000000073c6 */ /* 0x002e620000000000 */
[----:B------:R-:W-:Y:S01]  /*a640*/  ULDC.64 UR8, c[0x0][0xae0] ;  /* 0x0002b80000087ab9 */ /* 0x000fe20000000a00 */
[----:B0-----:R-:W-:Y:S01]  /*a650*/  @P1 SHF.R.U32.HI R3, RZ, R49, R0 ;  /* 0x00000031ff031219 */ /* 0x001fe20000011600 */
[----:B------:R-:W-:-:S03]  /*a660*/  UIADD3 UR4, UR43, UR4, URZ ;  /* 0x000000042b047290 */ /* 0x000fc6000fffe03f */
[--C-:B------:R-:W-:Y:S01]  /*a670*/  SHF.R.S32.HI R0, RZ, 0x1f, R3.reuse ;  /* 0x0000001fff007819 */ /* 0x100fe20000011403 */
[----:B------:R-:W-:Y:S02]  /*a680*/  IMAD.MOV R49, RZ, RZ, -R3 ;  /* 0x000000ffff317224 */ /* 0x000fe400078e0a03 */
[----:B------:R-:W-:Y:S02]  /*a690*/  IMAD.U32 R33, RZ, RZ, UR43 ;  /* 0x0000002bff217e24 */ /* 0x000fe4000f8e00ff */
[----:B------:R-:W-:Y:S02]  /*a6a0*/  IMAD R0, R0, UR8, RZ ;  /* 0x0000000800007c24 */ /* 0x000fe4000f8e02ff */
[----:B------:R-:W-:Y:S02]  /*a6b0*/  IMAD R49, R34, R49, R48 ;  /* 0x0000003122317224 */ /* 0x000fe400078e0230 */
[----:B------:R-:W-:Y:S02]  /*a6c0*/  IMAD.U32 R32, RZ, RZ, UR42 ;  /* 0x0000002aff207e24 */ /* 0x000fe4000f8e00ff */
[----:B------:R-:W-:-:S02]  /*a6d0*/  IMAD.U32 R33, RZ, RZ, UR4 ;  /* 0x00000004ff217e24 */ /* 0x000fc4000f8e00ff */
[C---:B------:R-:W-:Y:S01]  /*a6e0*/  IMAD R51, R3.reuse, UR9, R0 ;  /* 0x0000000903337c24 */ /* 0x040fe2000f8e0200 */
[----:B------:R-:W-:Y:S01]  /*a6f0*/  SHF.R.S32.HI R0, RZ, 0x1f, R49 ;  /* 0x0000001fff007819 */ /* 0x000fe20000011431 */
[----:B------:R-:W-:Y:S01]  /*a700*/  IMAD.WIDE.U32 R32, R3, UR8, R32 ;  /* 0x0000000803207c25 */ /* 0x000fe2000f8e0020 */
[----:B------:R-:W-:-:S03]  /*a710*/  ULDC.64 UR8, c[0x0][0xad8] ;  /* 0x0002b60000087ab9 */ /* 0x000fc60000000a00 */
[----:B------:R-:W-:Y:S02]  /*a720*/  IMAD.IADD R33, R33, 0x1, R51 ;  /* 0x0000000121217824 */ /* 0x000fe400078e0233 */
[----:B------:R-:W-:Y:S02]  /*a730*/  IMAD R34, R0, UR8, RZ ;  /* 0x0000000800227c24 */ /* 0x000fe4000f8e02ff */
[----:B------:R-:W-:Y:S02]  /*a740*/  VIADD R50, R197, UR38 ;  /* 0x00000026c5327c36 */ /* 0x000fe40008000000 */
[C---:B------:R-:W-:Y:S02]  /*a750*/  IMAD R3, R49.reuse, UR9, R34 ;  /* 0x0000000931037c24 */ /* 0x040fe4000f8e0222 */
[----:B------:R-:W-:Y:S01]  /*a760*/  IMAD.WIDE.U32 R32, R49, UR8, R32 ;  /* 0x0000000831207c25 */ /* 0x000fe2000f8e0020 */
[----:B------:R-:W-:Y:S01]  /*a770*/  ISETP.GE.AND P2, PT, R50, R21, PT ;  /* 0x000000153200720c */ /* 0x000fe20003f46270 */
[----:B------:R-:W-:-:S02]  /*a780*/  ULDC.64 UR8, c[0x0][0xa80] ;  /* 0x0002a00000087ab9 */ /* 0x000fc40000000a00 */
[----:B------:R-:W-:Y:S01]  /*a790*/  IMAD.IADD R3, R33, 0x1, R3 ;  /* 0x0000000121037824 */ /* 0x000fe200078e0203 */
[----:B------:R-:W-:Y:S01]  /*a7a0*/  LEA R34, P3, R32, UR8, 0x1 ;  /* 0x0000000820227c11 */ /* 0x000fe2000f8608ff */
[----:B------:R-:W-:Y:S02]  /*a7b0*/  VIADD R20, R20, 0x28820 ;  /* 0x0002882014147836 */ /* 0x000fe40000000000 */
[----:B------:R-:W-:Y:S01]  /*a7c0*/  VIADD R0, R50, 0x20 ;  /* 0x0000002032007836 */ /* 0x000fe20000000000 */
[----:B------:R-:W-:Y:S02]  /*a7d0*/  LEA.HI.X R3, R32, UR9, R3, 0x1, P3 ;  /* 0x0000000920037c11 */ /* 0x000fe400098f0c03 */
[----:B------:R-:W-:Y:S02]  /*a7e0*/  PRMT R20, RZ, 0x654, R20 ;  /* 0x00000654ff147816 */ /* 0x000fe40000000014 */
[-C--:B------:R-:W-:Y:S01]  /*a7f0*/  ISETP.GE.AND P0, PT, R0, R21.reuse, PT ;  /* 0x000000150000720c */ /* 0x080fe20003f06270 */
[----:B------:R-:W-:Y:S01]  /*a800*/  VIADD R0, R50, 0x40 ;  /* 0x0000004032007836 */ /* 0x000fe20000000000 */
[----:B-1----:R0:W-:Y:S01]  /*a810*/  SYNCS.ARRIVE.TRANS64.RED.A1T0 RZ, [R20+URZ], RZ ;  /* 0x000000ff14ff79a7 */ /* 0x0021e2000810043f */
[----:B------:R0:W1:Y:S01]  /*a820*/  SHFL.IDX PT, R33, R34, RZ, 0x181f ;  /* 0x00181fff22217589 */ /* 0x00006200000e0000 */
[----:B------:R-:W-:Y:S03]  /*a830*/  BSSY B1, `(.L_x_2325) ;  /* 0x000000d000017945 */ /* 0x000fe60003800000 */
[----:B------:R0:W2:Y:S01]  /*a840*/  SHFL.IDX PT, R49, R3, RZ, 0x181f ;  /* 0x00181fff03317589 */ /* 0x0000a200000e0000 */
[----:B------:R-:W-:Y:S01]  /*a850*/  ISETP.GE.AND P1, PT, R0, R21, PT ;  /* 0x000000150000720c */ /* 0x000fe20003f26270 */
[----:B------:R-:W-:-:S12]  /*a860*/  @P2 BRA `(.L_x_2326) ;  /* 0x0000000000242947 */ /* 0x000fd80003800000 */
[----:B------:R-:W-:Y:S02]  /*a870*/  ULDC UR4, c[0x0][0xac8] ;  /* 0x0002b20000047ab9 */ /* 0x000fe40000000800 */
[----:B------:R-:W-:Y:S02]  /*a880*/  ISETP.GE.AND P2, PT, R2, UR4, PT ;  /* 0x0000000402007c0c */ /* 0x000fe4000bf46270 */
[----:B------:R-:W-:-:S11]  /*a890*/  ISETP.GE.AND P3, PT, R18, UR4, PT ;  /* 0x0000000412007c0c */ /* 0x000fd6000bf66270 */
[-C--:B-1----:R-:W-:Y:S02]  /*a8a0*/  @!P2 LEA R32, P4, R2, R33.reuse, 0x1 ;  /* 0x000000210220a211 */ /* 0x082fe400078808ff */
[----:B------:R-:W-:Y:S02]  /*a8b0*/  @!P3 LEA R48, P5, R18, R33, 0x1 ;  /* 0x000000211230b211 */ /* 0x000fe400078a08ff */
[-C--:B--2---:R-:W-:Y:S02]  /*a8c0*/  @!P2 LEA.HI.X R33, R2, R49.reuse, R218, 0x1, P4 ;  /* 0x000000310221a211 */ /* 0x084fe400020f0cda */
[----:B------:R-:W-:-:S03]  /*a8d0*/  @!P3 LEA.HI.X R49, R18, R49, R217, 0x1, P5 ;  /* 0x000000311231b211 */ /* 0x000fc600028f0cd9 */
[----:B-----5:R3:W-:Y:S04]  /*a8e0*/  @!P2 ST.E.128 desc[UR50][R32.64], R4 ;  /* 0x000000042000a985 */ /* 0x0207e8000c101d32 */
[----:B------:R3:W-:Y:S02]  /*a8f0*/  @!P3 ST.E.128 desc[UR50][R48.64], R28 ;  /* 0x0000001c3000b985 */ /* 0x0007e4000c101d32 */
.L_x_2326:
[----:B------:R-:W-:Y:S05]  /*a900*/  BSYNC B1 ;  /* 0x0000000000017941 */ /* 0x000fea0003800000 */
.L_x_2325:
[----:B---3-5:R3:W4:Y:S01]  /*a910*/  SHFL.IDX PT, R7, R3, 0x1, 0x181f ;  /* 0x00381f0003077f89 */ /* 0x02872200000e0000 */
[----:B------:R-:W-:Y:S03]  /*a920*/  BSSY B1, `(.L_x_2327) ;  /* 0x000000c000017945 */ /* 0x000fe60003800000 */
[----:B------:R3:W0:Y:S01]  /*a930*/  SHFL.IDX PT, R5, R34, 0x1, 0x181f ;  /* 0x00381f0022057f89 */ /* 0x00062200000e0000 */
[----:B------:R-:W-:Y:S05]  /*a940*/  @P0 BRA `(.L_x_2328) ;  /* 0x0000000000240947 */ /* 0x000fea0003800000 */
[----:B------:R-:W-:Y:S02]  /*a950*/  ULDC UR4, c[0x0][0xac8] ;  /* 0x0002b20000047ab9 */ /* 0x000fe40000000800 */
[----:B------:R-:W-:Y:S02]  /*a960*/  ISETP.GE.AND P3, PT, R2, UR4, PT ;  /* 0x0000000402007c0c */ /* 0x000fe4000bf66270 */
[----:B------:R-:W-:-:S11]  /*a970*/  ISETP.GE.AND P4, PT, R18, UR4, PT ;  /* 0x0000000412007c0c */ /* 0x000fd6000bf86270 */
[-C--:B0-----:R-:W-:Y:S02]  /*a980*/  @!P3 LEA R4, P0, R2, R5.reuse, 0x1 ;  /* 0x000000050204b211 */ /* 0x081fe400078008ff */
[----:B------:R-:W-:Y:S02]  /*a990*/  @!P4 LEA R6, P2, R18, R5, 0x1 ;  /* 0x000000051206c211 */ /* 0x000fe400078408ff */
[-C--:B----4-:R-:W-:Y:S02]  /*a9a0*/  @!P3 LEA.HI.X R5, R2, R7.reuse, R218, 0x1, P0 ;  /* 0x000000070205b211 */ /* 0x090fe400000f0cda */
[----:B------:R-:W-:-:S03]  /*a9b0*/  @!P4 LEA.HI.X R7, R18, R7, R217, 0x1, P2 ;  /* 0x000000071207c211 */ /* 0x000fc600010f0cd9 */
[----:B------:R0:W-:Y:S04]  /*a9c0*/  @!P3 ST.E.128 desc[UR50][R4.64], R8 ;  /* 0x000000080400b985 */ /* 0x0001e8000c101d32 */
[----:B------:R0:W-:Y:S02]  /*a9d0*/  @!P4 ST.E.128 desc[UR50][R6.64], R36 ;  /* 0x000000240600c985 */ /* 0x0001e4000c101d32 */
.L_x_2328:
[----:B------:R-:W-:Y:S05]  /*a9e0*/  BSYNC B1 ;  /* 0x0000000000017941 */ /* 0x000fea0003800000 */
.L_x_2327:
[----:B0---4-:R0:W4:Y:S01]  /*a9f0*/  SHFL.IDX PT, R7, R3, 0x2, 0x181f ;  /* 0x00581f0003077f89 */ /* 0x01112200000e0000 */
        /* <DEDUP_REMOVED lines=12> */
.L_x_2330:
[----:B------:R-:W-:Y:S05]  /*aac0*/  BSYNC B1 ;  /* 0x0000000000017941 */ /* 0x000fea0003800000 */
.L_x_2329:
[----:B------:R-:W-:Y:S01]  /*aad0*/  VIADD R0, R50, 0x60 ;  /* 0x0000006032007836 */ /* 0x000fe20000000000 */
[----:B0--3--:R-:W0:Y:S04]  /*aae0*/  SHFL.IDX PT, R3, R3, 0x3, 0x181f ;  /* 0x00781f0003037f89 */ /* 0x009e2800000e0000 */
[----:B------:R-:W-:Y:S01]  /*aaf0*/  ISETP.GE.AND P0, PT, R0, R21, PT ;  /* 0x000000150000720c */ /* 0x000fe20003f06270 */
[----:B----4-:R3:W4:-:S12]  /*ab00*/  SHFL.IDX PT, R7, R34, 0x3, 0x181f ;  /* 0x00781f0022077f89 */ /* 0x01071800000e0000 */
[----:B---3--:R-:W-:Y:S05]  /*ab10*/  @P0 BRA `(.L_x_2331) ;  /* 0x0000001800280947 */ /* 0x008fea0003800000 */
[----:B------:R-:W-:Y:S02]  /*ab20*/  ULDC UR4, c[0x0][0xac8] ;  /* 0x0002b20000047ab9 */ /* 0x000fe40000000800 */
[----:B------:R-:W-:-:S13]  /*ab30*/  ISETP.GE.AND P1, PT, R2, UR4, PT ;  /* 0x0000000402007c0c */ /* 0x000fda000bf26270 */
[----:B----4-:R-:W-:-:S04]  /*ab40*/  @!P1 LEA R4, P0, R2, R7, 0x1 ;  /* 0x0000000702049211 */ /* 0x010fc800078008ff */
        /* <DEDUP_REMOVED lines=8> */
.L_x_2324:
[----:B------:R-:W-:Y:S01]  /*abd0*/  ULDC.64 UR10, c[0x0][0xb08] ;  /* 0x0002c200000a7ab9 */ /* 0x000fe20000000a00 */
[----:B------:R-:W0:Y:S01]  /*abe0*/  @P1 LDC R0, c[0x0][0xbec] ;  /* 0x0002fb00ff001b82 */ /* 0x000e220000000800 */
[----:B------:R-:W-:Y:S01]  /*abf0*/  UIMAD UR7, UR12, UR10, URZ ;  /* 0x0000000a0c0772a4 */ /* 0x000fe2000f8e023f */
[----:B------:R-:W-:Y:S01]  /*ac00*/  IMAD.MOV.U32 R3, RZ, RZ, R11 ;  /* 0x000000ffff037224 */ /* 0x000fe200078e000b */
[----:B------:R-:W-:Y:S01]  /*ac10*/  UIMAD.WIDE.U32 UR8, UR4, UR10, URZ ;  /* 0x0000000a040872a5 */ /* 0x000fe2000f8e003f */
[----:B------:R-:W-:Y:S01]  /*ac20*/  ISETP.GE.AND P0, PT, R10, R21, PT ;  /* 0x000000150a00720c */ /* 0x000fe20003f06270 */
[----:B------:R-:W-:Y:S01]  /*ac30*/  UIMAD UR7, UR4, UR11, UR7 ;  /* 0x0000000b040772a4 */ /* 0x000fe2000f8e0207 */
[----:B------:R-:W-:Y:S01]  /*ac40*/  VIADD R20, R20, 0x28820 ;  /* 0x0002882014147836 */ /* 0x000fe20000000000 */
[----:B------:R-:W-:Y:S01]  /*ac50*/  USHF.R.S32.HI UR4, URZ, 0x1f, UR42 ;  /* 0x0000001f3f047899 */ /* 0x000fe2000801142a */
[----:B------:R-:W1:Y:S01]  /*ac60*/  @P1 LDC R5, c[0x0][0xbf0] ;  /* 0x0002fc00ff051b82 */ /* 0x000e620000000800 */
[----:B------:R-:W-:Y:S01]  /*ac70*/  UIADD3 UR9, UR9, UR7, URZ ;  /* 0x0000000709097290 */ /* 0x000fe2000fffe03f */
[----:B------:R-:W-:Y:S01]  /*ac80*/  BSSY B1, `(.L_x_2332) ;  /* 0x0000068000017945 */ /* 0x000fe20003800000 */
[----:B------:R-:W-:Y:S01]  /*ac90*/  ULDC.64 UR10, c[0x0][0xb38] ;  /* 0x0002ce00000a7ab9 */ /* 0x000fe20000000a00 */
[----:B------:R-:W-:Y:S01]  /*aca0*/  PRMT R20, RZ, 0x654, R20 ;  /* 0x00000654ff147816 */ /* 0x000fe20000000014 */
[----:B------:R-:W-:-:S03]  /*acb0*/  UIMAD.WIDE.U32 UR8, UR43, UR10, UR8 ;  /* 0x0000000a2b0872a5 */ /* 0x000fc6000f8e0008 */
[----:B------:R2:W-:Y:S01]  /*acc0*/  SYNCS.ARRIVE.TRANS64.RED.A1T0 RZ, [R20+URZ], RZ ;  /* 0x000000ff14ff79a7 */ /* 0x0005e2000810043f */
        /* <DEDUP_REMOVED lines=8> */
[----:B-1----:R-:W-:Y:S02]  /*ad50*/  @P1 SHF.R.U32.HI R3, RZ, R5, R0 ;  /* 0x00000005ff031219 */ /* 0x002fe40000011600 */
[----:B------:R-:W-:Y:S02]  /*ad60*/  UMOV UR8, UR42 ;  /* 0x0000002a00087c82 */ /* 0x000fe40008000000 */
[----:B------:R-:W-:Y:S01]  /*ad70*/  UIMAD.WIDE.U32 UR8, UR39, UR10, UR8 ;  /* 0x0000000a270872a5 */ /* 0x000fe2000f8e0008 */
[--C-:B------:R-:W-:Y:S01]  /*ad80*/  SHF.R.S32.HI R0, RZ, 0x1f, R3.reuse ;  /* 0x0000001fff007819 */ /* 0x100fe20000011403 */
[----:B------:R-:W-:Y:S02]  /*ad90*/  IMAD.MOV R7, RZ, RZ, -R3 ;  /* 0x000000ffff077224 */ /* 0x000fe400078e0a03 */
[----:B------:R-:W-:-:S02]  /*ada0*/  UIMAD UR39, UR39, UR11, UR9 ;  /* 0x0000000b272772a4 */ /* 0x000fc4000f8e0209 */
[----:B------:R-:W-:Y:S01]  /*adb0*/  IMAD R7, R34, R7, R11 ;  /* 0x0000000722077224 */ /* 0x000fe200078e020b */
[----:B------:R-:W-:Y:S01]  /*adc0*/  ULDC.64 UR10, c[0x0][0xb30] ;  /* 0x0002cc00000a7ab9 */ /* 0x000fe20000000a00 */
[----:B------:R-:W-:Y:S02]  /*add0*/  IMAD.U32 R5, RZ, RZ, UR9 ;  /* 0x00000009ff057e24 */ /* 0x000fe4000f8e00ff */
[----:B------:R-:W-:Y:S02]  /*ade0*/  IMAD R0, R0, UR10, RZ ;  /* 0x0000000a00007c24 */ /* 0x000fe4000f8e02ff */
        /* <DEDUP_REMOVED lines=11> */
[----:B------:R-:W-:Y:S01]  /*aea0*/  IMAD.IADD R3, R5, 0x1, R3 ;  /* 0x0000000105037824 */ /* 0x000fe200078e0203 */
[----:B------:R-:W-:-:S04]  /*aeb0*/  LEA R0, P1, R4, UR8, 0x2 ;  /* 0x0000000804007c11 */ /* 0x000fc8000f8210ff */
[----:B------:R-:W-:Y:S01]  /*aec0*/  LEA.HI.X R3, R4, UR9, R3, 0x2, P1 ;  /* 0x0000000904037c11 */ /* 0x000fe200088f1403 */
[----:B------:R2:W0:Y:S04]  /*aed0*/  SHFL.IDX PT, R6, R0, RZ, 0x1c1f ;  /* 0x001c1fff00067589 */ /* 0x00042800000e0000 */
[----:B------:R2:W1:Y:S01]  /*aee0*/  SHFL.IDX PT, R7, R3, RZ, 0x1c1f ;  /* 0x001c1fff03077589 */ /* 0x00046200000e0000 */
[----:B------:R-:W-:Y:S05]  /*aef0*/  @P0 BRA `(.L_x_2333) ;  /* 0x0000000400000947 */ /* 0x000fea0003800000 */
[----:B------:R-:W-:Y:S02]  /*af00*/  ULDC UR4, c[0x0][0xac8] ;  /* 0x0002b20000047ab9 */ /* 0x000fe40000000800 */
[----:B------:R-:W-:Y:S02]  /*af10*/  ISETP.GE.AND P3, PT, R16, UR4, PT ;  /* 0x0000000410007c0c */ /* 0x000fe4000bf66270 */
[----:B------:R-:W-:Y:S02]  /*af20*/  ISETP.GE.AND P2, PT, R196, UR4, PT ;  /* 0x00000004c4007c0c */ /* 0x000fe4000bf46270 */
[----:B------:R-:W-:Y:S02]  /*af30*/  ISETP.GE.AND P1, PT, R195, UR4, PT ;  /* 0x00000004c3007c0c */ /* 0x000fe4000bf26270 */
[----:B------:R-:W-:Y:S02]  /*af40*/  ISETP.GE.AND P0, PT, R194, UR4, PT ;  /* 0x00000004c2007c0c */ /* 0x000fe4000bf06270 */
[----:B------:R-:W-:-:S05]  /*af50*/  ISETP.GE.AND P4, PT, R192, UR4, PT ;  /* 0x00000004c0007c0c */ /* 0x000fca000bf86270 */
[----:B01----:R-:W-:Y:S02]  /*af60*/  @!P3 IMAD.WIDE R4, R16, 0x4, R6 ;  /* 0x000000041004b825 */ /* 0x003fe400078e0206 */
        /* <DEDUP_REMOVED lines=12> */
[-C--:B0-----:R-:W-:Y:S01]  /*b030*/  @!P3 LEA R4, P6, R193, R6.reuse, 0x2 ;  /* 0x00000006c104b211 */ /* 0x081fe200078c10ff */
[----:B------:R0:W-:Y:S01]  /*b040*/  @!P0 ST.E.64 desc[UR50][R12.64], R100 ;  /* 0x000000640c008985 */ /* 0x0001e2000c101b32 */
[----:B------:R-:W-:-:S02]  /*b050*/  @!P4 LEA R14, P0, R192, R6, 0x2 ;  /* 0x00000006c00ec211 */ /* 0x000fc400078010ff */
        /* <DEDUP_REMOVED lines=9> */
[----:B-1----:R-:W-:-:S03]  /*b0f0*/  @!P2 LEA R8, P4, R190, R6, 0x2 ;  /* 0x00000006be08a211 */ /* 0x002fc600078810ff */
[----:B------:R-:W-:Y:S01]  /*b100*/  @!P5 ST.E.64 desc[UR50][R24.64], R112 ;  /* 0x000000701800d985 */ /* 0x000fe2000c101b32 */
[CC--:B---3--:R-:W-:Y:S02]  /*b110*/  @!P1 LEA R10, P5, R189.reuse, R6.reuse, 0x2 ;  /* 0x00000006bd0a9211 */ /* 0x0c8fe400078a10ff */
        /* <DEDUP_REMOVED lines=16> */
[CC--:B0-----:R-:W-:Y:S02]  /*b220*/  @!P2 LEA R8, P3, R185.reuse, R6.reuse, 0x2 ;  /* 0x00000006b908a211 */ /* 0x0c1fe400078610ff */
[-C--:B------:R-:W-:Y:S02]  /*b230*/  @!P4 LEA.HI.X R15, R186, R7.reuse, R203, 0x2, P6 ;  /* 0x00000007ba0fc211 */ /* 0x080fe400030f14cb */
[-C--:B-1----:R-:W-:Y:S02]  /*b240*/  @!P1 LEA R10, P6, R184, R6.reuse, 0x2 ;  /* 0x00000006b80a9211 */ /* 0x082fe400078c10ff */
[----:B------:R-:W-:Y:S01]  /*b250*/  @!P2 LEA.HI.X R9, R185, R7, R202, 0x2, P3 ;  /* 0x00000007b909a211 */ /* 0x000fe200018f14ca */
[----:B------:R4:W-:Y:S01]  /*b260*/  @!P4 ST.E.64 desc[UR50][R14.64], R132 ;  /* 0x000000840e00c985 */ /* 0x0009e2000c101b32 */
[----:B---3--:R-:W-:-:S02]  /*b270*/  @!P0 LEA R12, P4, R23, R6, 0x2 ;  /* 0x00000006170c8211 */ /* 0x008fc400078810ff */
        /* <DEDUP_REMOVED lines=8> */
.L_x_2333:
[----:B------:R-:W-:Y:S05]  /*b300*/  BSYNC B1 ;  /* 0x0000000000017941 */ /* 0x000fea0003800000 */
.L_x_2332:
[----:B------:R-:W-:Y:S01]  /*b310*/  ISETP.GE.AND P0, PT, R26, R21, PT ;  /* 0x000000151a00720c */ /* 0x000fe20003f06270 */
[----:B-1--4-:R1:W3:Y:S04]  /*b320*/  SHFL.IDX PT, R7, R3, 0x1, 0x1c1f ;  /* 0x003c1f0003077f89 */ /* 0x0122e800000e0000 */
[----:B0-----:R1:W0:Y:S08]  /*b330*/  SHFL.IDX PT, R6, R0, 0x1, 0x1c1f ;  /* 0x003c1f0000067f89 */ /* 0x00123000000e0000 */
[----:B-1----:R-:W-:Y:S05]  /*b340*/  @P0 BRA `(.L_x_2331) ;  /* 0x00000010001c0947 */ /* 0x002fea0003800000 */
[----:B------:R-:W-:Y:S02]  /*b350*/  ULDC UR4, c[0x0][0xac8] ;  /* 0x0002b20000047ab9 */ /* 0x000fe40000000800 */
[----:B------:R-:W-:Y:S02]  /*b360*/  ISETP.GE.AND P1, PT, R196, UR4, PT ;  /* 0x00000004c4007c0c */ /* 0x000fe4000bf26270 */
[----:B------:R-:W-:Y:S02]  /*b370*/  ISETP.GE.AND P0, PT, R195, UR4, PT ;  /* 0x00000004c3007c0c */ /* 0x000fe4000bf06270 */
[----:B------:R-:W-:Y:S02]  /*b380*/  ISETP.GE.AND P2, PT, R16, UR4, PT ;  /* 0x0000000410007c0c */ /* 0x000fe4000bf46270 */
[----:B------:R-:W-:Y:S02]  /*b390*/  ISETP.GE.AND P4, PT, R193, UR4, PT ;  /* 0x00000004c1007c0c */ /* 0x000fe4000bf86270 */
[----:B------:R-:W-:-:S05]  /*b3a0*/  ISETP.GE.AND P3, PT, R194, UR4, PT ;  /* 0x00000004c2007c0c */ /* 0x000fca000bf66270 */
[CC--:B0-----:R-:W-:Y:S02]  /*b3b0*/  @!P1 LEA R8, P5, R196.reuse, R6.reuse, 0x2 ;  /* 0x00000006c4089211 */ /* 0x0c1fe400078a10ff */
[CC--:B------:R-:W-:Y:S02]  /*b3c0*/  @!P0 LEA R10, P6, R195.reuse, R6.reuse, 0x2 ;  /* 0x00000006c30a8211 */ /* 0x0c0fe400078c10ff */
[-C--:B---3--:R-:W-:Y:S01]  /*b3d0*/  @!P1 LEA.HI.X R9, R196, R7.reuse, R213, 0x2, P5 ;  /* 0x00000007c4099211 */ /* 0x088fe200028f14d5 */
[----:B------:R-:W-:Y:S01]  /*b3e0*/  @!P2 IMAD.WIDE R4, R16, 0x4, R6 ;  /* 0x000000041004a825 */ /* 0x000fe200078e0206 */
[----:B------:R-:W-:Y:S02]  /*b3f0*/  ISETP.GE.AND P5, PT, R192, UR4, PT ;  /* 0x00000004c0007c0c */ /* 0x000fe4000bfa6270 */
[----:B------:R-:W-:Y:S02]  /*b400*/  @!P0 LEA.HI.X R11, R195, R7, R212, 0x2, P6 ;  /* 0x00000007c30b8211 */ /* 0x000fe400030f14d4 */
[----:B------:R0:W-:Y:S01]  /*b410*/  @!P2 ST.E.64 desc[UR50][R4.64], R90 ;  /* 0x0000005a0400a985 */ /* 0x0001e2000c101b32 */
[----:B------:R-:W-:-:S02]  /*b420*/  @!P4 LEA R14, P2, R193, R6, 0x2 ;  /* 0x00000006c10ec211 */ /* 0x000fc400078410ff */
        /* <DEDUP_REMOVED lines=8> */
[----:B--2---:R-:W-:-:S03]  /*b4b0*/  @!P5 LEA R20, P6, R192, R6, 0x2 ;  /* 0x00000006c014d211 */ /* 0x004fc600078c10ff */
[----:B------:R2:W-:Y:S01]  /*b4c0*/  @!P3 ST.E.64 desc[UR50][R12.64], R102 ;  /* 0x000000660c00b985 */ /* 0x0005e2000c101b32 */
[-C--:B------:R-:W-:Y:S02]  /*b4d0*/  @!P5 LEA.HI.X R21, R192, R7.reuse, R209, 0x2, P6 ;  /* 0x00000007c015d211 */ /* 0x080fe400030f14d1 */
[----:B------:R-:W-:Y:S01]  /*b4e0*/  ISETP.GE.AND P3, PT, R188, UR4, PT ;  /* 0x00000004bc007c0c */ /* 0x000fe2000bf66270 */
[----:B------:R3:W-:Y:S01]  /*b4f0*/  @!P4 ST.E.64 desc[UR50][R14.64], R106 ;  /* 0x0000006a0e00c985 */ /* 0x0007e2000c101b32 */
[-C--:B0-----:R-:W-:Y:S02]  /*b500*/  @!P0 LEA R4, P4, R191, R6.reuse, 0x2 ;  /* 0x00000006bf048211 */ /* 0x081fe400078810ff */
[-C--:B-1----:R-:W-:Y:S01]  /*b510*/  @!P2 LEA R10, P6, R189, R6.reuse, 0x2 ;  /* 0x00000006bd0aa211 */ /* 0x082fe200078c10ff */
[----:B------:R-:W-:Y:S01]  /*b520*/  @!P5 ST.E.64 desc[UR50][R20.64], R110 ;  /* 0x0000006e1400d985 */ /* 0x000fe2000c101b32 */
[----:B------:R-:W-:Y:S02]  /*b530*/  @!P1 LEA R8, P5, R190, R6, 0x2 ;  /* 0x00000006be089211 */ /* 0x000fe400078a10ff */
[----:B------:R-:W-:-:S02]  /*b540*/  @!P0 LEA.HI.X R5, R191, R7, R208, 0x2, P4 ;  /* 0x00000007bf058211 */ /* 0x000fc400020f14d0 */
[-C--:B------:R-:W-:Y:S02]  /*b550*/  @!P1 LEA.HI.X R9, R190, R7.reuse, R207, 0x2, P5 ;  /* 0x00000007be099211 */ /* 0x080fe400028f14cf */
[----:B------:R-:W-:Y:S01]  /*b560*/  ISETP.GE.AND P4, PT, R187, UR4, PT ;  /* 0x00000004bb007c0c */ /* 0x000fe2000bf86270 */
[----:B------:R-:W-:Y:S01]  /*b570*/  @!P0 ST.E.64 desc[UR50][R4.64], R114 ;  /* 0x0000007204008985 */ /* 0x000fe2000c101b32 */
[----:B------:R-:W-:Y:S02]  /*b580*/  @!P2 LEA.HI.X R11, R189, R7, R206, 0x2, P6 ;  /* 0x00000007bd0ba211 */ /* 0x000fe400030f14ce */
[----:B--2---:R-:W-:Y:S01]  /*b590*/  @!P3 LEA R12, P5, R188, R6, 0x2 ;  /* 0x00000006bc0cb211 */ /* 0x004fe200078a10ff */
[----:B------:R0:W-:Y:S01]  /*b5a0*/  @!P1 ST.E.64 desc[UR50][R8.64], R118 ;  /* 0x0000007608009985 */ /* 0x0001e2000c101b32 */
[----:B------:R-:W-:Y:S02]  /*b5b0*/  ISETP.GE.AND P1, PT, R185, UR4, PT ;  /* 0x00000004b9007c0c */ /* 0x000fe4000bf26270 */
[----:B------:R-:W-:Y:S01]  /*b5c0*/  ISETP.GE.AND P0, PT, R184, UR4, PT ;  /* 0x00000004b8007c0c */ /* 0x000fe2000bf06270 */
[----:B------:R1:W-:Y:S01]  /*b5d0*/  @!P2 ST.E.64 desc[UR50][R10.64], R122 ;  /* 0x0000007a0a00a985 */ /* 0x0003e2000c101b32 */
[----:B------:R-:W-:-:S02]  /*b5e0*/  ISETP.GE.AND P2, PT, R186, UR4, PT ;  /* 0x00000004ba007c0c */ /* 0x000fc4000bf46270 */
[-C--:B------:R-:W-:Y:S02]  /*b5f0*/  @!P3 LEA.HI.X R13, R188, R7.reuse, R205, 0x2, P5 ;  /* 0x00000007bc0db211 */ /* 0x080fe400028f14cd */
[----:B------:R-:W-:Y:S02]  /*b600*/  ISETP.GE.AND P5, PT, R23, UR4, PT ;  /* 0x0000000417007c0c */ /* 0x000fe4000bfa6270 */
[CC--:B---3--:R-:W-:Y:S01]  /*b610*/  @!P4 LEA R14, P6, R187.reuse, R6.reuse, 0x2 ;  /* 0x00000006bb0ec211 */ /* 0x0c8fe200078c10ff */
[----:B------:R4:W-:Y:S03]  /*b620*/  @!P3 ST.E.64 desc[UR50][R12.64], R126 ;  /* 0x0000007e0c00b985 */ /* 0x0009e6000c101b32 */
[----:B------:R-:W-:Y:S02]  /*b630*/  @!P4 LEA.HI.X R15, R187, R7, R204, 0x2, P6 ;  /* 0x00000007bb0fc211 */ /* 0x000fe400030f14cc */
[----:B0-----:R-:W-:-:S02]  /*b640*/  @!P1 LEA R8, P6, R185, R6, 0x2 ;  /* 0x00000006b9089211 */ /* 0x001fc400078c10ff */
[-C--:B------:R-:W-:Y:S01]  /*b650*/  @!P2 LEA R4, P3, R186, R6.reuse, 0x2 ;  /* 0x00000006ba04a211 */ /* 0x080fe200078610ff */
[----:B------:R4:W-:Y:S01]  /*b660*/  @!P4 ST.E.64 desc[UR50][R14.64], R130 ;  /* 0x000000820e00c985 */ /* 0x0009e2000c101b32 */
[-C--:B-1----:R-:W-:Y:S02]  /*b670*/  @!P0 LEA R10, P4, R184, R6.reuse, 0x2 ;  /* 0x00000006b80a8211 */ /* 0x082fe400078810ff */
[-C--:B------:R-:W-:Y:S02]  /*b680*/  @!P2 LEA.HI.X R5, R186, R7.reuse, R203, 0x2, P3 ;  /* 0x00000007ba05a211 */ /* 0x080fe400018f14cb */
[----:B------:R-:W-:Y:S02]  /*b690*/  @!P5 LEA R20, P3, R23, R6, 0x2 ;  /* 0x000000061714d211 */ /* 0x000fe400078610ff */
[-C--:B------:R-:W-:Y:S01]  /*b6a0*/  @!P1 LEA.HI.X R9, R185, R7.reuse, R202, 0x2, P6 ;  /* 0x00000007b9099211 */ /* 0x080fe200030f14ca */
[----:B------:R4:W-:Y:S01]  /*b6b0*/  @!P2 ST.E.64 desc[UR50][R4.64], R134 ;  /* 0x000000860400a985 */ /* 0x0009e2000c101b32 */
[----:B------:R-:W-:-:S02]  /*b6c0*/  @!P0 LEA.HI.X R11, R184, R7, R201, 0x2, P4 ;  /* 0x00000007b80b8211 */ /* 0x000fc400020f14c9 */
[----:B------:R-:W-:Y:S01]  /*b6d0*/  @!P5 LEA.HI.X R21, R23, R7, R200, 0x2, P3 ;  /* 0x000000071715d211 */ /* 0x000fe200018f14c8 */
[----:B------:R4:W-:Y:S04]  /*b6e0*/  @!P1 ST.E.64 desc[UR50][R8.64], R138 ;  /* 0x0000008a08009985 */ /* 0x0009e8000c101b32 */
[----:B------:R4:W-:Y:S01]  /*b6f0*/  @!P0 ST.E.64 desc[UR50][R10.64], R142 ;  /* 0x0000008e0a008985 */ /* 0x0009e2000c101b32 */
[----:B------:R-:W-:-:S03]  /*b700*/  ISETP.GE.AND P0, PT, R22, UR4, PT ;  /* 0x0000000416007c0c */ /* 0x000fc6000bf06270 */
[----:B------:R4:W-:Y:S10]  /*b710*/  @!P5 ST.E.64 desc[UR50][R20.64], R146 ;  /* 0x000000921400d985 */ /* 0x0009f4000c101b32 */
[----:B------:R-:W-:Y:S05]  /*b720*/  @P0 BRA `(.L_x_2331) ;  /* 0x0000000c00240947 */ /* 0x000fea0003800000 */
[----:B----4-:R-:W-:-:S04]  /*b730*/  LEA R4, P0, R22, R6, 0x2 ;  /* 0x0000000616047211 */ /* 0x010fc800078010ff */
[----:B------:R-:W-:-:S05]  /*b740*/  LEA.HI.X R5, R22, R7, R199, 0x2, P0 ;  /* 0x0000000716057211 */ /* 0x000fca00000f14c7 */
[----:B------:R1:W-:Y:S01]  /*b750*/  ST.E.64 desc[UR50][R4.64], R150 ;  /* 0x0000009604007985 */ /* 0x0003e2000c101b32 */
[----:B------:R-:W-:Y:S05]  /*b760*/  BRA `(.L_x_2331) ;  /* 0x0000000c00147947 */ /* 0x000fea0003800000 */
.L_x_2322:
        /* <DEDUP_REMOVED lines=9> */
[----:B------:R-:W-:-:S03]  /*b800*/  UISETP.NE.U32.AND UP1, UPT, UR8, URZ, UPT ;  /* 0x0000003f0800728c */ /* 0x000fc6000bf25070 */
[----:B------:R-:W2:Y:S01]  /*b810*/  @P1 LDG.E R3, desc[UR50][R4.64] ;  /* 0x0000003204031981 */ /* 0x000ea2000c1e1900 */
[----:B------:R-:W-:Y:S01]  /*b820*/  UISETP.NE.AND.EX UP1, UPT, UR9, URZ, UPT, UP1 ;  /* 0x0000003f0900728c */ /* 0x000fe2000bf25310 */
[----:B------:R-:W-:Y:S02]  /*b830*/  ULDC UR4, c[0x0][0xa88] ;  /* 0x0002a20000047ab9 */ /* 0x000fe40000000800 */
[----:B------:R-:W-:-:S03]  /*b840*/  IMAD.U32 R0, RZ, RZ, UR4 ;  /* 0x00000004ff007e24 */ /* 0x000fc6000f8e00ff */
[----:B------:R-:W-:-:S05]  /*b850*/  PLOP3.LUT P2, PT, PT, PT, UP1, 0x80, 0x0 ;  /* 0x000000000000781c */ /* 0x000fca0003f4f018 */
[----:B------:R-:W-:Y:S02]  /*b860*/  @UP1 ULDC.64 UR8, c[0x0][0xc08] ;  /* 0x0003020000081ab9 */ /* 0x000fe40000000a00 */
[----:B------:R-:W-:-:S06]  /*b870*/  @UP1 UIMAD.WIDE UR8, UR42, 0x4, UR8 ;  /* 0x000000042a0818a5 */ /* 0x000fcc000f8e0208 */
[----:B------:R-:W-:Y:S02]  /*b880*/  IMAD.U32 R6, RZ, RZ, UR8 ;  /* 0x00000008ff067e24 */ /* 0x000fe4000f8e00ff */
[----:B------:R-:W-:-:S05]  /*b890*/  IMAD.U32 R7, RZ, RZ, UR9 ;  /* 0x00000009ff077e24 */ /* 0x000fca000f8e00ff */
[----:B------:R0:W5:Y:S01]  /*b8a0*/  @P2 LDG.E R0, desc[UR50][R6.64] ;  /* 0x0000003206002981 */ /* 0x000162000c1e1900 */
[----:B------:R-:W-:Y:S01]  /*b8b0*/  UMOV UR4, URZ ;  /* 0x0000003f00047c82 */ /* 0x000fe20008000000 */
[----:B------:R-:W-:Y:S01]  /*b8c0*/  UISETP.NE.AND UP1, UPT, UR45, URZ, UPT ;  /* 0x0000003f2d00728c */ /* 0x000fe2000bf25270 */
[----:B------:R-:W-:-:S10]  /*b8d0*/  ISETP.GT.AND P0, PT, R219, 0x7f, PT ;  /* 0x0000007fdb00780c */ /* 0x000fd40003f04270 */
[----:B------:R-:W-:Y:S01]  /*b8e0*/  @!UP1 ULDC UR45, c[0x0][0xad4] ;  /* 0x0002b500002d9ab9 */ /* 0x000fe20000000800 */
[----:B--2---:R-:W-:-:S13]  /*b8f0*/  @P1 R2UR UR4, R3 ;  /* 0x00000000030412ca */ /* 0x004fda00000e0000 */
[----:B------:R-:W-:Y:S01]  /*b900*/  USHF.R.S32.HI UR18, URZ, 0x1f, UR4 ;  /* 0x0000001f3f127899 */ /* 0x000fe20008011404 */
[----:B0-----:R-:W-:Y:S11]  /*b910*/  @P2 BRA `(.L_x_2334) ;  /* 0x0000000000102947 */ /* 0x001ff60003800000 */
[----:B------:R-:W-:Y:S05]  /*b920*/  @!P1 BRA `(.L_x_2334) ;  /* 0x00000000000c9947 */ /* 0x000fea0003800000 */
[----:B------:R-:W2:Y:S04]  /*b930*/  LDG.E R3, desc[UR50][R4.64] ;  /* 0x0000003204037981 */ /* 0x000ea8000c1e1900 */
[----:B-----5:R-:W2:Y:S02]  /*b940*/  LDG.E R0, desc[UR50][R4.64+0x4] ;  /* 0x0000043204007981 */ /* 0x020ea4000c1e1900 */
[----:B--2---:R-:W-:-:S07]  /*b950*/  IMAD.IADD R0, R0, 0x1, -R3 ;  /* 0x0000000100007824 */ /* 0x004fce00078e0a03 */
.L_x_2334:
[----:B------:R-:W-:Y:S01]  /*b960*/  USEL UR42, UR42, URZ, !UP0 ;  /* 0x0000003f2a2a7287 */ /* 0x000fe2000c000000 */
[----:B------:R-:W-:Y:S01]  /*b970*/  BSSY B1, `(.L_x_2335) ;  /* 0x0000038000017945 */ /* 0x000fe20003800000 */
[----:B------:R-:W-:-:S03]  /*b980*/  USEL UR37, UR37, URZ, !UP0 ;  /* 0x0000003f25257287 */ /* 0x000fc6000c000000 */
[----:B------:R-:W-:Y:S09]  /*b990*/  @P0 BRA `(.L_x_2336) ;  /* 0x0000000000d40947 */ /* 0x000ff20003800000 */
        /* <DEDUP_REMOVED lines=9> */
[----:B------:R-:W-:-:S03]  /*ba30*/  UMOV UR16, 0x9b8 ;  /* 0x000009b800107882 */ /* 0x000fc60000000000 */
[----:B------:R-:W-:Y:S02]  /*ba40*/  USEL UR16, UR16, 0x978, UP0 ;  /* 0x0000097810107887 */ /* 0x000fe40008000000 */
[----:B------:R-:W-:-:S06]  /*ba50*/  USEL UR7, UR39, URZ, UP0 ;  /* 0x0000003f27077287 */ /* 0x000fcc0008000000 */
[----:B------:R-:W0:Y:S04]  /*ba60*/  @P0 LDC R3, c[0x0][0xbec] ;  /* 0x0002fb00ff030b82 */ /* 0x000e280000000800 */
[----:B------:R-:W-:Y:S01]  /*ba70*/  ULDC.64 UR10, c[0x0][UR16+0x220] ;  /* 0x00008800100a7abb */ /* 0x000fe20008000a00 */
[----:B------:R-:W-:Y:S01]  /*ba80*/  ULDC.64 UR8, c[0x0][UR16+0x218] ;  /* 0x0000860010087abb */ /* 0x000fe20008000a00 */
[----:B------:R-:W-:Y:S01]  /*ba90*/  ULDC.64 UR12, c[0x0][UR16+0x228] ;  /* 0x00008a00100c7abb */ /* 0x000fe20008000a00 */
[----:B------:R-:W-:Y:S01]  /*baa0*/  UIMAD UR11, UR11, UR42, URZ ;  /* 0x0000002a0b0b72a4 */ /* 0x000fe2000f8e023f */
[----:B------:R-:W1:Y:S01]  /*bab0*/  @P0 LDC R5, c[0x0][0xbf0] ;  /* 0x0002fc00ff050b82 */ /* 0x000e620000000800 */
[----:B------:R-:W-:Y:S02]  /*bac0*/  UIMAD.WIDE.U32 UR14, UR8, UR43, URZ ;  /* 0x0000002b080e72a5 */ /* 0x000fe4000f8e003f */
        /* <DEDUP_REMOVED lines=10> */
[----:B------:R-:W-:Y:S02]  /*bb70*/  IMAD.MOV.U32 R3, RZ, RZ, R6 ;  /* 0x000000ffff037224 */ /* 0x000fe400078e0006 */
[----:B------:R-:W-:Y:S01]  /*bb80*/  IMAD.U32 R8, RZ, RZ, UR8 ;  /* 0x00000008ff087e24 */ /* 0x000fe2000f8e00ff */
[----:B------:R-:W-:Y:S01]  /*bb90*/  UIADD3.X UR7, UR7, UR17, UR18, UP1, UP2 ;  /* 0x0000001107077290 */ /* 0x000fe20008fe4412 */
[----:B-1----:R-:W-:Y:S01]  /*bba0*/  @P0 SHF.R.U32.HI R3, RZ, R5, R4 ;  /* 0x00000005ff030219 */ /* 0x002fe20000011604 */
[----:B------:R-:W-:Y:S01]  /*bbb0*/  IMAD.U32 R4, RZ, RZ, UR20 ;  /* 0x00000014ff047e24 */ /* 0x000fe2000f8e00ff */
[----:B------:R-:W-:Y:S01]  /*bbc0*/  ULDC.64 UR8, c[0x0][UR16+0x210] ;  /* 0x0000840010087abb */ /* 0x000fe20008000a00 */
[----:B------:R-:W-:Y:S01]  /*bbd0*/  IMAD.U32 R5, RZ, RZ, UR21 ;  /* 0x00000015ff057e24 */ /* 0x000fe2000f8e00ff */
[--C-:B------:R-:W-:Y:S01]  /*bbe0*/  SHF.R.S32.HI R5, RZ, 0x1f, R3.reuse ;  /* 0x0000001fff057819 */ /* 0x100fe20000011403 */
[----:B------:R-:W-:Y:S01]  /*bbf0*/  IMAD.MOV R7, RZ, RZ, -R3 ;  /* 0x000000ffff077224 */ /* 0x000fe200078e0a03 */
[----:B------:R-:W-:Y:S01]  /*bc00*/  IADD3 R4, P0, P1, R3, UR14, R4 ;  /* 0x0000000e03047c10 */ /* 0x000fe2000f91e004 */
[----:B------:R-:W-:Y:S01]  /*bc10*/  ULDC.64 UR10, c[0x0][0xba8] ;  /* 0x0002ea00000a7ab9 */ /* 0x000fe20000000a00 */
[----:B------:R-:W-:Y:S01]  /*bc20*/  @!UP0 ULDC UR10, c[0x0][0xb50] ;  /* 0x0002d400000a8ab9 */ /* 0x000fe20000000800 */
[----:B------:R-:W-:Y:S01]  /*bc30*/  IMAD R7, R9, R7, R6 ;  /* 0x0000000709077224 */ /* 0x000fe200078e0206 */
[----:B------:R-:W-:Y:S01]  /*bc40*/  IADD3.X R5, R5, UR7, R8, P0, P1 ;  /* 0x0000000705057c10 */ /* 0x000fe200087e2408 */
[----:B------:R-:W-:-:S02]  /*bc50*/  @!UP0 ULDC UR11, c[0x0][0xb54] ;  /* 0x0002d500000b8ab9 */ /* 0x000fc40000000800 */
[C---:B------:R-:W-:Y:S01]  /*bc60*/  IMAD R6, R7.reuse, UR9, RZ ;  /* 0x0000000907067c24 */ /* 0x040fe2000f8e02ff */
[----:B------:R-:W-:Y:S01]  /*bc70*/  SHF.R.S32.HI R3, RZ, 0x1f, R7 ;  /* 0x0000001fff037819 */ /* 0x000fe20000011407 */
[----:B------:R-:W-:-:S04]  /*bc80*/  IMAD.WIDE.U32 R4, R7, UR8, R4 ;  /* 0x0000000807047c25 */ /* 0x000fc8000f8e0004 */
[----:B------:R-:W-:Y:S01]  /*bc90*/  IMAD R3, R3, UR8, R6 ;  /* 0x0000000803037c24 */ /* 0x000fe2000f8e0206 */
[----:B------:R-:W-:-:S03]  /*bca0*/  LEA R6, P0, R4, UR10, 0x2 ;  /* 0x0000000a04067c11 */ /* 0x000fc6000f8010ff */
[----:B------:R-:W-:-:S05]  /*bcb0*/  IMAD.IADD R3, R5, 0x1, R3 ;  /* 0x0000000105037824 */ /* 0x000fca00078e0203 */
[----:B------:R-:W-:Y:S01]  /*bcc0*/  LEA.HI.X R7, R4, UR11, R3, 0x2, P0 ;  /* 0x0000000b04077c11 */ /* 0x000fe200080f1403 */
[----:B------:R-:W-:-:S05]  /*bcd0*/  IMAD.MOV.U32 R3, RZ, RZ, -0x800000 ;  /* 0xff800000ff037424 */ /* 0x000fca00078e00ff */
[----:B------:R0:W-:Y:S02]  /*bce0*/  STG.E desc[UR50][R6.64], R3 ;  /* 0x0000000306007986 */ /* 0x0001e4000c101932 */
.L_x_2336:
[----:B------:R-:W-:Y:S05]  /*bcf0*/  BSYNC B1 ;  /* 0x0000000000017941 */ /* 0x000fea0003800000 */
.L_x_2335:
[----:B------:R-:W-:-:S06]  /*bd00*/  UISETP.GT.AND UP0, UPT, UR45, 0x1, UPT ;  /* 0x000000012d00788c */ /* 0x000fcc000bf04270 */
[----:B------:R-:W-:-:S13]  /*bd10*/  PLOP3.LUT P0, PT, PT, PT, UP0, 0x80, 0x0 ;  /* 0x000000000000781c */ /* 0x000fda0003f0f008 */
[----:B------:R-:W-:Y:S05]  /*bd20*/  @P0 BRA `(.L_x_2331) ;  /* 0x0000000400a40947 */ /* 0x000fea0003800000 */
[----:B------:R-:W1:Y:S01]  /*bd30*/  LDC R11, c[0x0][0xbe8] ;  /* 0x0002fa00ff0b7b82 */ /* 0x000e620000000800 */
[----:B------:R-:W-:Y:S01]  /*bd40*/  ULDC.64 UR10, c[0x0][0xaa0] ;  /* 0x0002a800000a7ab9 */ /* 0x000fe20000000a00 */
[----:B0-----:R-:W-:Y:S01]  /*bd50*/  IMAD R3, R19, 0x20, R197 ;  /* 0x0000002013037824 */ /* 0x001fe200078e02c5 */
[----:B------:R-:W-:Y:S01]  /*bd60*/  UIMAD UR7, UR18, UR10, URZ ;  /* 0x0000000a120772a4 */ /* 0x000fe2000f8e023f */
[----:B------:R-:W-:Y:S01]  /*bd70*/  BSSY B1, `(.L_x_2337) ;  /* 0x000003a000017945 */ /* 0x000fe20003800000 */
[----:B------:R-:W-:Y:S01]  /*bd80*/  UIMAD.WIDE.U32 UR8, UR4, UR10, URZ ;  /* 0x0000000a040872a5 */ /* 0x000fe2000f8e003f */
[----:B------:R-:W-:Y:S01]  /*bd90*/  VIADD R8, R3, UR38 ;  /* 0x0000002603087c36 */ /* 0x000fe20008000000 */
[----:B------:R-:W-:-:S03]  /*bda0*/  UIMAD UR7, UR4, UR11, UR7 ;  /* 0x0000000b040772a4 */ /* 0x000fc6000f8e0207 */
[----:B------:R-:W-:Y:S01]  /*bdb0*/  ULDC.64 UR10, c[0x0][0xae8] ;  /* 0x0002ba00000a7ab9 */ /* 0x000fe20000000a00 */
[----:B------:R-:W-:Y:S01]  /*bdc0*/  UIADD3 UR9, UR9, UR7, URZ ;  /* 0x0000000709097290 */ /* 0x000fe2000fffe03f */
[----:B------:R-:W-:-:S03]  /*bdd0*/  IMAD.MOV.U32 R3, RZ, RZ, R8 ;  /* 0x000000ffff037224 */ /* 0x000fc600078e0008 */
        /* <DEDUP_REMOVED lines=18> */
[----:B------:R-:W-:Y:S02]  /*bf00*/  IMAD.U32 R4, RZ, RZ, UR42 ;  /* 0x0000002aff047e24 */ /* 0x000fe4000f8e00ff */
[----:B------:R-:W-:Y:S02]  /*bf10*/  IMAD R7, R11, R7, R8 ;  /* 0x000000070b077224 */ /* 0x000fe400078e0208 */
[C---:B------:R-:W-:Y:S02]  /*bf20*/  IMAD R9, R3.reuse, UR9, R6 ;  /* 0x0000000903097c24 */ /* 0x040fe4000f8e0206 */
[----:B------:R-:W-:Y:S01]  /*bf30*/  IMAD.WIDE.U32 R4, R3, UR8, R4 ;  /* 0x0000000803047c25 */ /* 0x000fe2000f8e0004 */
[----:B------:R-:W-:Y:S01]  /*bf40*/  SHF.R.S32.HI R3, RZ, 0x1f, R7 ;  /* 0x0000001fff037819 */ /* 0x000fe20000011407 */
[----:B------:R-:W-:-:S02]  /*bf50*/  ULDC.64 UR8, c[0x0][0xad8] ;  /* 0x0002b60000087ab9 */ /* 0x000fc40000000a00 */
        /* <DEDUP_REMOVED lines=8> */
[----:B------:R-:W-:Y:S01]  /*bfe0*/  IMAD.IADD R3, R5, 0x1, R3 ;  /* 0x0000000105037824 */ /* 0x000fe200078e0203 */
[----:B------:R-:W-:Y:S01]  /*bff0*/  LEA R6, P3, R4, UR8, 0x1 ;  /* 0x0000000804067c11 */ /* 0x000fe2000f8608ff */
[----:B------:R-:W-:-:S03]  /*c000*/  VIADD R0, R8, 0x20 ;  /* 0x0000002008007836 */ /* 0x000fc60000000000 */
[----:B------:R-:W-:Y:S01]  /*c010*/  LEA.HI.X R3, R4, UR9, R3, 0x1, P3 ;  /* 0x0000000904037c11 */ /* 0x000fe200098f0c03 */
[----:B------:R0:W1:Y:S01]  /*c020*/  SHFL.IDX PT, R7, R6, RZ, 0x181f ;  /* 0x00181fff06077589 */ /* 0x00006200000e0000 */
[-C--:B------:R-:W-:Y:S01]  /*c030*/  ISETP.GE.AND P1, PT, R0, R11.reuse, PT ;  /* 0x0000000b0000720c */ /* 0x080fe20003f26270 */
[----:B------:R-:W-:Y:S02]  /*c040*/  VIADD R0, R8, 0x40 ;  /* 0x0000004008007836 */ /* 0x000fe40000000000 */
[----:B------:R0:W2:Y:S03]  /*c050*/  SHFL.IDX PT, R5, R3, RZ, 0x181f ;  /* 0x00181fff03057589 */ /* 0x0000a600000e0000 */
        /* <DEDUP_REMOVED lines=9> */
[----:B------:R3:W-:Y:S04]  /*c0f0*/  @!P4 ST.E.128 desc[UR50][R12.64], RZ ;  /* 0x000000ff0c00c985 */ /* 0x0007e8000c101d32 */
[----:B------:R3:W-:Y:S02]  /*c100*/  @!P5 ST.E.128 desc[UR50][R4.64], RZ ;  /* 0x000000ff0400d985 */ /* 0x0007e4000c101d32 */
.L_x_2338:
[----:B------:R-:W-:Y:S05]  /*c110*/  BSYNC B1 ;  /* 0x0000000000017941 */ /* 0x000fea0003800000 */
.L_x_2337:
[----:B--23--:R2:W3:Y:S01]  /*c120*/  SHFL.IDX PT, R5, R3, 0x1, 0x181f ;  /* 0x00381f0003057f89 */ /* 0x00c4e200000e0000 */
[----:B------:R-:W-:Y:S03]  /*c130*/  BSSY B1, `(.L_x_2339) ;  /* 0x000000c000017945 */ /* 0x000fe60003800000 */
[----:B-1----:R2:W1:Y:S01]  /*c140*/  SHFL.IDX PT, R7, R6, 0x1, 0x181f ;  /* 0x00381f0006077f89 */ /* 0x00246200000e0000 */
[----:B------:R-:W-:Y:S05]  /*c150*/  @P1 BRA `(.L_x_2340) ;  /* 0x0000000000241947 */ /* 0x000fea0003800000 */
[----:B------:R-:W-:Y:S02]  /*c160*/  ULDC UR4, c[0x0][0xac8] ;  /* 0x0002b20000047ab9 */ /* 0x000fe40000000800 */
[----:B------:R-:W-:Y:S02]  /*c170*/  ISETP.GE.AND P3, PT, R2, UR4, PT ;  /* 0x0000000402007c0c */ /* 0x000fe4000bf66270 */
[----:B------:R-:W-:-:S11]  /*c180*/  ISETP.GE.AND P4, PT, R18, UR4, PT ;  /* 0x0000000412007c0c */ /* 0x000fd6000bf86270 */
[-C--:B-1----:R-:W-:Y:S02]  /*c190*/  @!P3 LEA R12, P1, R2, R7.reuse, 0x1 ;  /* 0x00000007020cb211 */ /* 0x082fe400078208ff */
[----:B------:R-:W-:Y:S02]  /*c1a0*/  @!P4 LEA R4, P2, R18, R7, 0x1 ;  /* 0x000000071204c211 */ /* 0x000fe400078408ff */
[-C--:B---3--:R-:W-:Y:S02]  /*c1b0*/  @!P3 LEA.HI.X R13, R2, R5.reuse, R218, 0x1, P1 ;  /* 0x00000005020db211 */ /* 0x088fe400008f0cda */
[----:B------:R-:W-:-:S03]  /*c1c0*/  @!P4 LEA.HI.X R5, R18, R5, R217, 0x1, P2 ;  /* 0x000000051205c211 */ /* 0x000fc600010f0cd9 */
[----:B------:R4:W-:Y:S04]  /*c1d0*/  @!P3 ST.E.128 desc[UR50][R12.64], RZ ;  /* 0x000000ff0c00b985 */ /* 0x0009e8000c101d32 */
[----:B------:R4:W-:Y:S02]  /*c1e0*/  @!P4 ST.E.128 desc[UR50][R4.64], RZ ;  /* 0x000000ff0400c985 */ /* 0x0009e4000c101d32 */
.L_x_2340:
[----:B------:R-:W-:Y:S05]  /*c1f0*/  BSYNC B1 ;  /* 0x0000000000017941 */ /* 0x000fea0003800000 */
.L_x_2339:
[----:B---34-:R3:W4:Y:S01]  /*c200*/  SHFL.IDX PT, R5, R3, 0x2, 0x181f ;  /* 0x00581f0003057f89 */ /* 0x01872200000e0000 */
        /* <DEDUP_REMOVED lines=8> */
[-C--:B----4-:R-:W-:Y:S02]  /*c290*/  @!P2 LEA.HI.X R13, R2, R5.reuse, R218, 0x1, P0 ;  /* 0x00000005020da211 */ /* 0x090fe400000f0cda */
[----:B------:R-:W-:-:S03]  /*c2a0*/  @!P3 LEA.HI.X R5, R18, R5, R217, 0x1, P1 ;  /* 0x000000051205b211 */ /* 0x000fc600008f0cd9 */
[----:B------:R1:W-:Y:S04]  /*c2b0*/  @!P2 ST.E.128 desc[UR50][R12.64], RZ ;  /* 0x000000ff0c00a985 */ /* 0x0003e8000c101d32 */
[----:B------:R1:W-:Y:S02]  /*c2c0*/  @!P3 ST.E.128 desc[UR50][R4.64], RZ ;  /* 0x000000ff0400b985 */ /* 0x0003e4000c101d32 */
.L_x_2342:
[----:B------:R-:W-:Y:S05]  /*c2d0*/  BSYNC B1 ;  /* 0x0000000000017941 */ /* 0x000fea0003800000 */
.L_x_2341:
[----:B------:R-:W-:Y:S01]  /*c2e0*/  VIADD R0, R8, 0x60 ;  /* 0x0000006008007836 */ /* 0x000fe20000000000 */
[----:B0-23--:R-:W0:Y:S04]  /*c2f0*/  SHFL.IDX PT, R3, R3, 0x3, 0x181f ;  /* 0x00781f0003037f89 */ /* 0x00de2800000e0000 */
[----:B------:R-:W-:Y:S01]  /*c300*/  ISETP.GE.AND P0, PT, R0, R11, PT ;  /* 0x0000000b0000720c */ /* 0x000fe20003f06270 */
[----:B-1--4-:R1:W2:-:S12]  /*c310*/  SHFL.IDX PT, R5, R6, 0x3, 0x181f ;  /* 0x00781f0006057f89 */ /* 0x01229800000e0000 */
[----:B-1----:R-:W-:Y:S05]  /*c320*/  @P0 BRA `(.L_x_2331) ;  /* 0x0000000000240947 */ /* 0x002fea0003800000 */
[----:B------:R-:W-:Y:S02]  /*c330*/  ULDC UR4, c[0x0][0xac8] ;  /* 0x0002b20000047ab9 */ /* 0x000fe40000000800 */
[----:B------:R-:W-:Y:S02]  /*c340*/  ISETP.GE.AND P2, PT, R2, UR4, PT ;  /* 0x0000000402007c0c */ /* 0x000fe4000bf46270 */
[----:B------:R-:W-:-:S11]  /*c350*/  ISETP.GE.AND P3, PT, R18, UR4, PT ;  /* 0x0000000412007c0c */ /* 0x000fd6000bf66270 */
[-C--:B--2---:R-:W-:Y:S02]  /*c360*/  @!P2 LEA R6, P0, R2, R5.reuse, 0x1 ;  /* 0x000000050206a211 */ /* 0x084fe400078008ff */
[----:B------:R-:W-:Y:S02]  /*c370*/  @!P3 LEA R4, P1, R18, R5, 0x1 ;  /* 0x000000051204b211 */ /* 0x000fe400078208ff */
[-C--:B0-----:R-:W-:Y:S02]  /*c380*/  @!P2 LEA.HI.X R7, R2, R3.reuse, R218, 0x1, P0 ;  /* 0x000000030207a211 */ /* 0x081fe400000f0cda */
[----:B------:R-:W-:-:S03]  /*c390*/  @!P3 LEA.HI.X R5, R18, R3, R217, 0x1, P1 ;  /* 0x000000031205b211 */ /* 0x000fc600008f0cd9 */
[----:B------:R0:W-:Y:S04]  /*c3a0*/  @!P2 ST.E.128 desc[UR50][R6.64], RZ ;  /* 0x000000ff0600a985 */ /* 0x0001e8000c101d32 */
[----:B------:R0:W-:Y:S02]  /*c3b0*/  @!P3 ST.E.128 desc[UR50][R4.64], RZ ;  /* 0x000000ff0400b985 */ /* 0x0001e4000c101d32 */
.L_x_2331:
[----:B------:R-:W-:Y:S05]  /*c3c0*/  BSYNC B0 ;  /* 0x0000000000007941 */ /* 0x000fea0003800000 */
.L_x_2321:
[----:B------:R-:W-:Y:S02]  /*c3d0*/  ULDC UR4, c[0x0][0xc3c] ;  /* 0x00030f0000047ab9 */ /* 0x000fe40000000800 */
[----:B------:R-:W-:-:S13]  /*c3e0*/  ISETP.GE.AND P0, PT, R35, UR4, PT ;  /* 0x0000000423007c0c */ /* 0x000fda000bf06270 */
[----:B------:R-:W-:Y:S05]  /*c3f0*/  @!P0 BRA `(.L_x_2343) ;  /* 0xffffff4800fc8947 */ /* 0x000fea000383ffff */
[----:B------:R-:W-:Y:S05]  /*c400*/  EXIT ;  /* 0x000000000000794d */ /* 0x000fea0003800000 */
.L_x_2284:
[----:B------:R-:W-:-:S08]  /*c410*/  NOP ;  /* 0x0000000000007918 */ /* 0x000fd00000000000 */
[----:B------:R-:W0:-:S00]  /*c420*/  USETMAXREG.DEALLOC.CTAPOOL 0x18 ;  /* 0x00000018000079c8 */ /* 0x000e0000080e0500 */
[----:B0-----:R-:W-:Y:S01]  /*c430*/  LOP3.LUT R0, R0, 0x3, RZ, 0xc0, !PT ;  /* 0x0000000300007812 */ /* 0x001fe200078ec0ff */
[----:B------:R-:W-:-:S05]  /*c440*/  IMAD.MOV.U32 R6, RZ, RZ, RZ ;  /* 0x000000ffff067224 */ /* 0x000fca00078e00ff */
[----:B------:R-:W0:Y:S02]  /*c450*/  SHFL.IDX PT, R0, R0, RZ, 0x1f ;  /* 0x00001fff00007589 */ /* 0x000e2400000e0000 */
[----:B0-----:R-:W-:-:S04]  /*c460*/  ISETP.NE.AND P0, PT, R0, RZ, PT ;  /* 0x000000ff0000720c */ /* 0x001fc80003f05270 */
[----:B------:R-:W-:-:S05]  /*c470*/  P2R R0, PR, RZ, 0x1 ;  /* 0x00000001ff007803 */ /* 0x000fca0000000000 */
[----:B------:R0:W-:Y:S04]  /*c480*/  STL [R1+0x5c], R0 ;  /* 0x00005c0001007387 */ /* 0x0001e80000100800 */
        /* <DEDUP_REMOVED lines=10> */
.L_x_2344:
[----:B0-----:R-:W0:Y:S01]  /*c530*/  S2R R0, SR_TID.X ;  /* 0x0000000000007919 */ /* 0x001e220000002100 */
[----:B------:R-:W-:Y:S01]  /*c540*/  ULDC UR4, c[0x0][0xc3c] ;  /* 0x00030f0000047ab9 */ /* 0x000fe20000000800 */
[----:B------:R-:W1:Y:S01]  /*c550*/  S2UR UR6, SR_CTAID.X ;  /* 0x00000000000679c3 */ /* 0x000e620000002500 */
[----:B------:R-:W-:Y:S01]  /*c560*/  ULDC UR5, c[0x0][0xc38] ;  /* 0x00030e0000057ab9 */ /* 0x000fe20000000800 */
[----:B0-----:R-:W-:-:S04]  /*c570*/  LOP3.LUT R0, R0, 0x1f, RZ, 0xc0, !PT ;  /* 0x0000001f00007812 */ /* 0x001fc800078ec0ff */
[----:B------:R-:W-:-:S04]  /*c580*/  ISETP.NE.AND P0, PT, R0, 0x1f, PT ;  /* 0x0000001f0000780c */ /* 0x000fc80003f05270 */
[----:B------:R-:W-:-:S13]  /*c590*/  ISETP.GE.OR P1, PT, R0, UR4, !P0 ;  /* 0x0000000400007c0c */ /* 0x000fda000c726670 */
[----:B------:R-:W0:Y:S08]  /*c5a0*/  @!P1 LDC.64 R2, c[0x0][0xc80] ;  /* 0x00032000ff029b82 */ /* 0x000e300000000a00 */
[----:B------:R-:W2:Y:S01]  /*c5b0*/  @!P1 LDC.64 R4, c[0x0][0xc78] ;  /* 0x00031e00ff049b82 */ /* 0x000ea20000000a00 */
[----:B0-----:R-:W-:-:S05]  /*c5c0*/  @!P1 IMAD.WIDE.U32 R2, R0, 0x4, R2 ;  /* 0x0000000400029825 */ /* 0x001fca00078e0002 */
[----:B------:R2:W3:Y:S02]  /*c5d0*/  @!P1 LDG.E R6, desc[UR50][R2.64] ;  /* 0x0000003202069981 */ /* 0x0004e4000c1e1900 */
[----:B--2---:R-:W-:-:S04]  /*c5e0*/  @!P1 IMAD.WIDE.U32 R2, R0, 0x4, R4 ;  /* 0x0000000400029825 */ /* 0x004fc800078e0004 */
[----:B------:R-:W-:-:S06]  /*c5f0*/  IMAD.MOV.U32 R5, RZ, RZ, RZ ;  /* 0x000000ffff057224 */ /* 0x000fcc00078e00ff */
        /* <DEDUP_REMOVED lines=31> */
.L_x_2348:
        /* <DEDUP_REMOVED lines=39> */
.L_x_2346:
        /* <DEDUP_REMOVED lines=10> */
[----:B------:R-:W-:-:S06]  /*cb00*/  VIADD R8, R10, 0xffffffff ;  /* 0xffffffff0a087836 */ /* 0x000fcc0000000000 */
[----:B------:R3:W4:Y:S02]  /*cb10*/  SHFL.IDX PT, R8, R3, R8, 0x1f ;  /* 0x00001f0803087589 */ /* 0x00072400000e0000 */
.L_x_2349:
[----:B----4-:R-:W-:Y:S01]  /*cb20*/  IMAD R2, R8, UR5, R9 ;  /* 0x0000000508027c24 */ /* 0x010fe2000f8e0209 */
[----:B-1----:R-:W-:Y:S01]  /*cb30*/  ISETP.NE.AND P0, PT, R7, 0x1, PT ;  /* 0x000000010700780c */ /* 0x002fe20003f05270 */
[----:B------:R-:W-:-:S03]  /*cb40*/  VIADD R12, R10, UR4 ;  /* 0x000000040a0c7c36 */ /* 0x000fc60008000000 */
[----:B------:R1:W-:Y:S01]  /*cb50*/  STL [R1], R2 ;  /* 0x0000000201007387 */ /* 0x0003e20000100800 */
[----:B0-----:R-:W-:-:S03]  /*cb60*/  IADD3 R5, -R2, UR6, RZ ;  /* 0x0000000602057c10 */ /* 0x001fc6000fffe1ff */
[----:B------:R1:W-:Y:S05]  /*cb70*/  STL [R1+0xc], R12 ;  /* 0x00000c0c01007387 */ /* 0x0003ea0000100800 */
[----:B------:R-:W-:Y:S05]  /*cb80*/  @!P0 BRA `(.L_x_2350) ;  /* 0x0000000000e08947 */ /* 0x000fea0003800000 */
[-C--:B--2---:R-:W-:Y:S02]  /*cb90*/  IABS R6, R4.reuse ;  /* 0x0000000400067213 */ /* 0x084fe40000000000 */
[----:B------:R-:W-:Y:S02]  /*cba0*/  IABS R8, R7 ;  /* 0x0000000700087213 */ /* 0x000fe40000000000 */
[----:B------:R-:W0:Y:S08]  /*cbb0*/  I2F.RP R9, R6 ;  /* 0x0000000600097306 */ /* 0x000e300000209400 */
[----:B------:R-:W2:Y:S08]  /*cbc0*/  I2F.RP R10, R8 ;  /* 0x00000008000a7306 */ /* 0x000eb00000209400 */
[----:B0-----:R-:W1:Y:S08]  /*cbd0*/  MUFU.RCP R9, R9 ;  /* 0x0000000900097308 */ /* 0x001e700000001000 */
[----:B--2---:R-:W-:Y:S01]  /*cbe0*/  MUFU.RCP R10, R10 ;  /* 0x0000000a000a7308 */ /* 0x004fe20000001000 */
[----:B-1----:R-:W-:Y:S01]  /*cbf0*/  VIADD R2, R9, 0xffffffe ;  /* 0x0ffffffe09027836 */ /* 0x002fe20000000000 */
[----:B------:R-:W-:-:S06]  /*cc00*/  IABS R9, R4 ;  /* 0x0000000400097213 */ /* 0x000fcc0000000000 */
[----:B---3--:R0:W1:Y:S02]  /*cc10*/  F2I.FTZ.U32.TRUNC.NTZ R3, R2 ;  /* 0x0000000200037305 */ /* 0x008064000021f000 */
        /* <DEDUP_REMOVED lines=8> */
[----:B------:R-:W-:Y:S02]  /*cca0*/  VIADD R3, R10, 0xffffffe ;  /* 0x0ffffffe0a037836 */ /* 0x000fe40000000000 */
[----:B------:R-:W-:Y:S01]  /*ccb0*/  IMAD.MOV.U32 R2, RZ, RZ, RZ ;  /* 0x000000ffff027224 */ /* 0x000fe200078e00ff */
[----:B------:R-:W-:-:S03]  /*ccc0*/  ISETP.GT.U32.AND P1, PT, R6, R11, PT ;  /* 0x0000000b0600720c */ /* 0x000fc60003f24070 */
[----:B------:R-:W0:Y:S10]  /*ccd0*/  F2I.FTZ.U32.TRUNC.NTZ R3, R3 ;  /* 0x0000000300037305 */ /* 0x000e34000021f000 */
[----:B------:R-:W-:-:S02]  /*cce0*/  @!P1 IMAD.IADD R11, R11, 0x1, -R6 ;  /* 0x000000010b0b9824 */ /* 0x000fc400078e0a06 */
[----:B------:R-:W-:Y:S01]  /*ccf0*/  @!P1 VIADD R9, R9, 0x1 ;  /* 0x0000000109099836 */ /* 0x000fe20000000000 */
[----:B------:R-:W-:Y:S02]  /*cd00*/  ISETP.NE.AND P1, PT, R4, RZ, PT ;  /* 0x000000ff0400720c */ /* 0x000fe40003f25270 */
[----:B------:R-:W-:Y:S01]  /*cd10*/  ISETP.GE.U32.AND P0, PT, R11, R6, PT ;  /* 0x000000060b00720c */ /* 0x000fe20003f06070 */
[----:B0-----:R-:W-:-:S04]  /*cd20*/  IMAD.MOV R11, RZ, RZ, -R3 ;  /* 0x000000ffff0b7224 */ /* 0x001fc800078e0a03 */
[----:B------:R-:W-:-:S04]  /*cd30*/  IMAD R11, R11, R8, RZ ;  /* 0x000000080b0b7224 */ /* 0x000fc800078e02ff */
[----:B------:R-:W-:Y:S01]  /*cd40*/  IMAD.HI.U32 R6, R3, R11, R2 ;  /* 0x0000000b03067227 */ /* 0x000fe200078e0002 */
[----:B------:R-:W-:-:S03]  /*cd50*/  LOP3.LUT R2, R5, R4, RZ, 0x3c, !PT ;  /* 0x0000000405027212 */ /* 0x000fc600078e3cff */
[----:B------:R-:W-:Y:S01]  /*cd60*/  @P0 VIADD R9, R9, 0x1 ;  /* 0x0000000109090836 */ /* 0x000fe20000000000 */
[----:B------:R-:W-:Y:S02]  /*cd70*/  ISETP.GE.AND P2, PT, R2, RZ, PT ;  /* 0x000000ff0200720c */ /* 0x000fe40003f46270 */
[----:B------:R-:W-:-:S05]  /*cd80*/  IABS R2, R7 ;  /* 0x0000000700027213 */ /* 0x000fca0000000000 */
[----:B------:R-:W-:-:S06]  /*cd90*/  IMAD.MOV R2, RZ, RZ, -R2 ;  /* 0x000000ffff027224 */ /* 0x000fcc00078e0a02 */
[----:B------:R-:W-:Y:S01]  /*cda0*/  @!P2 IMAD.MOV R9, RZ, RZ, -R9 ;  /* 0x000000ffff09a224 */ /* 0x000fe200078e0a09 */
[----:B------:R-:W-:-:S04]  /*cdb0*/  @!P1 LOP3.LUT R9, RZ, R4, RZ, 0x33, !PT ;  /* 0x00000004ff099212 */ /* 0x000fc800078e33ff */
[----:B------:R-:W-:-:S05]  /*cdc0*/  IABS R3, R9 ;  /* 0x0000000900037213 */ /* 0x000fca0000000000 */
        /* <DEDUP_REMOVED lines=12> */
[--C-:B------:R-:W-:Y:S02]  /*ce90*/  IMAD.MOV R2, RZ, RZ, -R6.reuse ;  /* 0x000000ffff027224 */ /* 0x100fe400078e0a06 */
[C---:B------:R-:W-:Y:S02]  /*cea0*/  IMAD R6, R7.reuse, 0x1000000, R6 ;  /* 0x0100000007067824 */ /* 0x040fe400078e0206 */
[--C-:B------:R-:W-:Y:S02]  /*ceb0*/  IMAD R7, R7, R2, R9.reuse ;  /* 0x0000000207077224 */ /* 0x100fe400078e0209 */
[----:B------:R-:W-:Y:S02]  /*cec0*/  IMAD.MOV R2, RZ, RZ, -R9 ;  /* 0x000000ffff027224 */ /* 0x000fe400078e0a09 */
[----:B------:R-:W-:Y:S02]  /*ced0*/  IMAD R3, R7, 0x10000, R6 ;  /* 0x0001000007037824 */ /* 0x000fe400078e0206 */
[----:B------:R-:W-:-:S03]  /*cee0*/  IMAD R2, R4, R2, R5 ;  /* 0x0000000204027224 */ /* 0x000fc600078e0205 */
[----:B------:R0:W-:Y:S01]  /*cef0*/  STL [R1+0x8], R3 ;  /* 0x0000080301007387 */ /* 0x0001e20000100800 */
[----:B------:R-:W-:Y:S05]  /*cf00*/  BRA `(.L_x_2351) ;  /* 0x0000000000f47947 */ /* 0x000fea0003800000 */
.L_x_2350:
[----:B-1-3--:R-:W0:Y:S02]  /*cf10*/  LDC.64 R2, c[0x0][0xc90] ;  /* 0x00032400ff027b82 */ /* 0x00ae240000000a00 */
[----:B0-----:R-:W-:-:S05]  /*cf20*/  IMAD.WIDE R2, R12, 0x4, R2 ;  /* 0x000000040c027825 */ /* 0x001fca00078e0202 */
[----:B------:R0:W2:Y:S02]  /*cf30*/  LDG.E R7, desc[UR50][R2.64] ;  /* 0x0000003202077981 */ /* 0x0000a4000c1e1900 */
        /* <DEDUP_REMOVED lines=29> */
[----:B------:R-:W-:-:S04]  /*d110*/  VIADDMNMX R7, R10, UR5, R7, PT ;  /* 0x000000050a077c46 */ /* 0x000fc8000b800107 */
[-C--:B------:R-:W-:Y:S02]  /*d120*/  IABS R9, R7.reuse ;  /* 0x0000000700097213 */ /* 0x080fe40000000000 */
        /* <DEDUP_REMOVED lines=11> */
[----:B------:R-:W-:Y:S02]  /*d1e0*/  LOP3.LUT R3, R5, R7, RZ, 0x3c, !PT ;  /* 0x0000000705037212 */ /* 0x000fe400078e3cff */
[----:B------:R-:W-:Y:S01]  /*d1f0*/  IADD3 R5, R8, 0x1000000, R5 ;  /* 0x0100000008057810 */ /* 0x000fe20007ffe005 */
        /* <DEDUP_REMOVED lines=10> */
[----:B------:R-:W-:Y:S01]  /*d2a0*/  @!P1 LOP3.LUT R2, RZ, R7, RZ, 0x33, !PT ;  /* 0x00000007ff029212 */ /* 0x000fe200078e33ff */
[----:B------:R-:W-:-:S04]  /*d2b0*/  IMAD.MOV R7, RZ, RZ, -R7 ;  /* 0x000000ffff077224 */ /* 0x000fc800078e0a07 */
[----:B------:R-:W-:-:S05]  /*d2c0*/  IMAD R3, R2, R7, R5 ;  /* 0x0000000702037224 */ /* 0x000fca00078e0205 */
[----:B------:R1:W-:Y:S02]  /*d2d0*/  STL [R1+0x8], R3 ;  /* 0x0000080301007387 */ /* 0x0003e40000100800 */
.L_x_2351:
[----:B01----:R-:W-:-:S05]  /*d2e0*/  LOP3.LUT R3, RZ, R2, RZ, 0x33, !PT ;  /* 0x00000002ff037212 */ /* 0x003fca00078e33ff */
[----:B------:R-:W-:-:S05]  /*d2f0*/  IMAD.IADD R2, R4, 0x1, R3 ;  /* 0x0000000104027824 */ /* 0x000fca00078e0203 */
[----:B------:R1:W-:Y:S01]  /*d300*/  STL [R1+0x4], R2 ;  /* 0x0000040201007387 */ /* 0x0003e20000100800 */
[----:B------:R-:W-:Y:S05]  /*d310*/  BRA `(.L_x_2352) ;  /* 0x0000000000107947 */ /* 0x000fea0003800000 */
.L_x_2347:
[----:B------:R-:W-:Y:S01]  /*d320*/  IMAD.U32 R2, RZ, RZ, UR6 ;  /* 0x00000006ff027e24 */ /* 0x000fe2000f8e00ff */
[----:B------:R0:W-:Y:S04]  /*d330*/  STL [R1+0x4], RZ ;  /* 0x000004ff01007387 */ /* 0x0001e80000100800 */
[----:B------:R0:W-:Y:S04]  /*d340*/  STL [R1+0x8], RZ ;  /* 0x000008ff01007387 */ /* 0x0001e80000100800 */
[----:B------:R0:W-:Y:S02]  /*d350*/  STL [R1], R2 ;  /* 0x0000000201007387 */ /* 0x0001e40000100800 */
.L_x_2352:
        /* <DEDUP_REMOVED lines=10> */
.L_x_2345:
[----:B0-2---:R-:W2:Y:S01]  /*d400*/  LDL R0, [R1+0xc] ;  /* 0x00000c0001007983 */ /* 0x005ea20000100800 */
[----:B------:R-:W-:Y:S01]  /*d410*/  ULDC UR4, c[0x0][0xc3c] ;  /* 0x00030f0000047ab9 */ /* 0x000fe20000000800 */
[----:B------:R-:W-:Y:S02]  /*d420*/  IMAD.MOV.U32 R19, RZ, RZ, RZ ;  /* 0x000000ffff137224 */ /* 0x000fe400078e00ff */
[----:B------:R0:W-:Y:S01]  /*d430*/  STL [R1+0x48], RZ ;  /* 0x000048ff01007387 */ /* 0x0001e20000100800 */
[----:B--2---:R-:W-:Y:S01]  /*d440*/  ISETP.GE.AND P0, PT, R0, UR4, PT ;  /* 0x0000000400007c0c */ /* 0x004fe2000bf06270 */
[----:B------:R-:W-:-:S05]  /*d450*/  IMAD.MOV.U32 R0, RZ, RZ, 0x1 ;  /* 0x00000001ff007424 */ /* 0x000fca00078e00ff */
[----:B------:R0:W-:Y:S07]  /*d460*/  STL [R1+0x14], R0 ;  /* 0x0000140001007387 */ /* 0x0001ee0000100800 */
[----:B------:R-:W-:Y:S05]  /*d470*/  @P0 BRA `(.L_x_2353) ;  /* 0x00000058003c0947 */ /* 0x000fea0003800000 */
[----:B---3--:R-:W2:Y:S01]  /*d480*/  S2R R5, SR_TID.X ;  /* 0x0000000000057919 */ /* 0x008ea20000002100 */
        /* <DEDUP_REMOVED lines=9> */
[----:B0-----:R-:W-:-:S05]  /*d520*/  IMAD.SHL.U32 R0, R5, 0x8, RZ ;  /* 0x0000000805007824 */ /* 0x001fca00078e00ff */
[C---:B-1----:R-:W-:Y:S02]  /*d530*/  LOP3.LUT R2, R0.reuse, 0x1f8, RZ, 0xc0, !PT ;  /* 0x000001f800027812 */ /* 0x042fe400078ec0ff */
        /* <DEDUP_REMOVED lines=13> */
.L_x_2454:
[----:B------:R-:W2:Y:S01]  /*d610*/  LDL R0, [R1+0xc] ;  /* 0x00000c0001007983 */ /* 0x000ea20000100800 */
[----:B0-----:R-:W2:Y:S01]  /*d620*/  LDC.64 R2, c[0x0][0xc88] ;  /* 0x00032200ff027b82 */ /* 0x001ea20000000a00 */
[----:B------:R-:W-:Y:S05]  /*d630*/  YIELD ;  /* 0x0000000000007946 */ /* 0x000fea0003800000 */
[----:B------:R-:W-:Y:S01]  /*d640*/  ULDC.64 UR4, c[0x0][0xa28] ;  /* 0x00028a0000047ab9 */ /* 0x000fe20000000a00 */
[----:B-1----:R-:W-:Y:S01]  /*d650*/  IMAD.MOV.U32 R6, RZ, RZ, RZ ;  /* 0x000000ffff067224 */ /* 0x002fe200078e00ff */
[----:B------:R-:W-:Y:S01]  /*d660*/  ISETP.NE.U32.AND P0, PT, RZ, UR4, PT ;  /* 0x00000004ff007c0c */ /* 0x000fe2000bf05070 */
[----:B------:R-:W-:Y:S01]  /*d670*/  ULDC.64 UR8, c[0x0][0xa18] ;  /* 0x0002860000087ab9 */ /* 0x000fe20000000a00 */
[----:B------:R-:W-:Y:S01]  /*d680*/  ULDC.64 UR6, c[0x0][0xa08] ;  /* 0x0002820000067ab9 */ /* 0x000fe20000000a00 */
[----:B--2---:R-:W-:-:S05]  /*d690*/  IMAD.WIDE R2, R0, 0x4, R2 ;  /* 0x0000000400027825 */ /* 0x004fca00078e0202 */
[----:B------:R-:W2:Y:S01]  /*d6a0*/  LDG.E R11, desc[UR50][R2.64] ;  /* 0x00000032020b7981 */ /* 0x000ea2000c1e1900 */
[----:B------:R-:W-:Y:S01]  /*d6b0*/  ISETP.NE.AND.EX P0, PT, RZ, UR5, PT, P0 ;  /* 0x00000005ff007c0c */ /* 0x000fe2000bf05300 */
[----:B------:R-:W-:Y:S01]  /*d6c0*/  IMAD.MOV.U32 R0, RZ, RZ, RZ ;  /* 0x000000ffff007224 */ /* 0x000fe200078e00ff */
        /* <DEDUP_REMOVED lines=44> */
.L_x_2354:
[----:B------:R-:W2:Y:S01]  /*d990*/  LDL.LU R7, [R1+0x8] ;  /* 0x0000080001077983 */ /* 0x000ea20000300800 */
[----:B------:R-:W-:Y:S02]  /*d9a0*/  ULDC.64 UR4, c[0x0][0xa20] ;  /* 0x0002880000047ab9 */ /* 0x000fe40000000a00 */
[----:B------:R-:W-:-:S04]  /*d9b0*/  ISETP.NE.U32.AND P1, PT, RZ, UR4, PT ;  /* 0x00000004ff007c0c */ /* 0x000fc8000bf25070 */
[----:B------:R-:W-:Y:S02]  /*d9c0*/  ISETP.NE.AND.EX P1, PT, RZ, UR5, PT, P1 ;  /* 0x00000005ff007c0c */ /* 0x000fe4000bf25310 */
[C---:B--2---:R-:W-:Y:S02]  /*d9d0*/  LOP3.LUT R2, R7.reuse, 0xff000000, RZ, 0xc0, !PT ;  /* 0xff00000007027812 */ /* 0x044fe400078ec0ff */
        /* <DEDUP_REMOVED lines=9> */
[----:B------:R-:W-:-:S04]  /*da70*/  IADD3 R6, P0, R17, UR4, RZ ;  /* 0x0000000411067c10 */ /* 0x000fc8000ff1e0ff */
[----:B--2---:R-:W-:-:S05]  /*da80*/  IADD3.X R7, R10, UR5, RZ, P0, !PT ;  /* 0x000000050a077c10 */ /* 0x004fca00087fe4ff */
[----:B------:R3:W5:Y:S01]  /*da90*/  LDG.E R6, desc[UR50][R6.64] ;  /* 0x0000003206067981 */ /* 0x000762000c1e1900 */
[----:B------:R-:W-:Y:S05]  /*daa0*/  BRA `(.L_x_2356) ;  /* 0x0000000000107947 */ /* 0x000fea0003800000 */
.L_x_2355:
[----:B------:R-:W-:Y:S05]  /*dab0*/  @!P0 BRA `(.L_x_2356) ;  /* 0x00000000000c8947 */ /* 0x000fea0003800000 */
[----:B------:R-:W3:Y:S04]  /*dac0*/  LDG.E R6, desc[UR50][R4.64] ;  /* 0x0000003204067981 */ /* 0x000ee8000c1e1900 */
[----:B------:R-:W3:Y:S02]  /*dad0*/  LDG.E R4, desc[UR50][R4.64+0x4] ;  /* 0x0000043204047981 */ /* 0x000ee4000c1e1900 */
[----:B---3--:R-:W-:-:S07]  /*dae0*/  IMAD.IADD R6, R4, 0x1, -R6 ;  /* 0x0000000104067824 */ /* 0x008fce00078e0a06 */
.L_x_2356:
[----:B------:R-:W4:Y:S01]  /*daf0*/  LDL R5, [R1+0x4] ;  /* 0x0000040001057983 */ /* 0x000f220000100800 */
[----:B-----5:R-:W-:Y:S01]  /*db00*/  IMAD.IADD R6, R6, 0x1, -R0 ;  /* 0x0000000106067824 */ /* 0x020fe200078e0a00 */
[----:B------:R-:W-:Y:S01]  /*db10*/  BSSY B0, `(.L_x_2357) ;  /* 0x000003a000007945 */ /* 0x000fe20003800000 */
[----:B------:R-:W0:Y:S02]  /*db20*/  LDC R0, c[0x0][0x448] ;  /* 0x00011200ff007b82 */ /* 0x000e240000000800 */
[----:B0-----:R-:W-:-:S13]  /*db30*/  ISETP.NE.AND P0, PT, R0, 0x1, PT ;  /* 0x000000010000780c */ /* 0x001fda0003f05270 */
[----:B--2---:R-:W0:Y:S08]  /*db40*/  @P0 LDC R3, c[0x0][0x44c] ;  /* 0x00011300ff030b82 */ /* 0x004e300000000800 */
[----:B------:R-:W2:Y:S01]  /*db50*/  @P0 LDC R4, c[0x0][0x450] ;  /* 0x00011400ff040b82 */ /* 0x000ea20000000800 */
[----:B----4-:R-:W-:Y:S02]  /*db60*/  IMAD.SHL.U32 R0, R5, 0x80, RZ ;  /* 0x0000008005007824 */ /* 0x010fe400078e00ff */
[----:B------:R-:W-:-:S02]  /*db70*/  IMAD.MOV.U32 R5, RZ, RZ, RZ ;  /* 0x000000ffff057224 */ /* 0x000fc400078e00ff */
[----:B------:R-:W-:Y:S02]  /*db80*/  VIADD R0, R0, 0x7f ;  /* 0x0000007f00007836 */ /* 0x000fe40000000000 */
[----:B------:R-:W-:Y:S02]  /*db90*/  IMAD.MOV.U32 R10, RZ, RZ, R5 ;  /* 0x000000ffff0a7224 */ /* 0x000fe400078e0005 */
[----:B0-----:R-:W-:-:S05]  /*dba0*/  @P0 IMAD.HI.U32 R3, R0, R3, RZ ;  /* 0x0000000300030227 */ /* 0x001fca00078e00ff */
[----:B--2---:R-:W-:Y:S02]  /*dbb0*/  @P0 SHF.R.U32.HI R0, RZ, R4, R3 ;  /* 0x00000004ff000219 */ /* 0x004fe40000011603 */
[C---:B------:R-:W-:Y:S01]  /*dbc0*/  IADD3 R3, R6.reuse, 0x80, -R9 ;  /* 0x0000008006037810 */ /* 0x040fe20007ffe809 */
[----:B------:R-:W-:Y:S01]  /*dbd0*/  VIADD R6, R6, 0x7f ;  /* 0x0000007f06067836 */ /* 0x000fe20000000000 */
[----:B-1----:R-:W-:-:S03]  /*dbe0*/  LOP3.LUT R9, R2, 0xff, RZ, 0xc0, !PT ;  /* 0x000000ff02097812 */ /* 0x002fc600078ec0ff */
[----:B------:R-:W-:Y:S01]  /*dbf0*/  IMAD.IADD R0, R3, 0x1, R0 ;  /* 0x0000000103007824 */ /* 0x000fe200078e0200 */
[----:B------:R-:W-:-:S04]  /*dc00*/  SHF.R.S32.HI R3, RZ, 0x1f, R6 ;  /* 0x0000001fff037819 */ /* 0x000fc80000011406 */
[----:B------:R-:W-:Y:S02]  /*dc10*/  SHF.R.S32.HI R4, RZ, 0x1f, R0 ;  /* 0x0000001fff047819 */ /* 0x000fe40000011400 */
[----:B------:R-:W-:Y:S02]  /*dc20*/  LEA.HI R3, R3, R6, RZ, 0x7 ;  /* 0x0000000603037211 */ /* 0x000fe400078f38ff */
[----:B------:R-:W-:Y:S02]  /*dc30*/  LEA.HI R4, R4, R0, RZ, 0x7 ;  /* 0x0000000004047211 */ /* 0x000fe400078f38ff */
[----:B------:R-:W-:Y:S02]  /*dc40*/  SHF.R.U32.HI R0, RZ, 0x10, R2 ;  /* 0x00000010ff007819 */ /* 0x000fe40000011602 */
[----:B------:R-:W-:Y:S02]  /*dc50*/  SHF.R.S32.HI R3, RZ, 0x7, R3 ;  /* 0x00000007ff037819 */ /* 0x000fe40000011403 */
[----:B------:R-:W-:-:S02]  /*dc60*/  ISETP.NE.AND P0, PT, R0, RZ, PT ;  /* 0x000000ff0000720c */ /* 0x000fc40003f05270 */
[----:B------:R-:W-:-:S04]  /*dc70*/  SHF.R.S32.HI R4, RZ, 0x7, R4 ;  /* 0x00000007ff047819 */ /* 0x000fc80000011404 */
[----:B------:R-:W-:-:S04]  /*dc80*/  VIMNMX R8, R3, R4, PT ;  /* 0x0000000403087248 */ /* 0x000fc80003fe0100 */
[----:B------:R-:W-:Y:S01]  /*dc90*/  ISETP.GE.AND P1, PT, R8, 0x1, PT ;  /* 0x000000010800780c */ /* 0x000fe20003f26270 */
[----:B------:R0:W-:Y:S02]  /*dca0*/  STL [R1+0x30], R8 ;  /* 0x0000300801007387 */ /* 0x0001e40000100800 */
[----:B------:R-:W1:Y:S02]  /*dcb0*/  @!P0 LDC R0, c[0x0][0x9f0] ;  /* 0x00027c00ff008b82 */ /* 0x000e640000000800 */
[----:B------:R0:W-:Y:S04]  /*dcc0*/  STL [R1+0x3c], R5 ;  /* 0x00003c0501007387 */ /* 0x0001e80000100800 */
[----:B------:R0:W-:Y:S04]  /*dcd0*/  STL [R1+0x58], R9 ;  /* 0x0000580901007387 */ /* 0x0001e80000100800 */
[----:B------:R-:W-:Y:S05]  /*dce0*/  @!P1 BRA `(.L_x_2358) ;  /* 0x0000000000709947 */ /* 0x000fea0003800000 */
[----:B-1----:R-:W-:-:S04]  /*dcf0*/  IABS R4, R0 ;  /* 0x0000000000047213 */ /* 0x002fc80000000000 */
[----:B------:R-:W1:Y:S08]  /*dd00*/  I2F.RP R2, R4 ;  /* 0x0000000400027306 */ /* 0x000e700000209400 */
[----:B-1----:R-:W1:Y:S02]  /*dd10*/  MUFU.RCP R2, R2 ;  /* 0x0000000200027308 */ /* 0x002e640000001000 */
[----:B-1----:R-:W-:-:S06]  /*dd20*/  VIADD R2, R2, 0xffffffe ;  /* 0x0ffffffe02027836 */ /* 0x002fcc0000000000 */
[----:B------:R-:W1:Y:S02]  /*dd30*/  F2I.FTZ.U32.TRUNC.NTZ R3, R2 ;  /* 0x0000000200037305 */ /* 0x000e64000021f000 */
[----:B-1----:R-:W-:-:S04]  /*dd40*/  IMAD.MOV R2, RZ, RZ, -R3 ;  /* 0x000000ffff027224 */ /* 0x002fc800078e0a03 */
[----:B0-----:R-:W-:Y:S02]  /*dd50*/  IMAD R5, R2, R4, RZ ;  /* 0x0000000402057224 */ /* 0x001fe400078e02ff */
[----:B------:R-:W-:-:S04]  /*dd60*/  IMAD.MOV.U32 R2, RZ, RZ, RZ ;  /* 0x000000ffff027224 */ /* 0x000fc800078e00ff */
[----:B---3--:R-:W-:Y:S01]  /*dd70*/  IMAD.HI.U32 R7, R3, R5, R2 ;  /* 0x0000000503077227 */ /* 0x008fe200078e0002 */
        /* <DEDUP_REMOVED lines=19> */
.L_x_2358:
[----:B------:R-:W-:Y:S05]  /*deb0*/  BSYNC B0 ;  /* 0x0000000000007941 */ /* 0x000fea0003800000 */
.L_x_2357:
[----:B-1----:R-:W-:Y:S01]  /*dec0*/  IMAD.MOV.U32 R0, RZ, RZ, R10 ;  /* 0x000000ffff007224 */ /* 0x002fe200078e000a */
[----:B------:R-:W-:Y:S03]  /*ded0*/  BSSY B7, `(.L_x_2359) ;  /* 0x00003cb000077945 */ /* 0x000fe60003800000 */
[----:B------:R-:W-:-:S05]  /*dee0*/  IMAD R2, R9, R0, RZ ;  /* 0x0000000009027224 */ /* 0x000fca00078e02ff */
[----:B------:R-:W-:Y:S01]  /*def0*/  VIADDMNMX R0, R2, R0, R8, PT ;  /* 0x0000000002007246 */ /* 0x000fe20003800108 */
[----:B------:R1:W-:Y:S03]  /*df00*/  STL [R1+0x24], R2 ;  /* 0x0000240201007387 */ /* 0x0003e60000100800 */
[----:B------:R-:W-:Y:S01]  /*df10*/  ISETP.GT.AND P0, PT, R0, R2, PT ;  /* 0x000000020000720c */ /* 0x000fe20003f04270 */
[----:B------:R1:W-:-:S12]  /*df20*/  STL [R1+0x34], R0 ;  /* 0x0000340001007387 */ /* 0x0003d80000100800 */
[----:B------:R-:W-:Y:S05]  /*df30*/  @P0 BRA `(.L_x_2360) ;  /* 0x0000000000480947 */ /* 0x000fea0003800000 */
[----:B-1----:R-:W1:Y:S02]  /*df40*/  S2R R0, SR_TID.X ;  /* 0x0000000000007919 */ /* 0x002e640000002100 */
[----:B-1----:R-:W-:-:S04]  /*df50*/  LOP3.LUT R0, R0, 0x7f, RZ, 0xc0, !PT ;  /* 0x0000007f00007812 */ /* 0x002fc800078ec0ff */
[----:B------:R-:W-:-:S13]  /*df60*/  ISETP.NE.AND P0, PT, R0, RZ, PT ;  /* 0x000000ff0000720c */ /* 0x000fda0003f05270 */
[----:B------:R-:W-:Y:S05]  /*df70*/  @P0 BRA `(.L_x_2361) ;  /* 0x0000003c00000947 */ /* 0x000fea0003800000 */
[----:B0-----:R-:W0:Y:S01]  /*df80*/  S2R R5, SR_LANEID ;  /* 0x0000000000057919 */ /* 0x001e220000000000 */
[----:B------:R-:W-:Y:S01]  /*df90*/  VOTEU.ANY UR4, UPT, PT ;  /* 0x0000000000047886 */ /* 0x000fe200038e0100 */
[----:B------:R-:W1:Y:S01]  /*dfa0*/  LDC.64 R2, c[0x0][0xc60] ;  /* 0x00031800ff027b82 */ /* 0x000e620000000a00 */
[----:B------:R-:W0:Y:S02]  /*dfb0*/  FLO.U32 R0, UR4 ;  /* 0x0000000400007d00 */ /* 0x000e2400080e0000 */
[----:B0-----:R-:W-:-:S06]  /*dfc0*/  ISETP.EQ.U32.AND P0, PT, R0, R5, PT ;  /* 0x000000050000720c */ /* 0x001fcc0003f02070 */
[----:B------:R-:W1:Y:S07]  /*dfd0*/  POPC R5, UR4 ;  /* 0x0000000400057d09 */ /* 0x000e6e0008000000 */
[----:B-1----:R-:W4:Y:S01]  /*dfe0*/  @P0 ATOMG.E.ADD.STRONG.GPU PT, R3, desc[UR50][R2.64], R5 ;  /* 0x00000005020309a8 */ /* 0x002f2200081ee1f2 */
[----:B------:R-:W0:Y:S02]  /*dff0*/  S2R R4, SR_LTMASK ;  /* 0x0000000000047919 */ /* 0x000e240000003900 */
[----:B0-----:R-:W-:-:S04]  /*e000*/  LOP3.LUT R4, R4, UR4, RZ, 0xc0, !PT ;  /* 0x0000000404047c12 */ /* 0x001fc8000f8ec0ff */
[----:B---3--:R-:W0:Y:S01]  /*e010*/  POPC R7, R4 ;  /* 0x0000000400077309 */ /* 0x008e220000000000 */
[----:B----4-:R-:W0:Y:S02]  /*e020*/  SHFL.IDX PT, R0, R3, R0, 0x1f ;  /* 0x00001f0003007589 */ /* 0x010e2400000e0000 */
[----:B0-----:R-:W-:-:S05]  /*e030*/  IADD3 R0, R0, UR37, R7 ;  /* 0x0000002500007c10 */ /* 0x001fca000fffe007 */
[----:B------:R4:W-:Y:S01]  /*e040*/  STL [R1], R0 ;  /* 0x0000000001007387 */ /* 0x0009e20000100800 */
[----:B------:R-:W-:Y:S05]  /*e050*/  BRA `(.L_x_2361) ;  /* 0x0000003800c87947 */ /* 0x000fea0003800000 */
.L_x_2360:
[----:B-1----:R-:W-:Y:S01]  /*e060*/  VIADD R0, R18, 0x18400 ;  /* 0x0001840012007836 */ /* 0x002fe20000000000 */
[----:B------:R-:W-:Y:S04]  /*e070*/  BSSY B6, `(.L_x_2362) ;  /* 0x0000013000067945 */ /* 0x000fe80003800000 */
[----:B------:R-:W-:-:S13]  /*e080*/  LOP3.LUT P0, RZ, R0, 0x3ff, RZ, 0xc0, !PT ;  /* 0x000003ff00ff7812 */ /* 0x000fda000780c0ff */
        /* <DEDUP_REMOVED lines=9> */
[----:B---3--:R-:W-:-:S02]  /*e120*/  IMAD.U32 R7, RZ, RZ, UR9 ;  /* 0x00000009ff077e24 */ /* 0x008fc4000f8e00ff */
[----:B--2---:R-:W-:Y:S02]  /*e130*/  IMAD.U32 R10, RZ, RZ, UR4 ;  /* 0x00000004ff0a7e24 */ /* 0x004fe4000f8e00ff */
[----:B------:R-:W-:Y:S02]  /*e140*/  IMAD.U32 R11, RZ, RZ, UR5 ;  /* 0x00000005ff0b7e24 */ /* 0x000fe4000f8e00ff */
[----:B------:R-:W-:Y:S02]  /*e150*/  IMAD.MOV.U32 R8, RZ, RZ, 0x70 ;  /* 0x00000070ff087424 */ /* 0x000fe400078e00ff */
[----:B------:R-:W-:Y:S02]  /*e160*/  IMAD.MOV.U32 R12, RZ, RZ, 0x1 ;  /* 0x00000001ff0c7424 */ /* 0x000fe400078e00ff */
[----:B------:R-:W-:-:S07]  /*e170*/  IMAD.MOV.U32 R13, RZ, RZ, RZ ;  /* 0x000000ffff0d7224 */ /* 0x000fce00078e00ff */
[----:B------:R-:W-:-:S07]  /*e180*/  LEPC R20, `(.L_x_2363) ;  /* 0x000000001014794e */ /* 0x000fce0000000000 */
[----:B-1----:R-:W-:Y:S05]  /*e190*/  CALL.ABS.NOINC R2 ;  /* 0x0000000002007343 */ /* 0x002fea0003c00000 */
.L_x_2363:
[----:B------:R-:W-:Y:S05]  /*e1a0*/  BSYNC B6 ;  /* 0x0000000000067941 */ /* 0x000fea0003800000 */
.L_x_2362:
        /* <DEDUP_REMOVED lines=9> */
[----:B------:R-:W-:Y:S02]  /*e240*/  IMAD.U32 R4, RZ, RZ, UR6 ;  /* 0x00000006ff047e24 */ /* 0x000fe4000f8e00ff */
[----:B0-----:R-:W-:Y:S02]  /*e250*/  IMAD.U32 R5, RZ, RZ, UR7 ;  /* 0x00000007ff057e24 */ /* 0x001fe4000f8e00ff */
[----:B------:R-:W-:Y:S02]  /*e260*/  IMAD.U32 R6, RZ, RZ, UR8 ;  /* 0x00000008ff067e24 */ /* 0x000fe4000f8e00ff */
[----:B---3--:R-:W-:-:S02]  /*e270*/  IMAD.U32 R7, RZ, RZ, UR9 ;  /* 0x00000009ff077e24 */ /* 0x008fc4000f8e00ff */
[----:B--2---:R-:W-:Y:S02]  /*e280*/  IMAD.U32 R10, RZ, RZ, UR4 ;  /* 0x00000004ff0a7e24 */ /* 0x004fe4000f8e00ff */
[----:B------:R-:W-:Y:S02]  /*e290*/  IMAD.U32 R11, RZ, RZ, UR5 ;  /* 0x00000005ff0b7e24 */ /* 0x000fe4000f8e00ff */
[----:B------:R-:W-:Y:S02]  /*e2a0*/  IMAD.MOV.U32 R8, RZ, RZ, 0x70 ;  /* 0x00000070ff087424 */ /* 0x000fe400078e00ff */
[----:B------:R-:W-:Y:S02]  /*e2b0*/  IMAD.MOV.U32 R12, RZ, RZ, 0x1 ;  /* 0x00000001ff0c7424 */ /* 0x000fe400078e00ff */
[----:B-1----:R-:W-:-:S07]  /*e2c0*/  IMAD.MOV.U32 R13, RZ, RZ, RZ ;  /* 0x000000ffff0d7224 */ /* 0x002fce00078e00ff */
[----:B------:R-:W-:-:S07]  /*e2d0*/  LEPC R20, `(.L_x_2366) ;  /* 0x000000001014794e */ /* 0x000fce0000000000 */
[----:B----4-:R-:W-:Y:S05]  /*e2e0*/  CALL.ABS.NOINC R2 ;  /* 0x0000000002007343 */ /* 0x010fea0003c00000 */
.L_x_2366:
        /* <DEDUP_REMOVED lines=16> */
.L_x_2365:
[----:B------:R-:W-:Y:S05]  /*e3f0*/  BSYNC B6 ;  /* 0x0000000000067941 */ /* 0x000fea0003800000 */
.L_x_2364:
[----:B------:R-:W4:Y:S01]  /*e400*/  LDL.LU R4, [R1+0x1c] ;  /* 0x00001c0001047983 */ /* 0x000f220000300800 */
[----:B------:R-:W-:-:S03]  /*e410*/  ULDC.64 UR4, c[0x0][0x9f8] ;  /* 0x00027e0000047ab9 */ /* 0x000fc60000000a00 */
[----:B---3--:R-:W3:Y:S01]  /*e420*/  LDL R7, [R1+0x10] ;  /* 0x0000100001077983 */ /* 0x008ee20000100800 */
[----:B------:R-:W-:-:S03]  /*e430*/  ISETP.NE.U32.AND P0, PT, RZ, UR4, PT ;  /* 0x00000004ff007c0c */ /* 0x000fc6000bf05070 */
[----:B------:R-:W5:Y:S01]  /*e440*/  LDL R0, [R1+0x34] ;  /* 0x0000340001007983 */ /* 0x000f620000100800 */
[----:B------:R-:W-:-:S13]  /*e450*/  ISETP.NE.AND.EX P0, PT, RZ, UR5, PT, P0 ;  /* 0x00000005ff007c0c */ /* 0x000fda000bf05300 */
[----:B------:R-:W-:-:S04]  /*e460*/  @P0 IADD3 R2, P1, R17, UR4, RZ ;  /* 0x0000000411020c10 */ /* 0x000fc8000ff3e0ff */
[----:B----4-:R-:W-:Y:S01]  /*e470*/  @P0 IADD3.X R3, R4, UR5, RZ, P1, !PT ;  /* 0x0000000504030c10 */ /* 0x010fe20008ffe4ff */
[----:B------:R-:W-:-:S04]  /*e480*/  ULDC.64 UR4, c[0x0][0xa08] ;  /* 0x0002820000047ab9 */ /* 0x000fc80000000a00 */
[----:B---3--:R1:W0:Y:S02]  /*e490*/  @P0 LDG.E R7, desc[UR50][R2.64] ;  /* 0x0000003202070981 */ /* 0x008224000c1e1900 */
[----:B-1----:R-:W1:Y:S01]  /*e4a0*/  LDC.64 R2, c[0x0][0x418] ;  /* 0x00010600ff027b82 */ /* 0x002e620000000a00 */
[----:B-----5:R-:W-:Y:S01]  /*e4b0*/  VIADD R0, R0, 0xffffffff ;  /* 0xffffffff00007836 */ /* 0x020fe20000000000 */
[----:B0-----:R-:W-:Y:S01]  /*e4c0*/  SHF.R.S32.HI R8, RZ, 0x1f, R7 ;  /* 0x0000001fff087819 */ /* 0x001fe20000011407 */
[----:B------:R0:W-:Y:S04]  /*e4d0*/  @P0 STL [R1+0x10], R7 ;  /* 0x0000100701000387 */ /* 0x0001e80000100800 */
[----:B------:R0:W-:Y:S01]  /*e4e0*/  STL [R1+0x1c], R8 ;  /* 0x00001c0801007387 */ /* 0x0001e20000100800 */
[----:B-1----:R-:W-:Y:S01]  /*e4f0*/  LOP3.LUT P0, RZ, R2, UR4, RZ, 0xfc, !PT ;  /* 0x0000000402ff7c12 */ /* 0x002fe2000f80fcff */
[----:B------:R-:W-:-:S03]  /*e500*/  UMOV UR4, 0xffffffff ;  /* 0xffffffff00047882 */ /* 0x000fc60000000000 */
[----:B------:R-:W-:-:S04]  /*e510*/  LOP3.LUT P0, RZ, R3, UR5, RZ, 0xfc, P0 ;  /* 0x0000000503ff7c12 */ /* 0x000fc8000800fcff */
[----:B------:R-:W-:Y:S01]  /*e520*/  SEL R17, R7, RZ, !P0 ;  /* 0x000000ff07117207 */ /* 0x000fe20004000000 */
[----:B0-----:R-:W-:Y:S08]  /*e530*/  BRA.DIV UR4, `(.L_x_2367) ;  /* 0x0000004e049c7947 */ /* 0x001ff0000b800000 */
[----:B------:R-:W0:Y:S02]  /*e540*/  S2R R4, SR_TID.X ;  /* 0x0000000000047919 */ /* 0x000e240000002100 */
[----:B0-----:R-:W-:-:S04]  /*e550*/  SHF.R.U32.HI R4, RZ, 0x5, R4 ;  /* 0x00000005ff047819 */ /* 0x001fc80000011604 */
[----:B------:R-:W-:-:S05]  /*e560*/  LOP3.LUT R4, R4, 0x3, RZ, 0xc0, !PT ;  /* 0x0000000304047812 */ /* 0x000fca00078ec0ff */
[----:B------:R0:W1:Y:S02]  /*e570*/  SHFL.IDX PT, R14, R4, RZ, 0x1f ;  /* 0x00001fff040e7589 */ /* 0x00006400000e0000 */
.L_x_2470:
[----:B------:R-:W-:Y:S01]  /*e580*/  PLOP3.LUT P1, PT, PT, PT, PT, 0x8, 0x0 ;  /* 0x000000000000781c */ /* 0x000fe20003f2e170 */
[----:B------:R3:W-:Y:S01]  /*e590*/  STL [R1+0x8], R0 ;  /* 0x0000080001007387 */ /* 0x0007e20000100800 */
[----:B-1----:R-:W-:Y:S02]  /*e5a0*/  ISETP.NE.AND P0, PT, R14, RZ, PT ;  /* 0x000000ff0e00720c */ /* 0x002fe40003f05270 */
[----:B0-----:R-:W-:-:S05]  /*e5b0*/  P2R R4, PR, RZ, 0x2 ;  /* 0x00000002ff047803 */ /* 0x001fca0000000000 */
[----:B------:R3:W-:Y:S06]  /*e5c0*/  STL [R1+0x20], R4 ;  /* 0x0000200401007387 */ /* 0x0007ec0000100800 */
[----:B------:R-:W-:Y:S05]  /*e5d0*/  @P0 BRA `(.L_x_2368) ;  /* 0x0000000400180947 */ /* 0x000fea0003800000 */
[----:B------:R-:W-:-:S03]  /*e5e0*/  UMOV UR4, 0xffffffff ;  /* 0xffffffff00047882 */ /* 0x000fc60000000000 */
[----:B------:R-:W-:Y:S05]  /*e5f0*/  BRA.DIV UR4, `(.L_x_2369) ;  /* 0x0000004e04a07947 */ /* 0x000fea000b800000 */
[----:B------:R-:W-:-:S13]  /*e600*/  ELECT P6, URZ, PT ;  /* 0x00000000003f782f */ /* 0x000fda00038c0000 */
.L_x_2473:
[----:B------:R-:W-:Y:S05]  /*e610*/  @!P6 BRA `(.L_x_2368) ;  /* 0x000000040008e947 */ /* 0x000fea0003800000 */
[----:B------:R-:W-:-:S04]  /*e620*/  ISETP.NE.U32.AND P0, PT, R2, RZ, PT ;  /* 0x000000ff0200720c */ /* 0x000fc80003f05070 */
[----:B------:R-:W-:-:S13]  /*e630*/  ISETP.NE.AND.EX P0, PT, R3, RZ, PT, P0 ;  /* 0x000000ff0300720c */ /* 0x000fda0003f05300 */
[----:B------:R-:W-:Y:S05]  /*e640*/  @!P0 BRA `(.L_x_2370) ;  /* 0x0000000000508947 */ /* 0x000fea0003800000 */
[----:B------:R-:W0:Y:S01]  /*e650*/  LDC R6, c[0x0][0x43c] ;  /* 0x00010f00ff067b82 */ /* 0x000e220000000800 */
[----:B------:R-:W-:Y:S01]  /*e660*/  IMAD.MOV.U32 R9, RZ, RZ, R0 ;  /* 0x000000ffff097224 */ /* 0x000fe200078e0000 */
[----:B------:R-:W-:-:S03]  /*e670*/  ULDC.64 UR4, c[0x0][0x428] ;  /* 0x00010a0000047ab9 */ /* 0x000fc60000000a00 */
[----:B---3--:R-:W-:Y:S01]  /*e680*/  IMAD.MOV.U32 R0, RZ, RZ, R9 ;  /* 0x000000ffff007224 */ /* 0x008fe200078e0009 */
[----:B0-----:R-:W-:-:S13]  /*e690*/  ISETP.NE.AND P0, PT, R6, 0x1, PT ;  /* 0x000000010600780c */ /* 0x001fda0003f05270 */
[----:B------:R-:W0:Y:S02]  /*e6a0*/  @P0 LDC.64 R4, c[0x0][0x440] ;  /* 0x00011000ff040b82 */ /* 0x000e240000000a00 */
[----:B0-----:R-:W-:-:S05]  /*e6b0*/  @P0 IMAD.HI.U32 R4, R9, R4, RZ ;  /* 0x0000000409040227 */ /* 0x001fca00078e00ff */
        /* <DEDUP_REMOVED lines=13> */
.L_x_2370:
[----:B0-----:R-:W4:Y:S01]  /*e790*/  LDL R2, [R1+0x14] ;  /* 0x0000140001027983 */ /* 0x001f220000100800 */
[----:B---3--:R-:W-:Y:S01]  /*e7a0*/  IMAD R0, R19, 0x8, R18 ;  /* 0x0000000813007824 */ /* 0x008fe200078e0212 */
[----:B----4-:R-:W-:-:S04]  /*e7b0*/  SHF.L.U32 R2, R2, 0x1f, RZ ;  /* 0x0000001f02027819 */ /* 0x010fc800000006ff */
[----:B------:R-:W0:Y:S02]  /*e7c0*/  SYNCS.PHASECHK.TRANS64.TRYWAIT P0, [R0+URZ+0x28840], R2 ;  /* 0x02884002000075a7 */ /* 0x000e24000800017f */
[----:B0-----:R-:W-:Y:S05]  /*e7d0*/  @!P0 BRA `(.L_x_2371) ;  /* 0x0000004c00488947 */ /* 0x001fea0003800000 */
.L_x_2474:
[----:B------:R-:W1:Y:S02]  /*e7e0*/  S2R R3, SR_TID.X ;  /* 0x0000000000037919 */ /* 0x000e640000002100 */
[----:B-1----:R-:W-:-:S04]  /*e7f0*/  LOP3.LUT R3, R3, 0x7f, RZ, 0xc0, !PT ;  /* 0x0000007f03037812 */ /* 0x002fc800078ec0ff */
[----:B------:R-:W-:-:S13]  /*e800*/  ISETP.NE.AND P0, PT, R3, RZ, PT ;  /* 0x000000ff0300720c */ /* 0x000fda0003f05270 */
[----:B------:R-:W-:Y:S05]  /*e810*/  @P0 BRA `(.L_x_2372) ;  /* 0x00000000001c0947 */ /* 0x000fea0003800000 */
[----:B------:R-:W1:Y:S01]  /*e820*/  S2R R3, SR_TID.X ;  /* 0x0000000000037919 */ /* 0x000e620000002100 */
[----:B0-----:R-:W-:-:S04]  /*e830*/  IMAD.MOV.U32 R2, RZ, RZ, 0x8000 ;  /* 0x00008000ff027424 */ /* 0x001fc800078e00ff */
[----:B------:R3:W-:Y:S01]  /*e840*/  SYNCS.ARRIVE.TRANS64 RZ, [R0+URZ+0x28830], R2 ;  /* 0x0288300200ff79a7 */ /* 0x0007e2000800003f */
[----:B-1----:R-:W-:-:S04]  /*e850*/  LOP3.LUT R3, R3, 0x1f, RZ, 0xc0, !PT ;  /* 0x0000001f03037812 */ /* 0x002fc800078ec0ff */
[----:B------:R-:W-:-:S13]  /*e860*/  ISETP.NE.AND P0, PT, R3, RZ, PT ;  /* 0x000000ff0300720c */ /* 0x000fda0003f05270 */
[----:B---3--:R-:W-:Y:S05]  /*e870*/  @!P0 BRA `(.L_x_2372) ;  /* 0x0000000000048947 */ /* 0x008fea0003800000 */
[----:B------:R-:W-:Y:S01]  /*e880*/  BPT.TRAP 0x1 ;  /* 0x000000040000795c */ /* 0x000fe20000300000 */
.L_x_2372:
[----:B------:R-:W3:Y:S04]  /*e890*/  LDL R3, [R1+0x8] ;  /* 0x0000080001037983 */ /* 0x000ee80000100800 */
[----:B0-----:R-:W4:Y:S01]  /*e8a0*/  LDL R2, [R1+0x18] ;  /* 0x0000180001027983 */ /* 0x001f220000100800 */
[----:B------:R-:W-:Y:S01]  /*e8b0*/  R2UR UR9, R0 ;  /* 0x00000000000972ca */ /* 0x000fe200000e0000 */
[----:B------:R-:W-:Y:S01]  /*e8c0*/  IMAD R0, R19, 0x8000, R18 ;  /* 0x0000800013007824 */ /* 0x000fe200078e0212 */
[----:B------:R-:W-:Y:S01]  /*e8d0*/  UIADD3 UR4, UP0, UR38, 0x370, URZ ;  /* 0x0000037026047890 */ /* 0x000fe2000ff1e03f */
[----:B------:R-:W-:Y:S01]  /*e8e0*/  R2UR UR12, R16 ;  /* 0x00000000100c72ca */ /* 0x000fe200000e0000 */
[----:B------:R-:W-:Y:S01]  /*e8f0*/  UMOV UR10, URZ ;  /* 0x0000003f000a7c82 */ /* 0x000fe20008000000 */
[----:B-----5:R-:W-:Y:S01]  /*e900*/  R2UR UR13, R17 ;  /* 0x00000000110d72ca */ /* 0x020fe200000e0000 */
[----:B------:R-:W-:Y:S01]  /*e910*/  UMOV UR7, 0x14f00000 ;  /* 0x14f0000000077882 */ /* 0x000fe20000000000 */
[----:B------:R-:W-:Y:S01]  /*e920*/  R2UR UR6, R0 ;  /* 0x00000000000672ca */ /* 0x000fe200000e0000 */
[----:B------:R-:W-:Y:S01]  /*e930*/  UMOV UR15, 0x40 ;  /* 0x00000040000f7882 */ /* 0x000fe20000000000 */
[----:B------:R-:W-:-:S04]  /*e940*/  PLOP3.LUT P0, PT, PT, PT, PT, 0x80, 0x0 ;  /* 0x000000000000781c */ /* 0x000fc80003f0f070 */
[----:B------:R-:W-:Y:S01]  /*e950*/  UIADD3 UR9, UR9, 0x28830, URZ ;  /* 0x0002883009097890 */ /* 0x000fe2000fffe03f */
[----:B------:R-:W-:-:S05]  /*e960*/  P2R R0, PR, RZ, 0x1 ;  /* 0x00000001ff007803 */ /* 0x000fca0000000000 */
[----:B------:R0:W-:Y:S01]  /*e970*/  STL [R1+0x20], R0 ;  /* 0x0000200001007387 */ /* 0x0001e20000100800 */
[----:B------:R-:W-:Y:S02]  /*e980*/  UIADD3 UR8, UR6, 0x18400, URZ ;  /* 0x0001840006087890 */ /* 0x000fe4000fffe03f */
[----:B------:R-:W-:-:S03]  /*e990*/  UIADD3 UR14, UR6, 0x1c400, URZ ;  /* 0x0001c400060e7890 */ /* 0x000fc6000fffe03f */
[----:B------:R-:W-:Y:S01]  /*e9a0*/  UMOV UR6, 0x0 ;  /* 0x0000000000067882 */ /* 0x000fe20000000000 */
[----:B---3--:R-:W-:Y:S02]  /*e9b0*/  R2UR UR11, R3 ;  /* 0x00000000030b72ca */ /* 0x008fe400000e0000 */
[----:B----4-:R-:W-:-:S13]  /*e9c0*/  R2UR UR5, R2 ;  /* 0x00000000020572ca */ /* 0x010fda00000e0000 */
[----:B------:R-:W-:Y:S02]  /*e9d0*/  ULEA UR11, UR11, UR5, 0x7 ;  /* 0x000000050b0b7291 */ /* 0x000fe4000f8e383f */
[----:B------:R-:W-:-:S09]  /*e9e0*/  UIADD3.X UR5, URZ, UR39, URZ, UP0, !UPT ;  /* 0x000000273f057290 */ /* 0x000fd200087fe43f */
[----:B------:R1:W-:Y:S02]  /*e9f0*/  UTMALDG.4D [UR8], [UR4], desc[UR6] ;  /* 0x00000608040075b4 */ /* 0x0003e40008019000 */
[----:B-1----:R-:W-:Y:S01]  /*ea00*/  UMOV UR8, UR14 ;  /* 0x0000000e00087c82 */ /* 0x002fe20008000000 */
[----:B------:R-:W-:Y:S02]  /*ea10*/  UMOV UR10, UR15 ;  /* 0x0000000f000a7c82 */ /* 0x000fe40008000000 */
[----:B------:R0:W-:Y:S02]  /*ea20*/  UTMALDG.4D [UR8], [UR4], desc[UR6] ;  /* 0x00000608040075b4 */ /* 0x0001e40008019000 */
[----:B0-----:R-:W-:Y:S01]  /*ea30*/  NOP ;  /* 0x0000000000007918 */ /* 0x001fe20000000000 */
.L_x_2368:
[----:B------:R-:W4:Y:S04]  /*ea40*/  LDL.LU R3, [R1+0x38] ;  /* 0x0000380001037983 */ /* 0x000f280000300800 */
[----:B------:R-:W5:Y:S04]  /*ea50*/  LDL.LU R5, [R1+0x2c] ;  /* 0x00002c0001057983 */ /* 0x000f680000300800 */
        /* <DEDUP_REMOVED lines=10> */
[----:B----4-:R-:W-:Y:S02]  /*eb00*/  SHF.R.S32.HI R0, RZ, 0x1f, R3 ;  /* 0x0000001fff007819 */ /* 0x010fe40000011403 */
[----:B-----5:R-:W-:-:S03]  /*eb10*/  SEL R5, R5, RZ, !P0 ;  /* 0x000000ff05057207 */ /* 0x020fc60004000000 */
        /* <DEDUP_REMOVED lines=10> */
[----:B0-----:R-:W-:Y:S01]  /*ebc0*/  MOV R2, 0x0 ;  /* 0x0000000000027802 */ /* 0x001fe20000000f00 */
        /* <DEDUP_REMOVED lines=14> */
[----:B0-----:R-:W-:Y:S05]  /*ecb0*/  CALL.ABS.NOINC R2 ;  /* 0x0000000002007343 */ /* 0x001fea0003c00000 */
.L_x_2374:
[----:B------:R-:W-:Y:S05]  /*ecc0*/  BSYNC B6 ;  /* 0x0000000000067941 */ /* 0x000fea0003800000 */
.L_x_2373:
[----:B0-----:R-:W3:Y:S01]  /*ecd0*/  LDL.LU R0, [R1+0x44] ;  /* 0x0000440001007983 */ /* 0x001ee20000300800 */
[----:B------:R-:W-:Y:S01]  /*ece0*/  ULDC.64 UR4, c[0x0][0x2d8] ;  /* 0x0000b60000047ab9 */ /* 0x000fe20000000a00 */
[----:B------:R-:W0:Y:S01]  /*ecf0*/  LDC R7, c[0x0][0x448] ;  /* 0x00011200ff077b82 */ /* 0x000e220000000800 */
[----:B------:R-:W-:Y:S01]  /*ed00*/  ULDC.64 UR6, c[0x0][0x280] ;  /* 0x0000a00000067ab9 */ /* 0x000fe20000000a00 */
[----:B------:R-:W4:Y:S04]  /*ed10*/  LDL.LU R5, [R1+0x38] ;  /* 0x0000380001057983 */ /* 0x000f280000300800 */
[----:B------:R-:W4:Y:S04]  /*ed20*/  LDL.LU.64 R2, [R1+0x50] ;  /* 0x0000500001027983 */ /* 0x000f280000300a00 */
[----:B------:R-:W2:Y:S04]  /*ed30*/  LDL.LU R4, [R1+0x2c] ;  /* 0x00002c0001047983 */ /* 0x000ea80000300800 */
[----:B------:R-:W2:Y:S01]  /*ed40*/  LDL R8, [R1+0x4] ;  /* 0x0000040001087983 */ /* 0x000ea20000100800 */
[----:B------:R-:W1:Y:S01]  /*ed50*/  S2R R9, SR_TID.X ;  /* 0x0000000000097919 */ /* 0x000e620000002100 */
[----:B0-----:R-:W-:-:S13]  /*ed60*/  ISETP.NE.AND P0, PT, R7, 0x1, PT ;  /* 0x000000010700780c */ /* 0x001fda0003f05270 */
[----:B------:R-:W0:Y:S01]  /*ed70*/  @P0 LDC R6, c[0x0][0x450] ;  /* 0x00011400ff060b82 */ /* 0x000e220000000800 */
[----:B-1----:R-:W-:-:S05]  /*ed80*/  IMAD.SHL.U32 R9, R9, 0x8, RZ ;  /* 0x0000000809097824 */ /* 0x002fca00078e00ff */
[----:B------:R-:W-:-:S04]  /*ed90*/  LOP3.LUT R9, R9, 0x38, RZ, 0xc0, !PT ;  /* 0x0000003809097812 */ /* 0x000fc800078ec0ff */
[----:B------:R-:W-:Y:S01]  /*eda0*/  LOP3.LUT R9, R9, 0x40, RZ, 0xfc, !PT ;  /* 0x0000004009097812 */ /* 0x000fe200078efcff */
[----:B----4-:R-:W-:Y:S02]  /*edb0*/  IMAD.MOV.U32 R3, RZ, RZ, R5 ;  /* 0x000000ffff037224 */ /* 0x010fe400078e0005 */
[----:B------:R-:W1:Y:S01]  /*edc0*/  S2R R5, SR_TID.X ;  /* 0x0000000000057919 */ /* 0x000e620000002100 */
[----:B------:R-:W-:-:S04]  /*edd0*/  IMAD.WIDE.U32 R2, R16, UR4, R2 ;  /* 0x0000000410027c25 */ /* 0x000fc8000f8e0002 */
[----:B------:R-:W-:Y:S01]  /*ede0*/  IMAD R3, R16, UR5, R3 ;  /* 0x0000000510037c24 */ /* 0x000fe2000f8e0203 */
[----:B------:R-:W-:Y:S02]  /*edf0*/  ULDC.64 UR4, c[0x0][0x2e0] ;  /* 0x0000b80000047ab9 */ /* 0x000fe40000000a00 */
[----:B---3--:R-:W-:Y:S02]  /*ee00*/  IMAD R0, R0, UR4, RZ ;  /* 0x0000000400007c24 */ /* 0x008fe4000f8e02ff */
[----:B--2---:R-:W-:-:S04]  /*ee10*/  IMAD.WIDE.U32 R2, R4, UR4, R2 ;  /* 0x0000000404027c25 */ /* 0x004fc8000f8e0002 */
[----:B------:R-:W-:Y:S01]  /*ee20*/  IMAD R0, R4, UR5, R0 ;  /* 0x0000000504007c24 */ /* 0x000fe2000f8e0200 */
[----:B------:R-:W-:Y:S01]  /*ee30*/  ULDC.64 UR4, c[0x0][0x2d0] ;  /* 0x0000b40000047ab9 */ /* 0x000fe20000000a00 */
[----:B------:R-:W2:Y:S02]  /*ee40*/  S2R R4, SR_TID.X ;  /* 0x0000000000047919 */ /* 0x000ea40000002100 */
[----:B------:R-:W-:Y:S01]  /*ee50*/  IMAD.IADD R3, R3, 0x1, R0 ;  /* 0x0000000103037824 */ /* 0x000fe200078e0200 */
[----:B-1----:R-:W-:-:S04]  /*ee60*/  LOP3.LUT R5, R5, 0x7f, RZ, 0xc0, !PT ;  /* 0x0000007f05057812 */ /* 0x002fc800078ec0ff */
[----:B------:R-:W-:Y:S01]  /*ee70*/  SHF.R.U32.HI R5, RZ, 0x3, R5 ;  /* 0x00000003ff057819 */ /* 0x000fe20000011605 */
[----:B--2---:R-:W-:-:S05]  /*ee80*/  IMAD.SHL.U32 R4, R4, 0x10, RZ ;  /* 0x0000001004047824 */ /* 0x004fca00078e00ff */
[----:B------:R-:W-:Y:S02]  /*ee90*/  LOP3.LUT R4, R5, 0x70, R4, 0xf8, !PT ;  /* 0x0000007005047812 */ /* 0x000fe400078ef804 */
[----:B------:R-:W1:Y:S03]  /*eea0*/  @P0 LDC R5, c[0x0][0x44c] ;  /* 0x00011300ff050b82 */ /* 0x000e660000000800 */
[----:B------:R-:W-:-:S04]  /*eeb0*/  IMAD R4, R8, 0x80, R4 ;  /* 0x0000008008047824 */ /* 0x000fc800078e0204 */
[----:B------:R-:W-:Y:S02]  /*eec0*/  IMAD.MOV.U32 R0, RZ, RZ, R4 ;  /* 0x000000ffff007224 */ /* 0x000fe400078e0004 */
[----:B-1----:R-:W-:-:S05]  /*eed0*/  @P0 IMAD.HI.U32 R5, R4, R5, RZ ;  /* 0x0000000504050227 */ /* 0x002fca00078e00ff */
[----:B0-----:R-:W-:-:S05]  /*eee0*/  @P0 SHF.R.U32.HI R0, RZ, R6, R5 ;  /* 0x00000006ff000219 */ /* 0x001fca0000011605 */
[----:B------:R-:W-:Y:S02]  /*eef0*/  IMAD.MOV R5, RZ, RZ, -R0 ;  /* 0x000000ffff057224 */ /* 0x000fe400078e0a00 */
[----:B------:R-:W-:-:S04]  /*ef00*/  IMAD.WIDE.U32 R2, R0, UR4, R2 ;  /* 0x0000000400027c25 */ /* 0x000fc8000f8e0002 */
[----:B------:R-:W-:Y:S01]  /*ef10*/  IMAD R4, R7, R5, R4 ;  /* 0x0000000507047224 */ /* 0x000fe200078e0204 */
[----:B------:R-:W-:-:S05]  /*ef20*/  SHF.R.S32.HI R5, RZ, 0x1f, R0 ;  /* 0x0000001fff057819 */ /* 0x000fca0000011400 */
[----:B------:R-:W-:-:S04]  /*ef30*/  IMAD R5, R5, UR4, RZ ;  /* 0x0000000405057c24 */ /* 0x000fc8000f8e02ff */
[----:B------:R-:W-:Y:S01]  /*ef40*/  IMAD R0, R0, UR5, R5 ;  /* 0x0000000500007c24 */ /* 0x000fe2000f8e0205 */
[----:B------:R-:W-:Y:S01]  /*ef50*/  ULDC.64 UR4, c[0x0][0x2c8] ;  /* 0x0000b20000047ab9 */ /* 0x000fe20000000a00 */
[----:B------:R-:W0:Y:S02]  /*ef60*/  S2R R5, SR_TID.X ;  /* 0x0000000000057919 */ /* 0x000e240000002100 */
[----:B------:R-:W-:Y:S01]  /*ef70*/  IMAD.IADD R3, R3, 0x1, R0 ;  /* 0x0000000103037824 */ /* 0x000fe200078e0200 */
        /* <DEDUP_REMOVED lines=8> */
[----:B------:R-:W-:Y:S02]  /*f000*/  IMAD.IADD R0, R3, 0x1, R0 ;  /* 0x0000000103007824 */ /* 0x000fe400078e0200 */
[----:B0-----:R-:W-:-:S05]  /*f010*/  IMAD.SHL.U32 R10, R5, 0x8, RZ ;  /* 0x00000008050a7824 */ /* 0x001fca00078e00ff */
[----:B------:R-:W-:-:S04]  /*f020*/  LOP3.LUT R10, R10, 0x38, RZ, 0xc0, !PT ;  /* 0x000000380a0a7812 */ /* 0x000fc800078ec0ff */
[----:B------:R-:W-:Y:S01]  /*f030*/  ISETP.GE.AND P0, PT, R10, UR4, PT ;  /* 0x000000040a007c0c */ /* 0x000fe2000bf06270 */
[----:B------:R-:W-:Y:S01]  /*f040*/  UMOV UR4, 0xffffffff ;  /* 0xffffffff00047882 */ /* 0x000fe20000000000 */
[----:B------:R-:W-:Y:S02]  /*f050*/  LEA.HI.X R3, R2, UR7, R0, 0x1, P2 ;  /* 0x0000000702037c11 */ /* 0x000fe400090f0c00 */
[----:B-1----:R-:W-:Y:S09]  /*f060*/  BRA.DIV UR4, `(.L_x_2375) ;  /* 0x0000004604387947 */ /* 0x002ff2000b800000 */
[----:B------:R-:W0:Y:S01]  /*f070*/  S2R R6, SR_TID.X ;  /* 0x0000000000067919 */ /* 0x000e220000002100 */
[----:B------:R-:W2:Y:S01]  /*f080*/  LDL.LU R8, [R1+0x4] ;  /* 0x0000040001087983 */ /* 0x000ea20000300800 */
[----:B0-----:R-:W-:-:S04]  /*f090*/  LOP3.LUT R6, R6, 0x7f, RZ, 0xc0, !PT ;  /* 0x0000007f06067812 */ /* 0x001fc800078ec0ff */
[----:B------:R-:W-:Y:S02]  /*f0a0*/  SHF.R.U32.HI R11, RZ, 0x3, R6 ;  /* 0x00000003ff0b7819 */ /* 0x000fe40000011606 */
[----:B------:R-:W3:Y:S03]  /*f0b0*/  LDL.LU R6, [R1+0x40] ;  /* 0x0000400001067983 */ /* 0x000ee60000300800 */
[----:B--2---:R-:W-:-:S04]  /*f0c0*/  IMAD R2, R8, 0x80, R11 ;  /* 0x0000008008027824 */ /* 0x004fc800078e020b */
        /* <DEDUP_REMOVED lines=74> */
.L_x_2491:
        /* <DEDUP_REMOVED lines=11> */
.L_x_2377:
[----:B------:R-:W-:Y:S05]  /*f620*/  BSYNC B0 ;  /* 0x0000000000007941 */ /* 0x000fea0003800000 */
.L_x_2376:
[----:B------:R-:W-:Y:S01]  /*f630*/  NOP ;  /* 0x0000000000007918 */ /* 0x000fe20000000000 */
[----:B------:R-:W-:Y:S01]  /*f640*/  PLOP3.LUT P0, PT, PT, PT, PT, 0x80, 0x0 ;  /* 0x000000000000781c */ /* 0x000fe20003f0f070 */
[----:B0-----:R-:W-:-:S12]  /*f650*/  VIADD R6, R18, 0x28800 ;  /* 0x0002880012067836 */ /* 0x001fd80000000000 */
.L_x_2378:
        /* <DEDUP_REMOVED lines=18> */
.L_x_2492:
[----:B------:R-:W-:Y:S05]  /*f780*/  BSYNC B0 ;  /* 0x0000000000007941 */ /* 0x000fea0003800000 */
.L_x_2379:
        /* <DEDUP_REMOVED lines=27> */
[----:B--2---:R-:W-:Y:S02]  /*f940*/  ISETP.NE.AND P1, PT, R4, RZ, PT ;  /* 0x000000ff0400720c */ /* 0x004fe40003f25270 */
        /* <DEDUP_REMOVED lines=26> */
.L_x_2387:
[----:B------:R-:W-:Y:S01]  /*faf0*/  IMAD R3, R8, 0x8, R18 ;  /* 0x0000000808037824 */ /* 0x000fe200078e0212 */
[----:B------:R-:W-:Y:S01]  /*fb00*/  SHF.L.U32 R2, R11, 0x1f, RZ ;  /* 0x0000001f0b027819 */ /* 0x000fe200000006ff */
[----:B------:R-:W-:Y:S03]  /*fb10*/  BSSY B3, `(.L_x_2388) ;  /* 0x0000003000037945 */ /* 0x000fe60003800000 */
[----:B------:R-:W1:Y:S02]  /*fb20*/  SYNCS.PHASECHK.TRANS64.TRYWAIT P0, [R3+URZ+0x28840], R2 ;  /* 0x02884002030075a7 */ /* 0x000e64000800017f */
[----:B-1----:R-:W-:Y:S05]  /*fb30*/  @!P0 BRA `(.L_x_2389) ;  /* 0x0000004400508947 */ /* 0x002fea0003800000 */
.L_x_2493:
[----:B------:R-:W-:Y:S05]  /*fb40*/  BSYNC B3 ;  /* 0x0000000000037941 */ /* 0x000fea0003800000 */
.L_x_2388:
        /* <DEDUP_REMOVED lines=12> */
.L_x_2391:
[----:B------:R-:W-:Y:S05]  /*fc10*/  BSYNC B3 ;  /* 0x0000000000037941 */ /* 0x000fea0003800000 */
.L_x_2390:
        /* <DEDUP_REMOVED lines=12> */
.L_x_2392:
        /* <DEDUP_REMOVED lines=16> */
.L_x_2393:
        /* <DEDUP_REMOVED lines=16> */
.L_x_2494:
[----:B------:R-:W-:Y:S05]  /*fee0*/  BSYNC B3 ;  /* 0x0000000000037941 */ /* 0x000fea0003800000 */
.L_x_2394:
        /* <DEDUP_REMOVED lines=12> */
.L_x_2397:
[----:B------:R-:W-:Y:S05]  /*ffb0*/  BSYNC B3 ;  /* 0x0000000000037941 */ /* 0x000fea0003800000 */
.L_x_2396:
        /* <DEDUP_REMOVED lines=13> */
.L_x_2398:
        /* <DEDUP_REMOVED lines=15> */
.L_x_2399:
        /* <DEDUP_REMOVED lines=12> */
.L_x_2386:
[----:B------:R-:W-:Y:S05]  /*10240*/  BSYNC B1 ;  /* 0x0000000000017941 */ /* 0x000fea0003800000 */
.L_x_2385:
[----:B0-----:R-:W2:Y:S01]  /*10250*/  LDL.LU R0, [R1+0x34] ;  /* 0x0000340001007983 */ /* 0x001ea20000300800 */
[----:B------:R-:W-:-:S03]  /*10260*/  IMAD.MOV.U32 R19, RZ, RZ, R8 ;  /* 0x000000ffff137224 */ /* 0x000fc600078e0008 */
[----:B------:R0:W-:Y:S02]  /*10270*/  STL [R1+0x14], R11 ;  /* 0x0000140b01007387 */ /* 0x0001e40000100800 */
[----:B0-2---:R-:W-:-:S07]  /*10280*/  VIADD R0, R0, 0xfffffffd ;  /* 0xfffffffd00007836 */ /* 0x005fce0000000000 */
.L_x_2384:
[----:B------:R-:W-:Y:S05]  /*10290*/  BSYNC B2 ;  /* 0x0000000000027941 */ /* 0x000fea0003800000 */
.L_x_2383:
[----:B------:R-:W-:Y:S01]  /*102a0*/  VIADD R10, R10, 0xfffffffe ;  /* 0xfffffffe0a0a7836 */ /* 0x000fe20000000000 */
[----:B------:R-:W-:-:S04]  /*102b0*/  LOP3.LUT R7, RZ, R7, RZ, 0x33, !PT ;  /* 0x00000007ff077212 */ /* 0x000fc800078e33ff */
[----:B------:R-:W-:-:S13]  /*102c0*/  ISETP.NE.AND P0, PT, R10, R7, PT ;  /* 0x000000070a00720c */ /* 0x000fda0003f05270 */
[----:B------:R-:W-:Y:S05]  /*102d0*/  @!P0 BRA `(.L_x_2382) ;  /* 0x0000001000cc8947 */ /* 0x000fea0003800000 */
[----:B------:R-:W-:-:S07]  /*102e0*/  IMAD.MOV.U32 R9, RZ, RZ, R17 ;  /* 0x000000ffff097224 */ /* 0x000fce00078e0011 */
.L_x_2430:
        /* <DEDUP_REMOVED lines=8> */
[----:B--2---:R-:W-:Y:S02]  /*10370*/  ISETP.NE.AND P1, PT, R3, RZ, PT ;  /* 0x000000ff0300720c */ /* 0x004fe40003f25270 */
        /* <DEDUP_REMOVED lines=26> */
.L_x_2402:
[----:B------:R-:W-:Y:S01]  /*10520*/  IMAD R3, R4, 0x8, R18 ;  /* 0x0000000804037824 */ /* 0x000fe200078e0212 */
[----:B------:R-:W-:Y:S01]  /*10530*/  SHF.L.U32 R2, R5, 0x1f, RZ ;  /* 0x0000001f05027819 */ /* 0x000fe200000006ff */
[----:B------:R-:W-:Y:S03]  /*10540*/  BSSY B2, `(.L_x_2403) ;  /* 0x0000003000027945 */ /* 0x000fe60003800000 */
[----:B------:R-:W1:Y:S02]  /*10550*/  SYNCS.PHASECHK.TRANS64.TRYWAIT P0, [R3+URZ+0x28840], R2 ;  /* 0x02884002030075a7 */ /* 0x000e64000800017f */
[----:B-1----:R-:W-:Y:S05]  /*10560*/  @!P0 BRA `(.L_x_2404) ;  /* 0x0000003800ec8947 */ /* 0x002fea0003800000 */
.L_x_2495:
[----:B------:R-:W-:Y:S05]  /*10570*/  BSYNC B2 ;  /* 0x0000000000027941 */ /* 0x000fea0003800000 */
.L_x_2403:
        /* <DEDUP_REMOVED lines=12> */
.L_x_2406:
[----:B------:R-:W-:Y:S05]  /*10640*/  BSYNC B2 ;  /* 0x0000000000027941 */ /* 0x000fea0003800000 */
.L_x_2405:
        /* <DEDUP_REMOVED lines=12> */
.L_x_2407:
        /* <DEDUP_REMOVED lines=16> */
.L_x_2408:
        /* <DEDUP_REMOVED lines=16> */
.L_x_2496:
[----:B------:R-:W-:Y:S05]  /*10910*/  BSYNC B2 ;  /* 0x0000000000027941 */ /* 0x000fea0003800000 */
.L_x_2409:
        /* <DEDUP_REMOVED lines=11> */
.L_x_2412:
[----:B------:R-:W-:Y:S05]  /*109d0*/  BSYNC B2 ;  /* 0x0000000000027941 */ /* 0x000fea0003800000 */
.L_x_2411:
        /* <DEDUP_REMOVED lines=12> */
.L_x_2413:
        /* <DEDUP_REMOVED lines=15> */
.L_x_2414:
        /* <DEDUP_REMOVED lines=12> */
.L_x_2401:
[----:B------:R-:W-:Y:S05]  /*10c50*/  BSYNC B1 ;  /* 0x0000000000017941 */ /* 0x000fea0003800000 */
.L_x_2400:
[----:B------:R-:W2:Y:S01]  /*10c60*/  LDL R2, [R1+0x20] ;  /* 0x0000200001027983 */ /* 0x000ea20000100800 */
[----:B------:R-:W-:Y:S01]  /*10c70*/  VIADD R19, R4, 0x1 ;  /* 0x0000000104137836 */ /* 0x000fe20000000000 */
[----:B------:R-:W-:Y:S01]  /*10c80*/  BSSY B1, `(.L_x_2415) ;  /* 0x0000094000017945 */ /* 0x000fe20003800000 */
[----:B0-----:R-:W-:-:S03]  /*10c90*/  VIADD R7, R0, 0xffffffff ;  /* 0xffffffff00077836 */ /* 0x001fc60000000000 */
[----:B------:R-:W-:-:S04]  /*10ca0*/  ISETP.NE.AND P0, PT, R19, 0x2, PT ;  /* 0x000000021300780c */ /* 0x000fc80003f05270 */
[----:B------:R-:W-:Y:S02]  /*10cb0*/  SEL R19, R19, RZ, P0 ;  /* 0x000000ff13137207 */ /* 0x000fe40000000000 */
[----:B--2---:R-:W-:Y:S02]  /*10cc0*/  ISETP.NE.AND P1, PT, R2, RZ, PT ;  /* 0x000000ff0200720c */ /* 0x004fe40003f25270 */
        /* <DEDUP_REMOVED lines=28> */
.L_x_2417:
[----:B------:R-:W-:Y:S01]  /*10e90*/  IMAD R2, R19, 0x8, R18 ;  /* 0x0000000813027824 */ /* 0x000fe200078e0212 */
[----:B------:R-:W-:Y:S01]  /*10ea0*/  SHF.L.U32 R3, R12, 0x1f, RZ ;  /* 0x0000001f0c037819 */ /* 0x000fe200000006ff */
[----:B------:R-:W-:Y:S03]  /*10eb0*/  BSSY B2, `(.L_x_2418) ;  /* 0x0000003000027945 */ /* 0x000fe60003800000 */
[----:B------:R-:W2:Y:S02]  /*10ec0*/  SYNCS.PHASECHK.TRANS64.TRYWAIT P0, [R2+URZ+0x28840], R3 ;  /* 0x02884003020075a7 */ /* 0x000ea4000800017f */
[----:B--2---:R-:W-:Y:S05]  /*10ed0*/  @!P0 BRA `(.L_x_2419) ;  /* 0x0000003000b88947 */ /* 0x004fea0003800000 */
.L_x_2497:
[----:B------:R-:W-:Y:S05]  /*10ee0*/  BSYNC B2 ;  /* 0x0000000000027941 */ /* 0x000fea0003800000 */
.L_x_2418:
        /* <DEDUP_REMOVED lines=12> */
.L_x_2421:
[----:B------:R-:W-:Y:S05]  /*10fb0*/  BSYNC B2 ;  /* 0x0000000000027941 */ /* 0x000fea0003800000 */
.L_x_2420:
        /* <DEDUP_REMOVED lines=13> */
.L_x_2422:
        /* <DEDUP_REMOVED lines=16> */
.L_x_2423:
        /* <DEDUP_REMOVED lines=15> */
.L_x_2498:
[----:B------:R-:W-:Y:S05]  /*11280*/  BSYNC B2 ;  /* 0x0000000000027941 */ /* 0x000fea0003800000 */
.L_x_2424:
        /* <DEDUP_REMOVED lines=11> */
.L_x_2427:
[----:B------:R-:W-:Y:S05]  /*11340*/  BSYNC B2 ;  /* 0x0000000000027941 */ /* 0x000fea0003800000 */
.L_x_2426:
        /* <DEDUP_REMOVED lines=12> */
.L_x_2428:
        /* <DEDUP_REMOVED lines=15> */
.L_x_2429:
        /* <DEDUP_REMOVED lines=12> */
.L_x_2416:
[----:B------:R-:W-:Y:S05]  /*115c0*/  BSYNC B1 ;  /* 0x0000000000017941 */ /* 0x000fea0003800000 */
.L_x_2415:
[----:B------:R-:W2:Y:S01]  /*115d0*/  LDL R2, [R1+0x24] ;  /* 0x0000240001027983 */ /* 0x000ea20000100800 */
[----:B------:R-:W-:Y:S01]  /*115e0*/  VIADD R0, R0, 0xfffffffe ;  /* 0xfffffffe00007836 */ /* 0x000fe20000000000 */
[----:B--2---:R-:W-:-:S13]  /*115f0*/  ISETP.GT.AND P0, PT, R7, R2, PT ;  /* 0x000000020700720c */ /* 0x004fda0003f04270 */
[----:B------:R-:W-:Y:S05]  /*11600*/  @P0 BRA `(.L_x_2430) ;  /* 0xffffffec00380947 */ /* 0x000fea000383ffff */
.L_x_2382:
[----:B------:R-:W-:Y:S05]  /*11610*/  BSYNC B0 ;  /* 0x0000000000007941 */ /* 0x000fea0003800000 */
.L_x_2381:
        /* <DEDUP_REMOVED lines=8> */
[----:B------:R-:W2:Y:S08]  /*116a0*/  FLO.U32 R0, UR4 ;  /* 0x0000000400007d00 */ /* 0x000eb000080e0000 */
        /* <DEDUP_REMOVED lines=9> */
.L_x_2432:
[----:B------:R-:W-:Y:S05]  /*11740*/  BSYNC B0 ;  /* 0x0000000000007941 */ /* 0x000fea0003800000 */
.L_x_2431:
[----:B--2---:R-:W2:Y:S01]  /*11750*/  LDL.LU R0, [R1+0x20] ;  /* 0x0000200001007983 */ /* 0x004ea20000300800 */
[----:B------:R-:W-:Y:S01]  /*11760*/  BSSY B0, `(.L_x_2433) ;  /* 0x000003a000007945 */ /* 0x000fe20003800000 */
[----:B--2---:R-:W-:-:S13]  /*11770*/  ISETP.NE.AND P0, PT, R0, RZ, PT ;  /* 0x000000ff0000720c */ /* 0x004fda0003f05270 */
        /* <DEDUP_REMOVED lines=8> */
.L_x_2499:
[----:B------:R-:W-:Y:S05]  /*11800*/  BSYNC B1 ;  /* 0x0000000000017941 */ /* 0x000fea0003800000 */
.L_x_2435:
        /* <DEDUP_REMOVED lines=9> */
.L_x_2438:
[----:B------:R-:W-:Y:S05]  /*118a0*/  BSYNC B1 ;  /* 0x0000000000017941 */ /* 0x000fea0003800000 */
.L_x_2437:
        /* <DEDUP_REMOVED lines=12> */
.L_x_2439:
        /* <DEDUP_REMOVED lines=15> */
.L_x_2440:
        /* <DEDUP_REMOVED lines=10> */
.L_x_2434:
[----:B------:R-:W-:Y:S05]  /*11b00*/  BSYNC B0 ;  /* 0x0000000000007941 */ /* 0x000fea0003800000 */
.L_x_2433:
[----:B------:R-:W2:Y:S01]  /*11b10*/  LDL.LU R4, [R1+0x14] ;  /* 0x0000140001047983 */ /* 0x000ea20000300800 */
[----:B------:R-:W-:-:S05]  /*11b20*/  VIADD R19, R19, 0x1 ;  /* 0x0000000113137836 */ /* 0x000fca0000000000 */
[----:B------:R-:W-:-:S04]  /*11b30*/  ISETP.NE.AND P0, PT, R19, 0x2, PT ;  /* 0x000000021300780c */ /* 0x000fc80003f05270 */
[----:B------:R-:W-:Y:S02]  /*11b40*/  SEL R0, RZ, 0x1, P0 ;  /* 0x00000001ff007807 */ /* 0x000fe40000000000 */
[----:B------:R-:W-:Y:S02]  /*11b50*/  SEL R19, R19, RZ, P0 ;  /* 0x000000ff13137207 */ /* 0x000fe40000000000 */
[----:B--2---:R-:W-:-:S05]  /*11b60*/  LOP3.LUT R4, R4, R0, RZ, 0x3c, !PT ;  /* 0x0000000004047212 */ /* 0x004fca00078e3cff */
[----:B------:R2:W-:Y:S02]  /*11b70*/  STL [R1+0x14], R4 ;  /* 0x0000140401007387 */ /* 0x0005e40000100800 */
.L_x_2361:
[----:B------:R-:W-:Y:S05]  /*11b80*/  BSYNC B7 ;  /* 0x0000000000077941 */ /* 0x000fea0003800000 */
.L_x_2359:
[----:B----4-:R-:W4:Y:S02]  /*11b90*/  LDL R0, [R1+0x5c] ;  /* 0x00005c0001007983 */ /* 0x010f240000100800 */
[----:B----4-:R-:W-:-:S13]  /*11ba0*/  ISETP.NE.AND P0, PT, R0, RZ, PT ;  /* 0x000000ff0000720c */ /* 0x010fda0003f05270 */
[----:B------:R-:W-:Y:S05]  /*11bb0*/  @!P0 BRA `(.L_x_2441) ;  /* 0x00000000002c8947 */ /* 0x000fea0003800000 */
[----:B------:R-:W-:Y:S05]  /*11bc0*/  WARPSYNC.ALL ;  /* 0x0000000000007948 */ /* 0x000fea0003800000 */
[----:B------:R-:W4:Y:S08]  /*11bd0*/  S2UR UR5, SR_CgaCtaId ;  /* 0x00000000000579c3 */ /* 0x000f300000008800 */
[----:B------:R-:W-:Y:S06]  /*11be0*/  BAR.SYNC.DEFER_BLOCKING 0x5, 0x180 ;  /* 0x0146000000007b1d */ /* 0x000fec0000010000 */
[----:B------:R-:W-:-:S02]  /*11bf0*/  UMOV UR4, 0x400 ;  /* 0x0000040000047882 */ /* 0x000fc40000000000 */
[----:B----4-:R-:W-:-:S06]  /*11c00*/  ULEA UR4, UR5, UR4, 0x18 ;  /* 0x0000000405047291 */ /* 0x010fcc000f8ec03f */
[----:B------:R-:W-:-:S05]  /*11c10*/  IMAD.U32 R18, RZ, RZ, UR4 ;  /* 0x00000004ff127e24 */ /* 0x000fca000f8e00ff */
[----:B0123--:R-:W0:Y:S04]  /*11c20*/  LDS.128 R4, [R18+0x288d0] ;  /* 0x0288d00012047984 */ /* 0x00fe280000000c00 */
[----:B0-----:R0:W-:Y:S04]  /*11c30*/  STL.64 [R1], R4 ;  /* 0x0000000401007387 */ /* 0x0011e80000100a00 */
[----:B------:R0:W-:Y:S01]  /*11c40*/  STL.64 [R1+0x8], R6 ;  /* 0x0000080601007387 */ /* 0x0001e20000100a00 */
[----:B------:R-:W-:Y:S06]  /*11c50*/  BAR.ARV 0x4, 0x180 ;  /* 0x0106000000007b1d */ /* 0x000fec0000002000 */
[----:B------:R-:W-:Y:S05]  /*11c60*/  BRA `(.L_x_2442) ;  /* 0x00000010002c7947 */ /* 0x000fea0003800000 */
.L_x_2441:
[----:B------:R-:W4:Y:S01]  /*11c70*/  S2R R0, SR_TID.X ;  /* 0x0000000000007919 */ /* 0x000f220000002100 */
[----:B------:R-:W-:Y:S01]  /*11c80*/  UMOV UR4, 0xffffffff ;  /* 0xffffffff00047882 */ /* 0x000fe20000000000 */
[----:B----4-:R-:W-:-:S04]  /*11c90*/  LOP3.LUT R16, R0, 0x1f, RZ, 0xc0, !PT ;  /* 0x0000001f00107812 */ /* 0x010fc800078ec0ff */
[----:B------:R-:W-:Y:S01]  /*11ca0*/  ISETP.NE.AND P0, PT, R16, 0x1f, PT ;  /* 0x0000001f1000780c */ /* 0x000fe20003f05270 */
[----:B------:R-:W-:-:S12]  /*11cb0*/  BRA.DIV UR4, `(.L_x_2443) ;  /* 0x00000026047c7947 */ /* 0x000fd8000b800000 */
[----:B------:R-:W2:Y:S01]  /*11cc0*/  LDL.LU R3, [R1] ;  /* 0x0000000001037983 */ /* 0x000ea20000300800 */
[----:B------:R-:W-:-:S03]  /*11cd0*/  ULDC UR4, c[0x0][0xc3c] ;  /* 0x00030f0000047ab9 */ /* 0x000fc60000000800 */
[----:B01----:R-:W4:Y:S01]  /*11ce0*/  LDL R8, [R1+0xc] ;  /* 0x00000c0001087983 */ /* 0x003f220000100800 */
[----:B--2---:R-:W-:Y:S02]  /*11cf0*/  IMAD.MOV.U32 R10, RZ, RZ, R3 ;  /* 0x000000ffff0a7224 */ /* 0x004fe400078e0003 */
[----:B----4-:R-:W-:-:S05]  /*11d00*/  IMAD.IADD R0, R8, 0x1, R16 ;  /* 0x0000000108007824 */ /* 0x010fca00078e0210 */
[----:B------:R-:W-:-:S13]  /*11d10*/  ISETP.GE.OR P1, PT, R0, UR4, !P0 ;  /* 0x0000000400007c0c */ /* 0x000fda000c726670 */
[----:B------:R-:W0:Y:S08]  /*11d20*/  @!P1 LDC.64 R2, c[0x0][0xc80] ;  /* 0x00032000ff029b82 */ /* 0x000e300000000a00 */
[----:B---3--:R-:W1:Y:S01]  /*11d30*/  @!P1 LDC.64 R6, c[0x0][0xc78] ;  /* 0x00031e00ff069b82 */ /* 0x008e620000000a00 */
[----:B0-----:R-:W-:-:S05]  /*11d40*/  @!P1 IMAD.WIDE R2, R0, 0x4, R2 ;  /* 0x0000000400029825 */ /* 0x001fca00078e0202 */
[----:B------:R1:W2:Y:S02]  /*11d50*/  @!P1 LDG.E R5, desc[UR50][R2.64] ;  /* 0x0000003202059981 */ /* 0x0002a4000c1e1900 */
[----:B-1----:R-:W-:-:S05]  /*11d60*/  @!P1 IMAD.WIDE R2, R0, 0x4, R6 ;  /* 0x0000000400029825 */ /* 0x002fca00078e0206 */
[----:B------:R-:W3:Y:S01]  /*11d70*/  @!P1 LDG.E R8, desc[UR50][R2.64] ;  /* 0x0000003202089981 */ /* 0x000ee2000c1e1900 */
[----:B------:R-:W-:Y:S02]  /*11d80*/  CS2R R6, SRZ ;  /* 0x0000000000067805 */ /* 0x000fe4000001ff00 */
[C---:B------:R-:W-:Y:S02]  /*11d90*/  ISETP.GE.U32.AND P2, PT, R16.reuse, 0x2, PT ;  /* 0x000000021000780c */ /* 0x040fe40003f46070 */
[C---:B------:R-:W-:Y:S01]  /*11da0*/  ISETP.GE.U32.AND P3, PT, R16.reuse, 0x4, PT ;  /* 0x000000041000780c */ /* 0x040fe20003f66070 */
[----:B------:R-:W-:Y:S01]  /*11db0*/  SHFL.IDX PT, R4, R10, RZ, 0x1f ;  /* 0x00001fff0a047589 */ /* 0x000fe200000e0000 */
[C---:B------:R-:W-:Y:S02]  /*11dc0*/  ISETP.GE.U32.AND P4, PT, R16.reuse, 0x8, PT ;  /* 0x000000081000780c */ /* 0x040fe40003f86070 */
[----:B------:R-:W-:Y:S01]  /*11dd0*/  ISETP.GE.U32.AND P5, PT, R16, 0x10, PT ;  /* 0x000000101000780c */ /* 0x000fe20003fa6070 */
[----:B------:R-:W-:Y:S01]  /*11de0*/  SHFL.IDX PT, R0, R10, 0x1, 0x1f ;  /* 0x00201f000a007f89 */ /* 0x000fe200000e0000 */
[----:B--2---:R-:W-:-:S02]  /*11df0*/  @!P1 IMAD.MOV.U32 R6, RZ, RZ, R5 ;  /* 0x000000ffff069224 */ /* 0x004fc400078e0005 */
[----:B---3--:R-:W-:Y:S01]  /*11e00*/  @!P1 IMAD.MOV.U32 R7, RZ, RZ, R8 ;  /* 0x000000ffff079224 */ /* 0x008fe200078e0008 */
[----:B------:R-:W-:-:S03]  /*11e10*/  ISETP.NE.AND P1, PT, R16, RZ, PT ;  /* 0x000000ff1000720c */ /* 0x000fc60003f25270 */
[----:B------:R-:W-:-:S05]  /*11e20*/  IMAD R2, R7, R6, RZ ;  /* 0x0000000607027224 */ /* 0x000fca00078e02ff */
[----:B------:R-:W0:Y:S02]  /*11e30*/  SHFL.UP PT, R14, R2, 0x1, RZ ;  /* 0x04200000020e7989 */ /* 0x000e2400000e00ff */
[----:B0-----:R-:W-:-:S05]  /*11e40*/  SEL R5, R14, RZ, P1 ;  /* 0x000000ff0e057207 */ /* 0x001fca0000800000 */
[----:B------:R-:W-:Y:S02]  /*11e50*/  IMAD.IADD R2, R2, 0x1, R5 ;  /* 0x0000000102027824 */ /* 0x000fe400078e0205 */
[----:B------:R-:W-:-:S03]  /*11e60*/  IMAD.MOV.U32 R5, RZ, RZ, RZ ;  /* 0x000000ffff057224 */ /* 0x000fc600078e00ff */
        /* <DEDUP_REMOVED lines=13> */
.L_x_2509:
[----:B------:R-:W-:Y:S02]  /*11f40*/  ULDC UR4, c[0x0][0xc38] ;  /* 0x00030e0000047ab9 */ /* 0x000fe40000000800 */
[----:B------:R-:W-:-:S04]  /*11f50*/  IMAD.U32 R8, RZ, RZ, UR4 ;  /* 0x00000004ff087e24 */ /* 0x000fc8000f8e00ff */
[----:B-1----:R-:W-:-:S04]  /*11f60*/  IMAD R9, R9, R8, RZ ;  /* 0x0000000809097224 */ /* 0x002fc800078e02ff */
[----:B------:R-:W-:-:S05]  /*11f70*/  IMAD.IADD R0, R0, 0x1, R9 ;  /* 0x0000000100007824 */ /* 0x000fca00078e0209 */
[----:B------:R-:W-:-:S13]  /*11f80*/  ISETP.GT.AND P6, PT, R0, R4, PT ;  /* 0x000000040000720c */ /* 0x000fda0003fc4270 */
[----:B------:R-:W-:Y:S05]  /*11f90*/  @P6 BRA `(.L_x_2444) ;  /* 0x0000000000ac6947 */ /* 0x000fea0003800000 */
.L_x_2447:
        /* <DEDUP_REMOVED lines=37> */
.L_x_2517:
[----:B------:R-:W-:Y:S02]  /*121f0*/  ULDC UR4, c[0x0][0xc38] ;  /* 0x00030e0000047ab9 */ /* 0x000fe40000000800 */
[----:B------:R-:W-:-:S04]  /*12200*/  IMAD.U32 R8, RZ, RZ, UR4 ;  /* 0x00000004ff087e24 */ /* 0x000fc8000f8e00ff */
[----:B-1----:R-:W-:-:S04]  /*12210*/  IMAD R9, R9, R8, RZ ;  /* 0x0000000809097224 */ /* 0x002fc800078e02ff */
[----:B------:R-:W-:-:S05]  /*12220*/  IMAD.IADD R0, R9, 0x1, R0 ;  /* 0x0000000109007824 */ /* 0x000fca00078e0200 */
[----:B------:R-:W-:-:S13]  /*12230*/  ISETP.GT.AND P6, PT, R0, R4, PT ;  /* 0x000000040000720c */ /* 0x000fda0003fc4270 */
[----:B------:R-:W-:Y:S05]  /*12240*/  @!P6 BRA `(.L_x_2447) ;  /* 0xfffffffc0054e947 */ /* 0x000fea000383ffff */
.L_x_2444:
        /* <DEDUP_REMOVED lines=12> */
.L_x_2522:
[----:B------:R-:W-:-:S13]  /*12310*/  ISETP.NE.AND P0, PT, R3, RZ, PT ;  /* 0x000000ff0300720c */ /* 0x000fda0003f05270 */
[----:B------:R-:W-:Y:S05]  /*12320*/  @!P0 BRA `(.L_x_2449) ;  /* 0x0000000000108947 */ /* 0x000fea0003800000 */
[----:B------:R-:W-:Y:S01]  /*12330*/  UMOV UR4, 0xffffffff ;  /* 0xffffffff00047882 */ /* 0x000fe20000000000 */
[----:B---3--:R-:W-:Y:S02]  /*12340*/  VIADD R10, R10, 0xffffffff ;  /* 0xffffffff0a0a7836 */ /* 0x008fe40000000000 */
[----:B------:R-:W-:Y:S05]  /*12350*/  BRA.DIV UR4, `(.L_x_2450) ;  /* 0x0000002a04487947 */ /* 0x000fea000b800000 */
[----:B------:R1:W2:Y:S02]  /*12360*/  SHFL.IDX PT, R5, R2, R10, 0x1f ;  /* 0x00001f0a02057589 */ /* 0x0002a400000e0000 */
.L_x_2449:
[----:B--2---:R-:W-:Y:S01]  /*12370*/  IMAD R3, R5, R8, R9 ;  /* 0x0000000805037224 */ /* 0x004fe200078e0209 */
[----:B------:R-:W-:-:S03]  /*12380*/  ISETP.NE.AND P0, PT, R7, 0x1, PT ;  /* 0x000000010700780c */ /* 0x000fc60003f05270 */
[----:B------:R-:W-:Y:S01]  /*12390*/  IMAD.IADD R4, R4, 0x1, -R3 ;  /* 0x0000000104047824 */ /* 0x000fe200078e0a03 */
[----:B------:R2:W-:Y:S09]  /*123a0*/  STL [R1], R3 ;  /* 0x0000000301007387 */ /* 0x0005f20000100800 */
[----:B------:R-:W-:Y:S05]  /*123b0*/  @!P0 BRA `(.L_x_2451) ;  /* 0x0000000000e48947 */ /* 0x000fea0003800000 */
[----:B------:R-:W-:-:S04]  /*123c0*/  IABS R5, R0 ;  /* 0x0000000000057213 */ /* 0x000fc80000000000 */
[----:B0--3--:R-:W0:Y:S08]  /*123d0*/  I2F.RP R6, R5 ;  /* 0x0000000500067306 */ /* 0x009e300000209400 */
[----:B0-----:R-:W0:Y:S02]  /*123e0*/  MUFU.RCP R6, R6 ;  /* 0x0000000600067308 */ /* 0x001e240000001000 */
[----:B0-----:R-:W-:-:S06]  /*123f0*/  VIADD R9, R6, 0xffffffe ;  /* 0x0ffffffe06097836 */ /* 0x001fcc0000000000 */
[----:B--2---:R-:W1:Y:S02]  /*12400*/  F2I.FTZ.U32.TRUNC.NTZ R3, R9 ;  /* 0x0000000900037305 */ /* 0x004e64000021f000 */
        /* <DEDUP_REMOVED lines=52> */
.L_x_2451:
[----:B------:R-:W4:Y:S01]  /*12750*/  LDL R5, [R1+0xc] ;  /* 0x00000c0001057983 */ /* 0x000f220000100800 */
[----:B012---:R-:W4:Y:S02]  /*12760*/  LDC.64 R2, c[0x0][0xc90] ;  /* 0x00032400ff027b82 */ /* 0x007f240000000a00 */
[----:B----4-:R-:W-:-:S05]  /*12770*/  IMAD.WIDE R2, R5, 0x4, R2 ;  /* 0x0000000405027825 */ /* 0x010fca00078e0202 */
[----:B---3--:R-:W2:Y:S02]  /*12780*/  LDG.E R6, desc[UR50][R2.64] ;  /* 0x0000003202067981 */ /* 0x008ea4000c1e1900 */
        /* <DEDUP_REMOVED lines=59> */
.L_x_2452:
[----:B-1----:R-:W-:-:S05]  /*12b40*/  LOP3.LUT R3, RZ, R4, RZ, 0x33, !PT ;  /* 0x00000004ff037212 */ /* 0x002fca00078e33ff */
[----:B------:R-:W-:-:S05]  /*12b50*/  IMAD.IADD R0, R0, 0x1, R3 ;  /* 0x0000000100007824 */ /* 0x000fca00078e0203 */
[----:B------:R1:W-:Y:S01]  /*12b60*/  STL [R1+0x4], R0 ;  /* 0x0000040001007387 */ /* 0x0003e20000100800 */
[----:B------:R-:W-:Y:S05]  /*12b70*/  BRA `(.L_x_2453) ;  /* 0x0000000000287947 */ /* 0x000fea0003800000 */
.L_x_2445:
        /* <DEDUP_REMOVED lines=10> */
.L_x_2453:
[----:B--2---:R-:W2:Y:S04]  /*12c20*/  LDL R3, [R1+0x8] ;  /* 0x0000080001037983 */ /* 0x004ea80000100800 */
[----:B0-----:R-:W3:Y:S04]  /*12c30*/  LDL R2, [R1+0xc] ;  /* 0x00000c0001027983 */ /* 0x001ee80000100800 */
[----:B------:R-:W4:Y:S04]  /*12c40*/  LDL R4, [R1] ;  /* 0x0000000001047983 */ /* 0x000f280000100800 */
[----:B------:R-:W4:Y:S01]  /*12c50*/  LDL R5, [R1+0x4] ;  /* 0x0000040001057983 */ /* 0x000f220000100800 */
[----:B------:R-:W-:Y:S05]  /*12c60*/  WARPSYNC.ALL ;  /* 0x0000000000007948 */ /* 0x000fea0003800000 */
[----:B-1----:R-:W0:Y:S02]  /*12c70*/  S2R R0, SR_TID.X ;  /* 0x0000000000007919 */ /* 0x002e240000002100 */
        /* <DEDUP_REMOVED lines=10> */
.L_x_2442:
[----:B------:R-:W2:Y:S01]  /*12d20*/  LDL R0, [R1+0xc] ;  /* 0x00000c0001007983 */ /* 0x000ea20000100800 */
[----:B------:R-:W-:Y:S02]  /*12d30*/  ULDC UR4, c[0x0][0xc3c] ;  /* 0x00030f0000047ab9 */ /* 0x000fe40000000800 */
[----:B--2---:R-:W-:-:S13]  /*12d40*/  ISETP.GE.AND P0, PT, R0, UR4, PT ;  /* 0x0000000400007c0c */ /* 0x004fda000bf06270 */
[----:B------:R-:W-:Y:S05]  /*12d50*/  @!P0 BRA `(.L_x_2454) ;  /* 0xffffffa8002c8947 */ /* 0x000fea000383ffff */
[----:B------:R-:W-:Y:S05]  /*12d60*/  BSYNC B8 ;  /* 0x0000000000087941 */ /* 0x000fea0003800000 */
.L_x_2353:
[----:B0-----:R-:W2:Y:S01]  /*12d70*/  LDL.LU R0, [R1+0x48] ;  /* 0x0000480001007983 */ /* 0x001ea20000300800 */
[----:B------:R-:W-:Y:S01]  /*12d80*/  BSSY B0, `(.L_x_2455) ;  /* 0x000000b000007945 */ /* 0x000fe20003800000 */
[----:B-1-3--:R-:W0:Y:S01]  /*12d90*/  S2R R5, SR_CgaCtaId ;  /* 0x0000000000057919 */ /* 0x00ae220000008800 */
        /* <DEDUP_REMOVED lines=9> */
.L_x_2525:
[----:B------:R-:W-:Y:S05]  /*12e30*/  BSYNC B0 ;  /* 0x0000000000007941 */ /* 0x000fea0003800000 */
.L_x_2455:
[----:B------:R-:W-:-:S03]  /*12e40*/  UMOV UR4, 0xffffffff ;  /* 0xffffffff00047882 */ /* 0x000fc60000000000 */
[----:B------:R-:W-:Y:S05]  /*12e50*/  BRA.DIV UR4, `(.L_x_2457) ;  /* 0x0000001e04c87947 */ /* 0x000fea000b800000 */
[----:B------:R-:W1:Y:S02]  /*12e60*/  S2R R2, SR_TID.X ;  /* 0x0000000000027919 */ /* 0x000e640000002100 */
[----:B-1----:R-:W-:-:S04]  /*12e70*/  SHF.R.U32.HI R2, RZ, 0x5, R2 ;  /* 0x00000005ff027819 */ /* 0x002fc80000011602 */
[----:B------:R-:W-:-:S05]  /*12e80*/  LOP3.LUT R2, R2, 0x3, RZ, 0xc0, !PT ;  /* 0x0000000302027812 */ /* 0x000fca00078ec0ff */
[----:B------:R1:W2:Y:S02]  /*12e90*/  SHFL.IDX PT, R14, R2, RZ, 0x1f ;  /* 0x00001fff020e7589 */ /* 0x0002a400000e0000 */
.L_x_2528:
[----:B--2---:R-:W-:Y:S01]  /*12ea0*/  ISETP.NE.AND P0, PT, R14, RZ, PT ;  /* 0x000000ff0e00720c */ /* 0x004fe20003f05270 */
[----:B------:R-:W-:-:S12]  /*12eb0*/  BSSY B0, `(.L_x_2458) ;  /* 0x0000025000007945 */ /* 0x000fd80003800000 */
[----:B------:R-:W-:Y:S05]  /*12ec0*/  @P0 BRA `(.L_x_2459) ;  /* 0x00000000008c0947 */ /* 0x000fea0003800000 */
[----:B------:R-:W-:-:S03]  /*12ed0*/  UMOV UR4, 0xffffffff ;  /* 0xffffffff00047882 */ /* 0x000fc60000000000 */
[----:B------:R-:W-:Y:S05]  /*12ee0*/  BRA.DIV UR4, `(.L_x_2460) ;  /* 0x0000001e04d87947 */ /* 0x000fea000b800000 */
[----:B------:R-:W-:-:S13]  /*12ef0*/  ELECT P6, URZ, PT ;  /* 0x00000000003f782f */ /* 0x000fda00038c0000 */
.L_x_2531:
[----:B------:R-:W-:Y:S05]  /*12f00*/  @!P6 BRA `(.L_x_2459) ;  /* 0x00000000007ce947 */ /* 0x000fea0003800000 */
[----:B------:R-:W-:-:S06]  /*12f10*/  ULOP3.LUT UR4, UR36, 0x2, URZ, 0xfc, !UPT ;  /* 0x0000000224047892 */ /* 0x000fcc000f8efc3f */
[----:B-1----:R-:W-:-:S05]  /*12f20*/  IMAD.U32 R2, RZ, RZ, UR4 ;  /* 0x00000004ff027e24 */ /* 0x002fca000f8e00ff */
[----:B------:R-:W-:-:S13]  /*12f30*/  ISETP.NE.AND P2, PT, R2, 0x3, PT ;  /* 0x000000030200780c */ /* 0x000fda0003f45270 */
[----:B------:R-:W-:Y:S05]  /*12f40*/  @!P2 BRA `(.L_x_2461) ;  /* 0x000000000004a947 */ /* 0x000fea0003800000 */
[----:B------:R-:W-:Y:S01]  /*12f50*/  BPT.TRAP 0x1 ;  /* 0x000000040000795c */ /* 0x000fe20000300000 */
.L_x_2461:
        /* <DEDUP_REMOVED lines=13> */
.L_x_2532:
[----:B------:R-:W1:Y:S02]  /*13030*/  SYNCS.PHASECHK.TRANS64.TRYWAIT P0, [R7+URZ], R2 ;  /* 0x00000002070075a7 */ /* 0x000e64000800017f */
[----:B-1----:R-:W-:Y:S05]  /*13040*/  @!P0 BRA `(.L_x_2463) ;  /* 0x0000001c00b48947 */ /* 0x002fea0003800000 */
.L_x_2533:
[----:B------:R-:W-:Y:S05]  /*13050*/  @!P2 BRA `(.L_x_2464) ;  /* 0x000000000004a947 */ /* 0x000fea0003800000 */
[----:B------:R-:W-:Y:S01]  /*13060*/  BPT.TRAP 0x1 ;  /* 0x000000040000795c */ /* 0x000fe20000300000 */
.L_x_2464:
[----:B------:R-:W-:-:S04]  /*13070*/  VIADD R0, R0, 0x28860 ;  /* 0x0002886000007836 */ /* 0x000fc80000000000 */
[----:B------:R-:W-:-:S04]  /*13080*/  IMAD R4, R19, 0x8, R0 ;  /* 0x0000000813047824 */ /* 0x000fc800078e0200 */
[----:B------:R-:W2:Y:S02]  /*13090*/  SYNCS.PHASECHK.TRANS64.TRYWAIT P0, [R4+URZ], R5 ;  /* 0x00000005040075a7 */ /* 0x000ea4000800017f */
[----:B--2---:R-:W-:Y:S05]  /*130a0*/  @!P0 BRA `(.L_x_2465) ;  /* 0x0000001c00b08947 */ /* 0x004fea0003800000 */
.L_x_2534:
[----:B------:R-:W-:-:S07]  /*130b0*/  IMAD R3, R3, 0x8, R0 ;  /* 0x0000000803037824 */ /* 0x000fce00078e0200 */
.L_x_2466:
[----:B---3--:R3:W4:Y:S02]  /*130c0*/  SYNCS.PHASECHK.TRANS64.TRYWAIT P0, [R3+URZ], R2 ;  /* 0x00000002030075a7 */ /* 0x008724000800017f */
[----:B----4-:R-:W-:Y:S05]  /*130d0*/  @!P0 NANOSLEEP.SYNCS 0x989680 ;  /* 0x009896800000895d */ /* 0x010fea0003900000 */
[----:B------:R-:W4:Y:S02]  /*130e0*/  @!P0 SYNCS.PHASECHK.TRANS64 P0, [R3+URZ], R2 ;  /* 0x00000002030085a7 */ /* 0x000f24000800007f */
[----:B----4-:R-:W-:Y:S05]  /*130f0*/  @!P0 BRA `(.L_x_2466) ;  /* 0xfffffffc00f08947 */ /* 0x010fea000383ffff */
.L_x_2459:
[----:B------:R-:W-:Y:S05]  /*13100*/  BSYNC B0 ;  /* 0x0000000000007941 */ /* 0x000fea0003800000 */
.L_x_2458:
[----:B------:R-:W-:Y:S05]  /*13110*/  EXIT ;  /* 0x000000000000794d */ /* 0x000fea0003800000 */
.L_x_2292:
[----:B0-----:R-:W-:-:S04]  /*13120*/  IMAD.U32 R3, RZ, RZ, UR41 ;  /* 0x00000029ff037e24 */ /* 0x001fc8000f8e00ff */
[----:B------:R0:W1:Y:S03]  /*13130*/  SYNCS.PHASECHK.TRANS64.TRYWAIT P1, [R3+URZ+0x28800], R0 ;  /* 0x02880000030075a7 */ /* 0x000066000802017f */
[----:B-1----:R-:W-:Y:S05]  /*13140*/  @!P1 NANOSLEEP.SYNCS 0x989680 ;  /* 0x009896800000995d */ /* 0x002fea0003900000 */
[----:B------:R-:W1:Y:S02]  /*13150*/  @!P1 SYNCS.PHASECHK.TRANS64 P1, [R3+URZ+0x28800], R0 ;  /* 0x02880000030095a7 */ /* 0x000e64000802007f */
[----:B-1----:R-:W-:Y:S05]  /*13160*/  @!P1 BRA `(.L_x_2292) ;  /* 0xfffffffc00ec9947 */ /* 0x002fea000383ffff */
[----:B------:R-:W-:Y:S05]  /*13170*/  BRA `(.L_x_2467) ;  /* 0xfffffeec00147947 */ /* 0x000fea000383ffff */
.L_x_2296:
[----:B-1----:R1:W2:Y:S02]  /*13180*/  SYNCS.PHASECHK.TRANS64.TRYWAIT P2, [R0+URZ+0x28830], R3 ;  /* 0x02883003000075a7 */ /* 0x0022a4000804017f */
[----:B--2---:R-:W-:Y:S05]  /*13190*/  @!P2 NANOSLEEP.SYNCS 0x989680 ;  /* 0x009896800000a95d */ /* 0x004fea0003900000 */
[----:B------:R-:W2:Y:S02]  /*131a0*/  @!P2 SYNCS.PHASECHK.TRANS64 P2, [R0+URZ+0x28830], R3 ;  /* 0x028830030000a5a7 */ /* 0x000ea4000804007f */
[----:B--2---:R-:W-:Y:S05]  /*131b0*/  @!P2 BRA `(.L_x_2296) ;  /* 0xfffffffc00f0a947 */ /* 0x004fea000383ffff */
[----:B------:R-:W-:Y:S05]  /*131c0*/  BRA `(.L_x_2295) ;  /* 0xfffffeec00387947 */ /* 0x000fea000383ffff */
.L_x_2301:
[----:B-1----:R-:W-:-:S04]  /*131d0*/  IMAD.U32 R7, RZ, RZ, UR6 ;  /* 0x00000006ff077e24 */ /* 0x002fc8000f8e00ff */
[----:B------:R1:W2:Y:S03]  /*131e0*/  SYNCS.PHASECHK.TRANS64.TRYWAIT P3, [R7+URZ+0x28830], R4 ;  /* 0x02883004070075a7 */ /* 0x0002a6000806017f */
[----:B--2---:R-:W-:Y:S05]  /*131f0*/  @!P3 NANOSLEEP.SYNCS 0x989680 ;  /* 0x009896800000b95d */ /* 0x004fea0003900000 */
[----:B------:R-:W2:Y:S02]  /*13200*/  @!P3 SYNCS.PHASECHK.TRANS64 P3, [R7+URZ+0x28830], R4 ;  /* 0x028830040700b5a7 */ /* 0x000ea4000806007f */
[----:B--2---:R-:W-:Y:S05]  /*13210*/  @!P3 BRA `(.L_x_2301) ;  /* 0xfffffffc00ecb947 */ /* 0x004fea000383ffff */
[----:B------:R-:W-:Y:S05]  /*13220*/  BRA `(.L_x_2298) ;  /* 0xffffff1000347947 */ /* 0x000fea000383ffff */
.L_x_2305:
[----:B-1----:R-:W-:-:S04]  /*13230*/  IMAD.U32 R7, RZ, RZ, UR6 ;  /* 0x00000006ff077e24 */ /* 0x002fc8000f8e00ff */
[----:B------:R1:W2:Y:S03]  /*13240*/  SYNCS.PHASECHK.TRANS64.TRYWAIT P3, [R7+URZ+0x28850], R4 ;  /* 0x02885004070075a7 */ /* 0x0002a6000806017f */
[----:B--2---:R-:W-:Y:S05]  /*13250*/  @!P3 NANOSLEEP.SYNCS 0x989680 ;  /* 0x009896800000b95d */ /* 0x004fea0003900000 */
[----:B------:R-:W2:Y:S02]  /*13260*/  @!P3 SYNCS.PHASECHK.TRANS64 P3, [R7+URZ+0x28850], R4 ;  /* 0x028850040700b5a7 */ /* 0x000ea4000806007f */
[----:B--2---:R-:W-:Y:S05]  /*13270*/  @!P3 BRA `(.L_x_2305) ;  /* 0xfffffffc00ecb947 */ /* 0x004fea000383ffff */
[----:B------:R-:W-:Y:S05]  /*13280*/  BRA `(.L_x_2302) ;  /* 0xffffff1000fc7947 */ /* 0x000fea000383ffff */
.L_x_2311:
[----:B-1----:R-:W-:-:S04]  /*13290*/  IMAD.U32 R7, RZ, RZ, UR6 ;  /* 0x00000006ff077e24 */ /* 0x002fc8000f8e00ff */
[----:B------:R1:W2:Y:S03]  /*132a0*/  SYNCS.PHASECHK.TRANS64.TRYWAIT P2, [R7+URZ+0x28830], R4 ;  /* 0x02883004070075a7 */ /* 0x0002a6000804017f */
[----:B--2---:R-:W-:Y:S05]  /*132b0*/  @!P2 NANOSLEEP.SYNCS 0x989680 ;  /* 0x009896800000a95d */ /* 0x004fea0003900000 */
[----:B------:R-:W2:Y:S02]  /*132c0*/  @!P2 SYNCS.PHASECHK.TRANS64 P2, [R7+URZ+0x28830], R4 ;  /* 0x028830040700a5a7 */ /* 0x000ea4000804007f */
[----:B--2---:R-:W-:Y:S05]  /*132d0*/  @!P2 BRA `(.L_x_2311) ;  /* 0xfffffffc00eca947 */ /* 0x004fea000383ffff */
[----:B------:R-:W-:Y:S05]  /*132e0*/  BRA `(.L_x_2308) ;  /* 0xffffff38006c7947 */ /* 0x000fea000383ffff */
.L_x_2315:
[----:B-1----:R-:W-:-:S04]  /*132f0*/  IMAD.U32 R7, RZ, RZ, UR6 ;  /* 0x00000006ff077e24 */ /* 0x002fc8000f8e00ff */
[----:B------:R1:W2:Y:S03]  /*13300*/  SYNCS.PHASECHK.TRANS64.TRYWAIT P2, [R7+URZ+0x28850], R4 ;  /* 0x02885004070075a7 */ /* 0x0002a6000804017f */
[----:B--2---:R-:W-:Y:S05]  /*13310*/  @!P2 NANOSLEEP.SYNCS 0x989680 ;  /* 0x009896800000a95d */ /* 0x004fea0003900000 */
[----:B------:R-:W2:Y:S02]  /*13320*/  @!P2 SYNCS.PHASECHK.TRANS64 P2, [R7+URZ+0x28850], R4 ;  /* 0x028850040700a5a7 */ /* 0x000ea4000804007f */
[----:B--2---:R-:W-:Y:S05]  /*13330*/  @!P2 BRA `(.L_x_2315) ;  /* 0xfffffffc00eca947 */ /* 0x004fea000383ffff */
[----:B------:R-:W-:Y:S05]  /*13340*/  BRA `(.L_x_2312) ;  /* 0xffffff3c00347947 */ /* 0x000fea000383ffff */
.L_x_2320:
[----:B-1----:R-:W-:-:S04]  /*13350*/  IMAD.U32 R6, RZ, RZ, UR5 ;  /* 0x00000005ff067e24 */ /* 0x002fc8000f8e00ff */
[----:B------:R1:W2:Y:S03]  /*13360*/  SYNCS.PHASECHK.TRANS64.TRYWAIT P0, [R6+URZ+0x28850], R5 ;  /* 0x02885005060075a7 */ /* 0x0002a6000800017f */
[----:B--2---:R-:W-:Y:S05]  /*13370*/  @!P0 NANOSLEEP.SYNCS 0x989680 ;  /* 0x009896800000895d */ /* 0x004fea0003900000 */
[----:B------:R-:W2:Y:S02]  /*13380*/  @!P0 SYNCS.PHASECHK.TRANS64 P0, [R6+URZ+0x28850], R5 ;  /* 0x02885005060085a7 */ /* 0x000ea4000800007f */
[----:B--2---:R-:W-:Y:S05]  /*13390*/  @!P0 BRA `(.L_x_2320) ;  /* 0xfffffffc00ec8947 */ /* 0x004fea000383ffff */
[----:B------:R-:W-:Y:S05]  /*133a0*/  BRA `(.L_x_2319) ;  /* 0xffffff58001c7947 */ /* 0x000fea000383ffff */
.L_x_2367:
[----:B------:R-:W0:Y:S01]  /*133b0*/  S2R R4, SR_TID.X ;  /* 0x0000000000047919 */ /* 0x000e220000002100 */
[----:B------:R-:W-:Y:S01]  /*133c0*/  BSSY B0, `(.L_x_2468) ;  /* 0x000000a000007945 */ /* 0x000fe20003800000 */
[----:B------:R-:W-:Y:S02]  /*133d0*/  IMAD.MOV.U32 R12, RZ, RZ, RZ ;  /* 0x000000ffff0c7224 */ /* 0x000fe400078e00ff */
[----:B------:R-:W-:Y:S02]  /*133e0*/  IMAD.MOV.U32 R11, RZ, RZ, 0x1f ;  /* 0x0000001fff0b7424 */ /* 0x000fe400078e00ff */
[----:B------:R-:W-:Y:S01]  /*133f0*/  IMAD.MOV.U32 R15, RZ, RZ, -0x1 ;  /* 0xffffffffff0f7424 */ /* 0x000fe200078e00ff */
[----:B0-----:R-:W-:-:S04]  /*13400*/  SHF.R.U32.HI R4, RZ, 0x5, R4 ;  /* 0x00000005ff047819 */ /* 0x001fc80000011604 */
[----:B------:R-:W-:-:S05]  /*13410*/  LOP3.LUT R4, R4, 0x3, RZ, 0xc0, !PT ;  /* 0x0000000304047812 */ /* 0x000fca00078ec0ff */
[----:B------:R-:W-:-:S07]  /*13420*/  IMAD.MOV.U32 R13, RZ, RZ, R4 ;  /* 0x000000ffff0d7224 */ /* 0x000fce00078e0004 */
[----:B--2---:R-:W-:Y:S05]  /*13430*/  WARPSYNC.COLLECTIVE R15, `(.L_x_2469) ;  /* 0x000000000f087348 */ /* 0x004fea0003c00000 */
[----:B------:R0:W1:Y:S02]  /*13440*/  SHFL.IDX P6, R14, R13, R12, R11 ;  /* 0x0000000c0d0e7389 */ /* 0x00006400000c000b */
[----:B012---:R-:W-:Y:S01]  /*13450*/  ENDCOLLECTIVE ;  /* 0x000000000000791b */ /* 0x007fe20003800000 */
.L_x_2469:
[----:B------:R-:W-:Y:S05]  /*13460*/  BSYNC B0 ;  /* 0x0000000000007941 */ /* 0x000fea0003800000 */
.L_x_2468:
[----:B------:R-:W-:Y:S05]  /*13470*/  BRA `(.L_x_2470) ;  /* 0xffffffb000407947 */ /* 0x000fea000383ffff */
.L_x_2369:
[----:B------:R-:W-:Y:S01]  /*13480*/  BSSY B0, `(.L_x_2471) ;  /* 0x0000006000007945 */ /* 0x000fe20003800000 */
[----:B------:R-:W-:-:S07]  /*13490*/  IMAD.MOV.U32 R15, RZ, RZ, -0x1 ;  /* 0xffffffffff0f7424 */ /* 0x000fce00078e00ff */
[----:B--23--:R-:W-:Y:S05]  /*134a0*/  WARPSYNC.COLLECTIVE R15, `(.L_x_2472) ;  /* 0x000000000f0c7348 */ /* 0x00cfea0003c00000 */
[----:B------:R-:W-:Y:S02]  /*134b0*/  ELECT P6, UR62, PT ;  /* 0x00000000003e782f */ /* 0x000fe400038c0000 */
[----:B------:R-:W-:Y:S01]  /*134c0*/  MOV R14, UR62 ;  /* 0x0000003e000e7c02 */ /* 0x000fe20008000f00 */
[----:B--23--:R-:W-:Y:S10]  /*134d0*/  ENDCOLLECTIVE ;  /* 0x000000000000791b */ /* 0x00cff40003800000 */
.L_x_2472:
[----:B------:R-:W-:Y:S05]  /*134e0*/  BSYNC B0 ;  /* 0x0000000000007941 */ /* 0x000fea0003800000 */
.L_x_2471:
[----:B------:R-:W-:Y:S05]  /*134f0*/  BRA `(.L_x_2473) ;  /* 0xffffffb000447947 */ /* 0x000fea000383ffff */
.L_x_2371:
[----:B0-----:R0:W1:Y:S02]  /*13500*/  SYNCS.PHASECHK.TRANS64.TRYWAIT P0, [R0+URZ+0x28840], R2 ;  /* 0x02884002000075a7 */ /* 0x001064000800017f */
[----:B-1----:R-:W-:Y:S05]  /*13510*/  @!P0 NANOSLEEP.SYNCS 0x989680 ;  /* 0x009896800000895d */ /* 0x002fea0003900000 */
[----:B------:R-:W1:Y:S02]  /*13520*/  @!P0 SYNCS.PHASECHK.TRANS64 P0, [R0+URZ+0x28840], R2 ;  /* 0x02884002000085a7 */ /* 0x000e64000800007f */
[----:B-1----:R-:W-:Y:S05]  /*13530*/  @!P0 BRA `(.L_x_2371) ;  /* 0xfffffffc00f08947 */ /* 0x002fea000383ffff */
[----:B------:R-:W-:Y:S05]  /*13540*/  BRA `(.L_x_2474) ;  /* 0xffffffb000a47947 */ /* 0x000fea000383ffff */
.L_x_2375:
[----:B------:R-:W2:Y:S01]  /*13550*/  LDL.LU R11, [R1+0x40] ;  /* 0x00004000010b7983 */ /* 0x000ea20000300800 */
[----:B------:R-:W-:Y:S01]  /*13560*/  IMAD.MOV.U32 R13, RZ, RZ, R3 ;  /* 0x000000ffff0d7224 */ /* 0x000fe200078e0003 */
[----:B------:R-:W-:Y:S01]  /*13570*/  LOP3.LUT R5, R5, 0x7f, RZ, 0xc0, !PT ;  /* 0x0000007f05057812 */ /* 0x000fe200078ec0ff */
[----:B------:R-:W-:Y:S02]  /*13580*/  IMAD.MOV.U32 R12, RZ, RZ, RZ ;  /* 0x000000ffff0c7224 */ /* 0x000fe400078e00ff */
[----:B------:R-:W-:Y:S01]  /*13590*/  IMAD.MOV.U32 R15, RZ, RZ, -0x1 ;  /* 0xffffffffff0f7424 */ /* 0x000fe200078e00ff */
[----:B------:R-:W-:-:S05]  /*135a0*/  SHF.R.U32.HI R5, RZ, 0x3, R5 ;  /* 0x00000003ff057819 */ /* 0x000fca0000011605 */
[----:B------:R-:W-:-:S04]  /*135b0*/  IMAD R2, R8, 0x80, R5 ;  /* 0x0000008008027824 */ /* 0x000fc800078e0205 */
[----:B------:R-:W-:Y:S02]  /*135c0*/  VIADD R5, R2, 0x10 ;  /* 0x0000001002057836 */ /* 0x000fe40000000000 */
[----:B--2---:R-:W-:Y:S02]  /*135d0*/  IMAD R0, R11, R7, RZ ;  /* 0x000000070b007224 */ /* 0x004fe400078e02ff */
[----:B------:R-:W-:-:S03]  /*135e0*/  IMAD.MOV.U32 R11, RZ, RZ, 0x181f ;  /* 0x0000181fff0b7424 */ /* 0x000fc600078e00ff */
[----:B------:R-:W-:-:S13]  /*135f0*/  ISETP.GE.AND P2, PT, R2, R0, PT ;  /* 0x000000000200720c */ /* 0x000fda0003f46270 */
[----:B-----5:R-:W-:Y:S05]  /*13600*/  WARPSYNC.COLLECTIVE R15, `(.L_x_2475) ;  /* 0x000000000f087348 */ /* 0x020fea0003c00000 */
[----:B------:R0:W1:Y:S02]  /*13610*/  SHFL.IDX P6, R14, R13, R12, R11 ;  /* 0x0000000c0d0e7389 */ /* 0x00006400000c000b */
[----:B01---5:R-:W-:Y:S01]  /*13620*/  ENDCOLLECTIVE ;  /* 0x000000000000791b */ /* 0x023fe20003800000 */
.L_x_2475:
[----:B------:R-:W-:Y:S02]  /*13630*/  IMAD.MOV.U32 R13, RZ, RZ, R4 ;  /* 0x000000ffff0d7224 */ /* 0x000fe400078e0004 */
[----:B------:R-:W-:-:S07]  /*13640*/  IMAD.MOV.U32 R6, RZ, RZ, R14 ;  /* 0x000000ffff067224 */ /* 0x000fce00078e000e */
[----:B------:R-:W-:Y:S05]  /*13650*/  WARPSYNC.COLLECTIVE R15, `(.L_x_2476) ;  /* 0x000000000f087348 */ /* 0x000fea0003c00000 */
[----:B------:R0:W1:Y:S02]  /*13660*/  SHFL.IDX P6, R14, R13, R12, R11 ;  /* 0x0000000c0d0e7389 */ /* 0x00006400000c000b */
[----:B01----:R-:W-:Y:S01]  /*13670*/  ENDCOLLECTIVE ;  /* 0x000000000000791b */ /* 0x003fe20003800000 */
.L_x_2476:
[----:B------:R-:W-:Y:S02]  /*13680*/  IMAD.MOV.U32 R13, RZ, RZ, R3 ;  /* 0x000000ffff0d7224 */ /* 0x000fe400078e0003 */
[----:B------:R-:W-:Y:S02]  /*13690*/  IMAD.MOV.U32 R12, RZ, RZ, 0x1 ;  /* 0x00000001ff0c7424 */ /* 0x000fe400078e00ff */
[----:B------:R-:W-:-:S07]  /*136a0*/  IMAD.MOV.U32 R7, RZ, RZ, R14 ;  /* 0x000000ffff077224 */ /* 0x000fce00078e000e */
[----:B------:R-:W-:Y:S05]  /*136b0*/  WARPSYNC.COLLECTIVE R15, `(.L_x_2477) ;  /* 0x000000000f087348 */ /* 0x000fea0003c00000 */
[----:B------:R0:W1:Y:S02]  /*136c0*/  SHFL.IDX P6, R14, R13, R12, R11 ;  /* 0x0000000c0d0e7389 */ /* 0x00006400000c000b */
[----:B01----:R-:W-:Y:S01]  /*136d0*/  ENDCOLLECTIVE ;  /* 0x000000000000791b */ /* 0x003fe20003800000 */
.L_x_2477:
        /* <DEDUP_REMOVED lines=10> */
.L_x_2478:
        /* <DEDUP_REMOVED lines=12> */
.L_x_2479:
        /* <DEDUP_REMOVED lines=17> */
.L_x_2480:
[----:B------:R-:W-:Y:S02]  /*13950*/  IMAD.MOV.U32 R13, RZ, RZ, R3 ;  /* 0x000000ffff0d7224 */ /* 0x000fe400078e0003 */
[----:B------:R-:W-:Y:S02]  /*13960*/  IMAD.MOV.U32 R12, RZ, RZ, 0x3 ;  /* 0x00000003ff0c7424 */ /* 0x000fe400078e00ff */
[----:B------:R-:W-:-:S07]  /*13970*/  IMAD.MOV.U32 R5, RZ, RZ, R14 ;  /* 0x000000ffff057224 */ /* 0x000fce00078e000e */
[----:B------:R-:W-:Y:S05]  /*13980*/  WARPSYNC.COLLECTIVE R15, `(.L_x_2481) ;  /* 0x000000000f087348 */ /* 0x000fea0003c00000 */
[----:B------:R0:W1:Y:S02]  /*13990*/  SHFL.IDX P6, R14, R13, R12, R11 ;  /* 0x0000000c0d0e7389 */ /* 0x00006400000c000b */
[----:B01----:R-:W-:Y:S01]  /*139a0*/  ENDCOLLECTIVE ;  /* 0x000000000000791b */ /* 0x003fe20003800000 */
.L_x_2481:
        /* <DEDUP_REMOVED lines=16> */
.L_x_2482:
[----:B------:R-:W-:Y:S02]  /*13ab0*/  IMAD.MOV.U32 R13, RZ, RZ, R3 ;  /* 0x000000ffff0d7224 */ /* 0x000fe400078e0003 */
[----:B------:R-:W-:Y:S02]  /*13ac0*/  IMAD.MOV.U32 R12, RZ, RZ, 0x4 ;  /* 0x00000004ff0c7424 */ /* 0x000fe400078e00ff */
[----:B------:R-:W-:-:S07]  /*13ad0*/  IMAD.MOV.U32 R5, RZ, RZ, R14 ;  /* 0x000000ffff057224 */ /* 0x000fce00078e000e */
[----:B------:R-:W-:Y:S05]  /*13ae0*/  WARPSYNC.COLLECTIVE R15, `(.L_x_2483) ;  /* 0x000000000f087348 */ /* 0x000fea0003c00000 */
[----:B------:R0:W1:Y:S02]  /*13af0*/  SHFL.IDX P6, R14, R13, R12, R11 ;  /* 0x0000000c0d0e7389 */ /* 0x00006400000c000b */
[----:B01----:R-:W-:Y:S01]  /*13b00*/  ENDCOLLECTIVE ;  /* 0x000000000000791b */ /* 0x003fe20003800000 */
.L_x_2483:
        /* <DEDUP_REMOVED lines=16> */
.L_x_2484:
[----:B------:R-:W-:Y:S02]  /*13c10*/  IMAD.MOV.U32 R13, RZ, RZ, R3 ;  /* 0x000000ffff0d7224 */ /* 0x000fe400078e0003 */
[----:B------:R-:W-:Y:S02]  /*13c20*/  IMAD.MOV.U32 R12, RZ, RZ, 0x5 ;  /* 0x00000005ff0c7424 */ /* 0x000fe400078e00ff */
[----:B------:R-:W-:-:S07]  /*13c30*/  IMAD.MOV.U32 R5, RZ, RZ, R14 ;  /* 0x000000ffff057224 */ /* 0x000fce00078e000e */
[----:B------:R-:W-:Y:S05]  /*13c40*/  WARPSYNC.COLLECTIVE R15, `(.L_x_2485) ;  /* 0x000000000f087348 */ /* 0x000fea0003c00000 */
[----:B------:R0:W1:Y:S02]  /*13c50*/  SHFL.IDX P6, R14, R13, R12, R11 ;  /* 0x0000000c0d0e7389 */ /* 0x00006400000c000b */
[----:B01----:R-:W-:Y:S01]  /*13c60*/  ENDCOLLECTIVE ;  /* 0x000000000000791b */ /* 0x003fe20003800000 */
.L_x_2485:
        /* <DEDUP_REMOVED lines=16> */
.L_x_2486:
[----:B------:R-:W-:Y:S02]  /*13d70*/  IMAD.MOV.U32 R13, RZ, RZ, R3 ;  /* 0x000000ffff0d7224 */ /* 0x000fe400078e0003 */
[----:B------:R-:W-:Y:S02]  /*13d80*/  IMAD.MOV.U32 R12, RZ, RZ, 0x6 ;  /* 0x00000006ff0c7424 */ /* 0x000fe400078e00ff */
[----:B------:R-:W-:-:S07]  /*13d90*/  IMAD.MOV.U32 R5, RZ, RZ, R14 ;  /* 0x000000ffff057224 */ /* 0x000fce00078e000e */
[----:B------:R-:W-:Y:S05]  /*13da0*/  WARPSYNC.COLLECTIVE R15, `(.L_x_2487) ;  /* 0x000000000f087348 */ /* 0x000fea0003c00000 */
[----:B------:R0:W1:Y:S02]  /*13db0*/  SHFL.IDX P6, R14, R13, R12, R11 ;  /* 0x0000000c0d0e7389 */ /* 0x00006400000c000b */
[----:B01----:R-:W-:Y:S01]  /*13dc0*/  ENDCOLLECTIVE ;  /* 0x000000000000791b */ /* 0x003fe20003800000 */
.L_x_2487:
        /* <DEDUP_REMOVED lines=14> */
.L_x_2488:
        /* <DEDUP_REMOVED lines=8> */
.L_x_2489:
        /* <DEDUP_REMOVED lines=14> */
.L_x_2490:
[----:B------:R-:W-:Y:S01]  /*14010*/  IMAD.MOV.U32 R3, RZ, RZ, R14 ;  /* 0x000000ffff037224 */ /* 0x000fe200078e000e */
[----:B------:R-:W-:Y:S06]  /*14020*/  BRA `(.L_x_2491) ;  /* 0xffffffb400507947 */ /* 0x000fec000383ffff */
.L_x_2380:
[----:B0-----:R0:W3:Y:S02]  /*14030*/  SYNCS.PHASECHK.TRANS64.TRYWAIT P0, [R18+URZ+0x28820], R0 ;  /* 0x02882000120075a7 */ /* 0x0010e4000800017f */
[----:B---3--:R-:W-:Y:S05]  /*14040*/  @!P0 NANOSLEEP.SYNCS 0x989680 ;  /* 0x009896800000895d */ /* 0x008fea0003900000 */
[----:B------:R-:W3:Y:S02]  /*14050*/  @!P0 SYNCS.PHASECHK.TRANS64 P0, [R18+URZ+0x28820], R0 ;  /* 0x02882000120085a7 */ /* 0x000ee4000800007f */
[----:B---3--:R-:W-:Y:S05]  /*14060*/  @!P0 BRA `(.L_x_2380) ;  /* 0xfffffffc00f08947 */ /* 0x008fea000383ffff */
[----:B------:R-:W-:Y:S05]  /*14070*/  BRA `(.L_x_2492) ;  /* 0xffffffb400c07947 */ /* 0x000fea000383ffff */
.L_x_2389:
[----:B-1----:R1:W2:Y:S02]  /*14080*/  SYNCS.PHASECHK.TRANS64.TRYWAIT P0, [R3+URZ+0x28840], R2 ;  /* 0x02884002030075a7 */ /* 0x0022a4000800017f */
[----:B--2---:R-:W-:Y:S05]  /*14090*/  @!P0 NANOSLEEP.SYNCS 0x989680 ;  /* 0x009896800000895d */ /* 0x004fea0003900000 */
[----:B------:R-:W2:Y:S02]  /*140a0*/  @!P0 SYNCS.PHASECHK.TRANS64 P0, [R3+URZ+0x28840], R2 ;  /* 0x02884002030085a7 */ /* 0x000ea4000800007f */
[----:B--2---:R-:W-:Y:S05]  /*140b0*/  @!P0 BRA `(.L_x_2389) ;  /* 0xfffffffc00f08947 */ /* 0x004fea000383ffff */
[----:B------:R-:W-:Y:S05]  /*140c0*/  BRA `(.L_x_2493) ;  /* 0xffffffb8009c7947 */ /* 0x000fea000383ffff */
.L_x_2395:
[----:B0-----:R0:W1:Y:S02]  /*140d0*/  SYNCS.PHASECHK.TRANS64.TRYWAIT P0, [R3+URZ+0x60], R2 ;  /* 0x00006002030075a7 */ /* 0x001064000800017f */
[----:B-1----:R-:W-:Y:S05]  /*140e0*/  @!P0 NANOSLEEP.SYNCS 0x989680 ;  /* 0x009896800000895d */ /* 0x002fea0003900000 */
[----:B------:R-:W1:Y:S02]  /*140f0*/  @!P0 SYNCS.PHASECHK.TRANS64 P0, [R3+URZ+0x60], R2 ;  /* 0x00006002030085a7 */ /* 0x000e64000800007f */
[----:B-1----:R-:W-:Y:S05]  /*14100*/  @!P0 BRA `(.L_x_2395) ;  /* 0xfffffffc00f08947 */ /* 0x002fea000383ffff */
[----:B------:R-:W-:Y:S05]  /*14110*/  BRA `(.L_x_2494) ;  /* 0xffffffbc00707947 */ /* 0x000fea000383ffff */
.L_x_2404:
[----:B-1----:R1:W2:Y:S02]  /*14120*/  SYNCS.PHASECHK.TRANS64.TRYWAIT P0, [R3+URZ+0x28840], R2 ;  /* 0x02884002030075a7 */ /* 0x0022a4000800017f */
[----:B--2---:R-:W-:Y:S05]  /*14130*/  @!P0 NANOSLEEP.SYNCS 0x989680 ;  /* 0x009896800000895d */ /* 0x004fea0003900000 */
[----:B------:R-:W2:Y:S02]  /*14140*/  @!P0 SYNCS.PHASECHK.TRANS64 P0, [R3+URZ+0x28840], R2 ;  /* 0x02884002030085a7 */ /* 0x000ea4000800007f */
[----:B--2---:R-:W-:Y:S05]  /*14150*/  @!P0 BRA `(.L_x_2404) ;  /* 0xfffffffc00f08947 */ /* 0x004fea000383ffff */
[----:B------:R-:W-:Y:S05]  /*14160*/  BRA `(.L_x_2495) ;  /* 0xffffffc400007947 */ /* 0x000fea000383ffff */
.L_x_2410:
[----:B0-----:R0:W1:Y:S02]  /*14170*/  SYNCS.PHASECHK.TRANS64.TRYWAIT P0, [R2+URZ+0x60], R3 ;  /* 0x00006003020075a7 */ /* 0x001064000800017f */
[----:B-1----:R-:W-:Y:S05]  /*14180*/  @!P0 NANOSLEEP.SYNCS 0x989680 ;  /* 0x009896800000895d */ /* 0x002fea0003900000 */
[----:B------:R-:W1:Y:S02]  /*14190*/  @!P0 SYNCS.PHASECHK.TRANS64 P0, [R2+URZ+0x60], R3 ;  /* 0x00006003020085a7 */ /* 0x000e64000800007f */
[----:B-1----:R-:W-:Y:S05]  /*141a0*/  @!P0 BRA `(.L_x_2410) ;  /* 0xfffffffc00f08947 */ /* 0x002fea000383ffff */
[----:B------:R-:W-:Y:S05]  /*141b0*/  BRA `(.L_x_2496) ;  /* 0xffffffc400d47947 */ /* 0x000fea000383ffff */
.L_x_2419:
[----:B--2---:R2:W3:Y:S02]  /*141c0*/  SYNCS.PHASECHK.TRANS64.TRYWAIT P0, [R2+URZ+0x28840], R3 ;  /* 0x02884003020075a7 */ /* 0x0044e4000800017f */
[----:B---3--:R-:W-:Y:S05]  /*141d0*/  @!P0 NANOSLEEP.SYNCS 0x989680 ;  /* 0x009896800000895d */ /* 0x008fea0003900000 */
[----:B------:R-:W3:Y:S02]  /*141e0*/  @!P0 SYNCS.PHASECHK.TRANS64 P0, [R2+URZ+0x28840], R3 ;  /* 0x02884003020085a7 */ /* 0x000ee4000800007f */
[----:B---3--:R-:W-:Y:S05]  /*141f0*/  @!P0 BRA `(.L_x_2419) ;  /* 0xfffffffc00f08947 */ /* 0x008fea000383ffff */
[----:B------:R-:W-:Y:S05]  /*14200*/  BRA `(.L_x_2497) ;  /* 0xffffffcc00347947 */ /* 0x000fea000383ffff */
.L_x_2425:
[----:B0-----:R0:W1:Y:S02]  /*14210*/  SYNCS.PHASECHK.TRANS64.TRYWAIT P0, [R2+URZ+0x60], R5 ;  /* 0x00006005020075a7 */ /* 0x001064000800017f */
[----:B-1----:R-:W-:Y:S05]  /*14220*/  @!P0 NANOSLEEP.SYNCS 0x989680 ;  /* 0x009896800000895d */ /* 0x002fea0003900000 */
[----:B------:R-:W1:Y:S02]  /*14230*/  @!P0 SYNCS.PHASECHK.TRANS64 P0, [R2+URZ+0x60], R5 ;  /* 0x00006005020085a7 */ /* 0x000e64000800007f */
[----:B-1----:R-:W-:Y:S05]  /*14240*/  @!P0 BRA `(.L_x_2425) ;  /* 0xfffffffc00f08947 */ /* 0x002fea000383ffff */
[----:B------:R-:W-:Y:S05]  /*14250*/  BRA `(.L_x_2498) ;  /* 0xffffffd000087947 */ /* 0x000fea000383ffff */
.L_x_2436:
[----:B--2---:R2:W3:Y:S02]  /*14260*/  SYNCS.PHASECHK.TRANS64.TRYWAIT P0, [R0+URZ+0x28860], R3 ;  /* 0x02886003000075a7 */ /* 0x0044e4000800017f */
[----:B---3--:R-:W-:Y:S05]  /*14270*/  @!P0 NANOSLEEP.SYNCS 0x989680 ;  /* 0x009896800000895d */ /* 0x008fea0003900000 */
[----:B------:R-:W3:Y:S02]  /*14280*/  @!P0 SYNCS.PHASECHK.TRANS64 P0, [R0+URZ+0x28860], R3 ;  /* 0x02886003000085a7 */ /* 0x000ee4000800007f */
[----:B---3--:R-:W-:Y:S05]  /*14290*/  @!P0 BRA `(.L_x_2436) ;  /* 0xfffffffc00f08947 */ /* 0x008fea000383ffff */
[----:B------:R-:W-:Y:S05]  /*142a0*/  BRA `(.L_x_2499) ;  /* 0xffffffd400547947 */ /* 0x000fea000383ffff */
.L_x_2443:
        /* <DEDUP_REMOVED lines=9> */
.L_x_2501:
[----:B------:R-:W-:Y:S05]  /*14340*/  BSYNC B0 ;  /* 0x0000000000007941 */ /* 0x000fea0003800000 */
.L_x_2500:
        /* <DEDUP_REMOVED lines=9> */
.L_x_2502:
        /* <DEDUP_REMOVED lines=11> */
[----:B------:R-:W-:Y:S02]  /*14490*/  CS2R R6, SRZ ;  /* 0x0000000000067805 */ /* 0x000fe4000001ff00 */
[C---:B------:R-:W-:Y:S02]  /*144a0*/  ISETP.GE.U32.AND P2, PT, R16.reuse, 0x2, PT ;  /* 0x000000021000780c */ /* 0x040fe40003f46070 */
[C---:B------:R-:W-:Y:S02]  /*144b0*/  ISETP.GE.U32.AND P3, PT, R16.reuse, 0x4, PT ;  /* 0x000000041000780c */ /* 0x040fe40003f66070 */
[C---:B------:R-:W-:Y:S02]  /*144c0*/  ISETP.GE.U32.AND P4, PT, R16.reuse, 0x8, PT ;  /* 0x000000081000780c */ /* 0x040fe40003f86070 */
[----:B------:R-:W-:Y:S01]  /*144d0*/  ISETP.GE.U32.AND P5, PT, R16, 0x10, PT ;  /* 0x000000101000780c */ /* 0x000fe20003fa6070 */
[----:B--2---:R-:W-:-:S02]  /*144e0*/  @!P1 IMAD.MOV.U32 R6, RZ, RZ, R5 ;  /* 0x000000ffff069224 */ /* 0x004fc400078e0005 */
[----:B------:R-:W-:Y:S02]  /*144f0*/  IMAD.MOV.U32 R5, RZ, RZ, RZ ;  /* 0x000000ffff057224 */ /* 0x000fe400078e00ff */
[----:B---3--:R-:W-:Y:S01]  /*14500*/  @!P1 IMAD.MOV.U32 R7, RZ, RZ, R8 ;  /* 0x000000ffff079224 */ /* 0x008fe200078e0008 */
[----:B------:R-:W-:-:S03]  /*14510*/  ISETP.NE.AND P1, PT, R16, RZ, PT ;  /* 0x000000ff1000720c */ /* 0x000fc60003f25270 */
[----:B------:R-:W-:-:S04]  /*14520*/  IMAD R2, R7, R6, RZ ;  /* 0x0000000607027224 */ /* 0x000fc800078e02ff */
[----:B------:R-:W-:-:S07]  /*14530*/  IMAD.MOV.U32 R13, RZ, RZ, R2 ;  /* 0x000000ffff0d7224 */ /* 0x000fce00078e0002 */
[----:B------:R-:W-:Y:S05]  /*14540*/  WARPSYNC.COLLECTIVE R15, `(.L_x_2503) ;  /* 0x000000000f087348 */ /* 0x000fea0003c00000 */
[----:B------:R0:W1:Y:S02]  /*14550*/  SHFL.UP P6, R14, R13, R12, R11 ;  /* 0x0400000c0d0e7389 */ /* 0x00006400000c000b */
[----:B01----:R-:W-:Y:S01]  /*14560*/  ENDCOLLECTIVE ;  /* 0x000000000000791b */ /* 0x003fe20003800000 */
.L_x_2503:
[----:B------:R-:W-:Y:S01]  /*14570*/  IMAD.MOV.U32 R12, RZ, RZ, 0x2 ;  /* 0x00000002ff0c7424 */ /* 0x000fe200078e00ff */
[----:B------:R-:W-:-:S05]  /*14580*/  SEL R3, R14, RZ, P1 ;  /* 0x000000ff0e037207 */ /* 0x000fca0000800000 */
[----:B------:R-:W-:-:S04]  /*14590*/  IMAD.IADD R2, R2, 0x1, R3 ;  /* 0x0000000102027824 */ /* 0x000fc800078e0203 */
[----:B------:R-:W-:-:S07]  /*145a0*/  IMAD.MOV.U32 R13, RZ, RZ, R2 ;  /* 0x000000ffff0d7224 */ /* 0x000fce00078e0002 */
[----:B------:R-:W-:Y:S05]  /*145b0*/  WARPSYNC.COLLECTIVE R15, `(.L_x_2504) ;  /* 0x000000000f087348 */ /* 0x000fea0003c00000 */
[----:B------:R0:W1:Y:S02]  /*145c0*/  SHFL.UP P6, R14, R13, R12, R11 ;  /* 0x0400000c0d0e7389 */ /* 0x00006400000c000b */
[----:B01----:R-:W-:Y:S01]  /*145d0*/  ENDCOLLECTIVE ;  /* 0x000000000000791b */ /* 0x003fe20003800000 */
.L_x_2504:
[----:B------:R-:W-:Y:S01]  /*145e0*/  IMAD.MOV.U32 R12, RZ, RZ, 0x4 ;  /* 0x00000004ff0c7424 */ /* 0x000fe200078e00ff */
[----:B------:R-:W-:-:S05]  /*145f0*/  SEL R3, R14, RZ, P2 ;  /* 0x000000ff0e037207 */ /* 0x000fca0001000000 */
[----:B------:R-:W-:-:S04]  /*14600*/  IMAD.IADD R2, R2, 0x1, R3 ;  /* 0x0000000102027824 */ /* 0x000fc800078e0203 */
[----:B------:R-:W-:-:S07]  /*14610*/  IMAD.MOV.U32 R13, RZ, RZ, R2 ;  /* 0x000000ffff0d7224 */ /* 0x000fce00078e0002 */
[----:B------:R-:W-:Y:S05]  /*14620*/  WARPSYNC.COLLECTIVE R15, `(.L_x_2505) ;  /* 0x000000000f087348 */ /* 0x000fea0003c00000 */
[----:B------:R0:W1:Y:S02]  /*14630*/  SHFL.UP P6, R14, R13, R12, R11 ;  /* 0x0400000c0d0e7389 */ /* 0x00006400000c000b */
[----:B01----:R-:W-:Y:S01]  /*14640*/  ENDCOLLECTIVE ;  /* 0x000000000000791b */ /* 0x003fe20003800000 */
.L_x_2505:
[----:B------:R-:W-:Y:S01]  /*14650*/  IMAD.MOV.U32 R12, RZ, RZ, 0x8 ;  /* 0x00000008ff0c7424 */ /* 0x000fe200078e00ff */
[----:B------:R-:W-:-:S05]  /*14660*/  SEL R3, R14, RZ, P3 ;  /* 0x000000ff0e037207 */ /* 0x000fca0001800000 */
[----:B------:R-:W-:-:S04]  /*14670*/  IMAD.IADD R2, R2, 0x1, R3 ;  /* 0x0000000102027824 */ /* 0x000fc800078e0203 */
[----:B------:R-:W-:-:S07]  /*14680*/  IMAD.MOV.U32 R13, RZ, RZ, R2 ;  /* 0x000000ffff0d7224 */ /* 0x000fce00078e0002 */
[----:B------:R-:W-:Y:S05]  /*14690*/  WARPSYNC.COLLECTIVE R15, `(.L_x_2506) ;  /* 0x000000000f087348 */ /* 0x000fea0003c00000 */
[----:B------:R0:W1:Y:S02]  /*146a0*/  SHFL.UP P6, R14, R13, R12, R11 ;  /* 0x0400000c0d0e7389 */ /* 0x00006400000c000b */
[----:B01----:R-:W-:Y:S01]  /*146b0*/  ENDCOLLECTIVE ;  /* 0x000000000000791b */ /* 0x003fe20003800000 */
.L_x_2506:
[----:B------:R-:W-:Y:S01]  /*146c0*/  IMAD.MOV.U32 R12, RZ, RZ, 0x10 ;  /* 0x00000010ff0c7424 */ /* 0x000fe200078e00ff */
[----:B------:R-:W-:-:S05]  /*146d0*/  SEL R3, R14, RZ, P4 ;  /* 0x000000ff0e037207 */ /* 0x000fca0002000000 */
[----:B------:R-:W-:-:S04]  /*146e0*/  IMAD.IADD R2, R2, 0x1, R3 ;  /* 0x0000000102027824 */ /* 0x000fc800078e0203 */
[----:B------:R-:W-:-:S07]  /*146f0*/  IMAD.MOV.U32 R13, RZ, RZ, R2 ;  /* 0x000000ffff0d7224 */ /* 0x000fce00078e0002 */
[----:B------:R-:W-:Y:S05]  /*14700*/  WARPSYNC.COLLECTIVE R15, `(.L_x_2507) ;  /* 0x000000000f087348 */ /* 0x000fea0003c00000 */
[----:B------:R0:W1:Y:S02]  /*14710*/  SHFL.UP P6, R14, R13, R12, R11 ;  /* 0x0400000c0d0e7389 */ /* 0x00006400000c000b */
[----:B01----:R-:W-:Y:S01]  /*14720*/  ENDCOLLECTIVE ;  /* 0x000000000000791b */ /* 0x003fe20003800000 */
.L_x_2507:
        /* <DEDUP_REMOVED lines=8> */
.L_x_2508:
[----:B------:R-:W-:Y:S01]  /*147b0*/  IMAD.MOV.U32 R9, RZ, RZ, R14 ;  /* 0x000000ffff097224 */ /* 0x000fe200078e000e */
[----:B------:R-:W-:Y:S06]  /*147c0*/  BRA `(.L_x_2509) ;  /* 0xffffffd400dc7947 */ /* 0x000fec000383ffff */
.L_x_2446:
        /* <DEDUP_REMOVED lines=8> */
.L_x_2511:
[----:B------:R-:W-:Y:S05]  /*14850*/  BSYNC B0 ;  /* 0x0000000000007941 */ /* 0x000fea0003800000 */
.L_x_2510:
        /* <DEDUP_REMOVED lines=9> */
.L_x_2512:
[----:B------:R-:W-:Y:S01]  /*148f0*/  IMAD.MOV.U32 R12, RZ, RZ, 0x4 ;  /* 0x00000004ff0c7424 */ /* 0x000fe200078e00ff */
[----:B------:R-:W-:-:S05]  /*14900*/  SEL R3, R14, RZ, P2 ;  /* 0x000000ff0e037207 */ /* 0x000fca0001000000 */
[----:B------:R-:W-:-:S04]  /*14910*/  IMAD.IADD R2, R2, 0x1, R3 ;  /* 0x0000000102027824 */ /* 0x000fc800078e0203 */
[----:B------:R-:W-:-:S07]  /*14920*/  IMAD.MOV.U32 R13, RZ, RZ, R2 ;  /* 0x000000ffff0d7224 */ /* 0x000fce00078e0002 */
[----:B------:R-:W-:Y:S05]  /*14930*/  WARPSYNC.COLLECTIVE R15, `(.L_x_2513) ;  /* 0x000000000f087348 */ /* 0x000fea0003c00000 */
[----:B------:R0:W1:Y:S02]  /*14940*/  SHFL.UP P6, R14, R13, R12, R11 ;  /* 0x0400000c0d0e7389 */ /* 0x00006400000c000b */
[----:B01----:R-:W-:Y:S01]  /*14950*/  ENDCOLLECTIVE ;  /* 0x000000000000791b */ /* 0x003fe20003800000 */
.L_x_2513:
[----:B------:R-:W-:Y:S01]  /*14960*/  IMAD.MOV.U32 R12, RZ, RZ, 0x8 ;  /* 0x00000008ff0c7424 */ /* 0x000fe200078e00ff */
[----:B------:R-:W-:-:S05]  /*14970*/  SEL R3, R14, RZ, P3 ;  /* 0x000000ff0e037207 */ /* 0x000fca0001800000 */
[----:B------:R-:W-:-:S04]  /*14980*/  IMAD.IADD R2, R2, 0x1, R3 ;  /* 0x0000000102027824 */ /* 0x000fc800078e0203 */
[----:B------:R-:W-:-:S07]  /*14990*/  IMAD.MOV.U32 R13, RZ, RZ, R2 ;  /* 0x000000ffff0d7224 */ /* 0x000fce00078e0002 */
[----:B------:R-:W-:Y:S05]  /*149a0*/  WARPSYNC.COLLECTIVE R15, `(.L_x_2514) ;  /* 0x000000000f087348 */ /* 0x000fea0003c00000 */
[----:B------:R0:W1:Y:S02]  /*149b0*/  SHFL.UP P6, R14, R13, R12, R11 ;  /* 0x0400000c0d0e7389 */ /* 0x00006400000c000b */
[----:B01----:R-:W-:Y:S01]  /*149c0*/  ENDCOLLECTIVE ;  /* 0x000000000000791b */ /* 0x003fe20003800000 */
.L_x_2514:
[----:B------:R-:W-:Y:S01]  /*149d0*/  IMAD.MOV.U32 R12, RZ, RZ, 0x10 ;  /* 0x00000010ff0c7424 */ /* 0x000fe200078e00ff */
[----:B------:R-:W-:-:S05]  /*149e0*/  SEL R3, R14, RZ, P4 ;  /* 0x000000ff0e037207 */ /* 0x000fca0002000000 */
[----:B------:R-:W-:-:S04]  /*149f0*/  IMAD.IADD R2, R2, 0x1, R3 ;  /* 0x0000000102027824 */ /* 0x000fc800078e0203 */
[----:B------:R-:W-:-:S07]  /*14a00*/  IMAD.MOV.U32 R13, RZ, RZ, R2 ;  /* 0x000000ffff0d7224 */ /* 0x000fce00078e0002 */
[----:B------:R-:W-:Y:S05]  /*14a10*/  WARPSYNC.COLLECTIVE R15, `(.L_x_2515) ;  /* 0x000000000f087348 */ /* 0x000fea0003c00000 */
[----:B------:R0:W1:Y:S02]  /*14a20*/  SHFL.UP P6, R14, R13, R12, R11 ;  /* 0x0400000c0d0e7389 */ /* 0x00006400000c000b */
[----:B01----:R-:W-:Y:S01]  /*14a30*/  ENDCOLLECTIVE ;  /* 0x000000000000791b */ /* 0x003fe20003800000 */
.L_x_2515:
        /* <DEDUP_REMOVED lines=8> */
.L_x_2516:
[----:B------:R-:W-:Y:S01]  /*14ac0*/  IMAD.MOV.U32 R9, RZ, RZ, R14 ;  /* 0x000000ffff097224 */ /* 0x000fe200078e000e */
[----:B------:R-:W-:Y:S06]  /*14ad0*/  BRA `(.L_x_2517) ;  /* 0xffffffd400c47947 */ /* 0x000fec000383ffff */
.L_x_2448:
[----:B------:R-:W-:Y:S01]  /*14ae0*/  BSSY B0, `(.L_x_2518) ;  /* 0x0000006000007945 */ /* 0x000fe20003800000 */
[----:B------:R-:W-:Y:S01]  /*14af0*/  PLOP3.LUT P6, PT, P6, PT, PT, 0x8, 0x0 ;  /* 0x000000000000781c */ /* 0x000fe200037ce170 */
[----:B------:R-:W-:-:S12]  /*14b00*/  IMAD.MOV.U32 R15, RZ, RZ, -0x1 ;  /* 0xffffffffff0f7424 */ /* 0x000fd800078e00ff */
[----:B0-----:R-:W-:Y:S05]  /*14b10*/  WARPSYNC.COLLECTIVE R15, `(.L_x_2519) ;  /* 0x000000000f087348 */ /* 0x001fea0003c00000 */
[----:B------:R-:W-:Y:S01]  /*14b20*/  VOTE.ANY R14, PT, P6 ;  /* 0x00000000000e7806 */ /* 0x000fe200030e0100 */
[----:B0-----:R-:W-:Y:S06]  /*14b30*/  ENDCOLLECTIVE ;  /* 0x000000000000791b */ /* 0x001fec0003800000 */
.L_x_2519:
[----:B------:R-:W-:Y:S05]  /*14b40*/  BSYNC B0 ;  /* 0x0000000000007941 */ /* 0x000fea0003800000 */
.L_x_2518:
        /* <DEDUP_REMOVED lines=10> */
.L_x_2520:
[----:B------:R-:W-:Y:S02]  /*14bf0*/  IMAD.MOV.U32 R13, RZ, RZ, R7 ;  /* 0x000000ffff0d7224 */ /* 0x000fe400078e0007 */
[----:B------:R-:W-:-:S07]  /*14c00*/  IMAD.MOV.U32 R0, RZ, RZ, R14 ;  /* 0x000000ffff007224 */ /* 0x000fce00078e000e */
[----:B------:R-:W-:Y:S05]  /*14c10*/  WARPSYNC.COLLECTIVE R15, `(.L_x_2521) ;  /* 0x000000000f087348 */ /* 0x000fea0003c00000 */
[----:B------:R0:W1:Y:S02]  /*14c20*/  SHFL.IDX P6, R14, R13, R12, R11 ;  /* 0x0000000c0d0e7389 */ /* 0x00006400000c000b */
[----:B01----:R-:W-:Y:S01]  /*14c30*/  ENDCOLLECTIVE ;  /* 0x000000000000791b */ /* 0x003fe20003800000 */
.L_x_2521:
[----:B------:R-:W-:Y:S02]  /*14c40*/  IMAD.MOV.U32 R7, RZ, RZ, R14 ;  /* 0x000000ffff077224 */ /* 0x000fe400078e000e */
[----:B------:R-:W-:-:S05]  /*14c50*/  IMAD.IADD R6, R10, 0x1, R16 ;  /* 0x000000010a067824 */ /* 0x000fca00078e0210 */
[----:B------:R0:W-:Y:S01]  /*14c60*/  STL [R1+0xc], R6 ;  /* 0x00000c0601007387 */ /* 0x0001e20000100800 */
[----:B------:R-:W-:Y:S05]  /*14c70*/  BRA `(.L_x_2522) ;  /* 0xffffffd400a47947 */ /* 0x000fea000383ffff */
.L_x_2450:
        /* <DEDUP_REMOVED lines=8> */
.L_x_2524:
[----:B------:R-:W-:Y:S05]  /*14d00*/  BSYNC B0 ;  /* 0x0000000000007941 */ /* 0x000fea0003800000 */
.L_x_2523:
[----:B------:R-:W-:Y:S01]  /*14d10*/  IMAD.MOV.U32 R5, RZ, RZ, R14 ;  /* 0x000000ffff057224 */ /* 0x000fe200078e000e */
[----:B------:R-:W-:Y:S06]  /*14d20*/  BRA `(.L_x_2449) ;  /* 0xffffffd400907947 */ /* 0x000fec000383ffff */
.L_x_2456:
[----:B0-----:R0:W1:Y:S02]  /*14d30*/  SYNCS.PHASECHK.TRANS64.TRYWAIT P0, [R0+URZ+0x28820], R3 ;  /* 0x02882003000075a7 */ /* 0x001064000800017f */
[----:B-1----:R-:W-:Y:S05]  /*14d40*/  @!P0 NANOSLEEP.SYNCS 0x989680 ;  /* 0x009896800000895d */ /* 0x002fea0003900000 */
[----:B------:R-:W1:Y:S02]  /*14d50*/  @!P0 SYNCS.PHASECHK.TRANS64 P0, [R0+URZ+0x28820], R3 ;  /* 0x02882003000085a7 */ /* 0x000e64000800007f */
[----:B-1----:R-:W-:Y:S05]  /*14d60*/  @!P0 BRA `(.L_x_2456) ;  /* 0xfffffffc00f08947 */ /* 0x002fea000383ffff */
[----:B------:R-:W-:Y:S05]  /*14d70*/  BRA `(.L_x_2525) ;  /* 0xffffffe0002c7947 */ /* 0x000fea000383ffff */
.L_x_2457:
        /* <DEDUP_REMOVED lines=11> */
.L_x_2527:
[----:B------:R-:W-:Y:S05]  /*14e30*/  BSYNC B0 ;  /* 0x0000000000007941 */ /* 0x000fea0003800000 */
.L_x_2526:
[----:B------:R-:W-:Y:S05]  /*14e40*/  BRA `(.L_x_2528) ;  /* 0xffffffe000147947 */ /* 0x000fea000383ffff */
.L_x_2460:
[----:B------:R-:W-:Y:S01]  /*14e50*/  BSSY B1, `(.L_x_2529) ;  /* 0x0000006000017945 */ /* 0x000fe20003800000 */
[----:B------:R-:W-:-:S07]  /*14e60*/  IMAD.MOV.U32 R15, RZ, RZ, -0x1 ;  /* 0xffffffffff0f7424 */ /* 0x000fce00078e00ff */
[----:B01----:R-:W-:Y:S05]  /*14e70*/  WARPSYNC.COLLECTIVE R15, `(.L_x_2530) ;  /* 0x000000000f0c7348 */ /* 0x003fea0003c00000 */
[----:B------:R-:W-:Y:S02]  /*14e80*/  ELECT P6, UR62, PT ;  /* 0x00000000003e782f */ /* 0x000fe400038c0000 */
[----:B------:R-:W-:Y:S01]  /*14e90*/  MOV R14, UR62 ;  /* 0x0000003e000e7c02 */ /* 0x000fe20008000f00 */
[----:B01----:R-:W-:Y:S10]  /*14ea0*/  ENDCOLLECTIVE ;  /* 0x000000000000791b */ /* 0x003ff40003800000 */
.L_x_2530:
[----:B------:R-:W-:Y:S05]  /*14eb0*/  BSYNC B1 ;  /* 0x0000000000017941 */ /* 0x000fea0003800000 */
.L_x_2529:
[----:B------:R-:W-:Y:S05]  /*14ec0*/  BRA `(.L_x_2531) ;  /* 0xffffffe0000c7947 */ /* 0x000fea000383ffff */
.L_x_2462:
[----:B0-----:R0:W1:Y:S02]  /*14ed0*/  SYNCS.PHASECHK.TRANS64.TRYWAIT P0, [R6+URZ], R5 ;  /* 0x00000005060075a7 */ /* 0x001064000800017f */
[----:B-1----:R-:W-:Y:S05]  /*14ee0*/  @!P0 NANOSLEEP.SYNCS 0x989680 ;  /* 0x009896800000895d */ /* 0x002fea0003900000 */
[----:B------:R-:W1:Y:S02]  /*14ef0*/  @!P0 SYNCS.PHASECHK.TRANS64 P0, [R6+URZ], R5 ;  /* 0x00000005060085a7 */ /* 0x000e64000800007f */
[----:B-1----:R-:W-:Y:S05]  /*14f00*/  @!P0 BRA `(.L_x_2462) ;  /* 0xfffffffc00f08947 */ /* 0x002fea000383ffff */
[----:B------:R-:W-:Y:S05]  /*14f10*/  BRA `(.L_x_2532) ;  /* 0xffffffe000447947 */ /* 0x000fea000383ffff */
.L_x_2463:
[----:B-1----:R1:W2:Y:S02]  /*14f20*/  SYNCS.PHASECHK.TRANS64.TRYWAIT P0, [R7+URZ], R2 ;  /* 0x00000002070075a7 */ /* 0x0022a4000800017f */
[----:B--2---:R-:W-:Y:S05]  /*14f30*/  @!P0 NANOSLEEP.SYNCS 0x989680 ;  /* 0x009896800000895d */ /* 0x004fea0003900000 */
[----:B------:R-:W2:Y:S02]  /*14f40*/  @!P0 SYNCS.PHASECHK.TRANS64 P0, [R7+URZ], R2 ;  /* 0x00000002070085a7 */ /* 0x000ea4000800007f */
[----:B--2---:R-:W-:Y:S05]  /*14f50*/  @!P0 BRA `(.L_x_2463) ;  /* 0xfffffffc00f08947 */ /* 0x004fea000383ffff */
[----:B------:R-:W-:Y:S05]  /*14f60*/  BRA `(.L_x_2533) ;  /* 0xffffffe000387947 */ /* 0x000fea000383ffff */
.L_x_2465:
[----:B--2---:R2:W3:Y:S02]  /*14f70*/  SYNCS.PHASECHK.TRANS64.TRYWAIT P0, [R4+URZ], R5 ;  /* 0x00000005040075a7 */ /* 0x0044e4000800017f */
[----:B---3--:R-:W-:Y:S05]  /*14f80*/  @!P0 NANOSLEEP.SYNCS 0x989680 ;  /* 0x009896800000895d */ /* 0x008fea0003900000 */
[----:B------:R-:W3:Y:S02]  /*14f90*/  @!P0 SYNCS.PHASECHK.TRANS64 P0, [R4+URZ], R5 ;  /* 0x00000005040085a7 */ /* 0x000ee4000800007f */
[----:B---3--:R-:W-:Y:S05]  /*14fa0*/  @!P0 BRA `(.L_x_2465) ;  /* 0xfffffffc00f08947 */ /* 0x008fea000383ffff */
[----:B------:R-:W-:Y:S05]  /*14fb0*/  BRA `(.L_x_2534) ;  /* 0xffffffe0003c7947 */ /* 0x000fea000383ffff */
.L_x_2535:
        /* <DEDUP_REMOVED lines=12> */
.L_x_3098:


//--------------------- .text._ZN7cutlass13device_kernelIN5flash11enable_sm90INS1_16FlashAttnFwdSm90INS1_25CollectiveMainloopFwdSm90ILi2EN4cute5tupleIJNS5_1CILi1EEES8_S8_EEENS6_IJNS7_ILi128EEESA_SA_EEELi128ENS_6half_tEfNS_4arch4Sm90ELb1ELb0ELb0ELb1ELb0ELb1ELb0ELb1ELb1ELb1ELb1ELb0EEENS1_21CollectiveEpilogueFwdISB_S9_SC_SE_Li256ELb1ELb1ELb1ELb0EEENS1_36VarlenDynamicPersistentTileSchedulerILi128ELi128ELi256ELi128ELb1ELb1ELb1ELb1ELb1ELb1EEEEEEEEEvNT_6ParamsE --------------------------
	.section	.text._ZN7cutlass13device_kernelIN5flash11enable_sm90INS1_16FlashAttnFwdSm90INS1_25CollectiveMainloopFwdSm90ILi2EN4cute5tupleIJNS5_1CILi1EEES8_S8_EEENS6_IJNS7_ILi128EEESA_SA_EEELi128ENS_6half_tEfNS_4arch4Sm90ELb1ELb0ELb0ELb1ELb0ELb1ELb0ELb1ELb1ELb1ELb1ELb0EEENS1_21CollectiveEpilogueFwdISB_S9_SC_SE_Li256ELb1ELb1ELb1ELb0EEENS1_36VarlenDynamicPersistentTileSchedulerILi128ELi128ELi256ELi128ELb1ELb1ELb1ELb1ELb1ELb1EEEEEEEEEvNT_6ParamsE,"ax",@progbits
	.align	128
.text._ZN7cutlass13device_kernelIN5flash11enable_sm90INS1_16FlashAttnFwdSm90INS1_25CollectiveMainloopFwdSm90ILi2EN4cute5tupleIJNS5_1CILi1EEES8_S8_EEENS6_IJNS7_ILi128EEESA_SA_EEELi128ENS_6half_tEfNS_4arch4Sm90ELb1ELb0ELb0ELb1ELb0ELb1ELb0ELb1ELb1ELb1ELb1ELb0EEENS1_21CollectiveEpilogueFwdISB_S9_SC_SE_Li256ELb1ELb1ELb1ELb0EEENS1_36VarlenDynamicPersistentTileSchedulerILi128ELi128ELi256ELi128ELb1ELb1ELb1ELb1ELb1ELb1EEEEEEEEEvNT_6ParamsE:
        .type           _ZN7cutlass13device_kernelIN5flash11enable_sm90INS1_16FlashAttnFwdSm90INS1_25CollectiveMainloopFwdSm90ILi2EN4cute5tupleIJNS5_1CILi1EEES8_S8_EEENS6_IJNS7_ILi128EEESA_SA_EEELi128ENS_6half_tEfNS_4arch4Sm90ELb1ELb0ELb0ELb1ELb0ELb1ELb0ELb1ELb1ELb1ELb1ELb0EEENS1_21CollectiveEpilogueFwdISB_S9_SC_SE_Li256ELb1ELb1ELb1ELb0EEENS1_36VarlenDynamicPersistentTileSchedulerILi128ELi128ELi256ELi128ELb1ELb1ELb1ELb1ELb1ELb1EEEEEEEEEvNT_6ParamsE,@function
        .size           _ZN7cutlass13device_kernelIN5flash11enable_sm90INS1_16FlashAttnFwdSm90INS1_25CollectiveMainloopFwdSm90ILi2EN4cute5tupleIJNS5_1CILi1EEES8_S8_EEENS6_IJNS7_ILi128EEESA_SA_EEELi128ENS_6half_tEfNS_4arch4Sm90ELb1ELb0ELb0ELb1ELb0ELb1ELb0ELb1ELb1ELb1ELb1ELb0EEENS1_21CollectiveEpilogueFwdISB_S9_SC_SE_Li256ELb1ELb1ELb1ELb0EEENS1_36VarlenDynamicPersistentTileSchedulerILi128ELi128ELi256ELi128ELb1ELb1ELb1ELb1ELb1ELb1EEEEEEEEEvNT_6ParamsE,(.L_x_3099 - _ZN7cutlass13device_kernelIN5flash11enable_sm90INS1_16FlashAttnFwdSm90INS1_25CollectiveMainloopFwdSm90ILi2EN4cute5tupleIJNS5_1CILi1EEES8_S8_EEENS6_IJNS7_ILi128EEESA_SA_EEELi128ENS_6half_tEfNS_4arch4Sm90ELb1ELb0ELb0ELb1ELb0ELb1ELb0ELb1ELb1ELb1ELb1ELb0EEENS1_21CollectiveEpilogueFwdISB_S9_SC_SE_Li256ELb1ELb1ELb1ELb0EEENS1_36VarlenDynamicPersistentTileSchedulerILi128ELi128ELi256ELi128ELb1ELb1ELb1ELb1ELb1ELb1EEEEEEEEEvNT_6ParamsE)
        .other          _ZN7cutlass13device_kernelIN5flash11enable_sm90INS1_16FlashAttnFwdSm90INS1_25CollectiveMainloopFwdSm90ILi2EN4cute5tupleIJNS5_1CILi1EEES8_S8_EEENS6_IJNS7_ILi128EEESA_SA_EEELi128ENS_6half_tEfNS_4arch4Sm90ELb1ELb0ELb0ELb1ELb0ELb1ELb0ELb1ELb1ELb1ELb1ELb0EEENS1_21CollectiveEpilogueFwdISB_S9_SC_SE_Li256ELb1ELb1ELb1ELb0EEENS1_36VarlenDynamicPersistentTileSchedulerILi128ELi128ELi256ELi128ELb1ELb1ELb1ELb1ELb1ELb1EEEEEEEEEvNT_6ParamsE,@"STO_CUDA_ENTRY STV_DEFAULT"
_ZN7cutlass13device_kernelIN5flash11enable_sm90INS1_16FlashAttnFwdSm90INS1_25CollectiveMainloopFwdSm90ILi2EN4cute5tupleIJNS5_1CILi1EEES8_S8_EEENS6_IJNS7_ILi128EEESA_SA_EEELi128ENS_6half_tEfNS_4arch4Sm90ELb1ELb0ELb0ELb1ELb0ELb1ELb0ELb1ELb1ELb1ELb1ELb0EEENS1_21CollectiveEpilogueFwdISB_S9_SC_SE_Li256ELb1ELb1ELb1ELb0EEENS1_36VarlenDynamicPersistentTileSchedulerILi128ELi128ELi256ELi128ELb1ELb1ELb1ELb1ELb1ELb1EEEEEEEEEvNT_6ParamsE:
        /* <DEDUP_REMOVED lines=24> */
.L_x_2537:
[----:B------:R-:W-:Y:S05]  /*0180*/  BSYNC B0 ;  /* 0x0000000000007941 */ /* 0x000fea0003800000 */
.L_x_2536:
        /* <DEDUP_REMOVED lines=41> */
.L_x_2538:
        /* <DEDUP_REMOVED lines=22> */
.L_x_2539:
        /* <DEDUP_REMOVED lines=18> */
.L_x_2540:
        /* <DEDUP_REMOVED lines=22> */
.L_x_2541:
        /* <DEDUP_REMOVED lines=22> */
.L_x_2542:
        /* <DEDUP_REMOVED lines=8> */
.L_x_2545:
        /* <DEDUP_REMOVED lines=21> */
[----:B----4-:R-:W-:Y:S05]  /*0b30*/  @P0 BRA `(.L_x_2546) ;  /* 0x0000020400d00947 */ /* 0x010fea0003800000 */
        /* <DEDUP_REMOVED lines=16> */
[----:B------:R-:W-:Y:S01]  /*0c40*/  IMAD.IADD R235, R16, 0x1, -R235 ;  /* 0x0000000110eb7824 */ /* 0x000fe200078e0aeb */
        /* <DEDUP_REMOVED lines=14> */
[----:B------:R-:W-:Y:S02]  /*0d30*/  LOP3.LUT R3, R3, 0x3fffffe, RZ, 0xc0, !PT ;  /* 0x03fffffe03037812 */ /* 0x000fe400078ec0ff */
[----:B------:R-:W-:Y:S02]  /*0d40*/  IADD3 R11, R10, -R11, RZ ;  /* 0x8000000b0a0b7210 */ /* 0x000fe40007ffe0ff */
[----:B------:R-:W-:Y:S01]  /*0d50*/  LEA.HI R22, R0, R16, RZ, 0x3 ;  /* 0x0000001000167211 */ /* 0x000fe200078f18ff */
[----:B------:R-:W-:Y:S01]  /*0d60*/  IMAD.IADD R3, R18, 0x1, -R3 ;  /* 0x0000000112037824 */ /* 0x000fe200078e0a03 */
[----:B------:R-:W-:Y:S01]  /*0d70*/  SHF.R.S32.HI R5, RZ, 0x4, R4 ;  /* 0x00000004ff057819 */ /* 0x000fe20000011404 */
[----:B------:R-:W-:Y:S01]  /*0d80*/  IMAD R8, R8, 0x10, R11 ;  /* 0x0000001008087824 */ /* 0x000fe200078e020b */
[----:B------:R-:W-:-:S02]  /*0d90*/  LOP3.LUT R12, R12, 0xfffffffc, RZ, 0xc0, !PT ;  /* 0xfffffffc0c0c7812 */ /* 0x000fc400078ec0ff */
[----:B------:R-:W-:Y:S01]  /*0da0*/  LOP3.LUT R207, R22, 0xfffffff8, RZ, 0xc0, !PT ;  /* 0xfffffff816cf7812 */ /* 0x000fe200078ec0ff */
[----:B------:R-:W-:Y:S01]  /*0db0*/  IMAD R8, R3, 0x40, R8 ;  /* 0x0000004003087824 */ /* 0x000fe200078e0208 */
[----:B------:R-:W-:Y:S01]  /*0dc0*/  SHF.R.S32.HI R22, RZ, 0x3, R22 ;  /* 0x00000003ff167819 */ /* 0x000fe20000011416 */
[----:B------:R-:W-:Y:S01]  /*0dd0*/  IMAD.IADD R12, R16, 0x1, -R12 ;  /* 0x00000001100c7824 */ /* 0x000fe200078e0a0c */
[----:B------:R-:W-:Y:S01]  /*0de0*/  LEA.HI R4, R4, R5, RZ, 0x1 ;  /* 0x0000000504047211 */ /* 0x000fe200078f08ff */
[----:B------:R-:W-:Y:S01]  /*0df0*/  IMAD.IADD R207, R16, 0x1, -R207 ;  /* 0x0000000110cf7824 */ /* 0x000fe200078e0acf */
[----:B------:R-:W-:Y:S01]  /*0e00*/  LEA.HI R0, R0, R16, RZ, 0x6 ;  /* 0x0000001000007211 */ /* 0x000fe200078f30ff */
[----:B------:R-:W-:Y:S01]  /*0e10*/  IMAD.SHL.U32 R3, R22, 0x40, RZ ;  /* 0x0000004016037824 */ /* 0x000fe200078e00ff */
[----:B------:R-:W-:Y:S01]  /*0e20*/  LOP3.LUT R4, R4, 0x1ffffffe, RZ, 0xc0, !PT ;  /* 0x1ffffffe04047812 */ /* 0x000fe200078ec0ff */
[----:B------:R-:W-:Y:S01]  /*0e30*/  VIADD R213, R22, 0x40 ;  /* 0x0000004016d57836 */ /* 0x000fe20000000000 */
[----:B------:R-:W-:Y:S01]  /*0e40*/  SHF.L.U32 R0, R0, 0x3, RZ ;  /* 0x0000000300007819 */ /* 0x000fe200000006ff */
[----:B------:R-:W-:Y:S01]  /*0e50*/  VIADD R214, R22, 0x20 ;  /* 0x0000002016d67836 */ /* 0x000fe20000000000 */
[----:B------:R-:W-:Y:S01]  /*0e60*/  LEA.HI R6, R12, R12, RZ, 0x1 ;  /* 0x0000000c0c067211 */ /* 0x000fe200078f08ff */
[----:B------:R-:W-:Y:S01]  /*0e70*/  IMAD.SHL.U32 R16, R207, 0x8, RZ ;  /* 0x00000008cf107824 */ /* 0x000fe200078e00ff */
[----:B------:R-:W-:Y:S01]  /*0e80*/  LOP3.LUT R202, R0, 0xfffffe00, RZ, 0xc0, !PT ;  /* 0xfffffe0000ca7812 */ /* 0x000fe200078ec0ff */
[----:B------:R-:W-:Y:S01]  /*0e90*/  IMAD.IADD R4, R5, 0x1, -R4 ;  /* 0x0000000105047824 */ /* 0x000fe200078e0a04 */
[----:B------:R-:W-:Y:S01]  /*0ea0*/  LOP3.LUT R3, R3, 0x1c0, RZ, 0xc0, !PT ;  /* 0x000001c003037812 */ /* 0x000fe200078ec0ff */
[----:B------:R-:W-:Y:S01]  /*0eb0*/  VIADD R212, R22, 0x60 ;  /* 0x0000006016d47836 */ /* 0x000fe20000000000 */
[----:B------:R-:W-:Y:S01]  /*0ec0*/  LOP3.LUT R5, R6, 0x1ffffffe, RZ, 0xc0, !PT ;  /* 0x1ffffffe06057812 */ /* 0x000fe200078ec0ff */
[----:B------:R-:W-:Y:S01]  /*0ed0*/  IMAD.SHL.U32 R196, R214, 0x40, RZ ;  /* 0x00000040d6c47824 */ /* 0x000fe200078e00ff */
[----:B------:R-:W-:Y:S01]  /*0ee0*/  SHF.R.S32.HI R0, RZ, 0x1f, R213 ;  /* 0x0000001fff007819 */ /* 0x000fe200000114d5 */
[----:B------:R-:W-:Y:S01]  /*0ef0*/  IMAD R4, R4, 0x8, R7 ;  /* 0x0000000804047824 */ /* 0x000fe200078e0207 */
[----:B------:R-:W-:Y:S01]  /*0f00*/  SHF.R.S32.HI R11, RZ, 0x1f, R214 ;  /* 0x0000001fff0b7819 */ /* 0x000fe200000114d6 */
[----:B------:R-:W-:Y:S01]  /*0f10*/  IMAD.IADD R204, R12, 0x1, -R5 ;  /* 0x000000010ccc7824 */ /* 0x000fe200078e0a05 */
[----:B------:R-:W-:Y:S01]  /*0f20*/  SHF.R.U32.HI R201, RZ, 0x3, R3 ;  /* 0x00000003ffc97819 */ /* 0x000fe20000011603 */
[----:B------:R-:W-:Y:S01]  /*0f30*/  IMAD.SHL.U32 R194, R212, 0x40, RZ ;  /* 0x00000040d4c27824 */ /* 0x000fe200078e00ff */
[----:B------:R-:W-:Y:S01]  /*0f40*/  LOP3.LUT R205, R3, 0x38, R16, 0xf8, !PT ;  /* 0x0000003803cd7812 */ /* 0x000fe200078ef810 */
[----:B------:R0:W-:Y:S01]  /*0f50*/  STL [R1+0x50], R4 ;  /* 0x0000500401007387 */ /* 0x0001e20000100800 */
[----:B------:R-:W-:Y:S01]  /*0f60*/  LEA.HI R3, R0, R213, RZ, 0x3 ;  /* 0x000000d500037211 */ /* 0x000fe200078f18ff */
[----:B------:R-:W-:Y:S01]  /*0f70*/  IMAD.MOV.U32 R6, RZ, RZ, R14 ;  /* 0x000000ffff067224 */ /* 0x000fe200078e000e */
[----:B------:R-:W-:Y:S01]  /*0f80*/  LEA.HI R11, R11, R214, RZ, 0x3 ;  /* 0x000000d60b0b7211 */ /* 0x000fe200078f18ff */
[----:B------:R-:W-:Y:S01]  /*0f90*/  IMAD.MOV.U32 R7, RZ, RZ, R15 ;  /* 0x000000ffff077224 */ /* 0x000fe200078e000f */
[----:B------:R-:W-:Y:S01]  /*0fa0*/  MOV R5, R13 ;  /* 0x0000000d00057202 */ /* 0x000fe20000000f00 */
[----:B------:R-:W-:Y:S01]  /*0fb0*/  IMAD.SHL.U32 R3, R3, 0x40, RZ ;  /* 0x0000004003037824 */ /* 0x000fe200078e00ff */
[----:B------:R-:W-:Y:S01]  /*0fc0*/  SHF.L.U32 R195, R213, 0x6, RZ ;  /* 0x00000006d5c37819 */ /* 0x000fe200000006ff */
[----:B------:R-:W-:Y:S01]  /*0fd0*/  IMAD.SHL.U32 R11, R11, 0x40, RZ ;  /* 0x000000400b0b7824 */ /* 0x000fe200078e00ff */
[----:B------:R-:W-:Y:S01]  /*0fe0*/  SHF.R.S32.HI R13, RZ, 0x1f, R212 ;  /* 0x0000001fff0d7819 */ /* 0x000fe200000114d4 */
[----:B------:R-:W-:Y:S01]  /*0ff0*/  STL [R1+0x4c], R8 ;  /* 0x00004c0801007387 */ /* 0x000fe20000100800 */
[----:B------:R-:W-:Y:S01]  /*1000*/  LOP3.LUT R195, R195, 0x1c0, RZ, 0xc0, !PT ;  /* 0x000001c0c3c37812 */ /* 0x000fe200078ec0ff */
[----:B------:R-:W-:Y:S01]  /*1010*/  IMAD.SHL.U32 R18, R207, 0x4, RZ ;  /* 0x00000004cf127824 */ /* 0x000fe200078e00ff */
[----:B------:R-:W-:Y:S01]  /*1020*/  LEA.HI R13, R13, R212, RZ, 0x3 ;  /* 0x000000d40d0d7211 */ /* 0x000fe200078f18ff */
[----:B------:R-:W-:Y:S01]  /*1030*/  VIADD R187, R16, 0x40 ;  /* 0x0000004010bb7836 */ /* 0x000fe20000000000 */
[----:B------:R-:W-:Y:S01]  /*1040*/  LOP3.LUT R196, R196, 0x1c0, RZ, 0xc0, !PT ;  /* 0x000001c0c4c47812 */ /* 0x000fe200078ec0ff */
[----:B------:R-:W-:Y:S01]  /*1050*/  VIADD R185, R18, 0x20 ;  /* 0x0000002012b97836 */ /* 0x000fe20000000000 */
[----:B------:R-:W-:Y:S01]  /*1060*/  LOP3.LUT R0, R9, 0x7ffffffc, RZ, 0xc0, !PT ;  /* 0x7ffffffc09007812 */ /* 0x000fe200078ec0ff */
[----:B------:R-:W-:Y:S01]  /*1070*/  IMAD.SHL.U32 R13, R13, 0x40, RZ ;  /* 0x000000400d0d7824 */ /* 0x000fe200078e00ff */
[----:B------:R-:W-:Y:S01]  /*1080*/  SHF.R.U32.HI R12, RZ, 0x3, R195 ;  /* 0x00000003ff0c7819 */ /* 0x000fe200000116c3 */
[----:B------:R-:W-:Y:S01]  /*1090*/  IMAD R204, R204, 0x8, R8 ;  /* 0x00000008cccc7824 */ /* 0x000fe200078e0208 */
[----:B0-----:R-:W-:-:S02]  /*10a0*/  LOP3.LUT R4, R195, 0x38, R16, 0xf8, !PT ;  /* 0x00000038c3047812 */ /* 0x001fc400078ef810 */
[----:B------:R-:W-:Y:S02]  /*10b0*/  LOP3.LUT R199, R3, 0xfffffe00, RZ, 0xc0, !PT ;  /* 0xfffffe0003c77812 */ /* 0x000fe400078ec0ff */
[----:B------:R-:W-:Y:S02]  /*10c0*/  SHF.R.U32.HI R14, RZ, 0x3, R196 ;  /* 0x00000003ff0e7819 */ /* 0x000fe400000116c4 */
[----:B------:R-:W-:Y:S02]  /*10d0*/  LOP3.LUT R9, R196, 0x38, R16, 0xf8, !PT ;  /* 0x00000038c4097812 */ /* 0x000fe400078ef810 */
[----:B------:R-:W-:Y:S02]  /*10e0*/  LOP3.LUT R200, R11, 0xfffffe00, RZ, 0xc0, !PT ;  /* 0xfffffe000bc87812 */ /* 0x000fe400078ec0ff */
[----:B------:R-:W-:Y:S02]  /*10f0*/  LOP3.LUT R194, R194, 0x1c0, RZ, 0xc0, !PT ;  /* 0x000001c0c2c27812 */ /* 0x000fe400078ec0ff */
[----:B------:R-:W-:-:S02]  /*1100*/  IADD3 R0, R235, -R0, RZ ;  /* 0x80000000eb007210 */ /* 0x000fc40007ffe0ff */
[----:B------:R-:W-:Y:S02]  /*1110*/  LOP3.LUT R4, R199, R4, R12, 0xf6, !PT ;  /* 0x00000004c7047212 */ /* 0x000fe400078ef60c */
[----:B------:R-:W-:Y:S01]  /*1120*/  LOP3.LUT R9, R200, R9, R14, 0xf6, !PT ;  /* 0x00000009c8097212 */ /* 0x000fe200078ef60e */
[----:B------:R-:W-:Y:S01]  /*1130*/  IMAD.SHL.U32 R197, R0, 0x2, RZ ;  /* 0x0000000200c57824 */ /* 0x000fe200078e00ff */
[----:B------:R-:W-:Y:S02]  /*1140*/  SHF.R.U32.HI R10, RZ, 0x3, R194 ;  /* 0x00000003ff0a7819 */ /* 0x000fe400000116c2 */
[----:B------:R-:W-:Y:S01]  /*1150*/  LOP3.LUT R15, R194, 0x38, R16, 0xf8, !PT ;  /* 0x00000038c20f7812 */ /* 0x000fe200078ef810 */
[----:B------:R-:W-:Y:S01]  /*1160*/  VIADD R233, R197, 0x8 ;  /* 0x00000008c5e97836 */ /* 0x000fe20000000000 */
[----:B------:R-:W-:Y:S01]  /*1170*/  LOP3.LUT R198, R13, 0xfffffe00, RZ, 0xc0, !PT ;  /* 0xfffffe000dc67812 */ /* 0x000fe200078ec0ff */
[C---:B------:R-:W-:Y:S01]  /*1180*/  VIADD R232, R197.reuse, 0x10 ;  /* 0x00000010c5e87836 */ /* 0x040fe20000000000 */
[----:B------:R-:W-:Y:S01]  /*1190*/  LEA R3, R4, UR44, 0x1 ;  /* 0x0000002c04037c11 */ /* 0x000fe2000f8e08ff */
[----:B------:R-:W-:Y:S01]  /*11a0*/  VIADD R231, R197, 0x18 ;  /* 0x00000018c5e77836 */ /* 0x000fe20000000000 */
[----:B------:R-:W-:Y:S01]  /*11b0*/  LEA R0, R9, UR44, 0x1 ;  /* 0x0000002c09007c11 */ /* 0x000fe2000f8e08ff */
[C---:B------:R-:W-:Y:S01]  /*11c0*/  VIADD R230, R197.reuse, 0x20 ;  /* 0x00000020c5e67836 */ /* 0x040fe20000000000 */
[----:B------:R-:W-:Y:S01]  /*11d0*/  LOP3.LUT R15, R198, R15, R10, 0xf6, !PT ;  /* 0x0000000fc60f7212 */ /* 0x000fe200078ef60a */
[----:B------:R0:W-:Y:S01]  /*11e0*/  STL [R1+0x40], R3 ;  /* 0x0000400301007387 */ /* 0x0001e20000100800 */
[C---:B------:R-:W-:Y:S01]  /*11f0*/  VIADD R229, R197.reuse, 0x28 ;  /* 0x00000028c5e57836 */ /* 0x040fe20000000000 */
[C---:B------:R-:W-:Y:S01]  /*1200*/  IADD3 R227, R197.reuse, 0x38, RZ ;  /* 0x00000038c5e37810 */ /* 0x040fe20007ffe0ff */
[C---:B------:R-:W-:Y:S01]  /*1210*/  VIADD R228, R197.reuse, 0x30 ;  /* 0x00000030c5e47836 */ /* 0x040fe20000000000 */
[----:B------:R1:W-:Y:S01]  /*1220*/  STL [R1+0x44], R0 ;  /* 0x0000440001007387 */ /* 0x0003e20000100800 */
[C---:B------:R-:W-:Y:S01]  /*1230*/  VIADD R226, R197.reuse, 0x40 ;  /* 0x00000040c5e27836 */ /* 0x040fe20000000000 */
[----:B------:R-:W-:Y:S01]  /*1240*/  LOP3.LUT R205, R202, R205, R201, 0xf6, !PT ;  /* 0x000000cdcacd7212 */ /* 0x000fe200078ef6c9 */
[C---:B------:R-:W-:Y:S01]  /*1250*/  VIADD R225, R197.reuse, 0x48 ;  /* 0x00000048c5e17836 */ /* 0x040fe20000000000 */
[C---:B------:R-:W-:Y:S01]  /*1260*/  IADD3 R219, R197.reuse, 0x78, RZ ;  /* 0x00000078c5db7810 */ /* 0x040fe20007ffe0ff */
[C---:B------:R-:W-:Y:S01]  /*1270*/  VIADD R224, R197.reuse, 0x50 ;  /* 0x00000050c5e07836 */ /* 0x040fe20000000000 */
[----:B------:R-:W-:Y:S01]  /*1280*/  SHF.R.S32.HI R4, RZ, 0x1f, R232 ;  /* 0x0000001fff047819 */ /* 0x000fe200000114e8 */
[C---:B------:R-:W-:Y:S01]  /*1290*/  VIADD R223, R197.reuse, 0x58 ;  /* 0x00000058c5df7836 */ /* 0x040fe20000000000 */
[----:B0-----:R-:W-:Y:S01]  /*12a0*/  SHF.R.S32.HI R3, RZ, 0x1f, R231 ;  /* 0x0000001fff037819 */ /* 0x001fe200000114e7 */
[----:B------:R-:W-:Y:S01]  /*12b0*/  VIADD R222, R197, 0x60 ;  /* 0x00000060c5de7836 */ /* 0x000fe20000000000 */
[----:B-1----:R-:W-:Y:S01]  /*12c0*/  LEA R0, R15, UR44, 0x1 ;  /* 0x0000002c0f007c11 */ /* 0x002fe2000f8e08ff */
[C---:B------:R-:W-:Y:S01]  /*12d0*/  VIADD R221, R197.reuse, 0x68 ;  /* 0x00000068c5dd7836 */ /* 0x040fe20000000000 */
[----:B------:R-:W-:Y:S01]  /*12e0*/  SHF.R.S32.HI R4, RZ, 0x1f, R229 ;  /* 0x0000001fff047819 */ /* 0x000fe200000114e5 */
[----:B------:R-:W-:Y:S01]  /*12f0*/  VIADD R220, R197, 0x70 ;  /* 0x00000070c5dc7836 */ /* 0x000fe20000000000 */
[----:B------:R-:W-:Y:S01]  /*1300*/  SHF.R.S32.HI R3, RZ, 0x1f, R228 ;  /* 0x0000001fff037819 */ /* 0x000fe200000114e4 */
[----:B------:R0:W-:Y:S01]  /*1310*/  STL [R1+0x3c], R0 ;  /* 0x00003c0001007387 */ /* 0x0001e20000100800 */
[----:B------:R-:W-:-:S02]  /*1320*/  SHF.R.S32.HI R4, RZ, 0x1f, R226 ;  /* 0x0000001fff047819 */ /* 0x000fc400000114e2 */
[----:B------:R-:W-:Y:S02]  /*1330*/  SHF.R.S32.HI R3, RZ, 0x1f, R225 ;  /* 0x0000001fff037819 */ /* 0x000fe400000114e1 */
[----:B------:R-:W-:Y:S02]  /*1340*/  SHF.R.S32.HI R218, RZ, 0x1f, R22 ;  /* 0x0000001fffda7819 */ /* 0x000fe40000011416 */
[----:B------:R-:W-:Y:S02]  /*1350*/  SHF.R.S32.HI R17, RZ, 0x1f, R16 ;  /* 0x0000001fff117819 */ /* 0x000fe40000011410 */
[----:B------:R-:W-:Y:S02]  /*1360*/  SHF.R.S32.HI R19, RZ, 0x1f, R18 ;  /* 0x0000001fff137819 */ /* 0x000fe40000011412 */
[----:B0-----:R-:W-:Y:S02]  /*1370*/  SHF.R.S32.HI R0, RZ, 0x1f, R233 ;  /* 0x0000001fff007819 */ /* 0x001fe400000114e9 */
[----:B------:R-:W-:-:S02]  /*1380*/  SHF.R.S32.HI R0, RZ, 0x1f, R230 ;  /* 0x0000001fff007819 */ /* 0x000fc400000114e6 */
[----:B------:R-:W-:Y:S02]  /*1390*/  SHF.R.S32.HI R0, RZ, 0x1f, R227 ;  /* 0x0000001fff007819 */ /* 0x000fe400000114e3 */
[----:B------:R-:W-:Y:S02]  /*13a0*/  SHF.R.S32.HI R0, RZ, 0x1f, R224 ;  /* 0x0000001fff007819 */ /* 0x000fe400000114e0 */
[----:B------:R-:W-:Y:S02]  /*13b0*/  SHF.R.S32.HI R216, RZ, 0x1f, R187 ;  /* 0x0000001fffd87819 */ /* 0x000fe400000114bb */
[----:B------:R-:W-:Y:S02]  /*13c0*/  LEA R203, R205, UR44, 0x1 ;  /* 0x0000002ccdcb7c11 */ /* 0x000fe4000f8e08ff */
[----:B------:R-:W-:Y:S02]  /*13d0*/  SHF.R.S32.HI R4, RZ, 0x1f, R223 ;  /* 0x0000001fff047819 */ /* 0x000fe400000114df */
[----:B------:R-:W-:-:S02]  /*13e0*/  SHF.R.S32.HI R3, RZ, 0x1f, R222 ;  /* 0x0000001fff037819 */ /* 0x000fc400000114de */
[----:B------:R-:W-:Y:S02]  /*13f0*/  SHF.R.S32.HI R0, RZ, 0x1f, R221 ;  /* 0x0000001fff007819 */ /* 0x000fe400000114dd */
[----:B------:R-:W-:Y:S02]  /*1400*/  SHF.R.S32.HI R237, RZ, 0x1f, R220 ;  /* 0x0000001fffed7819 */ /* 0x000fe400000114dc */
[----:B------:R-:W-:-:S07]  /*1410*/  SHF.R.S32.HI R236, RZ, 0x1f, R219 ;  /* 0x0000001fffec7819 */ /* 0x000fce00000114db */
.L_x_2762:
[----:B0-2---:R-:W0:Y:S02]  /*1420*/  LDC.64 R8, c[0x0][0xc88] ;  /* 0x00032200ff087b82 */ /* 0x005e240000000a00 */
[----:B0-----:R-:W-:-:S05]  /*1430*/  IMAD.WIDE R8, R7, 0x4, R8 ;  /* 0x0000000407087825 */ /* 0x001fca00078e0208 */
[----:B------:R-:W2:Y:S01]  /*1440*/  LDG.E R209, desc[UR42][R8.64] ;  /* 0x0000002a08d17981 */ /* 0x000ea2000c1e1900 */
[----:B------:R-:W-:Y:S05]  /*1450*/  YIELD ;  /* 0x0000000000007946 */ /* 0x000fea0003800000 */
[----:B------:R-:W-:Y:S01]  /*1460*/  ULDC.64 UR4, c[0x0][0xa28] ;  /* 0x00028a0000047ab9 */ /* 0x000fe20000000a00 */
[----:B------:R-:W-:Y:S01]  /*1470*/  ULDC.64 UR8, c[0x0][0xa18] ;  /* 0x0002860000087ab9 */ /* 0x000fe20000000a00 */
[----:B------:R-:W-:Y:S01]  /*1480*/  ISETP.NE.U32.AND P1, PT, RZ, UR4, PT ;  /* 0x00000004ff007c0c */ /* 0x000fe2000bf25070 */
[----:B------:R-:W-:Y:S01]  /*1490*/  ULDC.64 UR6, c[0x0][0xa08] ;  /* 0x0002820000067ab9 */ /* 0x000fe20000000a00 */
[----:B----4-:R-:W-:Y:S01]  /*14a0*/  IMAD.MOV.U32 R4, RZ, RZ, RZ ;  /* 0x000000ffff047224 */ /* 0x010fe200078e00ff */
[----:B------:R-:W-:Y:S01]  /*14b0*/  ISETP.NE.U32.AND P0, PT, RZ, UR6, PT ;  /* 0x00000006ff007c0c */ /* 0x000fe2000bf05070 */
[----:B-----5:R-:W-:Y:S01]  /*14c0*/  IMAD.MOV.U32 R28, RZ, RZ, RZ ;  /* 0x000000ffff1c7224 */ /* 0x020fe200078e00ff */
[----:B------:R-:W-:-:S02]  /*14d0*/  ISETP.NE.AND.EX P1, PT, RZ, UR5, PT, P1 ;  /* 0x00000005ff007c0c */ /* 0x000fc4000bf25310 */
[----:B------:R-:W-:Y:S02]  /*14e0*/  ISETP.NE.AND.EX P0, PT, RZ, UR7, PT, P0 ;  /* 0x00000007ff007c0c */ /* 0x000fe4000bf05300 */
[----:B--2---:R-:W-:Y:S01]  /*14f0*/  SHF.R.S32.HI R234, RZ, 0x1f, R209 ;  /* 0x0000001fffea7819 */ /* 0x004fe200000114d1 */
[----:B------:R-:W-:-:S08]  /*1500*/  IMAD.SHL.U32 R210, R209, 0x4, RZ ;  /* 0x00000004d1d27824 */ /* 0x000fd000078e00ff */
[C---:B------:R-:W-:Y:S02]  /*1510*/  @P1 LEA R10, P2, R209.reuse, UR4, 0x2 ;  /* 0x00000004d10a1c11 */ /* 0x040fe4000f8410ff */
[C-C-:B------:R-:W-:Y:S02]  /*1520*/  SHF.L.U64.HI R211, R209.reuse, 0x2, R234.reuse ;  /* 0x00000002d1d37819 */ /* 0x140fe400000102ea */
[----:B------:R-:W-:Y:S02]  /*1530*/  @P1 LEA.HI.X R11, R209, UR5, R234, 0x2, P2 ;  /* 0x00000005d10b1c11 */ /* 0x000fe400090f14ea */
[----:B------:R-:W-:Y:S01]  /*1540*/  ISETP.NE.U32.AND P2, PT, RZ, UR8, PT ;  /* 0x00000008ff007c0c */ /* 0x000fe2000bf45070 */
[----:B------:R-:W-:Y:S01]  /*1550*/  ULDC UR4, c[0x0][0x288] ;  /* 0x0000a20000047ab9 */ /* 0x000fe20000000800 */
[----:B------:R-:W-:Y:S01]  /*1560*/  IADD3 R12, P3, R210, UR6, RZ ;  /* 0x00000006d20c7c10 */ /* 0x000fe2000ff7e0ff */
[----:B------:R0:W5:Y:S01]  /*1570*/  @P1 LDG.E R4, desc[UR42][R10.64] ;  /* 0x0000002a0a041981 */ /* 0x000162000c1e1900 */
[----:B------:R-:W-:Y:S01]  /*1580*/  ISETP.NE.AND.EX P2, PT, RZ, UR9, PT, P2 ;  /* 0x00000009ff007c0c */ /* 0x000fe2000bf45320 */
[----:B------:R-:W-:Y:S01]  /*1590*/  IMAD.U32 R192, RZ, RZ, UR4 ;  /* 0x00000004ffc07e24 */ /* 0x000fe2000f8e00ff */
[----:B------:R-:W-:Y:S01]  /*15a0*/  IADD3.X R13, R211, UR7, RZ, P3, !PT ;  /* 0x00000007d30d7c10 */ /* 0x000fe20009ffe4ff */
[----:B------:R-:W-:-:S04]  /*15b0*/  ULDC.64 UR4, c[0x0][0x418] ;  /* 0x0001060000047ab9 */ /* 0x000fc80000000a00 */
[----:B------:R0:W5:Y:S06]  /*15c0*/  @P0 LDG.E R28, desc[UR42][R12.64] ;  /* 0x0000002a0c1c0981 */ /* 0x00016c000c1e1900 */
[----:B------:R-:W-:-:S04]  /*15d0*/  @P2 IADD3 R8, P1, R210, UR8, RZ ;  /* 0x00000008d2082c10 */ /* 0x000fc8000ff3e0ff */
[----:B------:R-:W-:-:S05]  /*15e0*/  @P2 IADD3.X R9, R211, UR9, RZ, P1, !PT ;  /* 0x00000009d3092c10 */ /* 0x000fca0008ffe4ff */
        /* <DEDUP_REMOVED lines=10> */
[----:B0--3--:R-:W-:Y:S06]  /*1690*/  @P2 BRA `(.L_x_2547) ;  /* 0x0000000000242947 */ /* 0x009fec0003800000 */
        /* <DEDUP_REMOVED lines=8> */
[----:B--2---:R-:W-:-:S07]  /*1720*/  IADD3 R192, -R192, R3, RZ ;  /* 0x00000003c0c07210 */ /* 0x004fce0007ffe1ff */
.L_x_2547:
[----:B------:R-:W-:Y:S01]  /*1730*/  ULDC.64 UR4, c[0x0][0xa20] ;  /* 0x0002880000047ab9 */ /* 0x000fe20000000a00 */
[C---:B------:R-:W-:Y:S02]  /*1740*/  LOP3.LUT R3, R6.reuse, 0xff000000, RZ, 0xc0, !PT ;  /* 0xff00000006037812 */ /* 0x040fe400078ec0ff */
[----:B------:R-:W-:Y:S02]  /*1750*/  ISETP.NE.U32.AND P1, PT, RZ, UR4, PT ;  /* 0x00000004ff007c0c */ /* 0x000fe4000bf25070 */
[C---:B------:R-:W-:Y:S02]  /*1760*/  LOP3.LUT R0, R6.reuse, 0xff0000, RZ, 0xc0, !PT ;  /* 0x00ff000006007812 */ /* 0x040fe400078ec0ff */
[----:B------:R-:W-:Y:S02]  /*1770*/  ISETP.NE.AND.EX P1, PT, RZ, UR5, PT, P1 ;  /* 0x00000005ff007c0c */ /* 0x000fe4000bf25310 */
[----:B------:R-:W-:Y:S02]  /*1780*/  SHF.R.U32.HI R3, RZ, 0x8, R3 ;  /* 0x00000008ff037819 */ /* 0x000fe40000011603 */
[----:B------:R-:W-:-:S02]  /*1790*/  LOP3.LUT R206, R6, 0xffff, RZ, 0xc0, !PT ;  /* 0x0000ffff06ce7812 */ /* 0x000fc400078ec0ff */
[----:B------:R-:W-:-:S07]  /*17a0*/  LEA.HI R208, R0, R3, RZ, 0x10 ;  /* 0x0000000300d07211 */ /* 0x000fce00078f80ff */
[----:B------:R-:W-:Y:S05]  /*17b0*/  @!P1 BRA `(.L_x_2548) ;  /* 0x0000000000109947 */ /* 0x000fea0003800000 */
[----:B------:R-:W-:-:S04]  /*17c0*/  IADD3 R6, P0, R210, UR4, RZ ;  /* 0x00000004d2067c10 */ /* 0x000fc8000ff1e0ff */
[----:B------:R-:W-:-:S05]  /*17d0*/  IADD3.X R7, R211, UR5, RZ, P0, !PT ;  /* 0x00000005d3077c10 */ /* 0x000fca00087fe4ff */
[----:B------:R0:W5:Y:S01]  /*17e0*/  LDG.E R27, desc[UR42][R6.64] ;  /* 0x0000002a061b7981 */ /* 0x000162000c1e1900 */
[----:B------:R-:W-:Y:S05]  /*17f0*/  BRA `(.L_x_2549) ;  /* 0x0000000000107947 */ /* 0x000fea0003800000 */
.L_x_2548:
[----:B------:R-:W-:Y:S05]  /*1800*/  @!P0 BRA `(.L_x_2549) ;  /* 0x00000000000c8947 */ /* 0x000fea0003800000 */
[----:B------:R-:W2:Y:S04]  /*1810*/  LDG.E R0, desc[UR42][R12.64] ;  /* 0x0000002a0c007981 */ /* 0x000ea8000c1e1900 */
[----:B------:R-:W2:Y:S02]  /*1820*/  LDG.E R27, desc[UR42][R12.64+0x4] ;  /* 0x0000042a0c1b7981 */ /* 0x000ea4000c1e1900 */
[----:B--2---:R-:W-:-:S07]  /*1830*/  IMAD.IADD R27, R27, 0x1, -R0 ;  /* 0x000000011b1b7824 */ /* 0x004fce00078e0a00 */
.L_x_2549:
[----:B------:R-:W-:Y:S01]  /*1840*/  ULDC.64 UR4, c[0x0][0xa10] ;  /* 0x0002840000047ab9 */ /* 0x000fe20000000a00 */
[----:B------:R-:W1:Y:S01]  /*1850*/  LDC R10, c[0x0][0x448] ;  /* 0x00011200ff0a7b82 */ /* 0x000e620000000800 */
[----:B------:R-:W-:-:S04]  /*1860*/  ISETP.NE.U32.AND P0, PT, RZ, UR4, PT ;  /* 0x00000004ff007c0c */ /* 0x000fc8000bf05070 */
[----:B------:R-:W-:Y:S01]  /*1870*/  ISETP.NE.AND.EX P0, PT, RZ, UR5, PT, P0 ;  /* 0x00000005ff007c0c */ /* 0x000fe2000bf05300 */
[----:B------:R-:W-:-:S12]  /*1880*/  ULDC.64 UR4, c[0x0][0xa30] ;  /* 0x00028c0000047ab9 */ /* 0x000fd80000000a00 */
[----:B0-----:R-:W0:Y:S02]  /*1890*/  @P0 LDC.64 R6, c[0x0][0xa10] ;  /* 0x00028400ff060b82 */ /* 0x001e240000000a00 */
[----:B0-----:R-:W-:-:S05]  /*18a0*/  @P0 IMAD.WIDE R6, R209, 0x4, R6 ;  /* 0x00000004d1060825 */ /* 0x001fca00078e0206 */
[----:B------:R-:W2:Y:S04]  /*18b0*/  @P0 LDG.E R0, desc[UR42][R6.64] ;  /* 0x0000002a06000981 */ /* 0x000ea8000c1e1900 */
[----:B------:R0:W2:Y:S01]  /*18c0*/  @P0 LDG.E R3, desc[UR42][R6.64+0x4] ;  /* 0x0000042a06030981 */ /* 0x0000a2000c1e1900 */
[----:B------:R-:W-:Y:S01]  /*18d0*/  ISETP.NE.U32.AND P1, PT, RZ, UR4, PT ;  /* 0x00000004ff007c0c */ /* 0x000fe2000bf25070 */
[----:B-----5:R-:W-:-:S03]  /*18e0*/  IMAD.MOV.U32 R111, RZ, RZ, R27 ;  /* 0x000000ffff6f7224 */ /* 0x020fc600078e001b */
[----:B------:R-:W-:-:S13]  /*18f0*/  ISETP.NE.AND.EX P1, PT, RZ, UR5, PT, P1 ;  /* 0x00000005ff007c0c */ /* 0x000fda000bf25310 */
[----:B------:R-:W-:-:S04]  /*1900*/  @P1 IADD3 R8, P2, R210, UR4, RZ ;  /* 0x00000004d2081c10 */ /* 0x000fc8000ff5e0ff */
[----:B------:R-:W-:-:S05]  /*1910*/  @P1 IADD3.X R9, R211, UR5, RZ, P2, !PT ;  /* 0x00000005d3091c10 */ /* 0x000fca00097fe4ff */
[----:B------:R3:W5:Y:S01]  /*1920*/  @P1 LDG.E R111, desc[UR42][R8.64] ;  /* 0x0000002a086f1981 */ /* 0x000762000c1e1900 */
[----:B-1----:R-:W-:Y:S01]  /*1930*/  ISETP.NE.AND P1, PT, R10, 0x1, PT ;  /* 0x000000010a00780c */ /* 0x002fe20003f25270 */
[----:B------:R-:W-:Y:S01]  /*1940*/  IMAD.SHL.U32 R190, R5, 0x80, RZ ;  /* 0x0000008005be7824 */ /* 0x000fe200078e00ff */
[----:B------:R-:W-:Y:S01]  /*1950*/  BSSY B0, `(.L_x_2550) ;  /* 0x0000035000007945 */ /* 0x000fe20003800000 */
[----:B------:R-:W-:Y:S01]  /*1960*/  IMAD.IADD R11, R27, 0x1, -R4 ;  /* 0x000000011b0b7824 */ /* 0x000fe200078e0a04 */
[----:B------:R-:W-:Y:S01]  /*1970*/  LOP3.LUT R217, R208, 0xff, RZ, 0xc0, !PT ;  /* 0x000000ffd0d97812 */ /* 0x000fe200078ec0ff */
[----:B------:R-:W-:Y:S01]  /*1980*/  VIADD R5, R190, 0x7f ;  /* 0x0000007fbe057836 */ /* 0x000fe20000000000 */
[----:B------:R-:W-:-:S07]  /*1990*/  SHF.R.U32.HI R208, RZ, 0x10, R208 ;  /* 0x00000010ffd07819 */ /* 0x000fce00000116d0 */
[----:B------:R-:W1:Y:S08]  /*19a0*/  @P1 LDC R10, c[0x0][0x44c] ;  /* 0x00011300ff0a1b82 */ /* 0x000e700000000800 */
[----:B0-----:R-:W0:Y:S01]  /*19b0*/  @P1 LDC R7, c[0x0][0x450] ;  /* 0x00011400ff071b82 */ /* 0x001e220000000800 */
[----:B--2---:R-:W-:Y:S02]  /*19c0*/  @P0 IMAD.IADD R24, R3, 0x1, -R0 ;  /* 0x0000000103180824 */ /* 0x004fe400078e0a00 */
[----:B-1----:R-:W-:-:S04]  /*19d0*/  @P1 IMAD.HI.U32 R0, R5, R10, RZ ;  /* 0x0000000a05001227 */ /* 0x002fc800078e00ff */
[----:B------:R-:W-:Y:S01]  /*19e0*/  IMAD.IADD R193, R11, 0x1, R24 ;  /* 0x000000010bc17824 */ /* 0x000fe200078e0218 */
[----:B0-----:R-:W-:-:S04]  /*19f0*/  @P1 SHF.R.U32.HI R5, RZ, R7, R0 ;  /* 0x00000007ff051219 */ /* 0x001fc80000011600 */
[C---:B------:R-:W-:Y:S02]  /*1a00*/  IADD3 R124, R193.reuse, 0x80, -R192 ;  /* 0x00000080c17c7810 */ /* 0x040fe40007ffe8c0 */
[----:B------:R-:W-:-:S03]  /*1a10*/  IADD3 R0, R193, 0x7f, RZ ;  /* 0x0000007fc1007810 */ /* 0x000fc60007ffe0ff */
[----:B------:R-:W-:Y:S01]  /*1a20*/  IMAD.IADD R5, R124, 0x1, R5 ;  /* 0x000000017c057824 */ /* 0x000fe200078e0205 */
[----:B------:R-:W-:-:S04]  /*1a30*/  SHF.R.S32.HI R3, RZ, 0x1f, R0 ;  /* 0x0000001fff037819 */ /* 0x000fc80000011400 */
[----:B------:R-:W-:Y:S02]  /*1a40*/  SHF.R.S32.HI R4, RZ, 0x1f, R5 ;  /* 0x0000001fff047819 */ /* 0x000fe40000011405 */
[----:B------:R-:W-:Y:S01]  /*1a50*/  LEA.HI R3, R3, R0, RZ, 0x7 ;  /* 0x0000000003037211 */ /* 0x000fe200078f38ff */
[----:B------:R-:W-:Y:S01]  /*1a60*/  IMAD.MOV.U32 R0, RZ, RZ, RZ ;  /* 0x000000ffff007224 */ /* 0x000fe200078e00ff */
[----:B------:R-:W-:Y:S02]  /*1a70*/  LEA.HI R4, R4, R5, RZ, 0x7 ;  /* 0x0000000504047211 */ /* 0x000fe400078f38ff */
[----:B------:R-:W-:Y:S02]  /*1a80*/  SHF.R.S32.HI R125, RZ, 0x7, R3 ;  /* 0x00000007ff7d7819 */ /* 0x000fe40000011403 */
[----:B------:R-:W-:-:S04]  /*1a90*/  SHF.R.S32.HI R4, RZ, 0x7, R4 ;  /* 0x00000007ff047819 */ /* 0x000fc80000011404 */
[----:B---3--:R-:W-:-:S04]  /*1aa0*/  VIMNMX R9, R125, R4, PT ;  /* 0x000000047d097248 */ /* 0x008fc80003fe0100 */
[----:B------:R-:W-:-:S13]  /*1ab0*/  ISETP.GE.AND P0, PT, R9, 0x1, PT ;  /* 0x000000010900780c */ /* 0x000fda0003f06270 */
        /* <DEDUP_REMOVED lines=30> */
.L_x_2551:
[----:B------:R-:W-:Y:S05]  /*1ca0*/  BSYNC B0 ;  /* 0x0000000000007941 */ /* 0x000fea0003800000 */
.L_x_2550:
[----:B------:R-:W-:-:S05]  /*1cb0*/  IMAD R3, R217, R0, RZ ;  /* 0x00000000d9037224 */ /* 0x000fca00078e02ff */
        /* <DEDUP_REMOVED lines=27> */
[----:B------:R-:W-:Y:S01]  /*1e70*/  MOV R12, 0x1 ;  /* 0x00000001000c7802 */ /* 0x000fe20000000f00 */
[----:B------:R-:W-:Y:S02]  /*1e80*/  IMAD.U32 R6, RZ, RZ, UR4 ;  /* 0x00000004ff067e24 */ /* 0x000fe4000f8e00ff */
[----:B------:R-:W-:-:S02]  /*1e90*/  IMAD.U32 R7, RZ, RZ, UR5 ;  /* 0x00000005ff077e24 */ /* 0x000fc4000f8e00ff */
[----:B------:R-:W-:Y:S02]  /*1ea0*/  IMAD.U32 R11, RZ, RZ, UR7 ;  /* 0x00000007ff0b7e24 */ /* 0x000fe4000f8e00ff */
[----:B------:R-:W-:Y:S02]  /*1eb0*/  IMAD.MOV.U32 R8, RZ, RZ, 0x70 ;  /* 0x00000070ff087424 */ /* 0x000fe400078e00ff */
[----:B0-----:R-:W-:-:S07]  /*1ec0*/  IMAD.MOV.U32 R13, RZ, RZ, RZ ;  /* 0x000000ffff0d7224 */ /* 0x001fce00078e00ff */
[----:B------:R-:W-:-:S07]  /*1ed0*/  LEPC R20, `(.L_x_2554) ;  /* 0x000000001014794e */ /* 0x000fce0000000000 */
[----:B-1---5:R-:W-:Y:S05]  /*1ee0*/  CALL.ABS.NOINC R14 ;  /* 0x000000000e007343 */ /* 0x022fea0003c00000 */
.L_x_2554:
[----:B------:R-:W-:Y:S05]  /*1ef0*/  BSYNC B6 ;  /* 0x0000000000067941 */ /* 0x000fea0003800000 */
.L_x_2553:
        /* <DEDUP_REMOVED lines=20> */
.L_x_2556:
[----:B------:R-:W-:Y:S05]  /*2040*/  BSYNC B6 ;  /* 0x0000000000067941 */ /* 0x000fea0003800000 */
.L_x_2555:
[----:B------:R-:W-:Y:S01]  /*2050*/  ULDC.64 UR4, c[0x0][0x9f8] ;  /* 0x00027e0000047ab9 */ /* 0x000fe20000000a00 */
[----:B------:R-:W-:Y:S01]  /*2060*/  IMAD.MOV.U32 R0, RZ, RZ, R209 ;  /* 0x000000ffff007224 */ /* 0x000fe200078e00d1 */
[----:B------:R-:W-:Y:S01]  /*2070*/  ISETP.NE.U32.AND P0, PT, RZ, UR4, PT ;  /* 0x00000004ff007c0c */ /* 0x000fe2000bf05070 */
[----:B------:R-:W2:Y:S01]  /*2080*/  LDL.LU R20, [R1+0x10] ;  /* 0x0000100001147983 */ /* 0x000ea20000300800 */
[----:B------:R-:W0:Y:S02]  /*2090*/  LDC.64 R102, c[0x0][0x300] ;  /* 0x0000c000ff667b82 */ /* 0x000e240000000a00 */
[----:B------:R-:W-:Y:S01]  /*20a0*/  ISETP.NE.AND.EX P0, PT, RZ, UR5, PT, P0 ;  /* 0x00000005ff007c0c */ /* 0x000fe2000bf05300 */
[----:B------:R-:W1:Y:S01]  /*20b0*/  S2R R30, SR_TID.X ;  /* 0x00000000001e7919 */ /* 0x000e620000002100 */
[----:B------:R-:W-:-:S04]  /*20c0*/  IMAD.IADD R47, R28, 0x1, R27 ;  /* 0x000000011c2f7824 */ /* 0x000fc800078e021b */
[----:B------:R-:W3:Y:S07]  /*20d0*/  LDC R33, c[0x0][0x3f4] ;  /* 0x0000fd00ff217b82 */ /* 0x000eee0000000800 */
[----:B------:R-:W-:-:S04]  /*20e0*/  @P0 IADD3 R4, P1, R210, UR4, RZ ;  /* 0x00000004d2040c10 */ /* 0x000fc8000ff3e0ff */
[----:B------:R-:W-:Y:S01]  /*20f0*/  @P0 IADD3.X R5, R211, UR5, RZ, P1, !PT ;  /* 0x00000005d3050c10 */ /* 0x000fe20008ffe4ff */
[----:B------:R-:W-:-:S04]  /*2100*/  ULDC.64 UR4, c[0x0][0xa08] ;  /* 0x0002820000047ab9 */ /* 0x000fc80000000a00 */
[----:B------:R4:W2:Y:S01]  /*2110*/  @P0 LDG.E R0, desc[UR42][R4.64] ;  /* 0x0000002a04000981 */ /* 0x0008a2000c1e1900 */
[----:B------:R-:W-:Y:S01]  /*2120*/  SHF.R.S32.HI R39, RZ, 0x1f, R47 ;  /* 0x0000001fff277819 */ /* 0x000fe2000001142f */
[-C--:B0-----:R-:W-:Y:S01]  /*2130*/  IMAD.WIDE.U32 R6, R47, R102.reuse, RZ ;  /* 0x000000662f067225 */ /* 0x081fe200078e00ff */
[----:B------:R-:W-:Y:S02]  /*2140*/  ISETP.NE.U32.AND P0, PT, RZ, UR4, PT ;  /* 0x00000004ff007c0c */ /* 0x000fe4000bf05070 */
[----:B------:R-:W-:Y:S01]  /*2150*/  SHF.R.U32.HI R32, RZ, 0x3, R196 ;  /* 0x00000003ff207819 */ /* 0x000fe200000116c4 */
[-C--:B------:R-:W-:Y:S01]  /*2160*/  IMAD R8, R39, R102.reuse, RZ ;  /* 0x0000006627087224 */ /* 0x080fe200078e02ff */
[----:B------:R-:W-:Y:S01]  /*2170*/  ISETP.NE.AND.EX P0, PT, RZ, UR5, PT, P0 ;  /* 0x00000005ff007c0c */ /* 0x000fe2000bf05300 */
[----:B------:R-:W-:Y:S01]  /*2180*/  ULDC.64 UR4, c[0x0][0x308] ;  /* 0x0000c20000047ab9 */ /* 0x000fe20000000a00 */
[----:B---3--:R-:W-:Y:S01]  /*2190*/  ISETP.GE.AND P2, PT, R16, R33, PT ;  /* 0x000000211000720c */ /* 0x008fe20003f46270 */
[----:B------:R-:W-:Y:S01]  /*21a0*/  IMAD R3, R47, R103, R8 ;  /* 0x000000672f037224 */ /* 0x000fe200078e0208 */
[----:B-1----:R-:W-:Y:S01]  /*21b0*/  SHF.R.U32.HI R30, RZ, 0x7, R30 ;  /* 0x00000007ff1e7819 */ /* 0x002fe2000001161e */
[----:B------:R-:W-:Y:S01]  /*21c0*/  IMAD.SHL.U32 R34, R22, 0x40, RZ ;  /* 0x0000004016227824 */ /* 0x000fe200078e00ff */
[----:B------:R-:W-:Y:S01]  /*21d0*/  SHF.R.U32.HI R29, RZ, 0x3, R195 ;  /* 0x00000003ff1d7819 */ /* 0x000fe200000116c3 */
[----:B------:R-:W-:Y:S01]  /*21e0*/  IMAD.IADD R7, R7, 0x1, R3 ;  /* 0x0000000107077824 */ /* 0x000fe200078e0203 */
[----:B------:R-:W-:Y:S01]  /*21f0*/  ISETP.NE.AND P6, PT, R30, 0x1, PT ;  /* 0x000000011e00780c */ /* 0x000fe20003fc5270 */
[----:B------:R-:W-:Y:S01]  /*2200*/  IMAD.SHL.U32 R92, R102, 0x20, RZ ;  /* 0x00000020665c7824 */ /* 0x000fe200078e00ff */
[----:B-----5:R-:W-:Y:S01]  /*2210*/  SHF.R.S32.HI R31, RZ, 0x1f, R111 ;  /* 0x0000001fff1f7819 */ /* 0x020fe2000001146f */
        /* <DEDUP_REMOVED lines=10> */
[----:B------:R-:W-:Y:S01]  /*22c0*/  VIADD R122, R30, 0x8 ;  /* 0x000000081e7a7836 */ /* 0x000fe20000000000 */
[C---:B------:R-:W-:Y:S01]  /*22d0*/  SHF.L.U64.HI R30, R102.reuse, 0x6, R103 ;  /* 0x00000006661e7819 */ /* 0x040fe20000010267 */
[----:B------:R-:W-:Y:S02]  /*22e0*/  IMAD.SHL.U32 R123, R102, 0x80, RZ ;  /* 0x00000080667b7824 */ /* 0x000fe400078e00ff */
[-C--:B0-----:R-:W-:Y:S01]  /*22f0*/  IMAD.WIDE.U32 R94, R22, R6.reuse, R16 ;  /* 0x00000006165e7225 */ /* 0x081fe200078e0010 */
[C-C-:B------:R-:W-:Y:S02]  /*2300*/  SHF.L.U64.HI R15, R6.reuse, 0x6, R7.reuse ;  /* 0x00000006060f7819 */ /* 0x140fe40000010207 */
[----:B------:R-:W-:Y:S01]  /*2310*/  SHF.L.U64.HI R14, R6, 0x7, R7 ;  /* 0x00000007060e7819 */ /* 0x000fe20000010207 */
[----:B------:R-:W-:-:S04]  /*2320*/  IMAD.WIDE.U32 R96, R22, R6, R18 ;  /* 0x0000000616607225 */ /* 0x000fc800078e0012 */
[----:B------:R-:W-:Y:S02]  /*2330*/  IMAD R12, R31, R6, RZ ;  /* 0x000000061f0c7224 */ /* 0x000fe400078e02ff */
[C---:B------:R-:W-:Y:S02]  /*2340*/  IMAD.SHL.U32 R13, R6.reuse, 0x20, RZ ;  /* 0x00000020060d7824 */ /* 0x040fe400078e00ff */
        /* <DEDUP_REMOVED lines=10> */
[----:B------:R-:W-:-:S02]  /*23f0*/  IMAD.WIDE.U32 R100, R99, UR4, R4 ;  /* 0x0000000463647c25 */ /* 0x000fc4000f8e0004 */
[----:B------:R-:W0:Y:S02]  /*2400*/  LDC.64 R4, c[0x0][0x408] ;  /* 0x00010200ff047b82 */ /* 0x000e240000000a00 */
[----:B------:R-:W-:Y:S01]  /*2410*/  IMAD R0, R3, UR4, RZ ;  /* 0x0000000403007c24 */ /* 0x000fe2000f8e02ff */
[----:B------:R-:W-:Y:S01]  /*2420*/  IADD3 R42, P4, R100, 0x40, RZ ;  /* 0x00000040642a7810 */ /* 0x000fe20007f9e0ff */
[----:B------:R-:W-:Y:S01]  /*2430*/  IMAD.X R47, R218, 0x1, R39, P0 ;  /* 0x00000001da2f7824 */ /* 0x000fe200000e0627 */
[----:B------:R-:W-:Y:S01]  /*2440*/  IADD3 R39, P0, R100, R44, RZ ;  /* 0x0000002c64277210 */ /* 0x000fe20007f1e0ff */
[----:B------:R-:W-:Y:S01]  /*2450*/  IMAD R41, R99, UR5, R0 ;  /* 0x0000000563297c24 */ /* 0x000fe2000f8e0200 */
[----:B------:R-:W-:Y:S05]  /*2460*/  @!P6 WARPSYNC.ALL ;  /* 0x000000000000e948 */ /* 0x000fea0003800000 */
[----:B------:R-:W-:Y:S01]  /*2470*/  ULDC.64 UR4, c[0x0][0x330] ;  /* 0x0000cc0000047ab9 */ /* 0x000fe20000000a00 */
[----:B------:R-:W-:Y:S01]  /*2480*/  IADD3 R41, R101, R41, RZ ;  /* 0x0000002965297210 */ /* 0x000fe20007ffe0ff */
[----:B------:R-:W-:Y:S01]  /*2490*/  IMAD.WIDE.U32 R8, R206, UR4, R16 ;  /* 0x00000004ce087c25 */ /* 0x000fe2000f8e0010 */
[----:B------:R-:W-:Y:S01]  /*24a0*/  @!P6 BAR.SYNC.DEFER_BLOCKING 0x9, 0x100 ;  /* 0x024400000000eb1d */ /* 0x000fe20000010000 */
[----:B------:R-:W-:-:S02]  /*24b0*/  IADD3 R43, P3, R39, 0x40, RZ ;  /* 0x00000040272b7810 */ /* 0x000fc40007f7e0ff */
[----:B------:R-:W-:Y:S02]  /*24c0*/  IMAD R9, R206, UR5, R9 ;  /* 0x00000005ce097c24 */ /* 0x000fe4000f8e0209 */
[----:B------:R-:W-:Y:S01]  /*24d0*/  IMAD.X R107, RZ, RZ, R41, P4 ;  /* 0x000000ffff6b7224 */ /* 0x000fe200020e0629 */
[----:B------:R-:W-:Y:S02]  /*24e0*/  ULDC.64 UR4, c[0x0][0x338] ;  /* 0x0000ce0000047ab9 */ /* 0x000fe40000000a00 */
[----:B------:R-:W-:Y:S01]  /*24f0*/  IMAD R0, R3, UR4, RZ ;  /* 0x0000000403007c24 */ /* 0x000fe2000f8e02ff */
[----:B------:R-:W-:Y:S01]  /*2500*/  SEL R3, R33, RZ, P2 ;  /* 0x000000ff21037207 */ /* 0x000fe20001000000 */
[----:B0-----:R-:W-:-:S04]  /*2510*/  IMAD.WIDE.U32 R90, R22, R4, R18 ;  /* 0x00000004165a7225 */ /* 0x001fc800078e0012 */
[C---:B------:R-:W-:Y:S02]  /*2520*/  IMAD R109, R99.reuse, UR5, R0 ;  /* 0x00000005636d7c24 */ /* 0x040fe4000f8e0200 */
[----:B------:R-:W-:Y:S02]  /*2530*/  IMAD R0, R218, R6, RZ ;  /* 0x00000006da007224 */ /* 0x000fe400078e02ff */
[----:B------:R-:W-:Y:S01]  /*2540*/  IMAD.WIDE.U32 R98, R99, UR4, R8 ;  /* 0x0000000463627c25 */ /* 0x000fe2000f8e0008 */
[----:B------:R-:W-:Y:S02]  /*2550*/  ULDC UR4, c[0x0][0x2f4] ;  /* 0x0000bd0000047ab9 */ /* 0x000fe40000000800 */
[----:B------:R-:W-:Y:S01]  /*2560*/  ISETP.GE.AND P2, PT, R16, UR4, PT ;  /* 0x0000000410007c0c */ /* 0x000fe2000bf46270 */
[----:B------:R-:W-:Y:S02]  /*2570*/  IMAD R9, R22, R7, R0 ;  /* 0x0000000716097224 */ /* 0x000fe400078e0200 */
[----:B------:R-:W-:-:S02]  /*2580*/  IMAD R0, R218, R4, RZ ;  /* 0x00000004da007224 */ /* 0x000fc400078e02ff */
[----:B------:R-:W-:Y:S01]  /*2590*/  IMAD.IADD R3, R16, 0x1, R3 ;  /* 0x0000000110037824 */ /* 0x000fe200078e0203 */
[----:B------:R-:W-:Y:S01]  /*25a0*/  IADD3 R95, R9, R95, RZ ;  /* 0x0000005f095f7210 */ /* 0x000fe20007ffe0ff */
[C---:B------:R-:W-:Y:S02]  /*25b0*/  IMAD R11, R22.reuse, R5, R0 ;  /* 0x00000005160b7224 */ /* 0x040fe400078e0200 */
[----:B------:R-:W-:Y:S01]  /*25c0*/  IMAD.IADD R97, R97, 0x1, R9 ;  /* 0x0000000161617824 */ /* 0x000fe200078e0209 */
[----:B------:R-:W-:Y:S01]  /*25d0*/  SHF.R.S32.HI R0, RZ, 0x1f, R3 ;  /* 0x0000001fff007819 */ /* 0x000fe20000011403 */
[----:B------:R-:W-:-:S03]  /*25e0*/  IMAD.WIDE.U32 R88, R22, R4, R16 ;  /* 0x0000000416587225 */ /* 0x000fc600078e0010 */
[CC--:B------:R-:W-:Y:S01]  /*25f0*/  LEA.HI R8, R0.reuse, R3.reuse, RZ, 0x6 ;  /* 0x0000000300087211 */ /* 0x0c0fe200078f30ff */
[----:B------:R-:W-:Y:S01]  /*2600*/  IMAD.IADD R91, R91, 0x1, R11 ;  /* 0x000000015b5b7824 */ /* 0x000fe200078e020b */
[----:B------:R-:W-:Y:S01]  /*2610*/  LEA.HI R105, R0, R3, RZ, 0x3 ;  /* 0x0000000300697211 */ /* 0x000fe200078f18ff */
[----:B------:R-:W-:Y:S01]  /*2620*/  IMAD.IADD R89, R11, 0x1, R89 ;  /* 0x000000010b597824 */ /* 0x000fe200078e0259 */
[----:B------:R-:W-:Y:S01]  /*2630*/  SHF.L.U32 R11, R6, 0x7, RZ ;  /* 0x00000007060b7819 */ /* 0x000fe200000006ff */
[----:B------:R-:W-:Y:S01]  /*2640*/  IMAD.SHL.U32 R8, R8, 0x80, RZ ;  /* 0x0000008008087824 */ /* 0x000fe200078e00ff */
[----:B------:R-:W-:Y:S01]  /*2650*/  LOP3.LUT R0, R105, 0x38, RZ, 0xc0, !PT ;  /* 0x0000003869007812 */ /* 0x000fe200078ec0ff */
[-C--:B------:R-:W-:Y:S01]  /*2660*/  IMAD.WIDE.U32 R96, R111, R6.reuse, R96 ;  /* 0x000000066f607225 */ /* 0x080fe200078e0060 */
[--C-:B------:R-:W-:Y:S02]  /*2670*/  LOP3.LUT R3, R196, 0x38, R105.reuse, 0xf8, !PT ;  /* 0x00000038c4037812 */ /* 0x100fe400078ef869 */
[----:B------:R-:W-:Y:S01]  /*2680*/  LOP3.LUT R9, R195, 0x38, R105, 0xf8, !PT ;  /* 0x00000038c3097812 */ /* 0x000fe200078ef869 */
[----:B------:R-:W-:Y:S01]  /*2690*/  IMAD.WIDE.U32 R94, R111, R6, R94 ;  /* 0x000000066f5e7225 */ /* 0x000fe200078e005e */
[----:B------:R-:W-:-:S02]  /*26a0*/  LOP3.LUT R10, R194, 0x38, R105, 0xf8, !PT ;  /* 0x00000038c20a7812 */ /* 0x000fc400078ef869 */
[----:B------:R-:W-:Y:S01]  /*26b0*/  LOP3.LUT R0, R0, 0x1c0, R34, 0xf8, !PT ;  /* 0x000001c000007812 */ /* 0x000fe200078ef822 */
[----:B------:R-:W-:Y:S01]  /*26c0*/  IMAD.WIDE.U32 R90, R111, R4, R90 ;  /* 0x000000046f5a7225 */ /* 0x000fe200078e005a */
[----:B------:R-:W-:Y:S02]  /*26d0*/  LOP3.LUT R21, R8, 0xffffe000, RZ, 0xc0, !PT ;  /* 0xffffe00008157812 */ /* 0x000fe400078ec0ff */
[----:B------:R-:W-:Y:S01]  /*26e0*/  LOP3.LUT R3, R3, R32, RZ, 0x3c, !PT ;  /* 0x0000002003037212 */ /* 0x000fe200078e3cff */
[----:B------:R-:W-:Y:S01]  /*26f0*/  IMAD.WIDE.U32 R88, R111, R4, R88 ;  /* 0x000000046f587225 */ /* 0x000fe200078e0058 */
[----:B------:R-:W-:Y:S02]  /*2700*/  LOP3.LUT R28, R9, R29, RZ, 0x3c, !PT ;  /* 0x0000001d091c7212 */ /* 0x000fe400078e3cff */
[----:B------:R-:W-:Y:S01]  /*2710*/  LOP3.LUT R10, R10, R20, RZ, 0x3c, !PT ;  /* 0x000000140a0a7212 */ /* 0x000fe200078e3cff */
[----:B------:R-:W-:Y:S01]  /*2720*/  IMAD.IADD R36, R97, 0x1, R37 ;  /* 0x0000000161247824 */ /* 0x000fe200078e0225 */
[----:B------:R-:W-:Y:S01]  /*2730*/  LOP3.LUT R0, R0, R201, RZ, 0x3c, !PT ;  /* 0x000000c900007212 */ /* 0x000fe200078e3cff */
[----:B------:R-:W-:Y:S01]  /*2740*/  IMAD.SHL.U32 R33, R33, 0x2, RZ ;  /* 0x0000000221217824 */ /* 0x000fe200078e00ff */
[-C--:B------:R-:W-:Y:S01]  /*2750*/  IADD3 R29, R3, R21.reuse, R200 ;  /* 0x00000015031d7210 */ /* 0x080fe20007ffe0c8 */
[----:B------:R-:W-:Y:S01]  /*2760*/  IMAD R3, R218, R102, RZ ;  /* 0x00000066da037224 */ /* 0x000fe200078e02ff */
[-C--:B------:R-:W-:Y:S01]  /*2770*/  IADD3 R28, R28, R21.reuse, R199 ;  /* 0x000000151c1c7210 */ /* 0x080fe20007ffe0c7 */
[----:B------:R-:W-:Y:S01]  /*2780*/  IMAD.IADD R37, R37, 0x1, R95 ;  /* 0x0000000125257824 */ /* 0x000fe200078e025f */
[----:B------:R-:W-:Y:S01]  /*2790*/  IADD3 R27, R10, R21, R198 ;  /* 0x000000150a1b7210 */ /* 0x000fe20007ffe0c6 */
[----:B------:R-:W-:Y:S01]  /*27a0*/  IMAD R35, R22, R103, R3 ;  /* 0x0000006716237224 */ /* 0x000fe200078e0203 */
[----:B------:R-:W-:Y:S01]  /*27b0*/  IADD3 R21, R0, R21, R202 ;  /* 0x0000001500157210 */ /* 0x000fe20007ffe0ca */
[----:B------:R-:W-:Y:S01]  /*27c0*/  IMAD R0, R31, R4, RZ ;  /* 0x000000041f007224 */ /* 0x000fe200078e02ff */
[----:B------:R-:W-:Y:S01]  /*27d0*/  SHF.L.U64.HI R20, R6, 0x5, R7 ;  /* 0x0000000506147819 */ /* 0x000fe20000010207 */
[C---:B------:R-:W-:Y:S01]  /*27e0*/  IMAD.SHL.U32 R7, R4.reuse, 0x20, RZ ;  /* 0x0000002004077824 */ /* 0x040fe200078e00ff */
[C-C-:B------:R-:W-:Y:S01]  /*27f0*/  SHF.L.U64.HI R10, R4.reuse, 0x5, R5.reuse ;  /* 0x00000005040a7819 */ /* 0x140fe20000010205 */
[----:B------:R-:W-:Y:S01]  /*2800*/  IMAD R49, R111, R5, R0 ;  /* 0x000000056f317224 */ /* 0x000fe200078e0200 */
[C-C-:B------:R-:W-:Y:S01]  /*2810*/  SHF.L.U64.HI R9, R4.reuse, 0x6, R5.reuse ;  /* 0x0000000604097819 */ /* 0x140fe20000010205 */
[C---:B------:R-:W-:Y:S01]  /*2820*/  IMAD.SHL.U32 R6, R4.reuse, 0x40, RZ ;  /* 0x0000004004067824 */ /* 0x040fe200078e00ff */
[C---:B------:R-:W-:Y:S01]  /*2830*/  SHF.L.U64.HI R8, R4.reuse, 0x7, R5 ;  /* 0x0000000704087819 */ /* 0x040fe20000010205 */
[----:B------:R-:W-:Y:S01]  /*2840*/  IMAD.SHL.U32 R5, R4, 0x80, RZ ;  /* 0x0000008004057824 */ /* 0x000fe200078e00ff */
[----:B------:R-:W-:Y:S01]  /*2850*/  IADD3 R3, P1, R92, R126, RZ ;  /* 0x0000007e5c037210 */ /* 0x000fe20007f3e0ff */
[----:B------:R-:W-:Y:S01]  /*2860*/  IMAD.IADD R4, R35, 0x1, R127 ;  /* 0x0000000123047824 */ /* 0x000fe200078e027f */
[----:B------:R-:W-:Y:S01]  /*2870*/  SHF.L.U64.HI R0, R102, 0x7, R103 ;  /* 0x0000000766007819 */ /* 0x000fe20000010267 */
[----:B------:R-:W-:Y:S01]  /*2880*/  IMAD.IADD R34, R45, 0x1, R35 ;  /* 0x000000012d227824 */ /* 0x000fe200078e0223 */
[----:B------:R-:W-:Y:S01]  /*2890*/  LOP3.LUT R40, R105, 0xfffffff8, RZ, 0xc0, !PT ;  /* 0xfffffff869287812 */ /* 0x000fe200078ec0ff */
[----:B------:R-:W-:Y:S01]  /*28a0*/  IMAD.IADD R38, R91, 0x1, R49 ;  /* 0x000000015b267824 */ /* 0x000fe200078e0231 */
[----:B------:R-:W-:Y:S01]  /*28b0*/  IADD3.X R31, R4, R93, RZ, P1, !PT ;  /* 0x0000005d041f7210 */ /* 0x000fe20000ffe4ff */
[----:B------:R-:W-:Y:S01]  /*28c0*/  IMAD.X R103, R34, 0x1, R41, P0 ;  /* 0x0000000122677824 */ /* 0x000fe200000e0629 */
[----:B------:R-:W-:Y:S01]  /*28d0*/  IADD3 R32, P1, R3, R92, RZ ;  /* 0x0000005c03207210 */ /* 0x000fe20007f3e0ff */
[----:B------:R-:W-:Y:S01]  /*28e0*/  IMAD.IADD R104, R49, 0x1, R89 ;  /* 0x0000000131687824 */ /* 0x000fe200078e0259 */
[----:B------:R-:W-:Y:S01]  /*28f0*/  SHF.R.S32.HI R105, RZ, 0x3, R105 ;  /* 0x00000003ff697819 */ /* 0x000fe20000011469 */
[----:B------:R-:W-:Y:S01]  /*2900*/  IMAD.X R108, RZ, RZ, R103, P3 ;  /* 0x000000ffff6c7224 */ /* 0x000fe200018e0667 */
[----:B------:R-:W-:Y:S01]  /*2910*/  SHF.R.S32.HI R106, RZ, 0x1f, R40 ;  /* 0x0000001fff6a7819 */ /* 0x000fe20000011428 */
[----:B------:R-:W-:Y:S01]  /*2920*/  IMAD.X R35, R31, 0x1, R93, P1 ;  /* 0x000000011f237824 */ /* 0x000fe200008e065d */
[----:B------:R-:W-:Y:S01]  /*2930*/  ISETP.GE.AND P1, PT, R187, UR4, PT ;  /* 0x00000004bb007c0c */ /* 0x000fe2000bf26270 */
[----:B------:R-:W-:-:S12]  /*2940*/  IMAD.IADD R109, R99, 0x1, R109 ;  /* 0x00000001636d7824 */ /* 0x000fd800078e026d */
.L_x_2642:
[----:B------:R-:W2:Y:S01]  /*2950*/  LDL.LU R48, [R1+0x10] ;  /* 0x0000100001307983 */ /* 0x000ea20000300800 */
[----:B------:R-:W-:Y:S01]  /*2960*/  VIADD R26, R26, 0xffffffff ;  /* 0xffffffff1a1a7836 */ /* 0x000fe20000000000 */
[----:B------:R-:W0:Y:S01]  /*2970*/  LDC R121, c[0x0][0x3f4] ;  /* 0x0000fd00ff797b82 */ /* 0x000e220000000800 */
[----:B------:R-:W-:Y:S01]  /*2980*/  IMAD R49, R23, 0x4000, R205 ;  /* 0x0000400017317824 */ /* 0x000fe200078e02cd */
[----:B------:R-:W-:Y:S05]  /*2990*/  YIELD ;  /* 0x0000000000007946 */ /* 0x000fea0003800000 */
[----:B------:R-:W-:Y:S01]  /*29a0*/  ISETP.GT.AND P3, PT, R26, R25, PT ;  /* 0x000000191a00720c */ /* 0x000fe20003f64270 */
[----:B------:R-:W-:Y:S01]  /*29b0*/  BSSY B0, `(.L_x_2557) ;  /* 0x0000598000007945 */ /* 0x000fe20003800000 */
[----:B------:R-:W-:-:S02]  /*29c0*/  LEA R112, R49, R2, 0x1 ;  /* 0x0000000231707211 */ /* 0x000fc400078e08ff */
[----:B0-----:R-:W-:Y:S02]  /*29d0*/  ISETP.GE.AND P0, PT, R121, 0x1, PT ;  /* 0x000000017900780c */ /* 0x001fe40003f06270 */
[----:B--2---:R-:W-:-:S07]  /*29e0*/  LOP3.LUT R48, R48, 0xfffffffb, RZ, 0xc0, !PT ;  /* 0xfffffffb30307812 */ /* 0x004fce00078ec0ff */
        /* <DEDUP_REMOVED lines=49> */
.L_x_2561:
[----:B------:R-:W-:Y:S05]  /*2d00*/  BSYNC B1 ;  /* 0x0000000000017941 */ /* 0x000fea0003800000 */
.L_x_2560:
[----:B------:R-:W-:Y:S01]  /*2d10*/  ISETP.GE.AND P4, PT, R214, R113, PT ;  /* 0x00000071d600720c */ /* 0x000fe20003f86270 */
[----:B0----5:R-:W-:Y:S01]  /*2d20*/  IMAD.MOV.U32 R48, RZ, RZ, R76 ;  /* 0x000000ffff307224 */ /* 0x021fe200078e004c */
[----:B------:R-:W-:Y:S01]  /*2d30*/  MOV R50, R84 ;  /* 0x0000005400327202 */ /* 0x000fe20000000f00 */
[----:B------:R-:W-:Y:S01]  /*2d40*/  IMAD.MOV.U32 R49, RZ, RZ, R77 ;  /* 0x000000ffff317224 */ /* 0x000fe200078e004d */
[----:B------:R-:W-:Y:S01]  /*2d50*/  BSSY B1, `(.L_x_2562) ;  /* 0x0000022000017945 */ /* 0x000fe20003800000 */
[----:B------:R-:W-:Y:S01]  /*2d60*/  IMAD.MOV.U32 R51, RZ, RZ, R85 ;  /* 0x000000ffff337224 */ /* 0x000fe200078e0055 */
[----:B------:R-:W-:Y:S02]  /*2d70*/  CS2R R72, SRZ ;  /* 0x0000000000487805 */ /* 0x000fe4000001ff00 */
[----:B------:R-:W-:Y:S02]  /*2d80*/  CS2R R70, SRZ ;  /* 0x0000000000467805 */ /* 0x000fe4000001ff00 */
[----:B------:R-:W-:Y:S01]  /*2d90*/  PRMT R131, R48, 0x5410, R49 ;  /* 0x0000541030837816 */ /* 0x000fe20000000031 */
[----:B------:R-:W-:Y:S01]  /*2da0*/  IMAD.MOV.U32 R48, RZ, RZ, R78 ;  /* 0x000000ffff307224 */ /* 0x000fe200078e004e */
[----:B------:R-:W-:Y:S01]  /*2db0*/  PRMT R139, R51, 0x5410, R50 ;  /* 0x00005410338b7816 */ /* 0x000fe20000000032 */
[----:B------:R-:W-:Y:S01]  /*2dc0*/  IMAD.MOV.U32 R49, RZ, RZ, R79 ;  /* 0x000000ffff317224 */ /* 0x000fe200078e004f */
[----:B------:R-:W-:Y:S01]  /*2dd0*/  CS2R R74, SRZ ;  /* 0x00000000004a7805 */ /* 0x000fe2000001ff00 */
[----:B------:R-:W-:-:S02]  /*2de0*/  IMAD.MOV.U32 R50, RZ, RZ, R86 ;  /* 0x000000ffff327224 */ /* 0x000fc400078e0056 */
[----:B------:R-:W-:Y:S01]  /*2df0*/  IMAD.MOV.U32 R51, RZ, RZ, R87 ;  /* 0x000000ffff337224 */ /* 0x000fe200078e0057 */
[----:B------:R-:W-:-:S04]  /*2e00*/  PRMT R132, R48, 0x5410, R49 ;  /* 0x0000541030847816 */ /* 0x000fc80000000031 */
        /* <DEDUP_REMOVED lines=22> */
.L_x_2563:
[----:B------:R-:W-:Y:S05]  /*2f70*/  BSYNC B1 ;  /* 0x0000000000017941 */ /* 0x000fea0003800000 */
.L_x_2562:
        /* <DEDUP_REMOVED lines=44> */
.L_x_2565:
[----:B------:R-:W-:Y:S05]  /*3240*/  BSYNC B1 ;  /* 0x0000000000017941 */ /* 0x000fea0003800000 */
.L_x_2564:
        /* <DEDUP_REMOVED lines=31> */
.L_x_2567:
[----:B------:R-:W-:Y:S05]  /*3440*/  BSYNC B1 ;  /* 0x0000000000017941 */ /* 0x000fea0003800000 */
.L_x_2566:
[----:B01---5:R-:W-:Y:S01]  /*3450*/  IMAD.MOV.U32 R49, RZ, RZ, R61 ;  /* 0x000000ffff317224 */ /* 0x023fe200078e003d */
[----:B------:R-:W-:Y:S01]  /*3460*/  MOV R48, R60 ;  /* 0x0000003c00307202 */ /* 0x000fe20000000f00 */
[----:B------:R-:W-:Y:S01]  /*3470*/  IMAD.MOV.U32 R50, RZ, RZ, R64 ;  /* 0x000000ffff327224 */ /* 0x000fe200078e0040 */
[----:B------:R-:W-:Y:S01]  /*3480*/  UISETP.NE.AND UP0, UPT, UR45, 0x3, UPT ;  /* 0x000000032d00788c */ /* 0x000fe2000bf05270 */
[----:B------:R-:W-:Y:S01]  /*3490*/  IMAD.MOV.U32 R51, RZ, RZ, R65 ;  /* 0x000000ffff337224 */ /* 0x000fe200078e0041 */
[----:B------:R-:W-:Y:S01]  /*34a0*/  PRMT R135, R48, 0x5410, R49 ;  /* 0x0000541030877816 */ /* 0x000fe20000000031 */
[----:B------:R-:W-:Y:S02]  /*34b0*/  IMAD.MOV.U32 R48, RZ, RZ, R62 ;  /* 0x000000ffff307224 */ /* 0x000fe400078e003e */
[----:B------:R-:W-:Y:S01]  /*34c0*/  IMAD.MOV.U32 R49, RZ, RZ, R63 ;  /* 0x000000ffff317224 */ /* 0x000fe200078e003f */
[----:B------:R-:W-:Y:S01]  /*34d0*/  PRMT R142, R50, 0x5410, R51 ;  /* 0x00005410328e7816 */ /* 0x000fe20000000033 */
[----:B------:R-:W-:Y:S01]  /*34e0*/  IMAD.MOV.U32 R50, RZ, RZ, R66 ;  /* 0x000000ffff327224 */ /* 0x000fe200078e0042 */
[----:B------:R-:W-:Y:S01]  /*34f0*/  PLOP3.LUT P0, PT, PT, PT, UP0, 0x80, 0x0 ;  /* 0x000000000000781c */ /* 0x000fe20003f0f008 */
        /* <DEDUP_REMOVED lines=17> */
.L_x_2568:
[----:B------:R-:W-:Y:S01]  /*3610*/  LEA R110, R23, R2, 0x3 ;  /* 0x00000002176e7211 */ /* 0x000fe200078e18ff */
[----:B------:R-:W-:Y:S01]  /*3620*/  BSSY B1, `(.L_x_2569) ;  /* 0x0000004000017945 */ /* 0x000fe20003800000 */
[----:B------:R-:W-:-:S04]  /*3630*/  SHF.L.U32 R117, R188, 0x1f, RZ ;  /* 0x0000001fbc757819 */ /* 0x000fc800000006ff */
[----:B------:R-:W0:Y:S02]  /*3640*/  SYNCS.PHASECHK.TRANS64.TRYWAIT P6, [R110+URZ+0x28890], R117 ;  /* 0x028890756e0075a7 */ /* 0x000e2400080c017f */
[----:B0-----:R-:W-:Y:S05]  /*3650*/  @!P6 BRA `(.L_x_2570) ;  /* 0x000001dc0010e947 */ /* 0x001fea0003800000 */
.L_x_2922:
[----:B------:R-:W-:Y:S05]  /*3660*/  BSYNC B1 ;  /* 0x0000000000017941 */ /* 0x000fea0003800000 */
.L_x_2569:
        /* <DEDUP_REMOVED lines=31> */
[----:B------:R-:W-:-:S03]  /*3860*/  FMUL.FTZ R80, R51, R80 ;  /* 0x0000005033507220 */ /* 0x000fc60000410000 */
[-C--:B------:R-:W-:Y:S01]  /*3870*/  FFMA.FTZ R146, R51, R84.reuse, -R146 ;  /* 0x0000005433927223 */ /* 0x080fe20000010892 */
[----:B------:R-:W-:Y:S02]  /*3880*/  HADD2.F32 R51, -RZ, R48.H0_H0 ;  /* 0x20000030ff337230 */ /* 0x000fe40000004100 */
[----:B------:R-:W-:Y:S01]  /*3890*/  FFMA.FTZ R49, R49, R84, R80 ;  /* 0x0000005431317223 */ /* 0x000fe20000010050 */
[----:B------:R-:W-:Y:S02]  /*38a0*/  HADD2.F32 R80, -RZ, R144.H0_H0 ;  /* 0x20000090ff507230 */ /* 0x000fe40000004100 */
[----:B------:R-:W-:Y:S02]  /*38b0*/  HADD2.F32 R48, -RZ, R48.H1_H1 ;  /* 0x30000030ff307230 */ /* 0x000fe40000004100 */
[--C-:B------:R-:W-:Y:S02]  /*38c0*/  HADD2.F32 R84, -RZ, R139.reuse.H1_H1 ;  /* 0x3000008bff547230 */ /* 0x100fe40000004100 */
[----:B------:R-:W-:Y:S01]  /*38d0*/  FMUL.FTZ R85, R51, R80 ;  /* 0x0000005033557220 */ /* 0x000fe20000410000 */
[----:B------:R-:W-:-:S02]  /*38e0*/  HADD2.F32 R139, -RZ, R139.H0_H0 ;  /* 0x2000008bff8b7230 */ /* 0x000fc40000004100 */
[C---:B------:R-:W-:Y:S01]  /*38f0*/  FMUL.FTZ R148, R48.reuse, R80 ;  /* 0x0000005030947220 */ /* 0x040fe20000410000 */
[-C--:B------:R-:W-:Y:S01]  /*3900*/  FFMA.FTZ R85, R48, R84.reuse, R85 ;  /* 0x0000005430557223 */ /* 0x080fe20000010055 */
[--C-:B------:R-:W-:Y:S02]  /*3910*/  HADD2.F32 R48, -RZ, R50.reuse.H0_H0 ;  /* 0x20000032ff307230 */ /* 0x100fe40000004100 */
[----:B------:R-:W-:Y:S01]  /*3920*/  FFMA.FTZ R148, R51, R84, -R148 ;  /* 0x0000005433947223 */ /* 0x000fe20000010894 */
[----:B------:R-:W-:Y:S02]  /*3930*/  HADD2.F32 R50, -RZ, R50.H1_H1 ;  /* 0x30000032ff327230 */ /* 0x000fe40000004100 */
[----:B------:R-:W-:-:S05]  /*3940*/  HADD2.F32 R51, -RZ, R144.H1_H1 ;  /* 0x30000090ff337230 */ /* 0x000fca0000004100 */
[-C--:B------:R-:W-:Y:S01]  /*3950*/  FMUL.FTZ R87, R50, R51.reuse ;  /* 0x0000003332577220 */ /* 0x080fe20000410000 */
[----:B------:R-:W-:-:S03]  /*3960*/  FMUL.FTZ R51, R48, R51 ;  /* 0x0000003330337220 */ /* 0x000fc60000410000 */
[-C--:B------:R-:W-:Y:S01]  /*3970*/  FFMA.FTZ R87, R48, R139.reuse, -R87 ;  /* 0x0000008b30577223 */ /* 0x080fe20000010857 */
[----:B------:R-:W-:Y:S01]  /*3980*/  FFMA.FTZ R50, R50, R139, R51 ;  /* 0x0000008b32327223 */ /* 0x000fe20000010033 */
[----:B------:R-:W-:Y:S01]  /*3990*/  F2FP.F16.F32.PACK_AB R51, R49, R146 ;  /* 0x000000923133723e */ /* 0x000fe200000000ff */
[----:B------:R-:W-:Y:S01]  /*39a0*/  IMAD.MOV.U32 R49, RZ, RZ, R86 ;  /* 0x000000ffff317224 */ /* 0x000fe200078e0056 */
[----:B------:R-:W-:Y:S02]  /*39b0*/  F2FP.F16.F32.PACK_AB R48, R85, R148 ;  /* 0x000000945530723e */ /* 0x000fe400000000ff */
[----:B------:R-:W-:-:S07]  /*39c0*/  F2FP.F16.F32.PACK_AB R50, R50, R87 ;  /* 0x000000573232723e */ /* 0x000fce00000000ff */
.L_x_2576:
[----:B------:R-:W-:Y:S05]  /*39d0*/  BSYNC B3 ;  /* 0x0000000000037941 */ /* 0x000fea0003800000 */
.L_x_2575:
[----:B------:R-:W-:Y:S02]  /*39e0*/  ULDC.64 UR4, c[0x0][0x2e8] ;  /* 0x0000ba0000047ab9 */ /* 0x000fe40000000a00 */
[----:B------:R-:W-:-:S04]  /*39f0*/  LEA R80, P3, R81, UR4, 0x1 ;  /* 0x0000000451507c11 */ /* 0x000fc8000f8608ff */
[----:B------:R-:W-:-:S05]  /*3a00*/  LEA.HI.X R81, R81, UR5, R140, 0x1, P3 ;  /* 0x0000000551517c11 */ /* 0x000fca00098f0c8c */
[----:B--2---:R1:W-:Y:S04]  /*3a10*/  STG.E.128 desc[UR42][R80.64], R48 ;  /* 0x0000003050007986 */ /* 0x0043e8000c101d2a */
.L_x_2574:
[----:B------:R-:W-:Y:S05]  /*3a20*/  BSYNC B2 ;  /* 0x0000000000027941 */ /* 0x000fea0003800000 */
.L_x_2573:
[----:B------:R-:W-:Y:S05]  /*3a30*/  @P1 BRA `(.L_x_2572) ;  /* 0x0000000000d41947 */ /* 0x000fea0003800000 */
[----:B-1----:R1:W2:Y:S01]  /*3a40*/  LDS.128 R48, [R112+0x1c400] ;  /* 0x01c4000070307984 */ /* 0x0022a20000000c00 */
[----:B------:R-:W-:Y:S01]  /*3a50*/  IADD3 R137, P3, R137, R42, RZ ;  /* 0x0000002a89897210 */ /* 0x000fe20007f7e0ff */
[----:B------:R-:W-:Y:S04]  /*3a60*/  BSSY B2, `(.L_x_2577) ;  /* 0x000002e000027945 */ /* 0x000fe80003800000 */
[----:B------:R-:W-:Y:S01]  /*3a70*/  IMAD.X R138, R138, 0x1, R107, P3 ;  /* 0x000000018a8a7824 */ /* 0x000fe200018e066b */
[----:B------:R-:W-:-:S13]  /*3a80*/  ISETP.GE.AND P3, PT, R185, R121, PT ;  /* 0x00000079b900720c */ /* 0x000fda0003f66270 */
[----:B-1----:R-:W-:Y:S05]  /*3a90*/  @P3 BRA `(.L_x_2578) ;  /* 0x0000000000a83947 */ /* 0x002fea0003800000 */
[----:B------:R-:W-:Y:S01]  /*3aa0*/  SHF.R.U64 R86, R78, 0x10, R79 ;  /* 0x000000104e567819 */ /* 0x000fe2000000124f */
[----:B--2---:R-:W-:Y:S01]  /*3ab0*/  IMAD.MOV.U32 R84, RZ, RZ, R51 ;  /* 0x000000ffff547224 */ /* 0x004fe200078e0033 */
[----:B------:R-:W-:Y:S01]  /*3ac0*/  SHF.R.U32.HI R79, RZ, 0x10, R79 ;  /* 0x00000010ff4f7819 */ /* 0x000fe2000001164f */
[----:B------:R-:W-:Y:S01]  /*3ad0*/  HADD2.F32 R51, -RZ, R49.H1_H1 ;  /* 0x30000031ff337230 */ /* 0x000fe20000004100 */
[--C-:B------:R-:W-:Y:S01]  /*3ae0*/  SHF.R.U64 R80, R76, 0x10, R77.reuse ;  /* 0x000000104c507819 */ /* 0x100fe2000000124d */
[----:B------:R-:W-:Y:S01]  /*3af0*/  HADD2.F32 R86, -RZ, R86.H0_H0 ;  /* 0x20000056ff567230 */ /* 0x000fe20000004100 */
[----:B------:R-:W-:Y:S01]  /*3b00*/  SHF.R.U32.HI R76, RZ, 0x10, R77 ;  /* 0x00000010ff4c7819 */ /* 0x000fe2000001164d */
[----:B------:R-:W-:Y:S02]  /*3b10*/  HADD2.F32 R79, -RZ, R79.H0_H0 ;  /* 0x2000004fff4f7230 */ /* 0x000fe40000004100 */
[----:B------:R-:W-:Y:S02]  /*3b20*/  HADD2.F32 R49, -RZ, R49.H0_H0 ;  /* 0x20000031ff317230 */ /* 0x000fe40000004100 */
[----:B------:R-:W-:-:S02]  /*3b30*/  HADD2.F32 R78, -RZ, R84.H1_H1 ;  /* 0x30000054ff4e7230 */ /* 0x000fc40000004100 */
[----:B------:R-:W-:Y:S02]  /*3b40*/  HADD2.F32 R84, -RZ, R84.H0_H0 ;  /* 0x20000054ff547230 */ /* 0x000fe40000004100 */
[----:B------:R-:W-:Y:S02]  /*3b50*/  HADD2.F32 R80, -RZ, R80.H0_H0 ;  /* 0x20000050ff507230 */ /* 0x000fe40000004100 */
[-C--:B------:R-:W-:Y:S01]  /*3b60*/  FMUL.FTZ R81, R78, R79.reuse ;  /* 0x0000004f4e517220 */ /* 0x080fe20000410000 */
[----:B------:R-:W-:Y:S02]  /*3b70*/  HADD2.F32 R77, -RZ, R76.H0_H0 ;  /* 0x2000004cff4d7230 */ /* 0x000fe40000004100 */
[-C--:B------:R-:W-:Y:S01]  /*3b80*/  FMUL.FTZ R76, R51, R86.reuse ;  /* 0x00000056334c7220 */ /* 0x080fe20000410000 */
[C---:B------:R-:W-:Y:S01]  /*3b90*/  FMUL.FTZ R86, R49.reuse, R86 ;  /* 0x0000005631567220 */ /* 0x040fe20000410000 */
[C---:B------:R-:W-:Y:S02]  /*3ba0*/  FMUL.FTZ R79, R84.reuse, R79 ;  /* 0x0000004f544f7220 */ /* 0x040fe40000410000 */
[-C--:B------:R-:W-:Y:S01]  /*3bb0*/  FFMA.FTZ R49, R49, R80.reuse, -R76 ;  /* 0x0000005031317223 */ /* 0x080fe2000001084c */
[----:B------:R-:W-:Y:S01]  /*3bc0*/  FFMA.FTZ R76, R51, R80, R86 ;  /* 0x00000050334c7223 */ /* 0x000fe20000010056 */
[-C--:B------:R-:W-:Y:S01]  /*3bd0*/  FFMA.FTZ R51, R84, R77.reuse, -R81 ;  /* 0x0000004d54337223 */ /* 0x080fe20000010851 */
[----:B------:R-:W-:Y:S01]  /*3be0*/  FFMA.FTZ R78, R78, R77, R79 ;  /* 0x0000004d4e4e7223 */ /* 0x000fe2000001004f */
[----:B------:R-:W-:-:S02]  /*3bf0*/  HADD2.F32 R79, -RZ, R132.H0_H0 ;  /* 0x20000084ff4f7230 */ /* 0x000fc40000004100 */
[--C-:B------:R-:W-:Y:S01]  /*3c00*/  HADD2.F32 R84, -RZ, R48.reuse.H1_H1 ;  /* 0x30000030ff547230 */ /* 0x100fe20000004100 */
[----:B------:R-:W-:Y:S01]  /*3c10*/  F2FP.F16.F32.PACK_AB R49, R76, R49 ;  /* 0x000000314c31723e */ /* 0x000fe200000000ff */
[----:B------:R-:W-:Y:S01]  /*3c20*/  HADD2.F32 R80, -RZ, R48.H0_H0 ;  /* 0x20000030ff507230 */ /* 0x000fe20000004100 */
[----:B------:R-:W-:Y:S01]  /*3c30*/  F2FP.F16.F32.PACK_AB R51, R78, R51 ;  /* 0x000000334e33723e */ /* 0x000fe200000000ff */
[----:B------:R-:W-:Y:S02]  /*3c40*/  HADD2.F32 R81, -RZ, R132.H1_H1 ;  /* 0x30000084ff517230 */ /* 0x000fe40000004100 */
[-C--:B------:R-:W-:Y:S01]  /*3c50*/  FMUL.FTZ R85, R84, R79.reuse ;  /* 0x0000004f54557220 */ /* 0x080fe20000410000 */
[----:B------:R-:W-:Y:S02]  /*3c60*/  HADD2.F32 R48, -RZ, R50.H1_H1 ;  /* 0x30000032ff307230 */ /* 0x000fe40000004100 */
[----:B------:R-:W-:Y:S01]  /*3c70*/  FMUL.FTZ R79, R80, R79 ;  /* 0x0000004f504f7220 */ /* 0x000fe20000410000 */
[----:B------:R-:W-:-:S02]  /*3c80*/  HADD2.F32 R77, -RZ, R131.H0_H0 ;  /* 0x20000083ff4d7230 */ /* 0x000fc40000004100 */
[----:B------:R-:W-:Y:S02]  /*3c90*/  HADD2.F32 R50, -RZ, R50.H0_H0 ;  /* 0x20000032ff327230 */ /* 0x000fe40000004100 */
[----:B------:R-:W-:Y:S01]  /*3ca0*/  FMUL.FTZ R87, R48, R81 ;  /* 0x0000005130577220 */ /* 0x000fe20000410000 */
[----:B------:R-:W-:Y:S02]  /*3cb0*/  HADD2.F32 R131, -RZ, R131.H1_H1 ;  /* 0x30000083ff837230 */ /* 0x000fe40000004100 */
[-C--:B------:R-:W-:Y:S01]  /*3cc0*/  FFMA.FTZ R85, R80, R77.reuse, -R85 ;  /* 0x0000004d50557223 */ /* 0x080fe20000010855 */
[----:B------:R-:W-:Y:S01]  /*3cd0*/  FFMA.FTZ R84, R84, R77, R79 ;  /* 0x0000004d54547223 */ /* 0x000fe2000001004f */
[C---:B------:R-:W-:Y:S01]  /*3ce0*/  FMUL.FTZ R81, R50.reuse, R81 ;  /* 0x0000005132517220 */ /* 0x040fe20000410000 */
[----:B------:R-:W-:-:S03]  /*3cf0*/  FFMA.FTZ R87, R50, R131, -R87 ;  /* 0x0000008332577223 */ /* 0x000fc60000010857 */
[----:B------:R-:W-:Y:S01]  /*3d00*/  FFMA.FTZ R48, R48, R131, R81 ;  /* 0x0000008330307223 */ /* 0x000fe20000010051 */
[----:B------:R-:W-:-:S04]  /*3d10*/  F2FP.F16.F32.PACK_AB R84, R84, R85 ;  /* 0x000000555454723e */ /* 0x000fc800000000ff */
[----:B------:R-:W-:Y:S01]  /*3d20*/  F2FP.F16.F32.PACK_AB R50, R48, R87 ;  /* 0x000000573032723e */ /* 0x000fe200000000ff */
[----:B------:R-:W-:-:S07]  /*3d30*/  IMAD.MOV.U32 R48, RZ, RZ, R84 ;  /* 0x000000ffff307224 */ /* 0x000fce00078e0054 */
.L_x_2578:
[----:B------:R-:W-:Y:S05]  /*3d40*/  BSYNC B2 ;  /* 0x0000000000027941 */ /* 0x000fea0003800000 */
.L_x_2577:
[----:B------:R-:W-:Y:S02]  /*3d50*/  ULDC.64 UR4, c[0x0][0x2e8] ;  /* 0x0000ba0000047ab9 */ /* 0x000fe40000000a00 */
[----:B------:R-:W-:-:S04]  /*3d60*/  LEA R76, P3, R137, UR4, 0x1 ;  /* 0x00000004894c7c11 */ /* 0x000fc8000f8608ff */
[----:B------:R-:W-:-:S05]  /*3d70*/  LEA.HI.X R77, R137, UR5, R138, 0x1, P3 ;  /* 0x00000005894d7c11 */ /* 0x000fca00098f0c8a */
[----:B--2---:R2:W-:Y:S04]  /*3d80*/  STG.E.128 desc[UR42][R76.64], R48 ;  /* 0x000000304c007986 */ /* 0x0045e8000c101d2a */
.L_x_2572:
[----:B------:R-:W-:Y:S05]  /*3d90*/  BSYNC B1 ;  /* 0x0000000000017941 */ /* 0x000fea0003800000 */
.L_x_2571:
        /* <DEDUP_REMOVED lines=8> */
[----:B------:R-:W-:Y:S03]  /*3e20*/  BSSY B3, `(.L_x_2583) ;  /* 0x000002e000037945 */ /* 0x000fe60003800000 */
[----:B------:R-:W-:Y:S02]  /*3e30*/  IADD3.X R79, R76, R41, RZ, P3, !PT ;  /* 0x000000294c4f7210 */ /* 0x000fe40001ffe4ff */
[----:B------:R-:W-:-:S13]  /*3e40*/  ISETP.GE.AND P3, PT, R18, R121, PT ;  /* 0x000000791200720c */ /* 0x000fda0003f66270 */
[----:B-1----:R-:W-:Y:S05]  /*3e50*/  @P3 BRA `(.L_x_2584) ;  /* 0x0000000000a83947 */ /* 0x002fea0003800000 */
[----:B------:R-:W-:Y:S02]  /*3e60*/  SHF.R.U64 R81, R74, 0x10, R75 ;  /* 0x000000104a517819 */ /* 0x000fe4000000124b */
[--C-:B------:R-:W-:Y:S01]  /*3e70*/  SHF.R.U64 R85, R72, 0x10, R73.reuse ;  /* 0x0000001048557819 */ /* 0x100fe20000001249 */
[----:B--2---:R-:W-:Y:S01]  /*3e80*/  IMAD.MOV.U32 R72, RZ, RZ, R48 ;  /* 0x000000ffff487224 */ /* 0x004fe200078e0030 */
[----:B------:R-:W-:Y:S01]  /*3e90*/  SHF.R.U32.HI R80, RZ, 0x10, R73 ;  /* 0x00000010ff507819 */ /* 0x000fe20000011649 */
[----:B------:R-:W-:Y:S01]  /*3ea0*/  IMAD.MOV.U32 R73, RZ, RZ, R51 ;  /* 0x000000ffff497224 */ /* 0x000fe200078e0033 */
[----:B------:R-:W-:Y:S01]  /*3eb0*/  SHF.R.U32.HI R84, RZ, 0x10, R75 ;  /* 0x00000010ff547819 */ /* 0x000fe2000001164b */
[----:B------:R-:W-:Y:S02]  /*3ec0*/  HADD2.F32 R81, -RZ, R81.H0_H0 ;  /* 0x20000051ff517230 */ /* 0x000fe40000004100 */
[--C-:B------:R-:W-:Y:S02]  /*3ed0*/  HADD2.F32 R51, -RZ, R49.reuse.H1_H1 ;  /* 0x30000031ff337230 */ /* 0x100fe40000004100 */
[----:B------:R-:W-:-:S02]  /*3ee0*/  HADD2.F32 R48, -RZ, R49.H0_H0 ;  /* 0x20000031ff307230 */ /* 0x000fc40000004100 */
[----:B------:R-:W-:Y:S02]  /*3ef0*/  HADD2.F32 R84, -RZ, R84.H0_H0 ;  /* 0x20000054ff547230 */ /* 0x000fe40000004100 */
[-C--:B------:R-:W-:Y:S01]  /*3f00*/  FMUL.FTZ R49, R51, R81.reuse ;  /* 0x0000005133317220 */ /* 0x080fe20000410000 */
[--C-:B------:R-:W-:Y:S02]  /*3f10*/  HADD2.F32 R74, -RZ, R73.reuse.H1_H1 ;  /* 0x30000049ff4a7230 */ /* 0x100fe40000004100 */
[----:B------:R-:W-:Y:S01]  /*3f20*/  FMUL.FTZ R86, R48, R81 ;  /* 0x0000005130567220 */ /* 0x000fe20000410000 */
[----:B------:R-:W-:Y:S02]  /*3f30*/  HADD2.F32 R73, -RZ, R73.H0_H0 ;  /* 0x20000049ff497230 */ /* 0x000fe40000004100 */
[----:B------:R-:W-:Y:S02]  /*3f40*/  HADD2.F32 R75, -RZ, R85.H0_H0 ;  /* 0x20000055ff4b7230 */ /* 0x000fe40000004100 */
[----:B------:R-:W-:Y:S01]  /*3f50*/  FMUL.FTZ R132, R74, R84 ;  /* 0x000000544a847220 */ /* 0x000fe20000410000 */
[----:B------:R-:W-:-:S02]  /*3f60*/  HADD2.F32 R80, -RZ, R80.H0_H0 ;  /* 0x20000050ff507230 */ /* 0x000fc40000004100 */
[----:B------:R-:W-:Y:S01]  /*3f70*/  FMUL.FTZ R81, R73, R84 ;  /* 0x0000005449517220 */ /* 0x000fe20000410000 */
[-C--:B------:R-:W-:Y:S01]  /*3f80*/  FFMA.FTZ R48, R48, R75.reuse, -R49 ;  /* 0x0000004b30307223 */ /* 0x080fe20000010831 */
[----:B------:R-:W-:Y:S01]  /*3f90*/  FFMA.FTZ R49, R51, R75, R86 ;  /* 0x0000004b33317223 */ /* 0x000fe20000010056 */
[-C--:B------:R-:W-:Y:S01]  /*3fa0*/  FFMA.FTZ R51, R73, R80.reuse, -R132 ;  /* 0x0000005049337223 */ /* 0x080fe20000010884 */
[----:B------:R-:W-:Y:S01]  /*3fb0*/  FFMA.FTZ R74, R74, R80, R81 ;  /* 0x000000504a4a7223 */ /* 0x000fe20000010051 */
[--C-:B------:R-:W-:Y:S02]  /*3fc0*/  HADD2.F32 R73, -RZ, R72.reuse.H1_H1 ;  /* 0x30000048ff497230 */ /* 0x100fe40000004100 */
[----:B------:R-:W-:Y:S01]  /*3fd0*/  HADD2.F32 R81, -RZ, R147.H0_H0 ;  /* 0x20000093ff517230 */ /* 0x000fe20000004100 */
[----:B------:R-:W-:Y:S01]  /*3fe0*/  F2FP.F16.F32.PACK_AB R49, R49, R48 ;  /* 0x000000303131723e */ /* 0x000fe200000000ff */
[----:B------:R-:W-:Y:S01]  /*3ff0*/  HADD2.F32 R72, -RZ, R72.H0_H0 ;  /* 0x20000048ff487230 */ /* 0x000fe20000004100 */
[----:B------:R-:W-:Y:S01]  /*4000*/  F2FP.F16.F32.PACK_AB R51, R74, R51 ;  /* 0x000000334a33723e */ /* 0x000fe200000000ff */
[----:B------:R-:W-:-:S02]  /*4010*/  HADD2.F32 R75, -RZ, R50.H1_H1 ;  /* 0x30000032ff4b7230 */ /* 0x000fc40000004100 */
[-C--:B------:R-:W-:Y:S01]  /*4020*/  FMUL.FTZ R85, R73, R81.reuse ;  /* 0x0000005149557220 */ /* 0x080fe20000410000 */
[----:B------:R-:W-:Y:S02]  /*4030*/  HADD2.F32 R147, -RZ, R147.H1_H1 ;  /* 0x30000093ff937230 */ /* 0x000fe40000004100 */
[----:B------:R-:W-:Y:S01]  /*4040*/  FMUL.FTZ R84, R72, R81 ;  /* 0x0000005148547220 */ /* 0x000fe20000410000 */
[----:B------:R-:W-:Y:S02]  /*4050*/  HADD2.F32 R50, -RZ, R50.H0_H0 ;  /* 0x20000032ff327230 */ /* 0x000fe40000004100 */
[--C-:B------:R-:W-:Y:S02]  /*4060*/  HADD2.F32 R80, -RZ, R145.reuse.H0_H0 ;  /* 0x20000091ff507230 */ /* 0x100fe40000004100 */
[-C--:B------:R-:W-:Y:S01]  /*4070*/  FMUL.FTZ R81, R75, R147.reuse ;  /* 0x000000934b517220 */ /* 0x080fe20000410000 */
        /* <DEDUP_REMOVED lines=8> */
.L_x_2584:
[----:B------:R-:W-:Y:S05]  /*4100*/  BSYNC B3 ;  /* 0x0000000000037941 */ /* 0x000fea0003800000 */
.L_x_2583:
[----:B------:R-:W-:Y:S02]  /*4110*/  ULDC.64 UR4, c[0x0][0x2e8] ;  /* 0x0000ba0000047ab9 */ /* 0x000fe40000000a00 */
[----:B------:R-:W-:-:S04]  /*4120*/  LEA R72, P3, R78, UR4, 0x1 ;  /* 0x000000044e487c11 */ /* 0x000fc8000f8608ff */
[----:B------:R-:W-:-:S05]  /*4130*/  LEA.HI.X R73, R78, UR5, R79, 0x1, P3 ;  /* 0x000000054e497c11 */ /* 0x000fca00098f0c4f */
[----:B--2---:R2:W-:Y:S04]  /*4140*/  STG.E.128 desc[UR42][R72.64], R48 ;  /* 0x0000003048007986 */ /* 0x0045e8000c101d2a */
.L_x_2582:
[----:B------:R-:W-:Y:S05]  /*4150*/  BSYNC B2 ;  /* 0x0000000000027941 */ /* 0x000fea0003800000 */
.L_x_2581:
        /* <DEDUP_REMOVED lines=48> */
.L_x_2586:
[----:B------:R-:W-:Y:S05]  /*4460*/  BSYNC B2 ;  /* 0x0000000000027941 */ /* 0x000fea0003800000 */
.L_x_2585:
[----:B------:R-:W-:Y:S02]  /*4470*/  ULDC.64 UR4, c[0x0][0x2e8] ;  /* 0x0000ba0000047ab9 */ /* 0x000fe40000000a00 */
[----:B------:R-:W-:-:S04]  /*4480*/  LEA R68, P3, R77, UR4, 0x1 ;  /* 0x000000044d447c11 */ /* 0x000fc8000f8608ff */
[----:B------:R-:W-:-:S05]  /*4490*/  LEA.HI.X R69, R77, UR5, R76, 0x1, P3 ;  /* 0x000000054d457c11 */ /* 0x000fca00098f0c4c */
[----:B--2---:R3:W-:Y:S04]  /*44a0*/  STG.E.128 desc[UR42][R68.64], R48 ;  /* 0x0000003044007986 */ /* 0x0047e8000c101d2a */
.L_x_2580:
[----:B------:R-:W-:Y:S05]  /*44b0*/  BSYNC B1 ;  /* 0x0000000000017941 */ /* 0x000fea0003800000 */
.L_x_2579:
        /* <DEDUP_REMOVED lines=31> */
[----:B------:R-:W-:-:S02]  /*46b0*/  HADD2.F32 R66, -RZ, R143.H0_H0 ;  /* 0x2000008fff427230 */ /* 0x000fc40000004100 */
[C---:B------:R-:W-:Y:S01]  /*46c0*/  FMUL.FTZ R74, R51.reuse, R74 ;  /* 0x0000004a334a7220 */ /* 0x040fe20000410000 */
[----:B------:R-:W-:Y:S02]  /*46d0*/  HADD2.F32 R143, -RZ, R143.H1_H1 ;  /* 0x3000008fff8f7230 */ /* 0x000fe40000004100 */
        /* <DEDUP_REMOVED lines=20> */
.L_x_2592:
[----:B------:R-:W-:Y:S05]  /*4820*/  BSYNC B3 ;  /* 0x0000000000037941 */ /* 0x000fea0003800000 */
.L_x_2591:
[----:B------:R-:W-:Y:S02]  /*4830*/  ULDC.64 UR4, c[0x0][0x2e8] ;  /* 0x0000ba0000047ab9 */ /* 0x000fe40000000a00 */
[----:B------:R-:W-:-:S04]  /*4840*/  LEA R64, P3, R70, UR4, 0x1 ;  /* 0x0000000446407c11 */ /* 0x000fc8000f8608ff */
[----:B------:R-:W-:-:S05]  /*4850*/  LEA.HI.X R65, R70, UR5, R71, 0x1, P3 ;  /* 0x0000000546417c11 */ /* 0x000fca00098f0c47 */
[----:B--2---:R3:W-:Y:S04]  /*4860*/  STG.E.128 desc[UR42][R64.64], R48 ;  /* 0x0000003040007986 */ /* 0x0047e8000c101d2a */
.L_x_2590:
[----:B------:R-:W-:Y:S05]  /*4870*/  BSYNC B2 ;  /* 0x0000000000027941 */ /* 0x000fea0003800000 */
.L_x_2589:
[----:B------:R-:W-:Y:S05]  /*4880*/  @P1 BRA `(.L_x_2588) ;  /* 0x0000000000d01947 */ /* 0x000fea0003800000 */
[----:B-123--:R1:W2:Y:S01]  /*4890*/  LDS.128 R48, [R112+0x1e400] ;  /* 0x01e4000070307984 */ /* 0x00e2a20000000c00 */
[----:B------:R-:W-:Y:S01]  /*48a0*/  IADD3 R69, P3, R69, R42, RZ ;  /* 0x0000002a45457210 */ /* 0x000fe20007f7e0ff */
[----:B------:R-:W-:Y:S04]  /*48b0*/  BSSY B2, `(.L_x_2593) ;  /* 0x000002d000027945 */ /* 0x000fe80003800000 */
[----:B------:R-:W-:Y:S01]  /*48c0*/  IMAD.X R68, R68, 0x1, R107, P3 ;  /* 0x0000000144447824 */ /* 0x000fe200018e066b */
[----:B------:R-:W-:-:S13]  /*48d0*/  ISETP.GE.AND P3, PT, R185, R121, PT ;  /* 0x00000079b900720c */ /* 0x000fda0003f66270 */
[----:B-1----:R-:W-:Y:S05]  /*48e0*/  @P3 BRA `(.L_x_2594) ;  /* 0x0000000000a43947 */ /* 0x002fea0003800000 */
[--C-:B------:R-:W-:Y:S02]  /*48f0*/  SHF.R.U64 R65, R60, 0x10, R61.reuse ;  /* 0x000000103c417819 */ /* 0x100fe4000000123d */
[----:B------:R-:W-:Y:S02]  /*4900*/  SHF.R.U32.HI R64, RZ, 0x10, R61 ;  /* 0x00000010ff407819 */ /* 0x000fe4000001163d */
[--C-:B------:R-:W-:Y:S01]  /*4910*/  SHF.R.U64 R61, R62, 0x10, R63.reuse ;  /* 0x000000103e3d7819 */ /* 0x100fe2000000123f */
[----:B------:R-:W-:Y:S01]  /*4920*/  HADD2.F32 R62, -RZ, R65.H0_H0 ;  /* 0x20000041ff3e7230 */ /* 0x000fe20000004100 */
[----:B------:R-:W-:Y:S01]  /*4930*/  SHF.R.U32.HI R66, RZ, 0x10, R63 ;  /* 0x00000010ff427819 */ /* 0x000fe2000001163f */
[----:B------:R-:W-:Y:S01]  /*4940*/  HADD2.F32 R64, -RZ, R64.H0_H0 ;  /* 0x20000040ff407230 */ /* 0x000fe20000004100 */
[----:B--2---:R-:W-:Y:S01]  /*4950*/  MOV R60, R50 ;  /* 0x00000032003c7202 */ /* 0x004fe20000000f00 */
[----:B------:R-:W-:Y:S02]  /*4960*/  HADD2.F32 R63, -RZ, R61.H0_H0 ;  /* 0x2000003dff3f7230 */ /* 0x000fe40000004100 */
[----:B------:R-:W-:-:S02]  /*4970*/  HADD2.F32 R66, -RZ, R66.H0_H0 ;  /* 0x20000042ff427230 */ /* 0x000fc40000004100 */
[----:B------:R-:W-:Y:S02]  /*4980*/  HADD2.F32 R50, -RZ, R49.H1_H1 ;  /* 0x30000031ff327230 */ /* 0x000fe40000004100 */
[--C-:B------:R-:W-:Y:S02]  /*4990*/  HADD2.F32 R61, -RZ, R51.reuse.H1_H1 ;  /* 0x30000033ff3d7230 */ /* 0x100fe40000004100 */
[----:B------:R-:W-:Y:S02]  /*49a0*/  HADD2.F32 R51, -RZ, R51.H0_H0 ;  /* 0x20000033ff337230 */ /* 0x000fe40000004100 */
[----:B------:R-:W-:Y:S01]  /*49b0*/  FMUL.FTZ R70, R50, R63 ;  /* 0x0000003f32467220 */ /* 0x000fe20000410000 */
[----:B------:R-:W-:Y:S02]  /*49c0*/  HADD2.F32 R49, -RZ, R49.H0_H0 ;  /* 0x20000031ff317230 */ /* 0x000fe40000004100 */
[-C--:B------:R-:W-:Y:S01]  /*49d0*/  FMUL.FTZ R72, R61, R66.reuse ;  /* 0x000000423d487220 */ /* 0x080fe20000410000 */
[----:B------:R-:W-:-:S02]  /*49e0*/  FMUL.FTZ R66, R51, R66 ;  /* 0x0000004233427220 */ /* 0x000fc40000410000 */
[C---:B------:R-:W-:Y:S01]  /*49f0*/  FMUL.FTZ R63, R49.reuse, R63 ;  /* 0x0000003f313f7220 */ /* 0x040fe20000410000 */
[----:B------:R-:W-:Y:S01]  /*4a00*/  FFMA.FTZ R70, R49, R62, -R70 ;  /* 0x0000003e31467223 */ /* 0x000fe20000010846 */
[----:B------:R-:W-:Y:S01]  /*4a10*/  FFMA.FTZ R71, R61, R64, R66 ;  /* 0x000000403d477223 */ /* 0x000fe20000010042 */
[----:B------:R-:W-:Y:S02]  /*4a20*/  HADD2.F32 R49, -RZ, R48.H1_H1 ;  /* 0x30000030ff317230 */ /* 0x000fe40000004100 */
[----:B------:R-:W-:Y:S01]  /*4a30*/  FFMA.FTZ R67, R50, R62, R63 ;  /* 0x0000003e32437223 */ /* 0x000fe2000001003f */
[----:B------:R-:W-:Y:S02]  /*4a40*/  HADD2.F32 R61, -RZ, R136.H0_H0 ;  /* 0x20000088ff3d7230 */ /* 0x000fe40000004100 */
[----:B------:R-:W-:Y:S01]  /*4a50*/  FFMA.FTZ R72, R51, R64, -R72 ;  /* 0x0000004033487223 */ /* 0x000fe20000010848 */
[----:B------:R-:W-:Y:S02]  /*4a60*/  HADD2.F32 R48, -RZ, R48.H0_H0 ;  /* 0x20000030ff307230 */ /* 0x000fe40000004100 */
[----:B------:R-:W-:-:S02]  /*4a70*/  HADD2.F32 R63, -RZ, R136.H1_H1 ;  /* 0x30000088ff3f7230 */ /* 0x000fc40000004100 */
[CC--:B------:R-:W-:Y:S01]  /*4a80*/  FMUL.FTZ R65, R49.reuse, R61.reuse ;  /* 0x0000003d31417220 */ /* 0x0c0fe20000410000 */
[--C-:B------:R-:W-:Y:S02]  /*4a90*/  HADD2.F32 R50, -RZ, R60.reuse.H1_H1 ;  /* 0x3000003cff327230 */ /* 0x100fe40000004100 */
        /* <DEDUP_REMOVED lines=14> */
.L_x_2594:
[----:B------:R-:W-:Y:S05]  /*4b80*/  BSYNC B2 ;  /* 0x0000000000027941 */ /* 0x000fea0003800000 */
.L_x_2593:
[----:B------:R-:W-:Y:S02]  /*4b90*/  ULDC.64 UR4, c[0x0][0x2e8] ;  /* 0x0000ba0000047ab9 */ /* 0x000fe40000000a00 */
[----:B------:R-:W-:-:S04]  /*4ba0*/  LEA R60, P3, R69, UR4, 0x1 ;  /* 0x00000004453c7c11 */ /* 0x000fc8000f8608ff */
[----:B------:R-:W-:-:S05]  /*4bb0*/  LEA.HI.X R61, R69, UR5, R68, 0x1, P3 ;  /* 0x00000005453d7c11 */ /* 0x000fca00098f0c44 */
[----:B--2---:R4:W-:Y:S04]  /*4bc0*/  STG.E.128 desc[UR42][R60.64], R48 ;  /* 0x000000303c007986 */ /* 0x0049e8000c101d2a */
.L_x_2588:
[----:B------:R-:W-:Y:S05]  /*4bd0*/  BSYNC B1 ;  /* 0x0000000000017941 */ /* 0x000fea0003800000 */
.L_x_2587:
[----:B------:R-:W-:Y:S05]  /*4be0*/  @P5 BRA `(.L_x_2595) ;  /* 0x0000003400d05947 */ /* 0x000fea0003800000 */
[----:B------:R-:W-:Y:S01]  /*4bf0*/  IADD3 R119, P3, P4, R32, R118, R16 ;  /* 0x0000007620777210 */ /* 0x000fe20007c7e010 */
[----:B------:R-:W-:Y:S03]  /*4c00*/  BSSY B1, `(.L_x_2596) ;  /* 0x0000037000017945 */ /* 0x000fe60003800000 */
[----:B------:R-:W-:Y:S01]  /*4c10*/  IADD3.X R120, R35, R120, R17, P3, P4 ;  /* 0x0000007823787210 */ /* 0x000fe20001fe8411 */
[----:B------:R-:W-:Y:S08]  /*4c20*/  @P2 BRA `(.L_x_2597) ;  /* 0x0000000000d02947 */ /* 0x000ff00003800000 */
        /* <DEDUP_REMOVED lines=46> */
.L_x_2599:
[----:B------:R-:W-:Y:S05]  /*4f10*/  BSYNC B2 ;  /* 0x0000000000027941 */ /* 0x000fea0003800000 */
.L_x_2598:
[----:B------:R-:W-:Y:S01]  /*4f20*/  ULDC.64 UR4, c[0x0][0x2e8] ;  /* 0x0000ba0000047ab9 */ /* 0x000fe20000000a00 */
[----:B------:R-:W-:Y:S01]  /*4f30*/  IMAD.X R58, R120, 0x1, R41, P3 ;  /* 0x00000001783a7824 */ /* 0x000fe200018e0629 */
[----:B------:R-:W-:-:S04]  /*4f40*/  LEA R56, P3, R67, UR4, 0x1 ;  /* 0x0000000443387c11 */ /* 0x000fc8000f8608ff */
[----:B------:R-:W-:-:S05]  /*4f50*/  LEA.HI.X R57, R67, UR5, R58, 0x1, P3 ;  /* 0x0000000543397c11 */ /* 0x000fca00098f0c3a */
[----:B--2---:R1:W-:Y:S04]  /*4f60*/  STG.E.128 desc[UR42][R56.64], R48 ;  /* 0x0000003038007986 */ /* 0x0043e8000c101d2a */
.L_x_2597:
[----:B------:R-:W-:Y:S05]  /*4f70*/  BSYNC B1 ;  /* 0x0000000000017941 */ /* 0x000fea0003800000 */
.L_x_2596:
        /* <DEDUP_REMOVED lines=47> */
.L_x_2601:
[----:B------:R-:W-:Y:S05]  /*5270*/  BSYNC B1 ;  /* 0x0000000000017941 */ /* 0x000fea0003800000 */
.L_x_2600:
[----:B------:R-:W-:Y:S01]  /*5280*/  ULDC.64 UR4, c[0x0][0x2e8] ;  /* 0x0000ba0000047ab9 */ /* 0x000fe20000000a00 */
[----:B------:R-:W-:Y:S01]  /*5290*/  IMAD.X R120, R120, 0x1, R107, P3 ;  /* 0x0000000178787824 */ /* 0x000fe200018e066b */
[----:B------:R-:W-:-:S04]  /*52a0*/  LEA R52, P3, R119, UR4, 0x1 ;  /* 0x0000000477347c11 */ /* 0x000fc8000f8608ff */
[----:B------:R-:W-:-:S05]  /*52b0*/  LEA.HI.X R53, R119, UR5, R120, 0x1, P3 ;  /* 0x0000000577357c11 */ /* 0x000fca00098f0c78 */
[----:B--2---:R1:W-:Y:S01]  /*52c0*/  STG.E.128 desc[UR42][R52.64], R48 ;  /* 0x0000003034007986 */ /* 0x0043e2000c101d2a */
[----:B------:R-:W-:Y:S05]  /*52d0*/  BRA `(.L_x_2595) ;  /* 0x0000003000147947 */ /* 0x000fea0003800000 */
.L_x_2559:
        /* <DEDUP_REMOVED lines=64> */
[----:B------:R-:W-:Y:S01]  /*56e0*/  MOV R77, R117 ;  /* 0x00000075004d7202 */ /* 0x000fe20000000f00 */
[----:B------:R-:W-:Y:S01]  /*56f0*/  IMAD.MOV.U32 R76, RZ, RZ, R82 ;  /* 0x000000ffff4c7224 */ /* 0x000fe200078e0052 */
[----:B------:R-:W-:Y:S01]  /*5700*/  ULDC.64 UR4, c[0x0][0x3e8] ;  /* 0x0000fa0000047ab9 */ /* 0x000fe20000000a00 */
[----:B------:R-:W-:Y:S01]  /*5710*/  IMAD.MOV.U32 R81, RZ, RZ, R110 ;  /* 0x000000ffff517224 */ /* 0x000fe200078e006e */
[----:B------:R-:W-:-:S03]  /*5720*/  ULDC.64 UR6, c[0x0][0x400] ;  /* 0x0001000000067ab9 */ /* 0x000fc60000000a00 */
        /* <DEDUP_REMOVED lines=15> */
.L_x_2603:
[----:B------:R-:W-:Y:S05]  /*5820*/  BSYNC B1 ;  /* 0x0000000000017941 */ /* 0x000fea0003800000 */
.L_x_2602:
[----:B-----5:R-:W-:Y:S01]  /*5830*/  IMAD.MOV.U32 R80, RZ, RZ, R74 ;  /* 0x000000ffff507224 */ /* 0x020fe200078e004a */
[----:B------:R-:W-:Y:S01]  /*5840*/  UISETP.NE.AND UP0, UPT, UR45, 0x3, UPT ;  /* 0x000000032d00788c */ /* 0x000fe2000bf05270 */
        /* <DEDUP_REMOVED lines=49> */
[----:B------:R-:W-:Y:S02]  /*5b60*/  IMAD.MOV.U32 R80, RZ, RZ, R70 ;  /* 0x000000ffff507224 */ /* 0x000fe400078e0046 */
[----:B------:R-:W-:Y:S01]  /*5b70*/  IMAD.MOV.U32 R81, RZ, RZ, R71 ;  /* 0x000000ffff517224 */ /* 0x000fe200078e0047 */
[----:B------:R-:W-:Y:S01]  /*5b80*/  PRMT R135, R82, 0x5410, R83 ;  /* 0x0000541052877816 */ /* 0x000fe20000000053 */
[----:B------:R-:W-:Y:S01]  /*5b90*/  IMAD.MOV.U32 R83, RZ, RZ, R69 ;  /* 0x000000ffff537224 */ /* 0x000fe200078e0045 */
[----:B------:R-:W-:-:S02]  /*5ba0*/  MOV R82, R68 ;  /* 0x0000004400527202 */ /* 0x000fc40000000f00 */
[----:B------:R-:W-:Y:S02]  /*5bb0*/  PRMT R136, R80, 0x5410, R81 ;  /* 0x0000541050887816 */ /* 0x000fe40000000051 */
[----:B------:R-:W-:Y:S01]  /*5bc0*/  PRMT R137, R82, 0x5410, R83 ;  /* 0x0000541052897816 */ /* 0x000fe20000000053 */
[----:B------:R-:W-:Y:S06]  /*5bd0*/  @!P0 BRA `(.L_x_2604) ;  /* 0x0000000000048947 */ /* 0x000fec0003800000 */
[----:B------:R-:W-:Y:S01]  /*5be0*/  BPT.TRAP 0x1 ;  /* 0x000000040000795c */ /* 0x000fe20000300000 */
.L_x_2604:
        /* <DEDUP_REMOVED lines=9> */
.L_x_2923:
[----:B------:R-:W-:Y:S05]  /*5c80*/  BSYNC B1 ;  /* 0x0000000000017941 */ /* 0x000fea0003800000 */
.L_x_2605:
[----:B------:R-:W-:Y:S01]  /*5c90*/  ISETP.GE.OR P4, PT, R22, R113, P2 ;  /* 0x000000711600720c */ /* 0x000fe20001786670 */
[----:B------:R-:W-:-:S12]  /*5ca0*/  BSSY B1, `(.L_x_2607) ;  /* 0x0000084000017945 */ /* 0x000fd80003800000 */
[----:B------:R-:W-:Y:S05]  /*5cb0*/  @P4 BRA `(.L_x_2608) ;  /* 0x0000000800084947 */ /* 0x000fea0003800000 */
[----:B------:R-:W3:Y:S01]  /*5cc0*/  LDL R80, [R1+0x10] ;  /* 0x0000100001507983 */ /* 0x000ee20000100800 */
[----:B------:R-:W-:Y:S01]  /*5cd0*/  IMAD.SHL.U32 R82, R22, 0x40, RZ ;  /* 0x0000004016527824 */ /* 0x000fe200078e00ff */
        /* <DEDUP_REMOVED lines=14> */
[----:B------:R-:W-:Y:S02]  /*5dc0*/  IADD3 R80, R80, R81, R202 ;  /* 0x0000005150507210 */ /* 0x000fe40007ffe0ca */
[----:B------:R-:W-:-:S03]  /*5dd0*/  LEA R81, R23, R21, 0xe ;  /* 0x0000001517517211 */ /* 0x000fc600078e70ff */
        /* <DEDUP_REMOVED lines=14> */
[----:B------:R-:W-:Y:S01]  /*5ec0*/  HADD2.F32 R140, -RZ, R85.H0_H0 ;  /* 0x20000055ff8c7230 */ /* 0x000fe20000004100 */
[----:B------:R-:W-:Y:S01]  /*5ed0*/  SHF.R.U64 R50, R50, 0x10, R51 ;  /* 0x0000001032327819 */ /* 0x000fe20000001233 */
        /* <DEDUP_REMOVED lines=8> */
[----:B------:R-:W-:Y:S02]  /*5f60*/  HADD2.F32 R81, -RZ, R141.H1_H1 ;  /* 0x3000008dff517230 */ /* 0x000fe40000004100 */
[----:B------:R-:W-:-:S02]  /*5f70*/  HADD2.F32 R142, -RZ, R142.H0_H0 ;  /* 0x2000008eff8e7230 */ /* 0x000fc40000004100 */
[----:B------:R-:W-:Y:S02]  /*5f80*/  IMAD.MOV.U32 R141, RZ, RZ, R87 ;  /* 0x000000ffff8d7224 */ /* 0x000fe400078e0057 */
        /* <DEDUP_REMOVED lines=10> */
[----:B------:R-:W-:Y:S01]  /*6030*/  HADD2.F32 R87, -RZ, R142.H0_H0 ;  /* 0x2000008eff577230 */ /* 0x000fe20000004100 */
[----:B------:R-:W-:Y:S01]  /*6040*/  MOV R81, R85 ;  /* 0x0000005500517202 */ /* 0x000fe20000000f00 */
[----:B------:R-:W-:-:S02]  /*6050*/  HADD2.F32 R144, -RZ, R148.H0_H0 ;  /* 0x20000094ff907230 */ /* 0x000fc40000004100 */
[-C--:B------:R-:W-:Y:S01]  /*6060*/  FMUL.FTZ R148, R83, R146.reuse ;  /* 0x0000009253947220 */ /* 0x080fe20000410000 */
[----:B------:R-:W-:Y:S02]  /*6070*/  HADD2.F32 R141, -RZ, R141.H1_H1 ;  /* 0x3000008dff8d7230 */ /* 0x000fe40000004100 */
[C---:B------:R-:W-:Y:S01]  /*6080*/  FMUL.FTZ R146, R87.reuse, R146 ;  /* 0x0000009257927220 */ /* 0x040fe20000410000 */
[----:B------:R-:W-:Y:S02]  /*6090*/  HADD2.F32 R143, -RZ, R142.H1_H1 ;  /* 0x3000008eff8f7230 */ /* 0x000fe40000004100 */
[-C--:B------:R-:W-:Y:S01]  /*60a0*/  FFMA.FTZ R87, R87, R144.reuse, -R148 ;  /* 0x0000009057577223 */ /* 0x080fe20000010894 */
[----:B------:R-:W-:Y:S02]  /*60b0*/  HADD2.F32 R53, -RZ, R84.H0_H0 ;  /* 0x20000054ff357230 */ /* 0x000fe40000004100 */
[----:B------:R-:W-:Y:S01]  /*60c0*/  FFMA.FTZ R83, R83, R144, R146 ;  /* 0x0000009053537223 */ /* 0x000fe20000010092 */
[----:B------:R-:W-:Y:S01]  /*60d0*/  SHF.R.U32.HI R144, RZ, 0x10, R55 ;  /* 0x00000010ff907819 */ /* 0x000fe20000011637 */
[----:B------:R-:W-:Y:S01]  /*60e0*/  HADD2.F32 R52, -RZ, R52.H0_H0 ;  /* 0x20000034ff347230 */ /* 0x000fe20000004100 */
[----:B------:R-:W-:Y:S01]  /*60f0*/  SHF.R.U32.HI R146, RZ, 0x10, R51 ;  /* 0x00000010ff927819 */ /* 0x000fe20000011633 */
[----:B------:R-:W-:Y:S01]  /*6100*/  FMUL.FTZ R148, R53, R150 ;  /* 0x0000009635947220 */ /* 0x000fe20000410000 */
[----:B------:R-:W-:-:S02]  /*6110*/  HADD2.F32 R49, -RZ, R84.H1_H1 ;  /* 0x30000054ff317230 */ /* 0x000fc40000004100 */
[----:B------:R-:W-:Y:S02]  /*6120*/  HADD2.F32 R144, -RZ, R144.H0_H0 ;  /* 0x20000090ff907230 */ /* 0x000fe40000004100 */
[----:B------:R-:W-:Y:S02]  /*6130*/  HADD2.F32 R142, -RZ, R146.H0_H0 ;  /* 0x20000092ff8e7230 */ /* 0x000fe40000004100 */
[----:B------:R-:W-:Y:S02]  /*6140*/  HADD2.F32 R48, -RZ, R48.H0_H0 ;  /* 0x20000030ff307230 */ /* 0x000fe40000004100 */
[-C--:B------:R-:W-:Y:S01]  /*6150*/  FMUL.FTZ R146, R141, R144.reuse ;  /* 0x000000908d927220 */ /* 0x080fe20000410000 */
[C---:B------:R-:W-:Y:S01]  /*6160*/  FMUL.FTZ R144, R143.reuse, R144 ;  /* 0x000000908f907220 */ /* 0x040fe20000410000 */
[----:B------:R-:W-:Y:S02]  /*6170*/  HADD2.F32 R55, -RZ, R145.H1_H1 ;  /* 0x30000091ff377230 */ /* 0x000fe40000004100 */
[-C--:B------:R-:W-:Y:S01]  /*6180*/  FFMA.FTZ R146, R143, R142.reuse, -R146 ;  /* 0x0000008e8f927223 */ /* 0x080fe20000010892 */
[----:B------:R-:W-:Y:S01]  /*6190*/  FFMA.FTZ R144, R141, R142, R144 ;  /* 0x0000008e8d907223 */ /* 0x000fe20000010090 */
[----:B------:R-:W-:-:S02]  /*61a0*/  HADD2.F32 R141, -RZ, R80.H0_H0 ;  /* 0x20000050ff8d7230 */ /* 0x000fc40000004100 */
[--C-:B------:R-:W-:Y:S01]  /*61b0*/  HADD2.F32 R142, -RZ, R147.reuse.H1_H1 ;  /* 0x30000093ff8e7230 */ /* 0x100fe20000004100 */
[----:B------:R-:W-:Y:S01]  /*61c0*/  F2FP.F16.F32.PACK_AB R87, R146, R87 ;  /* 0x000000579257723e */ /* 0x000fe200000000ff */
[----:B------:R-:W-:Y:S02]  /*61d0*/  HADD2.F32 R147, -RZ, R147.H0_H0 ;  /* 0x20000093ff937230 */ /* 0x000fe40000004100 */
[C---:B------:R-:W-:Y:S01]  /*61e0*/  FMUL.FTZ R150, R141.reuse, R150 ;  /* 0x000000968d967220 */ /* 0x040fe20000410000 */
[----:B------:R-:W-:Y:S02]  /*61f0*/  HADD2.F32 R54, -RZ, R54.H0_H0 ;  /* 0x20000036ff367230 */ /* 0x000fe40000004100 */
[-C--:B------:R-:W-:Y:S01]  /*6200*/  FFMA.FTZ R148, R141, R142.reuse, -R148 ;  /* 0x0000008e8d947223 */ /* 0x080fe20000010894 */
[----:B------:R-:W-:Y:S02]  /*6210*/  HADD2.F32 R51, -RZ, R86.H1_H1 ;  /* 0x30000056ff337230 */ /* 0x000fe40000004100 */
[----:B------:R-:W-:Y:S01]  /*6220*/  FFMA.FTZ R150, R53, R142, R150 ;  /* 0x0000008e35967223 */ /* 0x000fe20000010096 */
[----:B------:R-:W-:-:S02]  /*6230*/  HADD2.F32 R53, -RZ, R80.H1_H1 ;  /* 0x30000050ff357230 */ /* 0x000fc40000004100 */
[-C--:B------:R-:W-:Y:S01]  /*6240*/  FMUL.FTZ R80, R49, R52.reuse ;  /* 0x0000003431507220 */ /* 0x080fe20000410000 */
[----:B------:R-:W-:Y:S01]  /*6250*/  HADD2.F32 R50, -RZ, R50.H0_H0 ;  /* 0x20000032ff327230 */ /* 0x000fe20000004100 */
[----:B------:R-:W-:Y:S01]  /*6260*/  F2FP.F16.F32.PACK_AB R144, R144, R83 ;  /* 0x000000539090723e */ /* 0x000fe200000000ff */
[----:B------:R-:W-:Y:S02]  /*6270*/  IMAD.MOV.U32 R83, RZ, RZ, R87 ;  /* 0x000000ffff537224 */ /* 0x000fe400078e0057 */
[C---:B------:R-:W-:Y:S01]  /*6280*/  FMUL.FTZ R52, R53.reuse, R52 ;  /* 0x0000003435347220 */ /* 0x040fe20000410000 */
[-C--:B------:R-:W-:Y:S01]  /*6290*/  FFMA.FTZ R53, R53, R48.reuse, -R80 ;  /* 0x0000003035357223 */ /* 0x080fe20000010850 */
[----:B------:R-:W-:Y:S02]  /*62a0*/  IMAD.MOV.U32 R85, RZ, RZ, R138 ;  /* 0x000000ffff557224 */ /* 0x000fe400078e008a */
[----:B------:R-:W-:Y:S01]  /*62b0*/  FFMA.FTZ R49, R49, R48, R52 ;  /* 0x0000003031317223 */ /* 0x000fe20000010034 */
[----:B------:R-:W-:Y:S01]  /*62c0*/  HADD2.F32 R48, -RZ, R86.H0_H0 ;  /* 0x20000056ff307230 */ /* 0x000fe20000004100 */
[----:B------:R-:W-:Y:S01]  /*62d0*/  F2FP.F16.F32.PACK_AB R80, R53, R148 ;  /* 0x000000943550723e */ /* 0x000fe200000000ff */
[----:B------:R-:W-:-:S02]  /*62e0*/  HADD2.F32 R52, -RZ, R82.H0_H0 ;  /* 0x20000052ff347230 */ /* 0x000fc40000004100 */
[----:B------:R-:W-:Y:S01]  /*62f0*/  F2FP.F16.F32.PACK_AB R84, R49, R150 ;  /* 0x000000963154723e */ /* 0x000fe200000000ff */
[-C--:B------:R-:W-:Y:S01]  /*6300*/  FMUL.FTZ R141, R48, R147.reuse ;  /* 0x00000093308d7220 */ /* 0x080fe20000410000 */
[----:B------:R-:W-:Y:S02]  /*6310*/  IMAD.MOV.U32 R87, RZ, RZ, R144 ;  /* 0x000000ffff577224 */ /* 0x000fe400078e0090 */
[C---:B------:R-:W-:Y:S01]  /*6320*/  FMUL.FTZ R147, R52.reuse, R147 ;  /* 0x0000009334937220 */ /* 0x040fe20000410000 */
[----:B------:R-:W-:-:S03]  /*6330*/  FFMA.FTZ R141, R52, R55, -R141 ;  /* 0x00000037348d7223 */ /* 0x000fc6000001088d */
[----:B------:R-:W-:Y:S01]  /*6340*/  FFMA.FTZ R147, R48, R55, R147 ;  /* 0x0000003730937223 */ /* 0x000fe20000010093 */
[----:B------:R-:W-:Y:S02]  /*6350*/  HADD2.F32 R55, -RZ, R82.H1_H1 ;  /* 0x30000052ff377230 */ /* 0x000fe40000004100 */
[----:B------:R-:W-:-:S03]  /*6360*/  FMUL.FTZ R48, R51, R54 ;  /* 0x0000003633307220 */ /* 0x000fc60000410000 */
[C---:B------:R-:W-:Y:S01]  /*6370*/  FMUL.FTZ R54, R55.reuse, R54 ;  /* 0x0000003637367220 */ /* 0x040fe20000410000 */
[----:B------:R-:W-:-:S03]  /*6380*/  FFMA.FTZ R48, R55, R50, -R48 ;  /* 0x0000003237307223 */ /* 0x000fc60000010830 */
[----:B------:R-:W-:Y:S02]  /*6390*/  FFMA.FTZ R50, R51, R50, R54 ;  /* 0x0000003233327223 */ /* 0x000fe40000010036 */
[----:B------:R-:W-:-:S03]  /*63a0*/  F2FP.F16.F32.PACK_AB R82, R48, R141 ;  /* 0x0000008d3052723e */ /* 0x000fc600000000ff */
[----:B------:R-:W-:-:S07]  /*63b0*/  F2FP.F16.F32.PACK_AB R86, R50, R147 ;  /* 0x000000933256723e */ /* 0x000fce00000000ff */
.L_x_2610:
[----:B------:R-:W-:Y:S05]  /*63c0*/  BSYNC B2 ;  /* 0x0000000000027941 */ /* 0x000fea0003800000 */
.L_x_2609:
[-C--:B--2---:R-:W-:Y:S01]  /*63d0*/  IMAD R50, R218, R120.reuse, RZ ;  /* 0x00000078da327224 */ /* 0x084fe200078e02ff */
[----:B------:R-:W-:Y:S01]  /*63e0*/  ULDC.64 UR4, c[0x0][0x2e8] ;  /* 0x0000ba0000047ab9 */ /* 0x000fe20000000a00 */
[----:B------:R-:W-:-:S04]  /*63f0*/  IMAD.WIDE.U32 R48, R22, R120, R118 ;  /* 0x0000007816307225 */ /* 0x000fc800078e0076 */
[----:B------:R-:W-:-:S04]  /*6400*/  IMAD R51, R22, R121, R50 ;  /* 0x0000007916337224 */ /* 0x000fc800078e0232 */
[----:B------:R-:W-:Y:S01]  /*6410*/  IMAD.IADD R52, R51, 0x1, R49 ;  /* 0x0000000133347824 */ /* 0x000fe200078e0231 */
[----:B------:R-:W-:-:S04]  /*6420*/  IADD3 R49, P4, P5, R100, R48, R40 ;  /* 0x0000003064317210 */ /* 0x000fc80007d9e028 */
        /* <DEDUP_REMOVED lines=11> */
.L_x_2608:
[----:B------:R-:W-:Y:S05]  /*64e0*/  BSYNC B1 ;  /* 0x0000000000017941 */ /* 0x000fea0003800000 */
.L_x_2607:
[----:B------:R-:W-:Y:S01]  /*64f0*/  ISETP.GE.OR P4, PT, R214, R113, P2 ;  /* 0x00000071d600720c */ /* 0x000fe20001786670 */
[----:B------:R-:W-:-:S12]  /*6500*/  BSSY B1, `(.L_x_2611) ;  /* 0x000007d000017945 */ /* 0x000fd80003800000 */
[----:B------:R-:W-:Y:S05]  /*6510*/  @P4 BRA `(.L_x_2612) ;  /* 0x0000000400ec4947 */ /* 0x000fea0003800000 */
[----:B-1----:R-:W3:Y:S01]  /*6520*/  LDL R48, [R1+0x10] ;  /* 0x0000100001307983 */ /* 0x002ee20000100800 */
[----:B--2---:R-:W-:Y:S01]  /*6530*/  IMAD.WIDE.U32 R80, R214, R120, R118 ;  /* 0x00000078d6507225 */ /* 0x004fe200078e0076 */
[----:B------:R-:W-:Y:S01]  /*6540*/  SHF.R.U32.HI R51, RZ, 0x3, R196 ;  /* 0x00000003ff337819 */ /* 0x000fe200000116c4 */
[----:B------:R-:W-:Y:S01]  /*6550*/  BSSY B2, `(.L_x_2613) ;  /* 0x000006c000027945 */ /* 0x000fe20003800000 */
        /* <DEDUP_REMOVED lines=17> */
[----:B------:R-:W-:Y:S02]  /*6670*/  IADD3 R48, R49, R48, R200 ;  /* 0x0000003031307210 */ /* 0x000fe40007ffe0c8 */
[----:B------:R-:W-:-:S03]  /*6680*/  LEA R49, R23, R29, 0xe ;  /* 0x0000001d17317211 */ /* 0x000fc600078e70ff */
[----:B------:R-:W-:Y:S02]  /*6690*/  IMAD R51, R23, 0x4000, R48 ;  /* 0x0000400017337824 */ /* 0x000fe400078e0230 */
[--C-:B------:R-:W-:Y:S02]  /*66a0*/  IMAD R49, R49, 0x2, R2.reuse ;  /* 0x0000000231317824 */ /* 0x100fe400078e0202 */
[----:B------:R-:W-:-:S04]  /*66b0*/  IMAD R52, R51, 0x2, R2 ;  /* 0x0000000233347824 */ /* 0x000fc800078e0202 */
[----:B------:R-:W1:Y:S04]  /*66c0*/  LDS.128 R48, [R49+0x18400] ;  /* 0x0184000031307984 */ /* 0x000e680000000c00 */
[----:B------:R-:W2:Y:S01]  /*66d0*/  LDS.128 R52, [R52+0x18400] ;  /* 0x0184000034347984 */ /* 0x000ea20000000c00 */
[----:B------:R-:W-:Y:S05]  /*66e0*/  @P3 BRA `(.L_x_2614) ;  /* 0x0000000400483947 */ /* 0x000fea0003800000 */
[----:B------:R-:W-:Y:S01]  /*66f0*/  HADD2.F32 R139, -RZ, R154.H0_H0 ;  /* 0x2000009aff8b7230 */ /* 0x000fe20000004100 */
[----:B------:R-:W-:Y:S01]  /*6700*/  SHF.R.U32.HI R142, RZ, 0x10, R61 ;  /* 0x00000010ff8e7819 */ /* 0x000fe2000001163d */
[----:B--2---:R-:W-:Y:S01]  /*6710*/  HADD2.F32 R86, -RZ, R53.H0_H0 ;  /* 0x20000035ff567230 */ /* 0x004fe20000004100 */
[----:B------:R-:W-:Y:S01]  /*6720*/  SHF.R.U32.HI R140, RZ, 0x10, R57 ;  /* 0x00000010ff8c7819 */ /* 0x000fe20000011639 */
[----:B-1----:R-:W-:Y:S01]  /*6730*/  HADD2.F32 R138, -RZ, R49.H0_H0 ;  /* 0x20000031ff8a7230 */ /* 0x002fe20000004100 */
[----:B------:R-:W-:Y:S01]  /*6740*/  SHF.R.U32.HI R146, RZ, 0x10, R63 ;  /* 0x00000010ff927819 */ /* 0x000fe2000001163f */
[----:B------:R-:W-:Y:S02]  /*6750*/  HADD2.F32 R87, -RZ, R152.H0_H0 ;  /* 0x20000098ff577230 */ /* 0x000fe40000004100 */
[-C--:B------:R-:W-:Y:S01]  /*6760*/  FMUL.FTZ R141, R86, R139.reuse ;  /* 0x0000008b568d7220 */ /* 0x080fe20000410000 */
[----:B------:R-:W-:Y:S02]  /*6770*/  HADD2.F32 R142, -RZ, R142.H0_H0 ;  /* 0x2000008eff8e7230 */ /* 0x000fe40000004100 */
[----:B------:R-:W-:Y:S01]  /*6780*/  FMUL.FTZ R139, R138, R139 ;  /* 0x0000008b8a8b7220 */ /* 0x000fe20000410000 */
[----:B------:R-:W-:-:S02]  /*6790*/  HADD2.F32 R140, -RZ, R140.H0_H0 ;  /* 0x2000008cff8c7230 */ /* 0x000fc40000004100 */
[-C--:B------:R-:W-:Y:S01]  /*67a0*/  FFMA.FTZ R138, R138, R87.reuse, -R141 ;  /* 0x000000578a8a7223 */ /* 0x080fe2000001088d */
[----:B------:R-:W-:Y:S01]  /*67b0*/  SHF.R.U64 R56, R56, 0x10, R57 ;  /* 0x0000001038387819 */ /* 0x000fe20000001239 */
[----:B------:R-:W-:Y:S01]  /*67c0*/  FFMA.FTZ R86, R86, R87, R139 ;  /* 0x0000005756567223 */ /* 0x000fe2000001008b */
[----:B------:R-:W-:Y:S01]  /*67d0*/  HADD2.F32 R87, -RZ, R53.H1_H1 ;  /* 0x30000035ff577230 */ /* 0x000fe20000004100 */
[--C-:B------:R-:W-:Y:S01]  /*67e0*/  SHF.R.U64 R57, R58, 0x10, R59.reuse ;  /* 0x000000103a397819 */ /* 0x100fe2000000123b */
[----:B------:R-:W-:Y:S01]  /*67f0*/  HADD2.F32 R53, -RZ, R49.H1_H1 ;  /* 0x30000031ff357230 */ /* 0x000fe20000004100 */
[----:B------:R-:W-:Y:S01]  /*6800*/  SHF.R.U32.HI R58, RZ, 0x10, R59 ;  /* 0x00000010ff3a7819 */ /* 0x000fe2000001163b */
[----:B------:R-:W-:Y:S02]  /*6810*/  HADD2.F32 R139, -RZ, R51.H0_H0 ;  /* 0x20000033ff8b7230 */ /* 0x000fe40000004100 */
[----:B------:R-:W-:Y:S01]  /*6820*/  FMUL.FTZ R144, R87, R142 ;  /* 0x0000008e57907220 */ /* 0x000fe20000410000 */
[----:B------:R-:W-:-:S02]  /*6830*/  HADD2.F32 R146, -RZ, R146.H0_H0 ;  /* 0x20000092ff927230 */ /* 0x000fc40000004100 */
[C---:B------:R-:W-:Y:S01]  /*6840*/  FMUL.FTZ R142, R53.reuse, R142 ;  /* 0x0000008e358e7220 */ /* 0x040fe20000410000 */
[----:B------:R-:W-:Y:S02]  /*6850*/  HADD2.F32 R51, -RZ, R51.H1_H1 ;  /* 0x30000033ff337230 */ /* 0x000fe40000004100 */
[-C--:B------:R-:W-:Y:S01]  /*6860*/  FFMA.FTZ R53, R53, R140.reuse, -R144 ;  /* 0x0000008c35357223 */ /* 0x080fe20000010890 */
[----:B------:R-:W-:Y:S01]  /*6870*/  SHF.R.U64 R60, R60, 0x10, R61 ;  /* 0x000000103c3c7819 */ /* 0x000fe2000000123d */
[----:B------:R-:W-:Y:S01]  /*6880*/  FFMA.FTZ R49, R87, R140, R142 ;  /* 0x0000008c57317223 */ /* 0x000fe2000001008e */
[----:B------:R-:W-:Y:S01]  /*6890*/  HADD2.F32 R140, -RZ, R153.H0_H0 ;  /* 0x20000099ff8c7230 */ /* 0x000fe20000004100 */
[----:B------:R-:W-:Y:S01]  /*68a0*/  SHF.R.U64 R62, R62, 0x10, R63 ;  /* 0x000000103e3e7819 */ /* 0x000fe2000000123f */
[----:B------:R-:W-:Y:S01]  /*68b0*/  HADD2.F32 R87, -RZ, R55.H0_H0 ;  /* 0x20000037ff577230 */ /* 0x000fe20000004100 */
[----:B------:R-:W-:Y:S01]  /*68c0*/  F2FP.F16.F32.PACK_AB R53, R53, R138 ;  /* 0x0000008a3535723e */ /* 0x000fe200000000ff */
[----:B------:R-:W-:Y:S01]  /*68d0*/  HADD2.F32 R142, -RZ, R151.H0_H0 ;  /* 0x20000097ff8e7230 */ /* 0x000fe20000004100 */
[----:B------:R-:W-:Y:S01]  /*68e0*/  F2FP.F16.F32.PACK_AB R86, R49, R86 ;  /* 0x000000563156723e */ /* 0x000fe200000000ff */
[----:B------:R-:W-:-:S02]  /*68f0*/  HADD2.F32 R55, -RZ, R55.H1_H1 ;  /* 0x30000037ff377230 */ /* 0x000fc40000004100 */
[-C--:B------:R-:W-:Y:S01]  /*6900*/  FMUL.FTZ R144, R87, R140.reuse ;  /* 0x0000008c57907220 */ /* 0x080fe20000410000 */
[C---:B------:R-:W-:Y:S01]  /*6910*/  FMUL.FTZ R140, R139.reuse, R140 ;  /* 0x0000008c8b8c7220 */ /* 0x040fe20000410000 */
[----:B------:R-:W-:Y:S02]  /*6920*/  HADD2.F32 R153, -RZ, R153.H1_H1 ;  /* 0x30000099ff997230 */ /* 0x000fe40000004100 */
[-C--:B------:R-:W-:Y:S01]  /*6930*/  FFMA.FTZ R144, R139, R142.reuse, -R144 ;  /* 0x0000008e8b907223 */ /* 0x080fe20000010890 */
[----:B------:R-:W-:Y:S01]  /*6940*/  FFMA.FTZ R140, R87, R142, R140 ;  /* 0x0000008e578c7223 */ /* 0x000fe2000001008c */
[----:B------:R-:W-:Y:S02]  /*6950*/  HADD2.F32 R142, -RZ, R58.H0_H0 ;  /* 0x2000003aff8e7230 */ /* 0x000fe40000004100 */
[-C--:B------:R-:W-:Y:S01]  /*6960*/  FMUL.FTZ R58, R55, R146.reuse ;  /* 0x00000092373a7220 */ /* 0x080fe20000410000 */
[----:B------:R-:W-:Y:S01]  /*6970*/  FMUL.FTZ R146, R51, R146 ;  /* 0x0000009233927220 */ /* 0x000fe20000410000 */
[----:B------:R-:W-:-:S02]  /*6980*/  HADD2.F32 R151, -RZ, R151.H1_H1 ;  /* 0x30000097ff977230 */ /* 0x000fc40000004100 */
[-C--:B------:R-:W-:Y:S01]  /*6990*/  FFMA.FTZ R51, R51, R142.reuse, -R58 ;  /* 0x0000008e33337223 */ /* 0x080fe2000001083a */
[----:B------:R-:W-:Y:S02]  /*69a0*/  HADD2.F32 R58, -RZ, R52.H0_H0 ;  /* 0x20000034ff3a7230 */ /* 0x000fe40000004100 */
[----:B------:R-:W-:Y:S01]  /*69b0*/  FFMA.FTZ R55, R55, R142, R146 ;  /* 0x0000008e37377223 */ /* 0x000fe20000010092 */
[----:B------:R-:W-:Y:S02]  /*69c0*/  HADD2.F32 R59, -RZ, R48.H0_H0 ;  /* 0x20000030ff3b7230 */ /* 0x000fe40000004100 */
[----:B------:R-:W-:Y:S02]  /*69d0*/  HADD2.F32 R60, -RZ, R60.H0_H0 ;  /* 0x2000003cff3c7230 */ /* 0x000fe40000004100 */
[-C--:B------:R-:W-:Y:S01]  /*69e0*/  FMUL.FTZ R142, R58, R153.reuse ;  /* 0x000000993a8e7220 */ /* 0x080fe20000410000 */
[----:B------:R-:W-:Y:S02]  /*69f0*/  HADD2.F32 R61, -RZ, R52.H1_H1 ;  /* 0x30000034ff3d7230 */ /* 0x000fe40000004100 */
[----:B------:R-:W-:Y:S01]  /*6a00*/  FMUL.FTZ R153, R59, R153 ;  /* 0x000000993b997220 */ /* 0x000fe20000410000 */
[----:B------:R-:W-:-:S02]  /*6a10*/  HADD2.F32 R52, -RZ, R48.H1_H1 ;  /* 0x30000030ff347230 */ /* 0x000fc40000004100 */
[----:B------:R-:W-:Y:S01]  /*6a20*/  FFMA.FTZ R48, R59, R151, -R142 ;  /* 0x000000973b307223 */ /* 0x000fe2000001088e */
[----:B------:R-:W-:Y:S02]  /*6a30*/  HADD2.F32 R56, -RZ, R56.H0_H0 ;  /* 0x20000038ff387230 */ /* 0x000fe40000004100 */
[-C--:B------:R-:W-:Y:S01]  /*6a40*/  FMUL.FTZ R59, R61, R60.reuse ;  /* 0x0000003c3d3b7220 */ /* 0x080fe20000410000 */
[----:B------:R-:W-:Y:S02]  /*6a50*/  HADD2.F32 R63, -RZ, R152.H1_H1 ;  /* 0x30000098ff3f7230 */ /* 0x000fe40000004100 */
[C---:B------:R-:W-:Y:S01]  /*6a60*/  FMUL.FTZ R60, R52.reuse, R60 ;  /* 0x0000003c343c7220 */ /* 0x040fe20000410000 */
[----:B------:R-:W-:Y:S02]  /*6a70*/  HADD2.F32 R87, -RZ, R62.H0_H0 ;  /* 0x2000003eff577230 */ /* 0x000fe40000004100 */
[----:B------:R-:W-:Y:S01]  /*6a80*/  FFMA.FTZ R59, R52, R56, -R59 ;  /* 0x00000038343b7223 */ /* 0x000fe2000001083b */
[----:B------:R-:W-:-:S02]  /*6a90*/  HADD2.F32 R52, -RZ, R50.H0_H0 ;  /* 0x20000032ff347230 */ /* 0x000fc40000004100 */
[----:B------:R-:W-:Y:S01]  /*6aa0*/  FFMA.FTZ R61, R61, R56, R60 ;  /* 0x000000383d3d7223 */ /* 0x000fe2000001003c */
[--C-:B------:R-:W-:Y:S02]  /*6ab0*/  HADD2.F32 R56, -RZ, R54.reuse.H0_H0 ;  /* 0x20000036ff387230 */ /* 0x100fe40000004100 */
[----:B------:R-:W-:Y:S01]  /*6ac0*/  FFMA.FTZ R58, R58, R151, R153 ;  /* 0x000000973a3a7223 */ /* 0x000fe20000010099 */
[----:B------:R-:W-:Y:S01]  /*6ad0*/  HADD2.F32 R54, -RZ, R54.H1_H1 ;  /* 0x30000036ff367230 */ /* 0x000fe20000004100 */
[----:B------:R-:W-:Y:S01]  /*6ae0*/  F2FP.F16.F32.PACK_AB R51, R51, R144 ;  /* 0x000000903333723e */ /* 0x000fe200000000ff */
[----:B------:R-:W-:Y:S02]  /*6af0*/  HADD2.F32 R50, -RZ, R50.H1_H1 ;  /* 0x30000032ff327230 */ /* 0x000fe40000004100 */
[----:B------:R-:W-:Y:S01]  /*6b00*/  FMUL.FTZ R139, R56, R63 ;  /* 0x0000003f388b7220 */ /* 0x000fe20000410000 */
[----:B------:R-:W-:Y:S02]  /*6b10*/  HADD2.F32 R145, -RZ, R145.H0_H0 ;  /* 0x20000091ff917230 */ /* 0x000fe40000004100 */
[----:B------:R-:W-:Y:S01]  /*6b20*/  FMUL.FTZ R141, R54, R87 ;  /* 0x00000057368d7220 */ /* 0x000fe20000410000 */
[----:B------:R-:W-:-:S02]  /*6b30*/  HADD2.F32 R57, -RZ, R57.H0_H0 ;  /* 0x20000039ff397230 */ /* 0x000fc40000004100 */
[----:B------:R-:W-:Y:S01]  /*6b40*/  FMUL.FTZ R63, R52, R63 ;  /* 0x0000003f343f7220 */ /* 0x000fe20000410000 */
[----:B------:R-:W-:Y:S01]  /*6b50*/  FMUL.FTZ R87, R50, R87 ;  /* 0x0000005732577220 */ /* 0x000fe20000410000 */
[-C--:B------:R-:W-:Y:S01]  /*6b60*/  FFMA.FTZ R139, R52, R145.reuse, -R139 ;  /* 0x00000091348b7223 */ /* 0x080fe2000001088b */
[----:B------:R-:W-:Y:S02]  /*6b70*/  IMAD.MOV.U32 R49, RZ, RZ, R53 ;  /* 0x000000ffff317224 */ /* 0x000fe400078e0035 */
[----:B------:R-:W-:Y:S01]  /*6b80*/  FFMA.FTZ R63, R56, R145, R63 ;  /* 0x00000091383f7223 */ /* 0x000fe2000001003f */
[-C--:B------:R-:W-:Y:S01]  /*6b90*/  FFMA.FTZ R50, R50, R57.reuse, -R141 ;  /* 0x0000003932327223 */ /* 0x080fe2000001088d */
[----:B------:R-:W-:Y:S01]  /*6ba0*/  FFMA.FTZ R54, R54, R57, R87 ;  /* 0x0000003936367223 */ /* 0x000fe20000010057 */
[----:B------:R-:W-:Y:S01]  /*6bb0*/  F2FP.F16.F32.PACK_AB R55, R55, R140 ;  /* 0x0000008c3737723e */ /* 0x000fe200000000ff */
[----:B------:R-:W-:Y:S01]  /*6bc0*/  IMAD.MOV.U32 R53, RZ, RZ, R86 ;  /* 0x000000ffff357224 */ /* 0x000fe200078e0056 */
[----:B------:R-:W-:-:S02]  /*6bd0*/  F2FP.F16.F32.PACK_AB R48, R59, R48 ;  /* 0x000000303b30723e */ /* 0x000fc400000000ff */
[----:B------:R-:W-:Y:S02]  /*6be0*/  F2FP.F16.F32.PACK_AB R52, R61, R58 ;  /* 0x0000003a3d34723e */ /* 0x000fe400000000ff */
[----:B------:R-:W-:Y:S02]  /*6bf0*/  F2FP.F16.F32.PACK_AB R50, R50, R139 ;  /* 0x0000008b3232723e */ /* 0x000fe400000000ff */
[----:B------:R-:W-:-:S07]  /*6c00*/  F2FP.F16.F32.PACK_AB R54, R54, R63 ;  /* 0x0000003f3636723e */ /* 0x000fce00000000ff */
.L_x_2614:
[----:B------:R-:W-:Y:S05]  /*6c10*/  BSYNC B2 ;  /* 0x0000000000027941 */ /* 0x000fea0003800000 */
.L_x_2613:
        /* <DEDUP_REMOVED lines=11> */
.L_x_2612:
[----:B------:R-:W-:Y:S05]  /*6cd0*/  BSYNC B1 ;  /* 0x0000000000017941 */ /* 0x000fea0003800000 */
.L_x_2611:
[----:B------:R-:W-:Y:S01]  /*6ce0*/  ISETP.GE.OR P4, PT, R213, R113, P2 ;  /* 0x00000071d500720c */ /* 0x000fe20001786670 */
[----:B------:R-:W-:-:S12]  /*6cf0*/  BSSY B1, `(.L_x_2615) ;  /* 0x000007f000017945 */ /* 0x000fd80003800000 */
[----:B------:R-:W-:Y:S05]  /*6d00*/  @P4 BRA `(.L_x_2616) ;  /* 0x0000000400f44947 */ /* 0x000fea0003800000 */
[----:B-1-3--:R-:W3:Y:S01]  /*6d10*/  LDL R48, [R1+0x10] ;  /* 0x0000100001307983 */ /* 0x00aee20000100800 */
        /* <DEDUP_REMOVED lines=17> */
[----:B------:R-:W-:Y:S02]  /*6e30*/  SHF.L.U32 R49, R49, 0xa, RZ ;  /* 0x0000000a31317819 */ /* 0x000fe400000006ff */
[----:B------:R-:W-:Y:S02]  /*6e40*/  LOP3.LUT R48, R48, R50, RZ, 0x3c, !PT ;  /* 0x0000003230307212 */ /* 0x000fe400078e3cff */
        /* <DEDUP_REMOVED lines=9> */
[----:B------:R-:W-:Y:S01]  /*6ee0*/  SHF.R.U64 R63, R66, 0x10, R67 ;  /* 0x00000010423f7819 */ /* 0x000fe20000001243 */
[----:B--2---:R-:W-:Y:S01]  /*6ef0*/  IMAD.MOV.U32 R66, RZ, RZ, R53 ;  /* 0x000000ffff427224 */ /* 0x004fe200078e0035 */
[----:B------:R-:W-:Y:S01]  /*6f00*/  SHF.R.U32.HI R81, RZ, 0x10, R69 ;  /* 0x00000010ff517819 */ /* 0x000fe20000011645 */
[----:B-1----:R-:W-:Y:S01]  /*6f10*/  IMAD.MOV.U32 R53, RZ, RZ, R51 ;  /* 0x000000ffff357224 */ /* 0x002fe200078e0033 */
[----:B------:R-:W-:Y:S01]  /*6f20*/  SHF.R.U64 R62, R64, 0x10, R65 ;  /* 0x00000010403e7819 */ /* 0x000fe20000001241 */
[----:B------:R-:W-:Y:S01]  /*6f30*/  HADD2.F32 R82, -RZ, R137.H1_H1 ;  /* 0x30000089ff527230 */ /* 0x000fe20000004100 */
        /* <DEDUP_REMOVED lines=9> */
[--C-:B------:R-:W-:Y:S01]  /*6fd0*/  HADD2.F32 R51, -RZ, R49.reuse.H0_H0 ;  /* 0x20000031ff337230 */ /* 0x100fe20000004100 */
[----:B------:R-:W-:Y:S01]  /*6fe0*/  SHF.R.U32.HI R67, RZ, 0x10, R67 ;  /* 0x00000010ff437819 */ /* 0x000fe20000011643 */
[----:B------:R-:W-:Y:S02]  /*6ff0*/  HADD2.F32 R66, -RZ, R49.H1_H1 ;  /* 0x30000031ff427230 */ /* 0x000fe40000004100 */
        /* <DEDUP_REMOVED lines=13> */
[----:B------:R-:W-:Y:S02]  /*70d0*/  HADD2.F32 R81, -RZ, R70.H0_H0 ;  /* 0x20000046ff517230 */ /* 0x000fe40000004100 */
[-C--:B------:R-:W-:Y:S01]  /*70e0*/  FMUL.FTZ R84, R71, R82.reuse ;  /* 0x0000005247547220 */ /* 0x080fe20000410000 */
[----:B------:R-:W-:Y:S02]  /*70f0*/  HADD2.F32 R69, -RZ, R69.H1_H1 ;  /* 0x30000045ff457230 */ /* 0x000fe40000004100 */
[----:B------:R-:W-:Y:S01]  /*7100*/  FMUL.FTZ R82, R55, R82 ;  /* 0x0000005237527220 */ /* 0x000fe20000410000 */
[----:B------:R-:W-:-:S02]  /*7110*/  HADD2.F32 R70, -RZ, R53.H1_H1 ;  /* 0x30000035ff467230 */ /* 0x000fc40000004100 */
[----:B------:R-:W-:Y:S02]  /*7120*/  HADD2.F32 R80, -RZ, R134.H1_H1 ;  /* 0x30000086ff507230 */ /* 0x000fe40000004100 */
[-C--:B------:R-:W-:Y:S01]  /*7130*/  FMUL.FTZ R83, R69, R81.reuse ;  /* 0x0000005145537220 */ /* 0x080fe20000410000 */
[----:B------:R-:W-:Y:S02]  /*7140*/  HADD2.F32 R67, -RZ, R67.H0_H0 ;  /* 0x20000043ff437230 */ /* 0x000fe40000004100 */
        /* <DEDUP_REMOVED lines=11> */
[----:B------:R-:W-:Y:S02]  /*7200*/  HADD2.F32 R52, -RZ, R52.H1_H1 ;  /* 0x30000034ff347230 */ /* 0x000fe40000004100 */
[----:B------:R-:W-:Y:S01]  /*7210*/  FMUL.FTZ R81, R67, R137 ;  /* 0x0000008943517220 */ /* 0x000fe20000410000 */
[----:B------:R-:W-:Y:S01]  /*7220*/  HADD2.F32 R48, -RZ, R48.H1_H1 ;  /* 0x30000030ff307230 */ /* 0x000fe20000004100 */
[----:B------:R-:W-:Y:S01]  /*7230*/  F2FP.F16.F32.PACK_AB R55, R80, R55 ;  /* 0x000000375037723e */ /* 0x000fe200000000ff */
[----:B------:R-:W-:Y:S02]  /*7240*/  HADD2.F32 R135, -RZ, R135.H0_H0 ;  /* 0x20000087ff877230 */ /* 0x000fe40000004100 */
[----:B------:R-:W-:Y:S01]  /*7250*/  FMUL.FTZ R83, R52, R71 ;  /* 0x0000004734537220 */ /* 0x000fe20000410000 */
[----:B------:R-:W-:-:S02]  /*7260*/  HADD2.F32 R69, -RZ, R62.H0_H0 ;  /* 0x2000003eff457230 */ /* 0x000fc40000004100 */
[----:B------:R-:W-:Y:S01]  /*7270*/  FMUL.FTZ R71, R48, R71 ;  /* 0x0000004730477220 */ /* 0x000fe20000410000 */
[C---:B------:R-:W-:Y:S01]  /*7280*/  FMUL.FTZ R62, R64.reuse, R137 ;  /* 0x00000089403e7220 */ /* 0x040fe20000410000 */
[----:B------:R-:W-:Y:S01]  /*7290*/  FFMA.FTZ R81, R64, R135, -R81 ;  /* 0x0000008740517223 */ /* 0x000fe20000010851 */
[----:B------:R-:W-:Y:S02]  /*72a0*/  HADD2.F32 R65, -RZ, R65.H0_H0 ;  /* 0x20000041ff417230 */ /* 0x000fe40000004100 */
[-C--:B------:R-:W-:Y:S01]  /*72b0*/  FFMA.FTZ R71, R52, R69.reuse, R71 ;  /* 0x0000004534477223 */ /* 0x080fe20000010047 */
[----:B------:R-:W-:Y:S01]  /*72c0*/  FFMA.FTZ R64, R48, R69, -R83 ;  /* 0x0000004530407223 */ /* 0x000fe20000010853 */
[----:B------:R-:W-:Y:S02]  /*72d0*/  HADD2.F32 R52, -RZ, R54.H0_H0 ;  /* 0x20000036ff347230 */ /* 0x000fe40000004100 */
[----:B------:R-:W-:Y:S01]  /*72e0*/  FFMA.FTZ R62, R67, R135, R62 ;  /* 0x00000087433e7223 */ /* 0x000fe2000001003e */
[----:B------:R-:W-:Y:S01]  /*72f0*/  HADD2.F32 R69, -RZ, R136.H0_H0 ;  /* 0x20000088ff457230 */ /* 0x000fe20000004100 */
[----:B------:R-:W-:Y:S01]  /*7300*/  MOV R51, R70 ;  /* 0x0000004600337202 */ /* 0x000fe20000000f00 */
[----:B------:R-:W-:-:S02]  /*7310*/  HADD2.F32 R48, -RZ, R50.H0_H0 ;  /* 0x20000032ff307230 */ /* 0x000fc40000004100 */
[----:B------:R-:W-:Y:S02]  /*7320*/  HADD2.F32 R54, -RZ, R54.H1_H1 ;  /* 0x30000036ff367230 */ /* 0x000fe40000004100 */
[-C--:B------:R-:W-:Y:S01]  /*7330*/  FMUL.FTZ R83, R52, R69.reuse ;  /* 0x0000004534537220 */ /* 0x080fe20000410000 */
[----:B------:R-:W-:Y:S02]  /*7340*/  HADD2.F32 R50, -RZ, R50.H1_H1 ;  /* 0x30000032ff327230 */ /* 0x000fe40000004100 */
        /* <DEDUP_REMOVED lines=13> */
.L_x_2618:
[----:B------:R-:W-:Y:S05]  /*7420*/  BSYNC B2 ;  /* 0x0000000000027941 */ /* 0x000fea0003800000 */
.L_x_2617:
        /* <DEDUP_REMOVED lines=11> */
.L_x_2616:
[----:B------:R-:W-:Y:S05]  /*74e0*/  BSYNC B1 ;  /* 0x0000000000017941 */ /* 0x000fea0003800000 */
.L_x_2615:
        /* <DEDUP_REMOVED lines=15> */
[----:B------:R-:W-:Y:S02]  /*75e0*/  LEA.HI.X R59, R48, R57, R49, 0x1, P4 ;  /* 0x00000039303b7211 */ /* 0x000fe400020f0c31 */
[----:B------:R-:W-:-:S04]  /*75f0*/  SHF.R.S32.HI R48, RZ, 0x1f, R129 ;  /* 0x0000001fff307819 */ /* 0x000fc80000011481 */
        /* <DEDUP_REMOVED lines=17> */
[----:B-1----:R-:W-:Y:S01]  /*7710*/  MOV R66, R48 ;  /* 0x0000003000427202 */ /* 0x002fe20000000f00 */
[----:B--2---:R-:W-:Y:S01]  /*7720*/  IMAD.MOV.U32 R48, RZ, RZ, R53 ;  /* 0x000000ffff307224 */ /* 0x004fe200078e0035 */
[----:B------:R-:W-:Y:S01]  /*7730*/  SHF.R.U64 R64, R72, 0x10, R73 ;  /* 0x0000001048407819 */ /* 0x000fe20000001249 */
[----:B------:R-:W-:Y:S01]  /*7740*/  IMAD.MOV.U32 R67, RZ, RZ, R52 ;  /* 0x000000ffff437224 */ /* 0x000fe200078e0034 */
[----:B------:R-:W-:Y:S01]  /*7750*/  SHF.R.U32.HI R72, RZ, 0x10, R77 ;  /* 0x00000010ff487819 */ /* 0x000fe2000001164d */
[----:B------:R-:W-:Y:S01]  /*7760*/  IMAD.MOV.U32 R68, RZ, RZ, R55 ;  /* 0x000000ffff447224 */ /* 0x000fe200078e0037 */
[----:B------:R-:W-:Y:S01]  /*7770*/  SHF.R.U32.HI R70, RZ, 0x10, R73 ;  /* 0x00000010ff467819 */ /* 0x000fe20000011649 */
[--C-:B------:R-:W-:Y:S01]  /*7780*/  HADD2.F32 R69, -RZ, R133.reuse.H0_H0 ;  /* 0x20000085ff457230 */ /* 0x100fe20000004100 */
        /* <DEDUP_REMOVED lines=13> */
[----:B------:R-:W-:Y:S02]  /*7860*/  HADD2.F32 R70, -RZ, R70.H0_H0 ;  /* 0x20000046ff467230 */ /* 0x000fe40000004100 */
[C---:B------:R-:W-:Y:S01]  /*7870*/  FMUL.FTZ R133, R48.reuse, R133 ;  /* 0x0000008530857220 */ /* 0x040fe20000410000 */
[-C--:B------:R-:W-:Y:S01]  /*7880*/  FMUL.FTZ R74, R55, R72.reuse ;  /* 0x00000048374a7220 */ /* 0x080fe20000410000 */
[----:B------:R-:W-:Y:S01]  /*7890*/  FMUL.FTZ R72, R51, R72 ;  /* 0x0000004833487220 */ /* 0x000fe20000410000 */
[-C--:B------:R-:W-:Y:S01]  /*78a0*/  FFMA.FTZ R48, R48, R69.reuse, -R49 ;  /* 0x0000004530307223 */ /* 0x080fe20000010831 */
[----:B------:R-:W-:Y:S01]  /*78b0*/  FFMA.FTZ R49, R52, R69, R133 ;  /* 0x0000004534317223 */ /* 0x000fe20000010085 */
[----:B------:R-:W-:-:S02]  /*78c0*/  HADD2.F32 R69, -RZ, R68.H0_H0 ;  /* 0x20000044ff457230 */ /* 0x000fc40000004100 */
[-C--:B------:R-:W-:Y:S01]  /*78d0*/  FFMA.FTZ R52, R55, R70.reuse, R72 ;  /* 0x0000004637347223 */ /* 0x080fe20000010048 */
[----:B------:R-:W-:Y:S02]  /*78e0*/  HADD2.F32 R72, -RZ, R132.H0_H0 ;  /* 0x20000084ff487230 */ /* 0x000fe40000004100 */
[----:B------:R-:W-:Y:S01]  /*78f0*/  FFMA.FTZ R51, R51, R70, -R74 ;  /* 0x0000004633337223 */ /* 0x000fe2000001084a */
[----:B------:R-:W-:Y:S02]  /*7900*/  HADD2.F32 R68, -RZ, R68.H1_H1 ;  /* 0x30000044ff447230 */ /* 0x000fe40000004100 */
[----:B------:R-:W-:Y:S02]  /*7910*/  HADD2.F32 R73, -RZ, R73.H0_H0 ;  /* 0x20000049ff497230 */ /* 0x000fe40000004100 */
[----:B------:R-:W-:Y:S01]  /*7920*/  FMUL.FTZ R74, R69, R72 ;  /* 0x00000048454a7220 */ /* 0x000fe20000410000 */
[----:B------:R-:W-:Y:S01]  /*7930*/  HADD2.F32 R55, -RZ, R53.H0_H0 ;  /* 0x20000035ff377230 */ /* 0x000fe20000004100 */
[----:B------:R-:W-:Y:S01]  /*7940*/  F2FP.F16.F32.PACK_AB R51, R51, R48 ;  /* 0x000000303333723e */ /* 0x000fe200000000ff */
[----:B------:R-:W-:-:S02]  /*7950*/  HADD2.F32 R70, -RZ, R130.H1_H1 ;  /* 0x30000082ff467230 */ /* 0x000fc40000004100 */
[-C--:B------:R-:W-:Y:S01]  /*7960*/  FMUL.FTZ R76, R68, R73.reuse ;  /* 0x00000049444c7220 */ /* 0x080fe20000410000 */
[----:B------:R-:W-:Y:S02]  /*7970*/  HADD2.F32 R53, -RZ, R53.H1_H1 ;  /* 0x30000035ff357230 */ /* 0x000fe40000004100 */
[C---:B------:R-:W-:Y:S01]  /*7980*/  FMUL.FTZ R72, R55.reuse, R72 ;  /* 0x0000004837487220 */ /* 0x040fe20000410000 */
[----:B------:R-:W-:Y:S02]  /*7990*/  HADD2.F32 R71, -RZ, R71.H0_H0 ;  /* 0x20000047ff477230 */ /* 0x000fe40000004100 */
[----:B------:R-:W-:Y:S01]  /*79a0*/  FFMA.FTZ R74, R55, R70, -R74 ;  /* 0x00000046374a7223 */ /* 0x000fe2000001084a */
[----:B------:R-:W-:Y:S02]  /*79b0*/  HADD2.F32 R132, -RZ, R132.H1_H1 ;  /* 0x30000084ff847230 */ /* 0x000fe40000004100 */
[----:B------:R-:W-:Y:S01]  /*79c0*/  FMUL.FTZ R75, R53, R73 ;  /* 0x00000049354b7220 */ /* 0x000fe20000410000 */
[----:B------:R-:W-:-:S02]  /*79d0*/  HADD2.F32 R55, -RZ, R67.H0_H0 ;  /* 0x20000043ff377230 */ /* 0x000fc40000004100 */
[-C--:B------:R-:W-:Y:S01]  /*79e0*/  FFMA.FTZ R73, R53, R71.reuse, -R76 ;  /* 0x0000004735497223 */ /* 0x080fe2000001084c */
[----:B------:R-:W-:Y:S02]  /*79f0*/  HADD2.F32 R53, -RZ, R66.H0_H0 ;  /* 0x20000042ff357230 */ /* 0x000fe40000004100 */
[----:B------:R-:W-:Y:S01]  /*7a00*/  FFMA.FTZ R75, R68, R71, R75 ;  /* 0x00000047444b7223 */ /* 0x000fe2000001004b */
[----:B------:R-:W-:Y:S02]  /*7a10*/  HADD2.F32 R65, -RZ, R65.H0_H0 ;  /* 0x20000041ff417230 */ /* 0x000fe40000004100 */
[----:B------:R-:W-:Y:S01]  /*7a20*/  FMUL.FTZ R68, R55, R132 ;  /* 0x0000008437447220 */ /* 0x000fe20000410000 */
[----:B------:R-:W-:Y:S02]  /*7a30*/  HADD2.F32 R67, -RZ, R67.H1_H1 ;  /* 0x30000043ff437230 */ /* 0x000fe40000004100 */
[----:B------:R-:W-:Y:S01]  /*7a40*/  FFMA.FTZ R72, R69, R70, R72 ;  /* 0x0000004645487223 */ /* 0x000fe20000010048 */
[----:B------:R-:W-:-:S02]  /*7a50*/  HADD2.F32 R130, -RZ, R130.H0_H0 ;  /* 0x20000082ff827230 */ /* 0x000fc40000004100 */
[----:B------:R-:W-:Y:S01]  /*7a60*/  FMUL.FTZ R132, R53, R132 ;  /* 0x0000008435847220 */ /* 0x000fe20000410000 */
[----:B------:R-:W-:Y:S02]  /*7a70*/  HADD2.F32 R66, -RZ, R66.H1_H1 ;  /* 0x30000042ff427230 */ /* 0x000fe40000004100 */
[-C--:B------:R-:W-:Y:S01]  /*7a80*/  FMUL.FTZ R69, R67, R65.reuse ;  /* 0x0000004143457220 */ /* 0x080fe20000410000 */
[----:B------:R-:W-:Y:S02]  /*7a90*/  HADD2.F32 R64, -RZ, R64.H0_H0 ;  /* 0x20000040ff407230 */ /* 0x000fe40000004100 */
[-C--:B------:R-:W-:Y:S01]  /*7aa0*/  FFMA.FTZ R132, R55, R130.reuse, R132 ;  /* 0x0000008237847223 */ /* 0x080fe20000010084 */
[----:B------:R-:W-:Y:S01]  /*7ab0*/  FFMA.FTZ R68, R53, R130, -R68 ;  /* 0x0000008235447223 */ /* 0x000fe20000010844 */
[C---:B------:R-:W-:Y:S01]  /*7ac0*/  FMUL.FTZ R70, R66.reuse, R65 ;  /* 0x0000004142467220 */ /* 0x040fe20000410000 */
[----:B------:R-:W-:Y:S02]  /*7ad0*/  HADD2.F32 R55, -RZ, R54.H0_H0 ;  /* 0x20000036ff377230 */ /* 0x000fe40000004100 */
[----:B------:R-:W-:Y:S01]  /*7ae0*/  FFMA.FTZ R69, R66, R64, -R69 ;  /* 0x0000004042457223 */ /* 0x000fe20000010845 */
[----:B------:R-:W-:-:S02]  /*7af0*/  HADD2.F32 R66, -RZ, R131.H1_H1 ;  /* 0x30000083ff427230 */ /* 0x000fc40000004100 */
[----:B------:R-:W-:Y:S01]  /*7b00*/  FFMA.FTZ R67, R67, R64, R70 ;  /* 0x0000004043437223 */ /* 0x000fe20000010046 */
[----:B------:R-:W-:Y:S01]  /*7b10*/  HADD2.F32 R65, -RZ, R63.H0_H0 ;  /* 0x2000003fff417230 */ /* 0x000fe20000004100 */
[----:B------:R-:W-:Y:S01]  /*7b20*/  F2FP.F16.F32.PACK_AB R73, R73, R74 ;  /* 0x0000004a4949723e */ /* 0x000fe200000000ff */
[----:B------:R-:W-:Y:S01]  /*7b30*/  HADD2.F32 R53, -RZ, R50.H0_H0 ;  /* 0x20000032ff357230 */ /* 0x000fe20000004100 */
[----:B------:R-:W-:Y:S01]  /*7b40*/  F2FP.F16.F32.PACK_AB R48, R69, R68 ;  /* 0x000000444530723e */ /* 0x000fe200000000ff */
[----:B------:R-:W-:Y:S02]  /*7b50*/  HADD2.F32 R54, -RZ, R54.H1_H1 ;  /* 0x30000036ff367230 */ /* 0x000fe40000004100 */
[----:B------:R-:W-:Y:S02]  /*7b60*/  HADD2.F32 R50, -RZ, R50.H1_H1 ;  /* 0x30000032ff327230 */ /* 0x000fe40000004100 */
[----:B------:R-:W-:Y:S02]  /*7b70*/  HADD2.F32 R63, -RZ, R62.H0_H0 ;  /* 0x2000003eff3f7230 */ /* 0x000fe40000004100 */
[----:B------:R-:W-:Y:S01]  /*7b80*/  FMUL.FTZ R62, R55, R66 ;  /* 0x00000042373e7220 */ /* 0x000fe20000410000 */
[----:B------:R-:W-:-:S02]  /*7b90*/  HADD2.F32 R64, -RZ, R131.H0_H0 ;  /* 0x20000083ff407230 */ /* 0x000fc40000004100 */
[-C--:B------:R-:W-:Y:S01]  /*7ba0*/  FMUL.FTZ R71, R54, R65.reuse ;  /* 0x0000004136477220 */ /* 0x080fe20000410000 */
[C---:B------:R-:W-:Y:S01]  /*7bb0*/  FMUL.FTZ R66, R53.reuse, R66 ;  /* 0x0000004235427220 */ /* 0x040fe20000410000 */
[C---:B------:R-:W-:Y:S01]  /*7bc0*/  FMUL.FTZ R65, R50.reuse, R65 ;  /* 0x0000004132417220 */ /* 0x040fe20000410000 */
[-C--:B------:R-:W-:Y:S02]  /*7bd0*/  FFMA.FTZ R62, R53, R64.reuse, -R62 ;  /* 0x00000040353e7223 */ /* 0x080fe4000001083e */
        /* <DEDUP_REMOVED lines=10> */
.L_x_2620:
[----:B------:R-:W-:Y:S05]  /*7c80*/  BSYNC B1 ;  /* 0x0000000000017941 */ /* 0x000fea0003800000 */
.L_x_2619:
        /* <DEDUP_REMOVED lines=10> */
.L_x_2558:
[----:B------:R-:W-:-:S06]  /*7d30*/  UISETP.NE.AND UP0, UPT, UR45, 0x3, UPT ;  /* 0x000000032d00788c */ /* 0x000fcc000bf05270 */
[----:B------:R-:W-:-:S13]  /*7d40*/  PLOP3.LUT P0, PT, PT, PT, UP0, 0x80, 0x0 ;  /* 0x000000000000781c */ /* 0x000fda0003f0f008 */
[----:B------:R-:W-:Y:S05]  /*7d50*/  @!P0 BRA `(.L_x_2621) ;  /* 0x0000000000048947 */ /* 0x000fea0003800000 */
[----:B------:R-:W-:Y:S01]  /*7d60*/  BPT.TRAP 0x1 ;  /* 0x000000040000795c */ /* 0x000fe20000300000 */
.L_x_2621:
        /* <DEDUP_REMOVED lines=9> */
.L_x_2924:
[----:B------:R-:W-:Y:S05]  /*7e00*/  BSYNC B1 ;  /* 0x0000000000017941 */ /* 0x000fea0003800000 */
.L_x_2622:
[----:B------:R-:W-:Y:S01]  /*7e10*/  ISETP.GE.AND P3, PT, R22, R113, PT ;  /* 0x000000711600720c */ /* 0x000fe20003f66270 */
[----:B------:R-:W-:Y:S01]  /*7e20*/  IMAD R49, R48, R123, R49 ;  /* 0x0000007b30317224 */ /* 0x000fe200078e0231 */
[----:B------:R-:W-:Y:S01]  /*7e30*/  BSSY B1, `(.L_x_2624) ;  /* 0x0000012000017945 */ /* 0x000fe20003800000 */
[----:B------:R-:W-:-:S05]  /*7e40*/  IMAD.WIDE.U32 R56, R123, R26, RZ ;  /* 0x0000001a7b387225 */ /* 0x000fca00078e00ff */
[----:B------:R-:W-:-:S05]  /*7e50*/  IADD3 R65, R49, R57, RZ ;  /* 0x0000003931417210 */ /* 0x000fca0007ffe0ff */
        /* <DEDUP_REMOVED lines=15> */
.L_x_2625:
[----:B------:R-:W-:Y:S05]  /*7f50*/  BSYNC B1 ;  /* 0x0000000000017941 */ /* 0x000fea0003800000 */
.L_x_2624:
        /* <DEDUP_REMOVED lines=19> */
.L_x_2627:
[----:B------:R-:W-:Y:S05]  /*8090*/  BSYNC B1 ;  /* 0x0000000000017941 */ /* 0x000fea0003800000 */
.L_x_2626:
        /* <DEDUP_REMOVED lines=13> */
[----:B------:R-:W-:-:S04]  /*8170*/  @!P1 IADD3 R62, P3, R64, R43, RZ ;  /* 0x0000002b403e9210 */ /* 0x000fc80007f7e0ff */
[----:B------:R-:W-:Y:S02]  /*8180*/  @!P1 IADD3.X R63, R66, R108, RZ, P3, !PT ;  /* 0x0000006c423f9210 */ /* 0x000fe40001ffe4ff */
[----:B----4-:R-:W-:-:S04]  /*8190*/  @!P1 LEA R60, P3, R62, R60, 0x1 ;  /* 0x0000003c3e3c9211 */ /* 0x010fc800078608ff */
[----:B------:R-:W-:Y:S01]  /*81a0*/  @!P1 LEA.HI.X R61, R62, R61, R63, 0x1, P3 ;  /* 0x0000003d3e3d9211 */ /* 0x000fe200018f0c3f */
[----:B--2---:R4:W-:Y:S04]  /*81b0*/  @!P2 STG.E.128 desc[UR42][R58.64], R48 ;  /* 0x000000303a00a986 */ /* 0x0049e8000c101d2a */
[----:B---3--:R4:W-:Y:S04]  /*81c0*/  @!P1 STG.E.128 desc[UR42][R60.64], R52 ;  /* 0x000000343c009986 */ /* 0x0089e8000c101d2a */
.L_x_2629:
[----:B------:R-:W-:Y:S05]  /*81d0*/  BSYNC B1 ;  /* 0x0000000000017941 */ /* 0x000fea0003800000 */
.L_x_2628:
        /* <DEDUP_REMOVED lines=21> */
.L_x_2595:
[----:B------:R-:W-:Y:S05]  /*8330*/  BSYNC B0 ;  /* 0x0000000000007941 */ /* 0x000fea0003800000 */
.L_x_2557:
        /* <DEDUP_REMOVED lines=17> */
.L_x_2631:
[----:B------:R-:W-:Y:S05]  /*8450*/  BSYNC B0 ;  /* 0x0000000000007941 */ /* 0x000fea0003800000 */
.L_x_2630:
[----:B------:R-:W2:Y:S01]  /*8460*/  SYNCS.PHASECHK.TRANS64.TRYWAIT P0, [R110+URZ+0x288b0], R117 ;  /* 0x0288b0756e0075a7 */ /* 0x000ea2000800017f */
[----:B------:R-:W-:Y:S01]  /*8470*/  ULDC UR41, c[0x0][0x2f4] ;  /* 0x0000bd0000297ab9 */ /* 0x000fe20000000800 */
[----:B------:R-:W-:Y:S01]  /*8480*/  ULDC.64 UR36, c[0x0][0x328] ;  /* 0x0000ca0000247ab9 */ /* 0x000fe20000000a00 */
[----:B------:R-:W-:Y:S01]  /*8490*/  ULDC.64 UR38, c[0x0][0x318] ;  /* 0x0000c60000267ab9 */ /* 0x000fe20000000a00 */
[----:B------:R-:W-:Y:S04]  /*84a0*/  BSSY B0, `(.L_x_2632) ;  /* 0x0000002000007945 */ /* 0x000fe80003800000 */
[----:B--2---:R-:W-:Y:S05]  /*84b0*/  @!P0 BRA `(.L_x_2633) ;  /* 0x0000018c00b48947 */ /* 0x004fea0003800000 */
.L_x_2925:
[----:B------:R-:W-:Y:S05]  /*84c0*/  BSYNC B0 ;  /* 0x0000000000007941 */ /* 0x000fea0003800000 */
.L_x_2632:
        /* <DEDUP_REMOVED lines=8> */
[----:B------:R-:W-:-:S05]  /*8550*/  IMAD.WIDE.U32 R48, R52, UR36, R48 ;  /* 0x0000002434307c25 */ /* 0x000fca000f8e0030 */
[----:B------:R-:W-:Y:S02]  /*8560*/  IADD3 R49, R49, R51, RZ ;  /* 0x0000003331317210 */ /* 0x000fe40007ffe0ff */
        /* <DEDUP_REMOVED lines=8> */
.L_x_2635:
[----:B------:R-:W-:Y:S05]  /*85f0*/  BSYNC B0 ;  /* 0x0000000000007941 */ /* 0x000fea0003800000 */
.L_x_2634:
        /* <DEDUP_REMOVED lines=19> */
.L_x_2637:
[----:B------:R-:W-:Y:S05]  /*8730*/  BSYNC B0 ;  /* 0x0000000000007941 */ /* 0x000fea0003800000 */
.L_x_2636:
        /* <DEDUP_REMOVED lines=19> */
.L_x_2639:
[----:B------:R-:W-:Y:S05]  /*8870*/  BSYNC B0 ;  /* 0x0000000000007941 */ /* 0x000fea0003800000 */
.L_x_2638:
        /* <DEDUP_REMOVED lines=19> */
.L_x_2641:
[----:B------:R-:W-:Y:S05]  /*89b0*/  BSYNC B0 ;  /* 0x0000000000007941 */ /* 0x000fea0003800000 */
.L_x_2640:
        /* <DEDUP_REMOVED lines=12> */
[----:B------:R-:W-:Y:S02]  /*8a80*/  SEL R49, RZ, 0x1, P0 ;  /* 0x00000001ff317807 */ /* 0x000fe40000000000 */
[----:B------:R-:W-:Y:S02]  /*8a90*/  SEL R23, R23, RZ, P0 ;  /* 0x000000ff17177207 */ /* 0x000fe40000000000 */
[----:B------:R-:W-:Y:S01]  /*8aa0*/  LOP3.LUT R188, R188, R49, RZ, 0x3c, !PT ;  /* 0x00000031bcbc7212 */ /* 0x000fe200078e3cff */
[----:B------:R0:W-:Y:S01]  /*8ab0*/  @!P3 SYNCS.ARRIVE.TRANS64.RED.A1T0 RZ, [R110+URZ], RZ ;  /* 0x000000ff6effb9a7 */ /* 0x0001e2000810043f */
[----:B---3--:R-:W-:-:S13]  /*8ac0*/  LOP3.LUT P4, RZ, R48, 0x4, RZ, 0xc0, !PT ;  /* 0x0000000430ff7812 */ /* 0x008fda000788c0ff */
[----:B0-----:R-:W-:Y:S05]  /*8ad0*/  @P4 BRA `(.L_x_2642) ;  /* 0xffffff9c009c4947 */ /* 0x001fea000383ffff */
[----:B------:R-:W0:Y:S01]  /*8ae0*/  S2R R48, SR_TID.X ;  /* 0x0000000000307919 */ /* 0x000e220000002100 */
[----:B------:R-:W-:Y:S02]  /*8af0*/  PLOP3.LUT P0, PT, PT, PT, PT, 0x8, 0x0 ;  /* 0x000000000000781c */ /* 0x000fe40003f0e170 */
[----:B0-----:R-:W-:-:S04]  /*8b00*/  SHF.R.U32.HI R48, RZ, 0x7, R48 ;  /* 0x00000007ff307819 */ /* 0x001fc80000011630 */
[----:B------:R-:W-:-:S13]  /*8b10*/  ISETP.NE.AND P4, PT, R48, 0x1, PT ;  /* 0x000000013000780c */ /* 0x000fda0003f85270 */
[----:B------:R-:W-:Y:S06]  /*8b20*/  @!P4 BAR.ARV 0x9, 0x100 ;  /* 0x024400000000cb1d */ /* 0x000fec0000002000 */
.L_x_2552:
[----:B------:R-:W0:Y:S01]  /*8b30*/  LDC R0, c[0x0][0x448] ;  /* 0x00011200ff007b82 */ /* 0x000e220000000800 */
[----:B------:R-:W-:Y:S02]  /*8b40*/  VIADD R3, R190, 0x7f ;  /* 0x0000007fbe037836 */ /* 0x000fe40000000000 */
[----:B------:R-:W-:Y:S01]  /*8b50*/  IMAD.MOV.U32 R88, RZ, RZ, RZ ;  /* 0x000000ffff587224 */ /* 0x000fe200078e00ff */
[----:B0-----:R-:W-:-:S13]  /*8b60*/  ISETP.NE.AND P1, PT, R0, 0x1, PT ;  /* 0x000000010000780c */ /* 0x001fda0003f25270 */
[----:B------:R-:W0:Y:S08]  /*8b70*/  @P1 LDC R0, c[0x0][0x44c] ;  /* 0x00011300ff001b82 */ /* 0x000e300000000800 */
[----:B------:R-:W1:Y:S01]  /*8b80*/  @P1 LDC R5, c[0x0][0x450] ;  /* 0x00011400ff051b82 */ /* 0x000e620000000800 */
[----:B0-----:R-:W-:-:S05]  /*8b90*/  @P1 IMAD.HI.U32 R0, R3, R0, RZ ;  /* 0x0000000003001227 */ /* 0x001fca00078e00ff */
[----:B-1----:R-:W-:-:S04]  /*8ba0*/  @P1 SHF.R.U32.HI R3, RZ, R5, R0 ;  /* 0x00000005ff031219 */ /* 0x002fc80000011600 */
[----:B------:R-:W-:-:S04]  /*8bb0*/  IADD3 R3, R124, R3, RZ ;  /* 0x000000037c037210 */ /* 0x000fc80007ffe0ff */
[----:B------:R-:W-:-:S04]  /*8bc0*/  SHF.R.S32.HI R0, RZ, 0x1f, R3 ;  /* 0x0000001fff007819 */ /* 0x000fc80000011403 */
[----:B------:R-:W-:-:S04]  /*8bd0*/  LEA.HI R0, R0, R3, RZ, 0x7 ;  /* 0x0000000300007211 */ /* 0x000fc800078f38ff */
[----:B------:R-:W-:-:S04]  /*8be0*/  SHF.R.S32.HI R0, RZ, 0x7, R0 ;  /* 0x00000007ff007819 */ /* 0x000fc80000011400 */
[----:B------:R-:W-:-:S04]  /*8bf0*/  VIMNMX R125, R125, R0, PT ;  /* 0x000000007d7d7248 */ /* 0x000fc80003fe0100 */
[----:B------:R-:W-:Y:S01]  /*8c00*/  ISETP.GE.AND P1, PT, R125, 0x1, PT ;  /* 0x000000017d00780c */ /* 0x000fe20003f26270 */
[----:B------:R-:W-:-:S12]  /*8c10*/  @P0 BRA `(.L_x_2643) ;  /* 0x00000000000c0947 */ /* 0x000fd80003800000 */
[----:B------:R-:W0:Y:S01]  /*8c20*/  FENCE.VIEW.ASYNC.G ;  /* 0x00000000000073c6 */ /* 0x000e220000000100 */
[----:B------:R-:W-:Y:S05]  /*8c30*/  WARPSYNC.ALL ;  /* 0x0000000000007948 */ /* 0x000fea0003800000 */
[----:B0-----:R-:W-:Y:S06]  /*8c40*/  BAR.ARV 0xc, 0x180 ;  /* 0x0306000000007b1d */ /* 0x001fec0000002000 */
.L_x_2643:
[----:B------:R-:W-:Y:S04]  /*8c50*/  BSSY B0, `(.L_x_2644) ;  /* 0x000001f000007945 */ /* 0x000fe80003800000 */
[----:B------:R-:W-:Y:S05]  /*8c60*/  @!P1 BRA `(.L_x_2645) ;  /* 0x0000000000749947 */ /* 0x000fea0003800000 */
[----:B------:R-:W-:Y:S01]  /*8c70*/  ISETP.NE.AND P0, PT, R208, RZ, PT ;  /* 0x000000ffd000720c */ /* 0x000fe20003f05270 */
[----:B------:R-:W-:-:S03]  /*8c80*/  ULDC UR4, c[0x0][0x9f0] ;  /* 0x00027c0000047ab9 */ /* 0x000fc60000000800 */
[----:B------:R-:W-:-:S04]  /*8c90*/  SEL R9, R208, UR4, P0 ;  /* 0x00000004d0097c07 */ /* 0x000fc80008000000 */
[-C--:B------:R-:W-:Y:S02]  /*8ca0*/  IABS R6, R9.reuse ;  /* 0x0000000900067213 */ /* 0x080fe40000000000 */
        /* <DEDUP_REMOVED lines=17> */
[----:B------:R-:W-:Y:S02]  /*8dc0*/  @!P1 IMAD.IADD R3, R3, 0x1, -R6 ;  /* 0x0000000103039824 */ /* 0x000fe400078e0a06 */
[----:B------:R-:W-:Y:S01]  /*8dd0*/  @!P1 VIADD R5, R5, 0x1 ;  /* 0x0000000105059836 */ /* 0x000fe20000000000 */
[----:B------:R-:W-:Y:S02]  /*8de0*/  ISETP.NE.AND P1, PT, R9, RZ, PT ;  /* 0x000000ff0900720c */ /* 0x000fe40003f25270 */
[----:B------:R-:W-:-:S13]  /*8df0*/  ISETP.GE.U32.AND P0, PT, R3, R6, PT ;  /* 0x000000060300720c */ /* 0x000fda0003f06070 */
[----:B------:R-:W-:-:S05]  /*8e00*/  @P0 IADD3 R5, R5, 0x1, RZ ;  /* 0x0000000105050810 */ /* 0x000fca0007ffe0ff */
[----:B------:R-:W-:Y:S01]  /*8e10*/  @!P2 IMAD.MOV R5, RZ, RZ, -R5 ;  /* 0x000000ffff05a224 */ /* 0x000fe200078e0a05 */
[----:B------:R-:W-:-:S05]  /*8e20*/  @!P1 LOP3.LUT R5, RZ, R9, RZ, 0x33, !PT ;  /* 0x00000009ff059212 */ /* 0x000fca00078e33ff */
[----:B------:R-:W-:-:S07]  /*8e30*/  IMAD.MOV.U32 R88, RZ, RZ, R5 ;  /* 0x000000ffff587224 */ /* 0x000fce00078e0005 */
.L_x_2645:
[----:B------:R-:W-:Y:S05]  /*8e40*/  BSYNC B0 ;  /* 0x0000000000007941 */ /* 0x000fea0003800000 */
.L_x_2644:
[-C--:B------:R-:W-:Y:S01]  /*8e50*/  IMAD R191, R217, R88.reuse, RZ ;  /* 0x00000058d9bf7224 */ /* 0x080fe200078e02ff */
        /* <DEDUP_REMOVED lines=46> */
.L_x_2928:
[----:B01----:R-:W-:Y:S01]  /*9140*/  LEA.HI R0, R189, R189, RZ, 0x1 ;  /* 0x000000bdbd007211 */ /* 0x003fe200078f08ff */
[----:B------:R-:W-:-:S03]  /*9150*/  IMAD.U32 R3, RZ, RZ, UR44 ;  /* 0x0000002cff037e24 */ /* 0x000fc6000f8e00ff */
        /* <DEDUP_REMOVED lines=11> */
[----:B------:R-:W-:Y:S01]  /*9210*/  MOV R4, UR4 ;  /* 0x0000000400047c02 */ /* 0x000fe20008000f00 */
[----:B------:R0:W1:Y:S01]  /*9220*/  LDC.64 R14, c[0x4][R0] ;  /* 0x01000000000e7b82 */ /* 0x0000620000000a00 */
[----:B------:R-:W-:Y:S01]  /*9230*/  IMAD.U32 R5, RZ, RZ, UR5 ;  /* 0x00000005ff057e24 */ /* 0x000fe2000f8e00ff */
[----:B------:R-:W-:Y:S01]  /*9240*/  ULDC.64 UR4, c[0x4][0x20] ;  /* 0x0100080000047ab9 */ /* 0x000fe20000000a00 */
[----:B------:R-:W-:Y:S01]  /*9250*/  IMAD.U32 R6, RZ, RZ, UR6 ;  /* 0x00000006ff067e24 */ /* 0x000fe2000f8e00ff */
[----:B------:R-:W-:Y:S01]  /*9260*/  MOV R13, RZ ;  /* 0x000000ff000d7202 */ /* 0x000fe20000000f00 */
[----:B------:R-:W-:Y:S02]  /*9270*/  IMAD.U32 R7, RZ, RZ, UR7 ;  /* 0x00000007ff077e24 */ /* 0x000fe4000f8e00ff */
[----:B------:R-:W-:-:S02]  /*9280*/  IMAD.U32 R10, RZ, RZ, UR4 ;  /* 0x00000004ff0a7e24 */ /* 0x000fc4000f8e00ff */
[----:B------:R-:W-:Y:S02]  /*9290*/  IMAD.U32 R11, RZ, RZ, UR5 ;  /* 0x00000005ff0b7e24 */ /* 0x000fe4000f8e00ff */
[----:B------:R-:W-:Y:S02]  /*92a0*/  IMAD.MOV.U32 R8, RZ, RZ, 0x70 ;  /* 0x00000070ff087424 */ /* 0x000fe400078e00ff */
[----:B0-----:R-:W-:-:S07]  /*92b0*/  IMAD.MOV.U32 R12, RZ, RZ, 0x1 ;  /* 0x00000001ff0c7424 */ /* 0x001fce00078e00ff */
[----:B------:R-:W-:-:S07]  /*92c0*/  LEPC R20, `(.L_x_2648) ;  /* 0x000000001014794e */ /* 0x000fce0000000000 */
[----:B-1---5:R-:W-:Y:S05]  /*92d0*/  CALL.ABS.NOINC R14 ;  /* 0x000000000e007343 */ /* 0x022fea0003c00000 */
.L_x_2648:
        /* <DEDUP_REMOVED lines=12> */
.L_x_2652:
[----:B-1----:R1:W2:Y:S02]  /*93a0*/  SYNCS.PHASECHK.TRANS64.TRYWAIT P0, [R2+URZ+0x28800], R3 ;  /* 0x02880003020075a7 */ /* 0x0022a4000800017f */
[----:B--2---:R-:W-:Y:S05]  /*93b0*/  @!P0 NANOSLEEP.SYNCS 0x989680 ;  /* 0x009896800000895d */ /* 0x004fea0003900000 */
[----:B------:R-:W2:Y:S02]  /*93c0*/  @!P0 SYNCS.PHASECHK.TRANS64 P0, [R2+URZ+0x28800], R3 ;  /* 0x02880003020085a7 */ /* 0x000ea4000800007f */
[----:B--2---:R-:W-:Y:S05]  /*93d0*/  @!P0 BRA `(.L_x_2652) ;  /* 0xfffffffc00f08947 */ /* 0x004fea000383ffff */
.L_x_2651:
[----:B------:R-:W-:Y:S05]  /*93e0*/  BSYNC B0 ;  /* 0x0000000000007941 */ /* 0x000fea0003800000 */
.L_x_2650:
[----:B------:R-:W-:Y:S05]  /*93f0*/  BRA `(.L_x_2653) ;  /* 0x0000004c00a47947 */ /* 0x000fea0003800000 */
.L_x_2649:
        /* <DEDUP_REMOVED lines=20> */
[----:B------:R-:W-:Y:S01]  /*9540*/  MOV R10, UR6 ;  /* 0x00000006000a7c02 */ /* 0x000fe20008000f00 */
        /* <DEDUP_REMOVED lines=8> */
.L_x_2654:
        /* <DEDUP_REMOVED lines=9> */
[----:B------:R-:W-:Y:S01]  /*9660*/  IMAD.MOV.U32 R4, RZ, RZ, R26 ;  /* 0x000000ffff047224 */ /* 0x000fe200078e001a */
[----:B------:R-:W-:Y:S01]  /*9670*/  SHF.R.S32.HI R50, RZ, 0x1f, R185 ;  /* 0x0000001fff327819 */ /* 0x000fe200000114b9 */
[----:B------:R-:W-:Y:S02]  /*9680*/  IMAD.MOV.U32 R10, RZ, RZ, R24 ;  /* 0x000000ffff0a7224 */ /* 0x000fe400078e0018 */
[----:B------:R-:W-:Y:S01]  /*9690*/  IMAD.MOV.U32 R11, RZ, RZ, R31 ;  /* 0x000000ffff0b7224 */ /* 0x000fe200078e001f */
[----:B0-----:R-:W-:-:S13]  /*96a0*/  ISETP.NE.AND P0, PT, R65, 0x1, PT ;  /* 0x000000014100780c */ /* 0x001fda0003f05270 */
[----:B------:R-:W0:Y:S08]  /*96b0*/  @P0 LDC R0, c[0x0][0x44c] ;  /* 0x00011300ff000b82 */ /* 0x000e300000000800 */
[----:B------:R-:W1:Y:S01]  /*96c0*/  @P0 LDC R5, c[0x0][0x450] ;  /* 0x00011400ff050b82 */ /* 0x000e620000000800 */
[----:B0-----:R-:W-:-:S05]  /*96d0*/  @P0 IMAD.HI.U32 R0, R3, R0, RZ ;  /* 0x0000000003000227 */ /* 0x001fca00078e00ff */
[----:B-1----:R-:W-:Y:S02]  /*96e0*/  @P0 SHF.R.U32.HI R3, RZ, R5, R0 ;  /* 0x00000005ff030219 */ /* 0x002fe40000011600 */
[----:B------:R-:W-:Y:S02]  /*96f0*/  MOV R5, R29 ;  /* 0x0000001d00057202 */ /* 0x000fe40000000f00 */
[----:B------:R-:W-:Y:S01]  /*9700*/  SHF.R.S32.HI R0, RZ, 0x1f, R3 ;  /* 0x0000001fff007819 */ /* 0x000fe20000011403 */
[----:B------:R-:W-:-:S04]  /*9710*/  IMAD.WIDE.U32 R10, R3, UR6, R10 ;  /* 0x00000006030a7c25 */ /* 0x000fc8000f8e000a */
[C---:B------:R-:W-:Y:S02]  /*9720*/  IMAD R6, R0.reuse, UR4, RZ ;  /* 0x0000000400067c24 */ /* 0x040fe4000f8e02ff */
[----:B------:R-:W-:Y:S02]  /*9730*/  IMAD R0, R0, UR6, RZ ;  /* 0x0000000600007c24 */ /* 0x000fe4000f8e02ff */
[----:B------:R-:W-:-:S04]  /*9740*/  IMAD.WIDE.U32 R4, R3, UR4, R4 ;  /* 0x0000000403047c25 */ /* 0x000fc8000f8e0004 */
[C---:B------:R-:W-:Y:S01]  /*9750*/  IMAD R7, R3.reuse, UR5, R6 ;  /* 0x0000000503077c24 */ /* 0x040fe2000f8e0206 */
[----:B------:R-:W-:Y:S01]  /*9760*/  ULDC.64 UR4, c[0x0][0x3e8] ;  /* 0x0000fa0000047ab9 */ /* 0x000fe20000000a00 */
[----:B------:R-:W-:Y:S01]  /*9770*/  IMAD R3, R3, UR7, R0 ;  /* 0x0000000703037c24 */ /* 0x000fe2000f8e0200 */
[----:B------:R-:W-:Y:S01]  /*9780*/  ULDC.64 UR6, c[0x0][0x400] ;  /* 0x0001000000067ab9 */ /* 0x000fe20000000a00 */
[----:B------:R-:W-:Y:S01]  /*9790*/  IMAD.IADD R7, R5, 0x1, R7 ;  /* 0x0000000105077824 */ /* 0x000fe200078e0207 */
[----:B------:R-:W-:Y:S01]  /*97a0*/  LEA R6, P0, R4, UR4, 0x1 ;  /* 0x0000000404067c11 */ /* 0x000fe2000f8008ff */
[----:B------:R-:W-:Y:S01]  /*97b0*/  IMAD.IADD R3, R11, 0x1, R3 ;  /* 0x000000010b037824 */ /* 0x000fe200078e0203 */
[----:B------:R-:W-:Y:S01]  /*97c0*/  LEA R5, P1, R10, UR6, 0x1 ;  /* 0x000000060a057c11 */ /* 0x000fe2000f8208ff */
[----:B------:R-:W-:Y:S01]  /*97d0*/  UMOV UR4, 0xffffffff ;  /* 0xffffffff00047882 */ /* 0x000fe20000000000 */
[----:B------:R-:W-:Y:S02]  /*97e0*/  LEA.HI.X R7, R4, UR5, R7, 0x1, P0 ;  /* 0x0000000504077c11 */ /* 0x000fe400080f0c07 */
[----:B------:R-:W-:Y:S01]  /*97f0*/  LEA.HI.X R10, R10, UR7, R3, 0x1, P1 ;  /* 0x000000070a0a7c11 */ /* 0x000fe200088f0c03 */
[----:B------:R-:W-:Y:S08]  /*9800*/  BRA.DIV UR4, `(.L_x_2657) ;  /* 0x0000017e04347947 */ /* 0x000ff0000b800000 */
[----:B------:R0:W1:Y:S04]  /*9810*/  SHFL.IDX PT, R0, R7, RZ, 0x181f ;  /* 0x00181fff07007589 */ /* 0x00006800000e0000 */
[----:B------:R0:W2:Y:S04]  /*9820*/  SHFL.IDX PT, R3, R6, RZ, 0x181f ;  /* 0x00181fff06037589 */ /* 0x0000a800000e0000 */
[----:B------:R0:W3:Y:S04]  /*9830*/  SHFL.IDX PT, R4, R10, RZ, 0x181f ;  /* 0x00181fff0a047589 */ /* 0x0000e800000e0000 */
[----:B------:R0:W4:Y:S02]  /*9840*/  SHFL.IDX PT, R14, R5, RZ, 0x181f ;  /* 0x00181fff050e7589 */ /* 0x00012400000e0000 */
.L_x_2934:
        /* <DEDUP_REMOVED lines=18> */
[C---:B----4-:R-:W-:Y:S02]  /*9970*/  @!P4 IADD3 R12, P1, R14.reuse, R12, RZ ;  /* 0x0000000c0e0cc210 */ /* 0x050fe40007f3e0ff */
[-C--:B------:R-:W-:Y:S02]  /*9980*/  @!P5 IADD3 R20, P2, R3, R15.reuse, RZ ;  /* 0x0000000f0314d210 */ /* 0x080fe40007f5e0ff */
[----:B------:R-:W-:Y:S02]  /*9990*/  @!P5 IADD3 R14, P3, R14, R15, RZ ;  /* 0x0000000f0e0ed210 */ /* 0x000fe40007f7e0ff */
[----:B------:R-:W-:-:S02]  /*99a0*/  CS2R R44, SRZ ;  /* 0x00000000002c7805 */ /* 0x000fc4000001ff00 */
[C---:B-1----:R-:W-:Y:S02]  /*99b0*/  @!P4 IADD3.X R9, R0.reuse, R13, RZ, P0, !PT ;  /* 0x0000000d0009c210 */ /* 0x042fe400007fe4ff */
[----:B------:R-:W-:Y:S01]  /*99c0*/  CS2R R46, SRZ ;  /* 0x00000000002e7805 */ /* 0x000fe2000001ff00 */
[----:B------:R-:W-:Y:S02]  /*99d0*/  @!P5 IMAD.X R21, R0, 0x1, R11, P2 ;  /* 0x000000010015d824 */ /* 0x000fe400010e060b */
[C---:B---3--:R-:W-:Y:S01]  /*99e0*/  @!P4 IMAD.X R13, R4.reuse, 0x1, R13, P1 ;  /* 0x00000001040dc824 */ /* 0x048fe200008e060d */
[----:B------:R1:W5:Y:S01]  /*99f0*/  @!P4 LD.E.64 R44, desc[UR42][R8.64] ;  /* 0x0000002a082cc980 */ /* 0x000362000c101b00 */
[----:B------:R-:W-:-:S03]  /*9a00*/  @!P5 IMAD.X R15, R4, 0x1, R11, P3 ;  /* 0x00000001040fd824 */ /* 0x000fc600018e060b */
[----:B------:R1:W5:Y:S04]  /*9a10*/  @!P5 LD.E.64 R38, desc[UR42][R20.64] ;  /* 0x0000002a1426d980 */ /* 0x000368000c101b00 */
[----:B------:R1:W5:Y:S04]  /*9a20*/  @!P5 LD.E.64 R40, desc[UR42][R14.64] ;  /* 0x0000002a0e28d980 */ /* 0x000368000c101b00 */
[----:B------:R1:W5:Y:S02]  /*9a30*/  @!P4 LD.E.64 R46, desc[UR42][R12.64] ;  /* 0x0000002a0c2ec980 */ /* 0x000364000c101b00 */
.L_x_2659:
[----:B------:R-:W-:Y:S05]  /*9a40*/  BSYNC B1 ;  /* 0x0000000000017941 */ /* 0x000fea0003800000 */
.L_x_2658:
[----:B--2--5:R-:W-:Y:S01]  /*9a50*/  IMAD.MOV.U32 R3, RZ, RZ, R47 ;  /* 0x000000ffff037224 */ /* 0x024fe200078e002f */
[----:B------:R-:W-:Y:S01]  /*9a60*/  UMOV UR4, 0xffffffff ;  /* 0xffffffff00047882 */ /* 0x000fe20000000000 */
[----:B---3--:R-:W-:Y:S01]  /*9a70*/  IMAD.MOV.U32 R4, RZ, RZ, R40 ;  /* 0x000000ffff047224 */ /* 0x008fe200078e0028 */
[----:B------:R-:W-:Y:S01]  /*9a80*/  CS2R R34, SRZ ;  /* 0x0000000000227805 */ /* 0x000fe2000001ff00 */
[----:B-1----:R-:W-:Y:S01]  /*9a90*/  IMAD.MOV.U32 R8, RZ, RZ, R41 ;  /* 0x000000ffff087224 */ /* 0x002fe200078e0029 */
        /* <DEDUP_REMOVED lines=9> */
[----:B------:R-:W-:Y:S02]  /*9b30*/  PRMT R64, R64, 0x5410, R3 ;  /* 0x0000541040407816 */ /* 0x000fe40000000003 */
        /* <DEDUP_REMOVED lines=8> */
.L_x_2940:
        /* <DEDUP_REMOVED lines=17> */
[C---:B----4-:R-:W-:Y:S02]  /*9cd0*/  @!P4 IADD3 R12, P1, R14.reuse, R12, RZ ;  /* 0x0000000c0e0cc210 */ /* 0x050fe40007f3e0ff */
[-C--:B------:R-:W-:Y:S02]  /*9ce0*/  @!P5 IADD3 R20, P2, R3, R9.reuse, RZ ;  /* 0x000000090314d210 */ /* 0x080fe40007f5e0ff */
[----:B------:R-:W-:Y:S02]  /*9cf0*/  @!P5 IADD3 R14, P3, R14, R9, RZ ;  /* 0x000000090e0ed210 */ /* 0x000fe40007f7e0ff */
[----:B------:R-:W-:-:S02]  /*9d00*/  CS2R R42, SRZ ;  /* 0x00000000002a7805 */ /* 0x000fc4000001ff00 */
[C---:B--2---:R-:W-:Y:S02]  /*9d10*/  @!P5 IADD3.X R21, R0.reuse, R15, RZ, P2, !PT ;  /* 0x0000000f0015d210 */ /* 0x044fe400017fe4ff */
        /* <DEDUP_REMOVED lines=8> */
.L_x_2662:
[----:B------:R-:W-:Y:S05]  /*9da0*/  BSYNC B1 ;  /* 0x0000000000017941 */ /* 0x000fea0003800000 */
.L_x_2661:
[----:B--2--5:R-:W-:Y:S01]  /*9db0*/  IMAD.MOV.U32 R0, RZ, RZ, R34 ;  /* 0x000000ffff007224 */ /* 0x024fe200078e0022 */
[----:B0-----:R-:W-:Y:S01]  /*9dc0*/  MOV R8, R31 ;  /* 0x0000001f00087202 */ /* 0x001fe20000000f00 */
[----:B---3--:R-:W-:Y:S01]  /*9dd0*/  IMAD.MOV.U32 R3, RZ, RZ, R35 ;  /* 0x000000ffff037224 */ /* 0x008fe200078e0023 */
[----:B------:R-:W-:Y:S01]  /*9de0*/  UMOV UR4, 0xffffffff ;  /* 0xffffffff00047882 */ /* 0x000fe20000000000 */
[----:B------:R-:W-:-:S03]  /*9df0*/  IMAD.MOV.U32 R4, RZ, RZ, R30 ;  /* 0x000000ffff047224 */ /* 0x000fc600078e001e */
[----:B------:R-:W-:Y:S01]  /*9e00*/  PRMT R60, R0, 0x5410, R3 ;  /* 0x00005410003c7816 */ /* 0x000fe20000000003 */
[----:B------:R-:W-:Y:S01]  /*9e10*/  IMAD.MOV.U32 R0, RZ, RZ, R42 ;  /* 0x000000ffff007224 */ /* 0x000fe200078e002a */
[----:B------:R-:W-:Y:S01]  /*9e20*/  PRMT R55, R4, 0x5410, R8 ;  /* 0x0000541004377816 */ /* 0x000fe20000000008 */
[----:B------:R-:W-:Y:S02]  /*9e30*/  IMAD.MOV.U32 R3, RZ, RZ, R43 ;  /* 0x000000ffff037224 */ /* 0x000fe400078e002b */
[----:B------:R-:W-:Y:S02]  /*9e40*/  IMAD.MOV.U32 R4, RZ, RZ, R32 ;  /* 0x000000ffff047224 */ /* 0x000fe400078e0020 */
        /* <DEDUP_REMOVED lines=8> */
.L_x_2946:
        /* <DEDUP_REMOVED lines=15> */
[----:B------:R-:W-:Y:S02]  /*9fc0*/  @!P5 SHF.L.U32 R9, R185, 0x1, RZ ;  /* 0x00000001b909d819 */ /* 0x000fe400000006ff */
[-C--:B---3--:R-:W-:Y:S02]  /*9fd0*/  @!P4 IADD3 R8, P0, R3, R12.reuse, RZ ;  /* 0x0000000c0308c210 */ /* 0x088fe40007f1e0ff */
[----:B------:R-:W-:Y:S02]  /*9fe0*/  @!P5 SHF.L.U64.HI R15, R185, 0x1, R50 ;  /* 0x00000001b90fd819 */ /* 0x000fe40000010232 */
        /* <DEDUP_REMOVED lines=13> */
.L_x_2665:
[----:B------:R-:W-:Y:S05]  /*a0c0*/  BSYNC B1 ;  /* 0x0000000000017941 */ /* 0x000fea0003800000 */
.L_x_2664:
[----:B0----5:R-:W-:Y:S01]  /*a0d0*/  IMAD.MOV.U32 R8, RZ, RZ, R25 ;  /* 0x000000ffff087224 */ /* 0x021fe200078e0019 */
[----:B------:R-:W-:Y:S01]  /*a0e0*/  MOV R4, R24 ;  /* 0x0000001800047202 */ /* 0x000fe20000000f00 */
[----:B--2---:R-:W-:Y:S01]  /*a0f0*/  IMAD.MOV.U32 R0, RZ, RZ, R26 ;  /* 0x000000ffff007224 */ /* 0x004fe200078e001a */
[----:B------:R-:W-:Y:S01]  /*a100*/  UMOV UR4, 0xffffffff ;  /* 0xffffffff00047882 */ /* 0x000fe20000000000 */
[----:B---3--:R-:W-:Y:S01]  /*a110*/  IMAD.MOV.U32 R3, RZ, RZ, R27 ;  /* 0x000000ffff037224 */ /* 0x008fe200078e001b */
[----:B------:R-:W-:Y:S01]  /*a120*/  PRMT R37, R4, 0x5410, R8 ;  /* 0x0000541004257816 */ /* 0x000fe20000000008 */
[----:B------:R-:W-:Y:S02]  /*a130*/  IMAD.MOV.U32 R4, RZ, RZ, R20 ;  /* 0x000000ffff047224 */ /* 0x000fe400078e0014 */
[----:B------:R-:W-:Y:S01]  /*a140*/  IMAD.MOV.U32 R8, RZ, RZ, R21 ;  /* 0x000000ffff087224 */ /* 0x000fe200078e0015 */
[----:B------:R-:W-:Y:S01]  /*a150*/  PRMT R58, R0, 0x5410, R3 ;  /* 0x00005410003a7816 */ /* 0x000fe20000000003 */
[----:B------:R-:W-:-:S02]  /*a160*/  IMAD.MOV.U32 R0, RZ, RZ, R28 ;  /* 0x000000ffff007224 */ /* 0x000fc400078e001c */
[----:B------:R-:W-:Y:S01]  /*a170*/  IMAD.MOV.U32 R3, RZ, RZ, R29 ;  /* 0x000000ffff037224 */ /* 0x000fe200078e001d */
[----:B------:R-:W-:Y:S02]  /*a180*/  PRMT R54, R4, 0x5410, R8 ;  /* 0x0000541004367816 */ /* 0x000fe40000000008 */
[----:B------:R-:W-:Y:S02]  /*a190*/  CS2R R8, SRZ ;  /* 0x0000000000087805 */ /* 0x000fe4000001ff00 */
[----:B------:R-:W-:Y:S01]  /*a1a0*/  PRMT R59, R0, 0x5410, R3 ;  /* 0x00005410003b7816 */ /* 0x000fe20000000003 */
[----:B------:R-:W-:Y:S06]  /*a1b0*/  BRA.DIV UR4, `(.L_x_2666) ;  /* 0x0000017a04187947 */ /* 0x000fec000b800000 */
[----:B------:R0:W2:Y:S04]  /*a1c0*/  SHFL.IDX PT, R0, R7, 0x3, 0x181f ;  /* 0x00781f0007007f89 */ /* 0x0000a800000e0000 */
[----:B------:R0:W3:Y:S04]  /*a1d0*/  SHFL.IDX PT, R3, R6, 0x3, 0x181f ;  /* 0x00781f0006037f89 */ /* 0x0000e800000e0000 */
[----:B------:R0:W0:Y:S04]  /*a1e0*/  SHFL.IDX PT, R4, R10, 0x3, 0x181f ;  /* 0x00781f000a047f89 */ /* 0x00002800000e0000 */
[----:B-1--4-:R-:W1:Y:S02]  /*a1f0*/  SHFL.IDX PT, R5, R5, 0x3, 0x181f ;  /* 0x00781f0005057f89 */ /* 0x012e6400000e0000 */
.L_x_2952:
[----:B------:R-:W-:Y:S01]  /*a200*/  VIADD R56, R56, 0x60 ;  /* 0x0000006038387836 */ /* 0x000fe20000000000 */
[----:B0-----:R-:W-:Y:S01]  /*a210*/  LEA.HI R6, R215, R215, RZ, 0x1 ;  /* 0x000000d7d7067211 */ /* 0x001fe200078f08ff */
[----:B------:R-:W-:Y:S01]  /*a220*/  BSSY B1, `(.L_x_2667) ;  /* 0x0000020000017945 */ /* 0x000fe20003800000 */
[----:B------:R-:W-:Y:S02]  /*a230*/  CS2R R10, SRZ ;  /* 0x00000000000a7805 */ /* 0x000fe4000001ff00 */
[----:B------:R-:W-:Y:S02]  /*a240*/  CS2R R14, SRZ ;  /* 0x00000000000e7805 */ /* 0x000fe4000001ff00 */
[----:B------:R-:W-:Y:S02]  /*a250*/  ISETP.GE.AND P0, PT, R56, R65, PT ;  /* 0x000000413800720c */ /* 0x000fe40003f06270 */
[----:B------:R-:W-:Y:S02]  /*a260*/  CS2R R12, SRZ ;  /* 0x00000000000c7805 */ /* 0x000fe4000001ff00 */
[----:B------:R-:W-:-:S04]  /*a270*/  LOP3.LUT R6, R6, 0xfffffffe, RZ, 0xc0, !PT ;  /* 0xfffffffe06067812 */ /* 0x000fc800078ec0ff */
[----:B------:R-:W-:-:S04]  /*a280*/  IADD3 R6, R215, -R6, RZ ;  /* 0x80000006d7067210 */ /* 0x000fc80007ffe0ff */
        /* <DEDUP_REMOVED lines=25> */
.L_x_2668:
[----:B------:R-:W-:Y:S05]  /*a420*/  BSYNC B1 ;  /* 0x0000000000017941 */ /* 0x000fea0003800000 */
.L_x_2667:
[----:B------:R-:W4:Y:S01]  /*a430*/  SYNCS.PHASECHK.TRANS64.TRYWAIT P0, [R2+URZ+0x28800], R67 ;  /* 0x02880043020075a7 */ /* 0x000f22000800017f */
[----:B-----5:R-:W-:Y:S01]  /*a440*/  IMAD.MOV.U32 R4, RZ, RZ, R9 ;  /* 0x000000ffff047224 */ /* 0x020fe200078e0009 */
[----:B--2---:R-:W-:Y:S01]  /*a450*/  MOV R0, R8 ;  /* 0x0000000800007202 */ /* 0x004fe20000000f00 */
[----:B-1----:R-:W-:Y:S01]  /*a460*/  IMAD.MOV.U32 R5, RZ, RZ, R14 ;  /* 0x000000ffff057224 */ /* 0x002fe200078e000e */
[----:B---3--:R-:W-:Y:S01]  /*a470*/  VIADDMNMX R3, R65, -R190, 0x80, PT ;  /* 0x0000008041037446 */ /* 0x008fe200038009be */
[----:B0-----:R-:W-:Y:S01]  /*a480*/  IMAD.MOV.U32 R6, RZ, RZ, R15 ;  /* 0x000000ffff067224 */ /* 0x001fe200078e000f */
[----:B------:R-:W-:Y:S01]  /*a490*/  PRMT R49, R0, 0x5410, R4 ;  /* 0x0000541000317816 */ /* 0x000fe20000000004 */
[----:B------:R-:W-:Y:S01]  /*a4a0*/  IMAD.MOV.U32 R0, RZ, RZ, R10 ;  /* 0x000000ffff007224 */ /* 0x000fe200078e000a */
[----:B------:R-:W-:Y:S01]  /*a4b0*/  BSSY B1, `(.L_x_2669) ;  /* 0x0000008000017945 */ /* 0x000fe20003800000 */
[----:B------:R-:W-:Y:S01]  /*a4c0*/  IMAD.MOV.U32 R4, RZ, RZ, R11 ;  /* 0x000000ffff047224 */ /* 0x000fe200078e000b */
[----:B------:R-:W-:-:S02]  /*a4d0*/  PRMT R50, R5, 0x5410, R6 ;  /* 0x0000541005327816 */ /* 0x000fc40000000006 */
[----:B------:R-:W-:Y:S02]  /*a4e0*/  ISETP.GE.AND P1, PT, R22, R3, PT ;  /* 0x000000031600720c */ /* 0x000fe40003f26270 */
[----:B------:R-:W-:Y:S01]  /*a4f0*/  PRMT R0, R0, 0x5410, R4 ;  /* 0x0000541000007816 */ /* 0x000fe20000000004 */
[----:B------:R-:W-:Y:S01]  /*a500*/  IMAD.MOV.U32 R4, RZ, RZ, R12 ;  /* 0x000000ffff047224 */ /* 0x000fe200078e000c */
[----:B------:R-:W-:Y:S01]  /*a510*/  MOV R5, R13 ;  /* 0x0000000d00057202 */ /* 0x000fe20000000f00 */
[----:B----4-:R-:W-:Y:S08]  /*a520*/  @!P0 BRA `(.L_x_2670) ;  /* 0x0000017400b08947 */ /* 0x010ff00003800000 */
.L_x_2953:
[----:B------:R-:W-:Y:S05]  /*a530*/  BSYNC B1 ;  /* 0x0000000000017941 */ /* 0x000fea0003800000 */
.L_x_2669:
        /* <DEDUP_REMOVED lines=50> */
.L_x_2674:
[----:B------:R-:W-:Y:S05]  /*a860*/  BSYNC B2 ;  /* 0x0000000000027941 */ /* 0x000fea0003800000 */
.L_x_2673:
        /* <DEDUP_REMOVED lines=43> */
.L_x_2672:
[----:B------:R-:W-:Y:S05]  /*ab20*/  BSYNC B1 ;  /* 0x0000000000017941 */ /* 0x000fea0003800000 */
.L_x_2671:
        /* <DEDUP_REMOVED lines=50> */
.L_x_2678:
[----:B------:R-:W-:Y:S05]  /*ae50*/  BSYNC B2 ;  /* 0x0000000000027941 */ /* 0x000fea0003800000 */
.L_x_2677:
        /* <DEDUP_REMOVED lines=43> */
.L_x_2676:
[----:B------:R-:W-:Y:S05]  /*b110*/  BSYNC B1 ;  /* 0x0000000000017941 */ /* 0x000fea0003800000 */
.L_x_2675:
        /* <DEDUP_REMOVED lines=50> */
.L_x_2682:
[----:B------:R-:W-:Y:S05]  /*b440*/  BSYNC B2 ;  /* 0x0000000000027941 */ /* 0x000fea0003800000 */
.L_x_2681:
        /* <DEDUP_REMOVED lines=43> */
.L_x_2680:
[----:B------:R-:W-:Y:S05]  /*b700*/  BSYNC B1 ;  /* 0x0000000000017941 */ /* 0x000fea0003800000 */
.L_x_2679:
        /* <DEDUP_REMOVED lines=10> */
[--C-:B------:R-:W-:Y:S01]  /*b7b0*/  SHF.R.U32.HI R20, RZ, 0x10, R15.reuse ;  /* 0x00000010ff147819 */ /* 0x100fe2000001160f */
        /* <DEDUP_REMOVED lines=8> */
[--C-:B------:R-:W-:Y:S02]  /*b840*/  HADD2.F32 R3, -RZ, R4.reuse.H0_H0 ;  /* 0x20000004ff037230 */ /* 0x100fe40000004100 */
[----:B------:R-:W-:Y:S02]  /*b850*/  HADD2.F32 R9, -RZ, R7.H0_H0 ;  /* 0x20000007ff097230 */ /* 0x000fe40000004100 */
[C---:B------:R-:W-:Y:S01]  /*b860*/  FMUL.FTZ R26, R14.reuse, R24 ;  /* 0x000000180e1a7220 */ /* 0x040fe20000410000 */
[----:B------:R-:W-:Y:S02]  /*b870*/  HADD2.F32 R4, -RZ, R4.H1_H1 ;  /* 0x30000004ff047230 */ /* 0x000fe40000004100 */
[----:B------:R-:W-:Y:S01]  /*b880*/  FMUL.FTZ R25, R14, R20 ;  /* 0x000000140e197220 */ /* 0x000fe20000410000 */
[----:B------:R-:W-:-:S02]  /*b890*/  HADD2.F32 R7, -RZ, R6.H0_H0 ;  /* 0x20000006ff077230 */ /* 0x000fc40000004100 */
[C---:B------:R-:W-:Y:S01]  /*b8a0*/  FFMA.FTZ R26, R9.reuse, R20, -R26 ;  /* 0x00000014091a7223 */ /* 0x040fe2000001081a */
[----:B------:R-:W-:Y:S02]  /*b8b0*/  HADD2.F32 R8, -RZ, R6.H1_H1 ;  /* 0x30000006ff087230 */ /* 0x000fe40000004100 */
[C---:B------:R-:W-:Y:S01]  /*b8c0*/  FMUL.FTZ R14, R4.reuse, R21 ;  /* 0x00000015040e7220 */ /* 0x040fe20000410000 */
[--C-:B------:R-:W-:Y:S02]  /*b8d0*/  HADD2.F32 R6, -RZ, R5.reuse.H0_H0 ;  /* 0x20000005ff067230 */ /* 0x100fe40000004100 */
[----:B------:R-:W-:Y:S01]  /*b8e0*/  FFMA.FTZ R25, R9, R24, R25 ;  /* 0x0000001809197223 */ /* 0x000fe20000010019 */
[-C--:B------:R-:W-:Y:S01]  /*b8f0*/  FMUL.FTZ R20, R4, R15.reuse ;  /* 0x0000000f04147220 */ /* 0x080fe20000410000 */
[----:B------:R-:W-:Y:S02]  /*b900*/  HADD2.F32 R5, -RZ, R5.H1_H1 ;  /* 0x30000005ff057230 */ /* 0x000fe40000004100 */
[----:B------:R-:W-:Y:S01]  /*b910*/  FFMA.FTZ R14, R3, R15, -R14 ;  /* 0x0000000f030e7223 */ /* 0x000fe2000001080e */
[----:B------:R-:W-:-:S02]  /*b920*/  HADD2.F32 R9, -RZ, R27.H0_H0 ;  /* 0x2000001bff097230 */ /* 0x000fc40000004100 */
[----:B------:R-:W-:Y:S01]  /*b930*/  FFMA.FTZ R3, R3, R21, R20 ;  /* 0x0000001503037223 */ /* 0x000fe20000010014 */
[----:B------:R-:W-:Y:S02]  /*b940*/  HADD2.F32 R4, -RZ, R28.H0_H0 ;  /* 0x2000001cff047230 */ /* 0x000fe40000004100 */
[C---:B------:R-:W-:Y:S01]  /*b950*/  FMUL.FTZ R20, R8.reuse, R49 ;  /* 0x0000003108147220 */ /* 0x040fe20000410000 */
        /* <DEDUP_REMOVED lines=12> */
.L_x_2685:
[----:B------:R-:W-:Y:S05]  /*ba20*/  BSYNC B1 ;  /* 0x0000000000017941 */ /* 0x000fea0003800000 */
.L_x_2684:
[----:B------:R-:W-:Y:S05]  /*ba30*/  @P1 BRA `(.L_x_2683) ;  /* 0x0000002400f01947 */ /* 0x000fea0003800000 */
[----:B-1234-:R-:W1:Y:S01]  /*ba40*/  LDS.128 R4, [R203+0x7000] ;  /* 0x00700000cb047984 */ /* 0x01ee620000000c00 */
[----:B------:R-:W-:Y:S02]  /*ba50*/  SHF.R.U64 R24, R12, 0x10, R13 ;  /* 0x000000100c187819 */ /* 0x000fe4000000120d */
[----:B------:R-:W-:Y:S02]  /*ba60*/  SHF.R.U32.HI R14, RZ, 0x10, R11 ;  /* 0x00000010ff0e7819 */ /* 0x000fe4000001160b */
[----:B------:R-:W-:Y:S01]  /*ba70*/  SHF.R.U32.HI R12, RZ, 0x10, R13 ;  /* 0x00000010ff0c7819 */ /* 0x000fe2000001160d */
[----:B------:R-:W-:Y:S01]  /*ba80*/  HADD2.F32 R13, -RZ, R0.H0_H0 ;  /* 0x20000000ff0d7230 */ /* 0x000fe20000004100 */
        /* <DEDUP_REMOVED lines=8> */
[----:B------:R-:W-:Y:S01]  /*bb10*/  FMUL.FTZ R20, R10, R14 ;  /* 0x0000000e0a147220 */ /* 0x000fe20000410000 */
[----:B------:R-:W-:-:S02]  /*bb20*/  HADD2.F32 R4, -RZ, R4.H1_H1 ;  /* 0x30000004ff047230 */ /* 0x000fc40000004100 */
[-C--:B------:R-:W-:Y:S01]  /*bb30*/  FMUL.FTZ R15, R10, R12.reuse ;  /* 0x0000000c0a0f7220 */ /* 0x080fe20000410000 */
[--C-:B------:R-:W-:Y:S02]  /*bb40*/  HADD2.F32 R7, -RZ, R6.reuse.H0_H0 ;  /* 0x20000006ff077230 */ /* 0x100fe40000004100 */
[C---:B------:R-:W-:Y:S01]  /*bb50*/  FFMA.FTZ R20, R9.reuse, R12, -R20 ;  /* 0x0000000c09147223 */ /* 0x040fe20000010814 */
[----:B------:R-:W-:Y:S02]  /*bb60*/  HADD2.F32 R8, -RZ, R6.H1_H1 ;  /* 0x30000006ff087230 */ /* 0x000fe40000004100 */
[C---:B------:R-:W-:Y:S01]  /*bb70*/  FMUL.FTZ R10, R4.reuse, R13 ;  /* 0x0000000d040a7220 */ /* 0x040fe20000410000 */
[--C-:B------:R-:W-:Y:S02]  /*bb80*/  HADD2.F32 R6, -RZ, R5.reuse.H0_H0 ;  /* 0x20000005ff067230 */ /* 0x100fe40000004100 */
[----:B------:R-:W-:Y:S01]  /*bb90*/  FFMA.FTZ R15, R9, R14, R15 ;  /* 0x0000000e090f7223 */ /* 0x000fe2000001000f */
[----:B------:R-:W-:Y:S01]  /*bba0*/  FMUL.FTZ R12, R4, R11 ;  /* 0x0000000b040c7220 */ /* 0x000fe20000410000 */
[----:B------:R-:W-:-:S02]  /*bbb0*/  HADD2.F32 R5, -RZ, R5.H1_H1 ;  /* 0x30000005ff057230 */ /* 0x000fc40000004100 */
[C---:B------:R-:W-:Y:S01]  /*bbc0*/  FFMA.FTZ R10, R3.reuse, R11, -R10 ;  /* 0x0000000b030a7223 */ /* 0x040fe2000001080a */
[----:B------:R-:W-:Y:S02]  /*bbd0*/  HADD2.F32 R9, -RZ, R0.H1_H1 ;  /* 0x30000000ff097230 */ /* 0x000fe40000004100 */
[----:B------:R-:W-:Y:S01]  /*bbe0*/  FFMA.FTZ R3, R3, R13, R12 ;  /* 0x0000000d03037223 */ /* 0x000fe2000001000c */
[----:B------:R-:W-:Y:S02]  /*bbf0*/  HADD2.F32 R4, -RZ, R21.H0_H0 ;  /* 0x20000015ff047230 */ /* 0x000fe40000004100 */
[----:B------:R-:W-:Y:S02]  /*bc00*/  HADD2.F32 R0, -RZ, R24.H0_H0 ;  /* 0x20000018ff007230 */ /* 0x000fe40000004100 */
[C---:B------:R-:W-:Y:S01]  /*bc10*/  FMUL.FTZ R12, R8.reuse, R9 ;  /* 0x00000009080c7220 */ /* 0x040fe20000410000 */
[----:B------:R-:W-:Y:S01]  /*bc20*/  FMUL.FTZ R8, R8, R48 ;  /* 0x0000003008087220 */ /* 0x000fe20000410000 */
[C---:B------:R-:W-:Y:S01]  /*bc30*/  FMUL.FTZ R11, R5.reuse, R4 ;  /* 0x00000004050b7220 */ /* 0x040fe20000410000 */
[----:B------:R-:W-:Y:S01]  /*bc40*/  FMUL.FTZ R13, R5, R0 ;  /* 0x00000000050d7220 */ /* 0x000fe20000410000 */
[----:B------:R-:W-:-:S02]  /*bc50*/  FFMA.FTZ R12, R7, R48, -R12 ;  /* 0x00000030070c7223 */ /* 0x000fc4000001080c */
[C---:B------:R-:W-:Y:S01]  /*bc60*/  FFMA.FTZ R5, R6.reuse, R0, -R11 ;  /* 0x0000000006057223 */ /* 0x040fe2000001080b */
[----:B------:R-:W-:Y:S01]  /*bc70*/  FFMA.FTZ R9, R7, R9, R8 ;  /* 0x0000000907097223 */ /* 0x000fe20000010008 */
[----:B------:R-:W-:Y:S01]  /*bc80*/  FFMA.FTZ R0, R6, R4, R13 ;  /* 0x0000000406007223 */ /* 0x000fe2000001000d */
[----:B------:R-:W-:Y:S02]  /*bc90*/  F2FP.F16.F32.PACK_AB R7, R15, R20 ;  /* 0x000000140f07723e */ /* 0x000fe400000000ff */
[----:B------:R-:W-:Y:S02]  /*bca0*/  F2FP.F16.F32.PACK_AB R4, R3, R10 ;  /* 0x0000000a0304723e */ /* 0x000fe400000000ff */
[----:B------:R-:W-:Y:S02]  /*bcb0*/  F2FP.F16.F32.PACK_AB R6, R9, R12 ;  /* 0x0000000c0906723e */ /* 0x000fe400000000ff */
[----:B------:R-:W-:-:S05]  /*bcc0*/  F2FP.F16.F32.PACK_AB R5, R0, R5 ;  /* 0x000000050005723e */ /* 0x000fca00000000ff */
[----:B------:R1:W-:Y:S01]  /*bcd0*/  STS.128 [R203+0x7000], R4 ;  /* 0x00700004cb007388 */ /* 0x0003e20000000c00 */
[----:B------:R-:W-:Y:S05]  /*bce0*/  BRA `(.L_x_2683) ;  /* 0x0000002400447947 */ /* 0x000fea0003800000 */
.L_x_2656:
        /* <DEDUP_REMOVED lines=37> */
[----:B-1----:R-:W-:-:S04]  /*bf40*/  @!P1 IADD3 R4, P2, R4, R21, RZ ;  /* 0x0000001504049210 */ /* 0x002fc80007f5e0ff */
[----:B------:R-:W-:Y:S01]  /*bf50*/  @!P1 MOV R8, R4 ;  /* 0x0000000400089202 */ /* 0x000fe20000000f00 */
[----:B--2---:R-:W-:-:S04]  /*bf60*/  @!P1 IMAD.X R7, R0, 0x1, R6, P2 ;  /* 0x0000000100079824 */ /* 0x004fc800010e0606 */
        /* <DEDUP_REMOVED lines=16> */
[----:B------:R-:W-:Y:S01]  /*c070*/  @!P1 IMAD.MOV.U32 R48, RZ, RZ, R10 ;  /* 0x000000ffff309224 */ /* 0x000fe200078e000a */
[----:B------:R0:W4:Y:S01]  /*c080*/  SHFL.IDX PT, R9, R33, 0x1, 0x181f ;  /* 0x00381f0021097f89 */ /* 0x00012200000e0000 */
[----:B------:R-:W-:Y:S01]  /*c090*/  @!P1 IMAD.MOV.U32 R49, RZ, RZ, R11 ;  /* 0x000000ffff319224 */ /* 0x000fe200078e000b */
[----:B------:R-:W-:Y:S01]  /*c0a0*/  PRMT R64, R64, 0x5410, R0 ;  /* 0x0000541040407816 */ /* 0x000fe20000000000 */
[----:B------:R-:W-:Y:S01]  /*c0b0*/  IMAD.MOV.U32 R10, RZ, RZ, R48 ;  /* 0x000000ffff0a7224 */ /* 0x000fe200078e0030 */
[----:B------:R0:W0:Y:S01]  /*c0c0*/  SHFL.IDX PT, R0, R35, 0x1, 0x181f ;  /* 0x00381f0023007f89 */ /* 0x00002200000e0000 */
[----:B------:R-:W-:Y:S01]  /*c0d0*/  MOV R12, R47 ;  /* 0x0000002f000c7202 */ /* 0x000fe20000000f00 */
[----:B------:R-:W-:Y:S01]  /*c0e0*/  IMAD.MOV.U32 R11, RZ, RZ, R49 ;  /* 0x000000ffff0b7224 */ /* 0x000fe200078e0031 */
[----:B---3--:R-:W-:Y:S01]  /*c0f0*/  @!P1 MOV R50, R6 ;  /* 0x0000000600329202 */ /* 0x008fe20000000f00 */
[----:B------:R-:W-:Y:S01]  /*c100*/  @!P1 IMAD.MOV.U32 R44, RZ, RZ, R4 ;  /* 0x000000ffff2c9224 */ /* 0x000fe200078e0004 */
[----:B------:R-:W-:Y:S01]  /*c110*/  PRMT R67, R12, 0x7610, R67 ;  /* 0x000076100c437816 */ /* 0x000fe20000000043 */
[----:B------:R-:W-:Y:S01]  /*c120*/  @!P1 IMAD.MOV.U32 R45, RZ, RZ, R5 ;  /* 0x000000ffff2d9224 */ /* 0x000fe200078e0005 */
[----:B------:R-:W-:Y:S01]  /*c130*/  PRMT R37, R10, 0x5410, R11 ;  /* 0x000054100a257816 */ /* 0x000fe2000000000b */
[----:B------:R-:W-:-:S02]  /*c140*/  @!P1 IMAD.MOV.U32 R51, RZ, RZ, R7 ;  /* 0x000000ffff339224 */ /* 0x000fc400078e0007 */
[----:B------:R-:W-:Y:S02]  /*c150*/  IMAD.MOV.U32 R4, RZ, RZ, R44 ;  /* 0x000000ffff047224 */ /* 0x000fe400078e002c */
[----:B------:R-:W-:Y:S02]  /*c160*/  IMAD.MOV.U32 R5, RZ, RZ, R45 ;  /* 0x000000ffff057224 */ /* 0x000fe400078e002d */
[----:B------:R-:W-:Y:S02]  /*c170*/  IMAD.MOV.U32 R6, RZ, RZ, R50 ;  /* 0x000000ffff067224 */ /* 0x000fe400078e0032 */
[----:B------:R-:W-:Y:S01]  /*c180*/  IMAD.MOV.U32 R7, RZ, RZ, R51 ;  /* 0x000000ffff077224 */ /* 0x000fe200078e0033 */
[----:B------:R-:W-:Y:S02]  /*c190*/  PRMT R67, R67, 0x5410, R5 ;  /* 0x0000541043437816 */ /* 0x000fe40000000005 */
[----:B------:R-:W-:Y:S02]  /*c1a0*/  PRMT R66, R6, 0x5410, R4 ;  /* 0x0000541006427816 */ /* 0x000fe40000000004 */
[----:B-12-4-:R-:W-:-:S07]  /*c1b0*/  PRMT R64, R7, 0x7610, R64 ;  /* 0x0000761007407816 */ /* 0x016fce0000000040 */
.L_x_2963:
        /* <DEDUP_REMOVED lines=11> */
[C---:B------:R-:W-:Y:S02]  /*c270*/  SHF.L.U32 R15, R16.reuse, 0x1, RZ ;  /* 0x00000001100f7819 */ /* 0x040fe400000006ff */
[----:B------:R-:W-:Y:S02]  /*c280*/  SHF.L.U64.HI R6, R16, 0x1, R17 ;  /* 0x0000000110067819 */ /* 0x000fe40000010211 */
[-C--:B------:R-:W-:Y:S02]  /*c290*/  IADD3 R4, P1, R8, R15.reuse, RZ ;  /* 0x0000000f08047210 */ /* 0x080fe40007f3e0ff */
[----:B------:R-:W-:-:S03]  /*c2a0*/  IADD3 R14, P2, R14, R15, RZ ;  /* 0x0000000f0e0e7210 */ /* 0x000fc60007f5e0ff */
[--C-:B0-----:R-:W-:Y:S02]  /*c2b0*/  IMAD.X R5, R0, 0x1, R6.reuse, P1 ;  /* 0x0000000100057824 */ /* 0x101fe400008e0606 */
[----:B------:R-:W-:-:S04]  /*c2c0*/  IMAD.X R15, R9, 0x1, R6, P2 ;  /* 0x00000001090f7824 */ /* 0x000fc800010e0606 */
[----:B------:R-:W5:Y:S04]  /*c2d0*/  LD.E.128 R4, desc[UR42][R4.64] ;  /* 0x0000002a04047980 */ /* 0x000f68000c101d00 */
[----:B------:R1:W5:Y:S02]  /*c2e0*/  LD.E.128 R24, desc[UR42][R14.64] ;  /* 0x0000002a0e187980 */ /* 0x000364000c101d00 */
.L_x_2688:
[----:B------:R-:W-:Y:S05]  /*c2f0*/  BSYNC B1 ;  /* 0x0000000000017941 */ /* 0x000fea0003800000 */
.L_x_2687:
[----:B0----5:R-:W-:Y:S01]  /*c300*/  IMAD.MOV.U32 R0, RZ, RZ, R24 ;  /* 0x000000ffff007224 */ /* 0x021fe200078e0018 */
[----:B------:R-:W-:Y:S01]  /*c310*/  UMOV UR4, 0xffffffff ;  /* 0xffffffff00047882 */ /* 0x000fe20000000000 */
[----:B------:R-:W-:Y:S02]  /*c320*/  IMAD.MOV.U32 R8, RZ, RZ, R25 ;  /* 0x000000ffff087224 */ /* 0x000fe400078e0019 */
[----:B------:R-:W-:Y:S02]  /*c330*/  IMAD.MOV.U32 R9, RZ, RZ, R26 ;  /* 0x000000ffff097224 */ /* 0x000fe400078e001a */
[----:B------:R-:W-:Y:S01]  /*c340*/  IMAD.MOV.U32 R10, RZ, RZ, R27 ;  /* 0x000000ffff0a7224 */ /* 0x000fe200078e001b */
[----:B------:R-:W-:Y:S01]  /*c350*/  PRMT R53, R0, 0x5410, R8 ;  /* 0x0000541000357816 */ /* 0x000fe20000000008 */
[----:B------:R-:W-:Y:S01]  /*c360*/  IMAD.MOV.U32 R8, RZ, RZ, R5 ;  /* 0x000000ffff087224 */ /* 0x000fe200078e0005 */
[----:B------:R-:W-:Y:S02]  /*c370*/  MOV R0, R4 ;  /* 0x0000000400007202 */ /* 0x000fe40000000f00 */
[----:B------:R-:W-:Y:S01]  /*c380*/  PRMT R55, R9, 0x5410, R10 ;  /* 0x0000541009377816 */ /* 0x000fe2000000000a */
[----:B------:R-:W-:Y:S01]  /*c390*/  IMAD.MOV.U32 R9, RZ, RZ, R6 ;  /* 0x000000ffff097224 */ /* 0x000fe200078e0006 */
[----:B------:R-:W-:Y:S01]  /*c3a0*/  PRMT R57, R0, 0x5410, R8 ;  /* 0x0000541000397816 */ /* 0x000fe20000000008 */
[----:B------:R-:W-:-:S05]  /*c3b0*/  IMAD.MOV.U32 R10, RZ, RZ, R7 ;  /* 0x000000ffff0a7224 */ /* 0x000fca00078e0007 */
        /* <DEDUP_REMOVED lines=13> */
[----:B-1----:R-:W-:-:S04]  /*c490*/  @!P1 IADD3 R28, P2, R14, R21, RZ ;  /* 0x000000150e1c9210 */ /* 0x002fc80007f5e0ff */
[----:B---3--:R-:W-:-:S06]  /*c4a0*/  @!P1 IADD3.X R29, R20, R29, RZ, P2, !PT ;  /* 0x0000001d141d9210 */ /* 0x008fcc00017fe4ff */
        /* <DEDUP_REMOVED lines=15> */
[----:B---3--:R-:W-:Y:S01]  /*c5a0*/  @!P1 IMAD.MOV.U32 R40, RZ, RZ, R28 ;  /* 0x000000ffff289224 */ /* 0x008fe200078e001c */
[----:B------:R2:W3:Y:S01]  /*c5b0*/  SHFL.IDX PT, R0, R35, 0x3, 0x181f ;  /* 0x00781f0023007f89 */ /* 0x0004e200000e0000 */
[----:B------:R-:W-:Y:S01]  /*c5c0*/  IMAD.MOV.U32 R9, RZ, RZ, R39 ;  /* 0x000000ffff097224 */ /* 0x000fe200078e0027 */
[----:B------:R-:W-:Y:S01]  /*c5d0*/  MOV R8, R38 ;  /* 0x0000002600087202 */ /* 0x000fe20000000f00 */
[----:B------:R-:W-:Y:S02]  /*c5e0*/  @!P1 IMAD.MOV.U32 R41, RZ, RZ, R29 ;  /* 0x000000ffff299224 */ /* 0x000fe400078e001d */
[----:B------:R-:W-:Y:S01]  /*c5f0*/  @!P1 IMAD.MOV.U32 R42, RZ, RZ, R30 ;  /* 0x000000ffff2a9224 */ /* 0x000fe200078e001e */
[----:B------:R-:W-:Y:S01]  /*c600*/  PRMT R52, R8, 0x5410, R9 ;  /* 0x0000541008347816 */ /* 0x000fe20000000009 */
[----:B------:R-:W-:Y:S01]  /*c610*/  @!P1 IMAD.MOV.U32 R43, RZ, RZ, R31 ;  /* 0x000000ffff2b9224 */ /* 0x000fe200078e001f */
[----:B------:R-:W-:Y:S01]  /*c620*/  MOV R9, R41 ;  /* 0x0000002900097202 */ /* 0x000fe20000000f00 */
[----:B------:R-:W-:-:S02]  /*c630*/  IMAD.MOV.U32 R8, RZ, RZ, R40 ;  /* 0x000000ffff087224 */ /* 0x000fc400078e0028 */
[----:B------:R-:W-:Y:S02]  /*c640*/  IMAD.MOV.U32 R10, RZ, RZ, R42 ;  /* 0x000000ffff0a7224 */ /* 0x000fe400078e002a */
[----:B------:R-:W-:Y:S01]  /*c650*/  IMAD.MOV.U32 R11, RZ, RZ, R43 ;  /* 0x000000ffff0b7224 */ /* 0x000fe200078e002b */
[----:B------:R-:W-:Y:S02]  /*c660*/  PRMT R62, R8, 0x5410, R9 ;  /* 0x00005410083e7816 */ /* 0x000fe40000000009 */
[----:B------:R-:W-:Y:S02]  /*c670*/  CS2R R8, SRZ ;  /* 0x0000000000087805 */ /* 0x000fe4000001ff00 */
[----:B012-4-:R-:W-:-:S07]  /*c680*/  PRMT R63, R10, 0x5410, R11 ;  /* 0x000054100a3f7816 */ /* 0x017fce000000000b */
.L_x_2973:
        /* <DEDUP_REMOVED lines=19> */
[----:B---3--:R-:W-:Y:S01]  /*c7c0*/  IMAD.X R13, R0, 0x1, R9, P1 ;  /* 0x00000001000d7824 */ /* 0x008fe200008e0609 */
[----:B------:R-:W-:-:S05]  /*c7d0*/  IADD3.X R9, R33, R9, RZ, P2, !PT ;  /* 0x0000000921097210 */ /* 0x000fca00017fe4ff */
[----:B------:R-:W5:Y:S04]  /*c7e0*/  LD.E.128 R12, desc[UR42][R12.64] ;  /* 0x0000002a0c0c7980 */ /* 0x000f68000c101d00 */
[----:B------:R-:W5:Y:S02]  /*c7f0*/  LD.E.128 R8, desc[UR42][R8.64] ;  /* 0x0000002a08087980 */ /* 0x000f64000c101d00 */
.L_x_2691:
[----:B------:R-:W-:Y:S05]  /*c800*/  BSYNC B1 ;  /* 0x0000000000017941 */ /* 0x000fea0003800000 */
.L_x_2690:
[----:B------:R-:W0:Y:S01]  /*c810*/  SYNCS.PHASECHK.TRANS64.TRYWAIT P4, [R2+URZ+0x28800], R29 ;  /* 0x0288001d020075a7 */ /* 0x000e22000808017f */
[----:B------:R-:W-:Y:S01]  /*c820*/  VIADDMNMX R3, R3, -R190, 0x80, PT ;  /* 0x0000008003037446 */ /* 0x000fe200038009be */
[----:B---3-5:R-:W-:Y:S01]  /*c830*/  IMAD.MOV.U32 R0, RZ, RZ, R8 ;  /* 0x000000ffff007224 */ /* 0x028fe200078e0008 */
        /* <DEDUP_REMOVED lines=13> */
[----:B------:R-:W-:Y:S02]  /*c910*/  PRMT R61, R28, 0x5410, R30 ;  /* 0x000054101c3d7816 */ /* 0x000fe4000000001e */
[----:B------:R-:W-:Y:S01]  /*c920*/  MOV R0, R14 ;  /* 0x0000000e00007202 */ /* 0x000fe20000000f00 */
[----:B0-----:R-:W-:Y:S06]  /*c930*/  @!P4 BRA `(.L_x_2693) ;  /* 0x0000015c0080c947 */ /* 0x001fec0003800000 */
.L_x_2974:
[----:B------:R-:W-:Y:S05]  /*c940*/  BSYNC B1 ;  /* 0x0000000000017941 */ /* 0x000fea0003800000 */
.L_x_2692:
        /* <DEDUP_REMOVED lines=98> */
.L_x_2695:
[----:B------:R-:W-:Y:S05]  /*cf70*/  BSYNC B1 ;  /* 0x0000000000017941 */ /* 0x000fea0003800000 */
.L_x_2694:
        /* <DEDUP_REMOVED lines=14> */
[----:B------:R-:W-:Y:S02]  /*d060*/  SHF.L.U32 R31, R31, 0xa, RZ ;  /* 0x0000000a1f1f7819 */ /* 0x000fe400000006ff */
[----:B------:R-:W-:Y:S02]  /*d070*/  LOP3.LUT R33, R28, R30, RZ, 0x3c, !PT ;  /* 0x0000001e1c217212 */ /* 0x000fe400078e3cff */
[----:B------:R-:W-:Y:S02]  /*d080*/  LOP3.LUT R32, R31, 0x7fffe000, RZ, 0xc0, !PT ;  /* 0x7fffe0001f207812 */ /* 0x000fe400078ec0ff */
[----:B------:R-:W-:Y:S02]  /*d090*/  SHF.R.U32.HI R48, RZ, 0x10, R25 ;  /* 0x00000010ff307819 */ /* 0x000fe40000011619 */
[----:B------:R-:W-:Y:S02]  /*d0a0*/  IADD3 R33, R33, R32, R200 ;  /* 0x0000002021217210 */ /* 0x000fe40007ffe0c8 */
[--C-:B------:R-:W-:Y:S01]  /*d0b0*/  SHF.R.U64 R69, R4, 0x10, R5.reuse ;  /* 0x0000001004457819 */ /* 0x100fe20000001205 */
[----:B------:R-:W-:Y:S01]  /*d0c0*/  HADD2.F32 R48, -RZ, R48.H0_H0 ;  /* 0x20000030ff307230 */ /* 0x000fe20000004100 */
[----:B------:R-:W-:Y:S01]  /*d0d0*/  SHF.R.U32.HI R45, RZ, 0x10, R5 ;  /* 0x00000010ff2d7819 */ /* 0x000fe20000011605 */
[----:B------:R-:W-:Y:S01]  /*d0e0*/  IMAD R37, R33, 0x2, R2 ;  /* 0x0000000221257824 */ /* 0x000fe200078e0202 */
[----:B------:R-:W-:-:S02]  /*d0f0*/  SHF.R.U64 R51, R26, 0x10, R27 ;  /* 0x000000101a337819 */ /* 0x000fc4000000121b */
[----:B------:R-:W-:Y:S02]  /*d100*/  SHF.R.U32.HI R49, RZ, 0x10, R27 ;  /* 0x00000010ff317819 */ /* 0x000fe4000001161b */
[----:B------:R-:W0:Y:S01]  /*d110*/  LDS.128 R32, [R37+0x10400] ;  /* 0x0104000025207984 */ /* 0x000e220000000c00 */
[--C-:B------:R-:W-:Y:S02]  /*d120*/  SHF.R.U32.HI R67, RZ, 0x10, R7.reuse ;  /* 0x00000010ff437819 */ /* 0x100fe40000011607 */
[----:B------:R-:W-:Y:S01]  /*d130*/  SHF.R.U64 R68, R6, 0x10, R7 ;  /* 0x0000001006447819 */ /* 0x000fe20000001207 */
[--C-:B0-----:R-:W-:Y:S02]  /*d140*/  HADD2.F32 R25, -RZ, R33.reuse.H0_H0 ;  /* 0x20000021ff197230 */ /* 0x101fe40000004100 */
[----:B------:R-:W-:Y:S02]  /*d150*/  HADD2.F32 R24, -RZ, R32.H0_H0 ;  /* 0x20000020ff187230 */ /* 0x000fe40000004100 */
[----:B------:R-:W-:-:S02]  /*d160*/  HADD2.F32 R33, -RZ, R33.H1_H1 ;  /* 0x30000021ff217230 */ /* 0x000fc40000004100 */
[C---:B------:R-:W-:Y:S01]  /*d170*/  FMUL.FTZ R50, R25.reuse, R46 ;  /* 0x0000002e19327220 */ /* 0x040fe20000410000 */
[----:B------:R-:W-:Y:S01]  /*d180*/  FMUL.FTZ R64, R25, R44 ;  /* 0x0000002c19407220 */ /* 0x000fe20000410000 */
[----:B------:R-:W-:Y:S02]  /*d190*/  HADD2.F32 R26, -RZ, R34.H0_H0 ;  /* 0x20000022ff1a7230 */ /* 0x000fe40000004100 */
[----:B------:R-:W-:Y:S02]  /*d1a0*/  HADD2.F32 R27, -RZ, R35.H0_H0 ;  /* 0x20000023ff1b7230 */ /* 0x000fe40000004100 */
[----:B------:R-:W-:Y:S01]  /*d1b0*/  FMUL.FTZ R66, R33, R48 ;  /* 0x0000003021427220 */ /* 0x000fe20000410000 */
[----:B------:R-:W-:Y:S02]  /*d1c0*/  HADD2.F32 R25, -RZ, R55.H0_H0 ;  /* 0x20000037ff197230 */ /* 0x000fe40000004100 */
[----:B------:R-:W-:Y:S02]  /*d1d0*/  HADD2.F32 R35, -RZ, R35.H1_H1 ;  /* 0x30000023ff237230 */ /* 0x000fe40000004100 */
[----:B------:R-:W-:-:S02]  /*d1e0*/  HADD2.F32 R32, -RZ, R32.H1_H1 ;  /* 0x30000020ff207230 */ /* 0x000fc40000004100 */
[----:B------:R-:W-:Y:S01]  /*d1f0*/  HADD2.F32 R34, -RZ, R34.H1_H1 ;  /* 0x30000022ff227230 */ /* 0x000fe20000004100 */
[----:B--2---:R-:W0:Y:S02]  /*d200*/  LDS.128 R28, [R70] ;  /* 0x00000000461c7984 */ /* 0x004e240000000c00 */
[--C-:B0-----:R-:W-:Y:S02]  /*d210*/  HADD2.F32 R5, -RZ, R29.reuse.H0_H0 ;  /* 0x2000001dff057230 */ /* 0x101fe40000004100 */
[----:B------:R-:W-:Y:S02]  /*d220*/  HADD2.F32 R4, -RZ, R28.H0_H0 ;  /* 0x2000001cff047230 */ /* 0x000fe40000004100 */
[----:B------:R-:W-:Y:S02]  /*d230*/  HADD2.F32 R29, -RZ, R29.H1_H1 ;  /* 0x3000001dff1d7230 */ /* 0x000fe40000004100 */
[C---:B------:R-:W-:Y:S01]  /*d240*/  FFMA.FTZ R50, R5.reuse, R44, -R50 ;  /* 0x0000002c05327223 */ /* 0x040fe20000010832 */
[----:B------:R-:W-:Y:S01]  /*d250*/  FFMA.FTZ R64, R5, R46, R64 ;  /* 0x0000002e05407223 */ /* 0x000fe20000010040 */
[----:B------:R-:W-:Y:S01]  /*d260*/  FMUL.FTZ R5, R24, R53 ;  /* 0x0000003518057220 */ /* 0x000fe20000410000 */
[----:B------:R-:W-:-:S02]  /*d270*/  HADD2.F32 R44, -RZ, R45.H0_H0 ;  /* 0x2000002dff2c7230 */ /* 0x000fc40000004100 */
[-C--:B------:R-:W-:Y:S01]  /*d280*/  FMUL.FTZ R24, R24, R57.reuse ;  /* 0x0000003918187220 */ /* 0x080fe20000410000 */
[----:B------:R-:W-:Y:S02]  /*d290*/  HADD2.F32 R6, -RZ, R30.H0_H0 ;  /* 0x2000001eff067230 */ /* 0x000fe40000004100 */
[C---:B------:R-:W-:Y:S01]  /*d2a0*/  FFMA.FTZ R57, R4.reuse, R57, -R5 ;  /* 0x0000003904397223 */ /* 0x040fe20000010805 */
[--C-:B------:R-:W-:Y:S02]  /*d2b0*/  HADD2.F32 R5, -RZ, R58.reuse.H0_H0 ;  /* 0x2000003aff057230 */ /* 0x100fe40000004100 */
[----:B------:R-:W-:Y:S01]  /*d2c0*/  FFMA.FTZ R53, R4, R53, R24 ;  /* 0x0000003504357223 */ /* 0x000fe20000010018 */
[-C--:B------:R-:W-:Y:S01]  /*d2d0*/  FMUL.FTZ R46, R33, R44.reuse ;  /* 0x0000002c212e7220 */ /* 0x080fe20000410000 */
[----:B------:R-:W-:Y:S02]  /*d2e0*/  HADD2.F32 R24, -RZ, R55.H1_H1 ;  /* 0x30000037ff187230 */ /* 0x000fe40000004100 */
[----:B------:R-:W-:Y:S01]  /*d2f0*/  FFMA.FTZ R33, R29, R44, -R66 ;  /* 0x0000002c1d217223 */ /* 0x000fe20000010842 */
[----:B------:R-:W-:-:S02]  /*d300*/  HADD2.F32 R58, -RZ, R58.H1_H1 ;  /* 0x3000003aff3a7230 */ /* 0x000fc40000004100 */
[----:B------:R-:W-:Y:S01]  /*d310*/  FFMA.FTZ R45, R29, R48, R46 ;  /* 0x000000301d2d7223 */ /* 0x000fe2000001002e */
[----:B------:R-:W-:Y:S02]  /*d320*/  HADD2.F32 R7, -RZ, R31.H0_H0 ;  /* 0x2000001fff077230 */ /* 0x000fe40000004100 */
[C---:B------:R-:W-:Y:S01]  /*d330*/  FMUL.FTZ R29, R26.reuse, R25 ;  /* 0x000000191a1d7220 */ /* 0x040fe20000410000 */
[-C--:B------:R-:W-:Y:S01]  /*d340*/  FMUL.FTZ R47, R26, R5.reuse ;  /* 0x000000051a2f7220 */ /* 0x080fe20000410000 */
[C---:B------:R-:W-:Y:S01]  /*d350*/  FMUL.FTZ R46, R27.reuse, R24 ;  /* 0x000000181b2e7220 */ /* 0x040fe20000410000 */
[----:B------:R-:W-:Y:S02]  /*d360*/  HADD2.F32 R26, -RZ, R49.H0_H0 ;  /* 0x20000031ff1a7230 */ /* 0x000fe40000004100 */
[----:B------:R-:W-:Y:S01]  /*d370*/  FMUL.FTZ R27, R27, R58 ;  /* 0x0000003a1b1b7220 */ /* 0x000fe20000410000 */
[----:B------:R-:W-:Y:S02]  /*d380*/  HADD2.F32 R4, -RZ, R67.H0_H0 ;  /* 0x20000043ff047230 */ /* 0x000fe40000004100 */
[C---:B------:R-:W-:Y:S01]  /*d390*/  FFMA.FTZ R44, R6.reuse, R5, -R29 ;  /* 0x00000005062c7223 */ /* 0x040fe2000001081d */
[----:B------:R-:W-:Y:S01]  /*d3a0*/  FFMA.FTZ R47, R6, R25, R47 ;  /* 0x00000019062f7223 */ /* 0x000fe2000001002f */
[----:B------:R-:W-:-:S02]  /*d3b0*/  HADD2.F32 R31, -RZ, R31.H1_H1 ;  /* 0x3000001fff1f7230 */ /* 0x000fc40000004100 */
[----:B------:R-:W-:Y:S01]  /*d3c0*/  FFMA.FTZ R6, R7, R24, R27 ;  /* 0x0000001807067223 */ /* 0x000fe2000001001b */
[----:B------:R-:W-:Y:S01]  /*d3d0*/  FMUL.FTZ R48, R35, R26 ;  /* 0x0000001a23307220 */ /* 0x000fe20000410000 */
[----:B------:R-:W-:Y:S01]  /*d3e0*/  FFMA.FTZ R46, R7, R58, -R46 ;  /* 0x0000003a072e7223 */ /* 0x000fe2000001082e */
[-C--:B------:R-:W-:Y:S01]  /*d3f0*/  FMUL.FTZ R24, R35, R4.reuse ;  /* 0x0000000423187220 */ /* 0x080fe20000410000 */
[----:B------:R-:W-:Y:S02]  /*d400*/  HADD2.F32 R25, -RZ, R65.H0_H0 ;  /* 0x20000041ff197230 */ /* 0x000fe40000004100 */
[C---:B------:R-:W-:Y:S01]  /*d410*/  FFMA.FTZ R35, R31.reuse, R4, -R48 ;  /* 0x000000041f237223 */ /* 0x040fe20000010830 */
[----:B------:R-:W-:Y:S02]  /*d420*/  HADD2.F32 R27, -RZ, R51.H0_H0 ;  /* 0x20000033ff1b7230 */ /* 0x000fe40000004100 */
[----:B------:R-:W-:Y:S01]  /*d430*/  FFMA.FTZ R49, R31, R26, R24 ;  /* 0x0000001a1f317223 */ /* 0x000fe20000010018 */
[----:B------:R-:W-:-:S02]  /*d440*/  HADD2.F32 R5, -RZ, R69.H0_H0 ;  /* 0x20000045ff057230 */ /* 0x000fc40000004100 */
[----:B------:R-:W-:Y:S01]  /*d450*/  FMUL.FTZ R29, R32, R25 ;  /* 0x00000019201d7220 */ /* 0x000fe20000410000 */
[----:B------:R-:W-:Y:S02]  /*d460*/  HADD2.F32 R7, -RZ, R68.H0_H0 ;  /* 0x20000044ff077230 */ /* 0x000fe40000004100 */
[----:B------:R-:W-:Y:S01]  /*d470*/  FMUL.FTZ R31, R34, R27 ;  /* 0x0000001b221f7220 */ /* 0x000fe20000410000 */
[----:B------:R-:W-:Y:S02]  /*d480*/  HADD2.F32 R28, -RZ, R28.H1_H1 ;  /* 0x3000001cff1c7230 */ /* 0x000fe40000004100 */
[----:B------:R-:W-:Y:S01]  /*d490*/  FMUL.FTZ R32, R32, R5 ;  /* 0x0000000520207220 */ /* 0x000fe20000410000 */
[----:B------:R-:W-:Y:S02]  /*d4a0*/  HADD2.F32 R30, -RZ, R30.H1_H1 ;  /* 0x3000001eff1e7230 */ /* 0x000fe40000004100 */
        /* <DEDUP_REMOVED lines=8> */
[----:B------:R-:W-:Y:S02]  /*d530*/  F2FP.F16.F32.PACK_AB R4, R4, R57 ;  /* 0x000000390404723e */ /* 0x000fe400000000ff */
[----:B------:R-:W-:Y:S02]  /*d540*/  F2FP.F16.F32.PACK_AB R6, R31, R44 ;  /* 0x0000002c1f06723e */ /* 0x000fe400000000ff */
[----:B------:R-:W-:Y:S02]  /*d550*/  F2FP.F16.F32.PACK_AB R25, R45, R64 ;  /* 0x000000402d19723e */ /* 0x000fe400000000ff */
[----:B------:R-:W-:Y:S01]  /*d560*/  F2FP.F16.F32.PACK_AB R24, R24, R53 ;  /* 0x000000351818723e */ /* 0x000fe200000000ff */
[----:B------:R2:W-:Y:S01]  /*d570*/  STS.128 [R70], R4 ;  /* 0x0000000446007388 */ /* 0x0005e20000000c00 */
[----:B------:R-:W-:-:S05]  /*d580*/  F2FP.F16.F32.PACK_AB R26, R26, R47 ;  /* 0x0000002f1a1a723e */ /* 0x000fca00000000ff */
[----:B------:R2:W-:Y:S02]  /*d590*/  STS.128 [R37+0x10400], R24 ;  /* 0x0104001825007388 */ /* 0x0005e40000000c00 */
.L_x_2697:
[----:B------:R-:W-:Y:S05]  /*d5a0*/  BSYNC B1 ;  /* 0x0000000000017941 */ /* 0x000fea0003800000 */
.L_x_2696:
        /* <DEDUP_REMOVED lines=98> */
.L_x_2699:
[----:B------:R-:W-:Y:S05]  /*dbd0*/  BSYNC B1 ;  /* 0x0000000000017941 */ /* 0x000fea0003800000 */
.L_x_2698:
        /* <DEDUP_REMOVED lines=23> */
[----:B------:R-:W-:-:S02]  /*dd50*/  LEA R3, R3, R2, 0x1 ;  /* 0x0000000203037211 */ /* 0x000fc400078e08ff */
[----:B------:R-:W-:Y:S02]  /*dd60*/  SHF.R.U64 R35, R8, 0x10, R9 ;  /* 0x0000001008237819 */ /* 0x000fe40000001209 */
[--C-:B------:R-:W-:Y:S01]  /*dd70*/  SHF.R.U64 R34, R10, 0x10, R11.reuse ;  /* 0x000000100a227819 */ /* 0x100fe2000000120b */
[----:B------:R-:W1:Y:S01]  /*dd80*/  LDS.128 R24, [R3+0x10400] ;  /* 0x0104000003187984 */ /* 0x000e620000000c00 */
[----:B------:R-:W-:Y:S01]  /*dd90*/  SHF.R.U32.HI R32, RZ, 0x10, R11 ;  /* 0x00000010ff207819 */ /* 0x000fe2000001160b */
        /* <DEDUP_REMOVED lines=70> */
.L_x_2683:
[----:B------:R-:W-:Y:S05]  /*e200*/  BSYNC B0 ;  /* 0x0000000000007941 */ /* 0x000fea0003800000 */
.L_x_2655:
        /* <DEDUP_REMOVED lines=8> */
.L_x_2653:
[----:B------:R-:W-:-:S05]  /*e290*/  IMAD.U32 R0, RZ, RZ, UR45 ;  /* 0x0000002dff007e24 */ /* 0x000fca000f8e00ff */
[----:B------:R-:W-:-:S13]  /*e2a0*/  ISETP.NE.AND P0, PT, R0, 0x3, PT ;  /* 0x000000030000780c */ /* 0x000fda0003f05270 */
[----:B------:R-:W-:Y:S05]  /*e2b0*/  @!P0 BRA `(.L_x_2700) ;  /* 0x0000000000048947 */ /* 0x000fea0003800000 */
[----:B------:R-:W-:Y:S01]  /*e2c0*/  BPT.TRAP 0x1 ;  /* 0x000000040000795c */ /* 0x000fe20000300000 */
.L_x_2700:
[----:B01----:R-:W-:Y:S01]  /*e2d0*/  IMAD R3, R184, 0x8, R2 ;  /* 0x00000008b8037824 */ /* 0x003fe200078e0202 */
[----:B------:R-:W-:-:S04]  /*e2e0*/  SHF.L.U32 R0, R186, 0x1f, RZ ;  /* 0x0000001fba007819 */ /* 0x000fc800000006ff */
[----:B------:R0:W1:Y:S01]  /*e2f0*/  SYNCS.PHASECHK.TRANS64.TRYWAIT P2, [R3+URZ+0x28830], R0 ;  /* 0x02883000030075a7 */ /* 0x000062000804017f */
[----:B------:R-:W-:Y:S05]  /*e300*/  @!P0 BRA `(.L_x_2701) ;  /* 0x0000000000048947 */ /* 0x000fea0003800000 */
[----:B------:R-:W-:Y:S01]  /*e310*/  BPT.TRAP 0x1 ;  /* 0x000000040000795c */ /* 0x000fe20000300000 */
.L_x_2701:
[----:B--234-:R-:W2:Y:S02]  /*e320*/  S2R R4, SR_TID.X ;  /* 0x0000000000047919 */ /* 0x01cea40000002100 */
[----:B--2---:R-:W-:-:S04]  /*e330*/  LOP3.LUT R4, R4, 0x7f, RZ, 0xc0, !PT ;  /* 0x0000007f04047812 */ /* 0x004fc800078ec0ff */
[----:B------:R-:W-:Y:S01]  /*e340*/  ISETP.NE.AND P1, PT, R4, RZ, PT ;  /* 0x000000ff0400720c */ /* 0x000fe20003f25270 */
[----:B-1----:R-:W-:-:S12]  /*e350*/  @P2 BRA `(.L_x_2702) ;  /* 0x0000000000082947 */ /* 0x002fd80003800000 */
[----:B------:R-:W1:Y:S02]  /*e360*/  SYNCS.PHASECHK.TRANS64.TRYWAIT P2, [R3+URZ+0x28830], R0 ;  /* 0x02883000030075a7 */ /* 0x000e64000804017f */
[----:B-1----:R-:W-:Y:S05]  /*e370*/  @!P2 BRA `(.L_x_2703) ;  /* 0x000001440004a947 */ /* 0x002fea0003800000 */
.L_x_2702:
        /* <DEDUP_REMOVED lines=48> */
[----:B------:R-:W-:Y:S01]  /*e680*/  UMOV UR33, 0x40000040 ;  /* 0x4000004000217882 */ /* 0x000fe20000000000 */
[----:B------:R-:W-:Y:S01]  /*e690*/  IADD3 R8, R6, 0x402, RZ ;  /* 0x0000040206087810 */ /* 0x000fe20007ffe0ff */
[----:B------:R-:W0:Y:S01]  /*e6a0*/  LDC R0, c[0x0][0x448] ;  /* 0x00011200ff007b82 */ /* 0x000e220000000800 */
[----:B------:R-:W-:Y:S01]  /*e6b0*/  R2UR UR31, R9 ;  /* 0x00000000091f72ca */ /* 0x000fe200000e0000 */
[----:B------:R-:W-:Y:S01]  /*e6c0*/  @!P1 VIADD R3, R3, 0x28840 ;  /* 0x0002884003039836 */ /* 0x000fe20000000000 */
[----:B------:R-:W-:Y:S01]  /*e6d0*/  R2UR UR26, R8 ;  /* 0x00000000081a72ca */ /* 0x000fe200000e0000 */
[C---:B------:R-:W-:Y:S01]  /*e6e0*/  VIADD R8, R6.reuse, 0x404 ;  /* 0x0000040406087836 */ /* 0x040fe20000000000 */
[----:B------:R-:W-:Y:S01]  /*e6f0*/  ULDC UR46, c[0x0][0x988] ;  /* 0x00026200002e7ab9 */ /* 0x000fe20000000800 */
[----:B------:R-:W-:Y:S01]  /*e700*/  VIADD R6, R6, 0x406 ;  /* 0x0000040606067836 */ /* 0x000fe20000000000 */
[----:B------:R-:W-:Y:S01]  /*e710*/  @!P1 PRMT R3, RZ, 0x654, R3 ;  /* 0x00000654ff039816 */ /* 0x000fe20000000003 */
[----:B------:R-:W-:Y:S01]  /*e720*/  ULDC UR47, c[0x0][0x988] ;  /* 0x00026200002f7ab9 */ /* 0x000fe20000000800 */
[----:B------:R-:W-:-:S02]  /*e730*/  R2UR UR30, R8 ;  /* 0x00000000081e72ca */ /* 0x000fc400000e0000 */
[----:B------:R-:W-:Y:S02]  /*e740*/  CS2R R150, SRZ ;  /* 0x0000000000967805 */ /* 0x000fe4000001ff00 */
[----:B------:R-:W-:Y:S02]  /*e750*/  R2UR UR34, R6 ;  /* 0x00000000062272ca */ /* 0x000fe400000e0000 */
        /* <DEDUP_REMOVED lines=12> */
[----:B0-----:R-:W-:Y:S01]  /*e820*/  ISETP.NE.AND P2, PT, R0, 0x1, PT ;  /* 0x000000010000780c */ /* 0x001fe20003f45270 */
[----:B------:R-:W-:Y:S01]  /*e830*/  IMAD.IADD R0, R204, 0x1, R190 ;  /* 0x00000001cc007824 */ /* 0x000fe200078e02be */
[----:B------:R-:W-:Y:S02]  /*e840*/  CS2R R124, SRZ ;  /* 0x00000000007c7805 */ /* 0x000fe4000001ff00 */
[----:B------:R-:W-:Y:S02]  /*e850*/  CS2R R122, SRZ ;  /* 0x00000000007a7805 */ /* 0x000fe4000001ff00 */
[----:B------:R-:W-:-:S02]  /*e860*/  CS2R R120, SRZ ;  /* 0x0000000000787805 */ /* 0x000fc4000001ff00 */
[----:B------:R-:W-:Y:S02]  /*e870*/  CS2R R118, SRZ ;  /* 0x0000000000767805 */ /* 0x000fe4000001ff00 */
[----:B------:R-:W-:Y:S02]  /*e880*/  CS2R R116, SRZ ;  /* 0x0000000000747805 */ /* 0x000fe4000001ff00 */
[----:B------:R-:W-:Y:S02]  /*e890*/  CS2R R114, SRZ ;  /* 0x0000000000727805 */ /* 0x000fe4000001ff00 */
[----:B------:R-:W-:Y:S01]  /*e8a0*/  CS2R R112, SRZ ;  /* 0x0000000000707805 */ /* 0x000fe2000001ff00 */
[----:B------:R-:W0:Y:S08]  /*e8b0*/  @P2 LDC R7, c[0x0][0x44c] ;  /* 0x00011300ff072b82 */ /* 0x000e300000000800 */
[----:B------:R-:W1:Y:S01]  /*e8c0*/  @P2 LDC R9, c[0x0][0x450] ;  /* 0x00011400ff092b82 */ /* 0x000e620000000800 */
[----:B0-----:R-:W-:Y:S01]  /*e8d0*/  @P2 IMAD.HI.U32 R4, R0, R7, RZ ;  /* 0x0000000700042227 */ /* 0x001fe200078e00ff */
[----:B------:R-:W-:-:S04]  /*e8e0*/  MOV R7, 0xffffff80 ;  /* 0xffffff8000077802 */ /* 0x000fc80000000f00 */
[----:B-1----:R-:W-:Y:S01]  /*e8f0*/  @P2 SHF.R.U32.HI R0, RZ, R9, R4 ;  /* 0x00000009ff002219 */ /* 0x002fe20000011604 */
[----:B------:R-:W-:-:S04]  /*e900*/  IMAD R4, R88, R7, 0x80 ;  /* 0x0000008058047424 */ /* 0x000fc800078e0207 */
[----:B------:R-:W0:Y:S01]  /*e910*/  SHFL.IDX PT, R8, R0, 0x1, 0x1c1f ;  /* 0x003c1f0000087f89 */ /* 0x000e2200000e0000 */
[C-C-:B------:R-:W-:Y:S02]  /*e920*/  IADD3 R7, -R197.reuse, 0x1, R4.reuse ;  /* 0x00000001c5077810 */ /* 0x140fe40007ffe104 */
[----:B------:R-:W-:Y:S02]  /*e930*/  IADD3 R6, -R197, R193, R4 ;  /* 0x000000c1c5067210 */ /* 0x000fe40007ffe104 */
[----:B------:R-:W-:-:S04]  /*e940*/  IADD3 R89, -R192, R7, R193 ;  /* 0x00000007c0597210 */ /* 0x000fc80007ffe1c1 */
[----:B0-----:R-:W-:-:S04]  /*e950*/  VIADDMNMX R8, R8, R89, R6, PT ;  /* 0x0000005908087246 */ /* 0x001fc80003800106 */
[C---:B------:R-:W-:Y:S02]  /*e960*/  ISETP.GT.AND P4, PT, R8.reuse, RZ, PT ;  /* 0x000000ff0800720c */ /* 0x040fe40003f84270 */
[C---:B------:R-:W-:Y:S02]  /*e970*/  ISETP.GT.AND P5, PT, R8.reuse, 0x1, PT ;  /* 0x000000010800780c */ /* 0x040fe40003fa4270 */
[----:B------:R-:W-:Y:S01]  /*e980*/  ISETP.GT.AND P3, PT, R8, 0x8, PT ;  /* 0x000000080800780c */ /* 0x000fe20003f64270 */
[----:B------:R-:W-:Y:S02]  /*e990*/  WARPGROUP.DEPBAR.LE gsb0, 0x0 ;  /* 0x00008000000079c5 */ /* 0x000fe40000010000 */
[----:B------:R-:W-:-:S06]  /*e9a0*/  WARPGROUP.ARRIVE ;  /* 0x00000000000079c5 */ /* 0x000fcc0000000000 */
[----:B------:R-:W-:Y:S03]  /*e9b0*/  HGMMA.64x128x16.F32 R24, gdesc[UR8], R24, gsb0 ;  /* 0x01e00000081879f0 */ /* 0x000fe60008000818 */
[----:B------:R-:W-:Y:S02]  /*e9c0*/  WARPGROUP.DEPBAR.LE gsb0, 0x0 ;  /* 0x00008000000079c5 */ /* 0x000fe40000010000 */
[----:B------:R-:W-:-:S07]  /*e9d0*/  WARPGROUP.ARRIVE ;  /* 0x00000000000079c5 */ /* 0x000fce0000000000 */
[----:B------:R-:W-:Y:S01]  /*e9e0*/  HGMMA.64x128x16.F32 R24, gdesc[UR4], R24, gsb0 ;  /* 0x01e00000041879f0 */ /* 0x000fe20008000818 */
[----:B------:R-:W-:Y:S02]  /*e9f0*/  ULDC UR6, c[0x0][0x988] ;  /* 0x0002620000067ab9 */ /* 0x000fe40000000800 */
        /* <DEDUP_REMOVED lines=22> */
[C---:B------:R-:W-:Y:S02]  /*eb60*/  ISETP.GT.AND P3, PT, R8.reuse, 0x10, PT ;  /* 0x000000100800780c */ /* 0x040fe40003f64270 */
[----:B-----5:R-:W-:Y:S02]  /*eb70*/  FSEL R111, R31, -INF , P4 ;  /* 0xff8000001f6f7808 */ /* 0x020fe40002000000 */
[----:B------:R-:W-:Y:S02]  /*eb80*/  FMNMX.FTZ R4, R109, R4, !PT ;  /* 0x000000046d047209 */ /* 0x000fe40007810000 */
[----:B------:R-:W-:Y:S02]  /*eb90*/  ISETP.GT.AND P4, PT, R8, 0x11, PT ;  /* 0x000000110800780c */ /* 0x000fe40003f84270 */
[----:B------:R-:W-:-:S02]  /*eba0*/  FSEL R93, R34, -INF , P3 ;  /* 0xff800000225d7808 */ /* 0x000fc40001800000 */
[----:B------:R-:W-:Y:S01]  /*ebb0*/  FMNMX.FTZ R4, R111, R4, !PT ;  /* 0x000000046f047209 */ /* 0x000fe20007810000 */
[----:B------:R1:W2:Y:S01]  /*ebc0*/  SHFL.IDX PT, R34, R0, RZ, 0x1c1f ;  /* 0x001c1fff00227589 */ /* 0x0002a200000e0000 */
[C---:B------:R-:W-:Y:S02]  /*ebd0*/  ISETP.GT.AND P3, PT, R8.reuse, 0x18, PT ;  /* 0x000000180800780c */ /* 0x040fe40003f64270 */
[----:B------:R-:W-:Y:S02]  /*ebe0*/  FSEL R97, R35, -INF , P4 ;  /* 0xff80000023617808 */ /* 0x000fe40002000000 */
[----:B------:R-:W-:Y:S02]  /*ebf0*/  FMNMX.FTZ R4, R93, R4, !PT ;  /* 0x000000045d047209 */ /* 0x000fe40007810000 */
[----:B------:R-:W-:Y:S01]  /*ec00*/  ISETP.GT.AND P4, PT, R8, 0x19, PT ;  /* 0x000000190800780c */ /* 0x000fe20003f84270 */
[----:B-1----:R-:W-:Y:S01]  /*ec10*/  IMAD.U32 R0, RZ, RZ, UR6 ;  /* 0x00000006ff007e24 */ /* 0x002fe2000f8e00ff */
        /* <DEDUP_REMOVED lines=19> */
[----:B------:R-:W-:Y:S01]  /*ed50*/  FMNMX.FTZ R4, R47, R4, !PT ;  /* 0x000000042f047209 */ /* 0x000fe20007810000 */
[----:B------:R-:W1:Y:S01]  /*ed60*/  @P2 LDC R50, c[0x0][0x450] ;  /* 0x00011400ff322b82 */ /* 0x000e620000000800 */
        /* <DEDUP_REMOVED lines=54> */
[----:B------:R-:W-:Y:S02]  /*f0d0*/  FSEL R87, R87, -INF , P4 ;  /* 0xff80000057577808 */ /* 0x000fe40002000000 */
[----:B------:R-:W-:Y:S02]  /*f0e0*/  FMNMX.FTZ R4, R13, R4, !PT ;  /* 0x000000040d047209 */ /* 0x000fe40007810000 */
[----:B--2---:R-:W-:Y:S02]  /*f0f0*/  VIADDMNMX R34, R34, R89, R6, PT ;  /* 0x0000005922227246 */ /* 0x004fe40003800106 */
[----:B------:R-:W-:Y:S02]  /*f100*/  FMNMX.FTZ R4, R87, R4, !PT ;  /* 0x0000000457047209 */ /* 0x000fe40007810000 */
[----:B------:R-:W-:-:S02]  /*f110*/  ISETP.GT.AND P4, PT, R34, RZ, PT ;  /* 0x000000ff2200720c */ /* 0x000fc40003f84270 */
[----:B------:R-:W-:Y:S01]  /*f120*/  ISETP.GT.AND P5, PT, R34, 0x1, PT ;  /* 0x000000012200780c */ /* 0x000fe20003fa4270 */
[----:B------:R-:W2:Y:S03]  /*f130*/  SHFL.BFLY PT, R43, R4, 0x2, 0x1f ;  /* 0x0c401f00042b7f89 */ /* 0x000ea600000e0000 */
[----:B------:R-:W-:Y:S02]  /*f140*/  FSEL R20, R25, -INF , P5 ;  /* 0xff80000019147808 */ /* 0x000fe40002800000 */
[----:B--2---:R-:W-:-:S05]  /*f150*/  FMNMX.FTZ R43, R4, R43, !PT ;  /* 0x0000002b042b7209 */ /* 0x004fca0007810000 */
[----:B------:R-:W2:Y:S02]  /*f160*/  SHFL.BFLY PT, R8, R43, 0x1, 0x1f ;  /* 0x0c201f002b087f89 */ /* 0x000ea400000e0000 */
[----:B--2---:R-:W-:Y:S02]  /*f170*/  FMNMX.FTZ R8, R43, R8, !PT ;  /* 0x000000082b087209 */ /* 0x004fe40007810000 */
[----:B------:R-:W-:Y:S02]  /*f180*/  FSEL R43, R24, -INF , P4 ;  /* 0xff800000182b7808 */ /* 0x000fe40002000000 */
[C---:B------:R-:W-:Y:S01]  /*f190*/  FSETP.NEU.FTZ.AND P3, PT, R8.reuse, -INF , PT ;  /* 0xff8000000800780b */ /* 0x040fe20003f7d000 */
[----:B------:R-:W-:Y:S01]  /*f1a0*/  FMUL.FTZ R14, R8, R0 ;  /* 0x00000000080e7220 */ /* 0x000fe20000410000 */
[----:B------:R-:W-:Y:S02]  /*f1b0*/  ISETP.GT.AND P4, PT, R34, 0x9, PT ;  /* 0x000000092200780c */ /* 0x000fe40003f84270 */
[----:B------:R-:W-:-:S02]  /*f1c0*/  FMNMX.FTZ R10, R43, R20, !PT ;  /* 0x000000142b0a7209 */ /* 0x000fc40007810000 */
[----:B------:R-:W-:Y:S02]  /*f1d0*/  FSEL R14, R14, RZ, P3 ;  /* 0x000000ff0e0e7208 */ /* 0x000fe40001800000 */
[----:B------:R-:W-:Y:S02]  /*f1e0*/  ISETP.GT.AND P3, PT, R34, 0x8, PT ;  /* 0x000000082200780c */ /* 0x000fe40003f64270 */
[----:B------:R-:W-:Y:S01]  /*f1f0*/  FSEL R29, R29, -INF , P4 ;  /* 0xff8000001d1d7808 */ /* 0x000fe20002000000 */
[-CC-:B------:R-:W-:Y:S01]  /*f200*/  FFMA.FTZ R177, R93, R0.reuse, -R14.reuse ;  /* 0x000000005db17223 */ /* 0x180fe2000001080e */
[----:B------:R-:W-:Y:S01]  /*f210*/  FSEL R25, R28, -INF , P3 ;  /* 0xff8000001c197808 */ /* 0x000fe20001800000 */
[-CC-:B------:R-:W-:Y:S01]  /*f220*/  FFMA.FTZ R24, R97, R0.reuse, -R14.reuse ;  /* 0x0000000061187223 */ /* 0x180fe2000001080e */
[C---:B------:R-:W-:Y:S01]  /*f230*/  ISETP.GT.AND P3, PT, R34.reuse, 0x10, PT ;  /* 0x000000102200780c */ /* 0x040fe20003f64270 */
[--C-:B------:R-:W-:Y:S01]  /*f240*/  FFMA.FTZ R179, R101, R0, -R14.reuse ;  /* 0x0000000065b37223 */ /* 0x100fe2000001080e */
[----:B------:R-:W-:Y:S01]  /*f250*/  FMNMX.FTZ R10, R25, R10, !PT ;  /* 0x0000000a190a7209 */ /* 0x000fe20007810000 */
[-CC-:B------:R-:W-:Y:S01]  /*f260*/  FFMA.FTZ R26, R103, R0.reuse, -R14.reuse ;  /* 0x00000000671a7223 */ /* 0x180fe2000001080e */
[----:B------:R-:W-:Y:S01]  /*f270*/  ISETP.GT.AND P4, PT, R34, 0x11, PT ;  /* 0x000000112200780c */ /* 0x000fe20003f84270 */
[-CC-:B------:R-:W-:Y:S01]  /*f280*/  FFMA.FTZ R173, R99, R0.reuse, -R14.reuse ;  /* 0x0000000063ad7223 */ /* 0x180fe2000001080e */
[----:B------:R-:W-:Y:S01]  /*f290*/  FSEL R89, R32, -INF , P3 ;  /* 0xff80000020597808 */ /* 0x000fe20001800000 */
[--C-:B------:R-:W-:Y:S01]  /*f2a0*/  FFMA.FTZ R28, R95, R0, -R14.reuse ;  /* 0x000000005f1c7223 */ /* 0x100fe2000001080e */
[----:B------:R-:W-:Y:S01]  /*f2b0*/  FMNMX.FTZ R10, R29, R10, !PT ;  /* 0x0000000a1d0a7209 */ /* 0x000fe20007810000 */
[-CC-:B------:R-:W-:Y:S01]  /*f2c0*/  FFMA.FTZ R175, R91, R0.reuse, -R14.reuse ;  /* 0x000000005baf7223 */ /* 0x180fe2000001080e */
[C---:B------:R-:W-:Y:S01]  /*f2d0*/  ISETP.GT.AND P3, PT, R34.reuse, 0x18, PT ;  /* 0x000000182200780c */ /* 0x040fe20003f64270 */
[-CC-:B------:R-:W-:Y:S01]  /*f2e0*/  FFMA.FTZ R30, R47, R0.reuse, -R14.reuse ;  /* 0x000000002f1e7223 */ /* 0x180fe2000001080e */
[----:B------:R-:W-:Y:S01]  /*f2f0*/  FSEL R33, R33, -INF , P4 ;  /* 0xff80000021217808 */ /* 0x000fe20002000000 */
        /* <DEDUP_REMOVED lines=10> */
[----:B------:R2:W-:Y:S01]  /*f3a0*/  MUFU.EX2 R10, R24 ;  /* 0x00000018000a7308 */ /* 0x0005e20000000800 */
        /* <DEDUP_REMOVED lines=11> */
[--C-:B------:R-:W-:Y:S01]  /*f460*/  FFMA.FTZ R159, R7, R0, -R14.reuse ;  /* 0x00000000079f7223 */ /* 0x100fe2000001080e */
[----:B------:R-:W-:Y:S01]  /*f470*/  FSEL R41, R41, -INF , P4 ;  /* 0xff80000029297808 */ /* 0x000fe20002000000 */
[----:B------:R-:W-:Y:S01]  /*f480*/  MUFU.EX2 R4, R105 ;  /* 0x0000006900047308 */ /* 0x000fe20000000800 */
[----:B------:R-:W-:Y:S01]  /*f490*/  FMNMX.FTZ R12, R97, R12, !PT ;  /* 0x0000000c610c7209 */ /* 0x000fe20007810000 */
[-CC-:B------:R-:W-:Y:S01]  /*f4a0*/  FFMA.FTZ R6, R111, R0.reuse, -R14.reuse ;  /* 0x000000006f067223 */ /* 0x180fe2000001080e */
[----:B------:R-:W-:Y:S01]  /*f4b0*/  ISETP.GT.AND P4, PT, R34, 0x29, PT ;  /* 0x000000292200780c */ /* 0x000fe20003f84270 */
[-CC-:B------:R-:W-:Y:S01]  /*f4c0*/  FFMA.FTZ R165, R9, R0.reuse, -R14.reuse ;  /* 0x0000000009a57223 */ /* 0x180fe2000001080e */
[----:B------:R-:W-:Y:S01]  /*f4d0*/  FSEL R101, R44, -INF , P3 ;  /* 0xff8000002c657808 */ /* 0x000fe20001800000 */
[--C-:B------:R-:W-:Y:S01]  /*f4e0*/  FFMA.FTZ R167, R13, R0, -R14.reuse ;  /* 0x000000000da77223 */ /* 0x100fe2000001080e */
[----:B--2---:R-:W-:Y:S01]  /*f4f0*/  FMNMX.FTZ R24, R41, R12, !PT ;  /* 0x0000000c29187209 */ /* 0x004fe20007810000 */
[----:B------:R-:W2:Y:S01]  /*f500*/  MUFU.EX2 R181, R181 ;  /* 0x000000b500b57308 */ /* 0x000ea20000000800 */
[C---:B------:R-:W-:Y:S01]  /*f510*/  ISETP.GT.AND P3, PT, R34.reuse, 0x30, PT ;  /* 0x000000302200780c */ /* 0x040fe20003f64270 */
[-CC-:B------:R-:W-:Y:S01]  /*f520*/  FFMA.FTZ R163, R21, R0.reuse, -R14.reuse ;  /* 0x0000000015a37223 */ /* 0x180fe2000001080e */
[----:B------:R-:W-:Y:S01]  /*f530*/  FSEL R45, R45, -INF , P4 ;  /* 0xff8000002d2d7808 */ /* 0x000fe20002000000 */
[--C-:B------:R-:W-:Y:S01]  /*f540*/  FFMA.FTZ R161, R27, R0, -R14.reuse ;  /* 0x000000001ba17223 */ /* 0x100fe2000001080e */
[----:B------:R-:W-:Y:S01]  /*f550*/  FMNMX.FTZ R24, R101, R24, !PT ;  /* 0x0000001865187209 */ /* 0x000fe20007810000 */
[-CC-:B------:R-:W-:Y:S01]  /*f560*/  FFMA.FTZ R59, R59, R0.reuse, -R14.reuse ;  /* 0x000000003b3b7223 */ /* 0x180fe2000001080e */
[----:B------:R-:W-:Y:S01]  /*f570*/  ISETP.GT.AND P4, PT, R34, 0x31, PT ;  /* 0x000000312200780c */ /* 0x000fe20003f84270 */
[----:B------:R3:W-:Y:S01]  /*f580*/  MUFU.EX2 R12, R26 ;  /* 0x0000001a000c7308 */ /* 0x0007e20000000800 */
        /* <DEDUP_REMOVED lines=10> */
[----:B------:R-:W-:Y:S02]  /*f630*/  ISETP.GT.AND P4, PT, R34, 0x39, PT ;  /* 0x000000392200780c */ /* 0x000fe40003f84270 */
[----:B------:R-:W-:Y:S02]  /*f640*/  CS2R R108, SRZ ;  /* 0x00000000006c7805 */ /* 0x000fe4000001ff00 */
[----:B------:R-:W-:Y:S02]  /*f650*/  FSEL R99, R52, -INF , P3 ;  /* 0xff80000034637808 */ /* 0x000fe40001800000 */
[----:B------:R-:W-:Y:S02]  /*f660*/  CS2R R106, SRZ ;  /* 0x00000000006a7805 */ /* 0x000fe4000001ff00 */
[----:B---3--:R-:W-:Y:S01]  /*f670*/  FMNMX.FTZ R26, R49, R24, !PT ;  /* 0x00000018311a7209 */ /* 0x008fe20007810000 */
[----:B------:R-:W3:Y:S01]  /*f680*/  MUFU.EX2 R6, R6 ;  /* 0x0000000600067308 */ /* 0x000ee20000000800 */
[----:B------:R-:W-:-:S02]  /*f690*/  ISETP.GT.AND P3, PT, R34, 0x40, PT ;  /* 0x000000402200780c */ /* 0x000fc40003f64270 */
[----:B------:R-:W-:Y:S02]  /*f6a0*/  CS2R R104, SRZ ;  /* 0x0000000000687805 */ /* 0x000fe4000001ff00 */
[----:B------:R-:W-:Y:S02]  /*f6b0*/  FSEL R53, R53, -INF , P4 ;  /* 0xff80000035357808 */ /* 0x000fe40002000000 */
[----:B------:R-:W-:Y:S02]  /*f6c0*/  FMNMX.FTZ R26, R99, R26, !PT ;  /* 0x0000001a631a7209 */ /* 0x000fe40007810000 */
[----:B------:R-:W-:Y:S01]  /*f6d0*/  ISETP.GT.AND P4, PT, R34, 0x41, PT ;  /* 0x000000412200780c */ /* 0x000fe20003f84270 */
[----:B------:R0:W-:Y:S01]  /*f6e0*/  MUFU.EX2 R24, R28 ;  /* 0x0000001c00187308 */ /* 0x0001e20000000800 */
[----:B------:R-:W-:Y:S02]  /*f6f0*/  FSEL R95, R56, -INF , P3 ;  /* 0xff800000385f7808 */ /* 0x000fe40001800000 */
[----:B------:R-:W-:-:S02]  /*f700*/  FMNMX.FTZ R26, R53, R26, !PT ;  /* 0x0000001a351a7209 */ /* 0x000fc40007810000 */
[C---:B------:R-:W-:Y:S02]  /*f710*/  ISETP.GT.AND P3, PT, R34.reuse, 0x48, PT ;  /* 0x000000482200780c */ /* 0x040fe40003f64270 */
[----:B------:R-:W-:Y:S01]  /*f720*/  FSEL R57, R57, -INF , P4 ;  /* 0xff80000039397808 */ /* 0x000fe20002000000 */
[----:B------:R-:W1:Y:S01]  /*f730*/  MUFU.EX2 R177, R177 ;  /* 0x000000b100b17308 */ /* 0x000e620000000800 */
[----:B------:R-:W-:Y:S02]  /*f740*/  FMNMX.FTZ R26, R95, R26, !PT ;  /* 0x0000001a5f1a7209 */ /* 0x000fe40007810000 */
[----:B------:R-:W-:Y:S02]  /*f750*/  ISETP.GT.AND P4, PT, R34, 0x49, PT ;  /* 0x000000492200780c */ /* 0x000fe40003f84270 */
[----:B------:R-:W-:Y:S02]  /*f760*/  FSEL R91, R60, -INF , P3 ;  /* 0xff8000003c5b7808 */ /* 0x000fe40001800000 */
[----:B0-----:R-:W-:Y:S01]  /*f770*/  FMNMX.FTZ R28, R57, R26, !PT ;  /* 0x0000001a391c7209 */ /* 0x001fe20007810000 */
[----:B------:R-:W0:Y:S01]  /*f780*/  MUFU.EX2 R179, R179 ;  /* 0x000000b300b37308 */ /* 0x000e220000000800 */
[----:B------:R-:W-:-:S02]  /*f790*/  ISETP.GT.AND P3, PT, R34, 0x50, PT ;  /* 0x000000502200780c */ /* 0x000fc40003f64270 */
[----:B------:R-:W-:Y:S02]  /*f7a0*/  FSEL R61, R61, -INF , P4 ;  /* 0xff8000003d3d7808 */ /* 0x000fe40002000000 */
[----:B------:R-:W-:Y:S02]  /*f7b0*/  FMNMX.FTZ R28, R91, R28, !PT ;  /* 0x0000001c5b1c7209 */ /* 0x000fe40007810000 */
[----:B------:R-:W-:Y:S01]  /*f7c0*/  ISETP.GT.AND P4, PT, R34, 0x51, PT ;  /* 0x000000512200780c */ /* 0x000fe20003f84270 */
[----:B------:R2:W-:Y:S01]  /*f7d0*/  MUFU.EX2 R26, R30 ;  /* 0x0000001e001a7308 */ /* 0x0005e20000000800 */
[----:B------:R-:W-:Y:S02]  /*f7e0*/  FSEL R47, R64, -INF , P3 ;  /* 0xff800000402f7808 */ /* 0x000fe40001800000 */
[----:B------:R-:W-:Y:S02]  /*f7f0*/  FMNMX.FTZ R28, R61, R28, !PT ;  /* 0x0000001c3d1c7209 */ /* 0x000fe40007810000 */
[----:B------:R-:W-:-:S02]  /*f800*/  ISETP.GT.AND P3, PT, R34, 0x58, PT ;  /* 0x000000582200780c */ /* 0x000fc40003f64270 */
[----:B------:R-:W-:Y:S01]  /*f810*/  FSEL R65, R65, -INF , P4 ;  /* 0xff80000041417808 */ /* 0x000fe20002000000 */
[----:B------:R-:W-:Y:S01]  /*f820*/  MUFU.EX2 R173, R173 ;  /* 0x000000ad00ad7308 */ /* 0x000fe20000000800 */
[----:B------:R-:W-:Y:S02]  /*f830*/  FMNMX.FTZ R28, R47, R28, !PT ;  /* 0x0000001c2f1c7209 */ /* 0x000fe40007810000 */
[----:B------:R-:W-:Y:S02]  /*f840*/  ISETP.GT.AND P4, PT, R34, 0x59, PT ;  /* 0x000000592200780c */ /* 0x000fe40003f84270 */
[----:B------:R-:W-:Y:S02]  /*f850*/  FSEL R39, R68, -INF , P3 ;  /* 0xff80000044277808 */ /* 0x000fe40001800000 */
[----:B--2---:R-:W-:Y:S01]  /*f860*/  FMNMX.FTZ R30, R65, R28, !PT ;  /* 0x0000001c411e7209 */ /* 0x004fe20007810000 */
[----:B------:R-:W-:Y:S01]  /*f870*/  MUFU.EX2 R175, R175 ;  /* 0x000000af00af7308 */ /* 0x000fe20000000800 */
        /* <DEDUP_REMOVED lines=25> */
[----:B------:R-:W-:Y:S01]  /*fa10*/  FMNMX.FTZ R32, R55, R32, !PT ;  /* 0x0000002037207209 */ /* 0x000fe20007810000 */
[----:B--2---:R-:W-:Y:S01]  /*fa20*/  FFMA.FTZ R36, R67, R0, -R14 ;  /* 0x0000000043247223 */ /* 0x004fe2000001080e */
[----:B------:R-:W-:Y:S02]  /*fa30*/  ISETP.GT.AND P4, PT, R34, 0x79, PT ;  /* 0x000000792200780c */ /* 0x000fe40003f84270 */
[----:B------:R-:W-:Y:S02]  /*fa40*/  FSEL R31, R84, -INF , P3 ;  /* 0xff800000541f7808 */ /* 0x000fe40001800000 */
[----:B------:R-:W-:Y:S01]  /*fa50*/  FMNMX.FTZ R34, R81, R32, !PT ;  /* 0x0000002051227209 */ /* 0x000fe20007810000 */
[----:B------:R-:W-:Y:S01]  /*fa60*/  MUFU.EX2 R155, R155 ;  /* 0x0000009b009b7308 */ /* 0x000fe20000000800 */
[----:B------:R-:W-:-:S02]  /*fa70*/  FSEL R85, R85, -INF , P4 ;  /* 0xff80000055557808 */ /* 0x000fc40002000000 */
[----:B------:R-:W-:-:S04]  /*fa80*/  FMNMX.FTZ R34, R31, R34, !PT ;  /* 0x000000221f227209 */ /* 0x000fc80007810000 */
[----:B------:R-:W-:Y:S01]  /*fa90*/  FMNMX.FTZ R11, R85, R34, !PT ;  /* 0x00000022550b7209 */ /* 0x000fe20007810000 */
[----:B------:R-:W-:Y:S01]  /*faa0*/  MUFU.EX2 R32, R59 ;  /* 0x0000003b00207308 */ /* 0x000fe20000000800 */
[----:B------:R-:W-:-:S03]  /*fab0*/  FFMA.FTZ R34, R63, R0, -R14 ;  /* 0x000000003f227223 */ /* 0x000fc6000001080e */
[----:B------:R-:W2:Y:S04]  /*fac0*/  SHFL.BFLY PT, R40, R11, 0x2, 0x1f ;  /* 0x0c401f000b287f89 */ /* 0x000ea800000e0000 */
[----:B------:R-:W-:Y:S08]  /*fad0*/  MUFU.EX2 R34, R34 ;  /* 0x0000002200227308 */ /* 0x000ff00000000800 */
[----:B------:R-:W-:Y:S08]  /*fae0*/  MUFU.EX2 R157, R157 ;  /* 0x0000009d009d7308 */ /* 0x000ff00000000800 */
[----:B------:R-:W-:Y:S01]  /*faf0*/  MUFU.EX2 R36, R36 ;  /* 0x0000002400247308 */ /* 0x000fe20000000800 */
[----:B--2---:R-:W-:Y:S01]  /*fb00*/  FMNMX.FTZ R15, R11, R40, !PT ;  /* 0x000000280b0f7209 */ /* 0x004fe20007810000 */
[-CC-:B------:R-:W-:Y:S01]  /*fb10*/  FFMA.FTZ R40, R75, R0.reuse, -R14.reuse ;  /* 0x000000004b287223 */ /* 0x180fe2000001080e */
[----:B------:R-:W-:-:S05]  /*fb20*/  FFMA.FTZ R14, R87, R0, -R14 ;  /* 0x00000000570e7223 */ /* 0x000fca000001080e */
[----:B------:R-:W-:Y:S01]  /*fb30*/  MUFU.EX2 R159, R159 ;  /* 0x0000009f009f7308 */ /* 0x000fe20000000800 */
[----:B------:R-:W2:Y:S07]  /*fb40*/  SHFL.BFLY PT, R44, R15, 0x1, 0x1f ;  /* 0x0c201f000f2c7f89 */ /* 0x000eae00000e0000 */
[----:B------:R-:W-:Y:S08]  /*fb50*/  MUFU.EX2 R38, R38 ;  /* 0x0000002600267308 */ /* 0x000ff00000000800 */
[----:B------:R-:W-:Y:S08]  /*fb60*/  MUFU.EX2 R161, R161 ;  /* 0x000000a100a17308 */ /* 0x000ff00000000800 */
[----:B------:R-:W-:Y:S01]  /*fb70*/  MUFU.EX2 R40, R40 ;  /* 0x0000002800287308 */ /* 0x000fe20000000800 */
[----:B--2---:R-:W-:-:S04]  /*fb80*/  FMNMX.FTZ R7, R15, R44, !PT ;  /* 0x0000002c0f077209 */ /* 0x004fc80007810000 */
[C---:B------:R-:W-:Y:S01]  /*fb90*/  FSETP.NEU.FTZ.AND P3, PT, R7.reuse, -INF , PT ;  /* 0xff8000000700780b */ /* 0x040fe20003f7d000 */
[----:B------:R-:W-:Y:S02]  /*fba0*/  FMUL.FTZ R46, R7, R0 ;  /* 0x00000000072e7220 */ /* 0x000fe40000410000 */
[----:B------:R-:W-:Y:S03]  /*fbb0*/  MUFU.EX2 R163, R163 ;  /* 0x000000a300a37308 */ /* 0x000fe60000000800 */
[----:B------:R-:W-:-:S05]  /*fbc0*/  FSEL R46, R46, RZ, P3 ;  /* 0x000000ff2e2e7208 */ /* 0x000fca0001800000 */
[-CC-:B------:R-:W-:Y:S01]  /*fbd0*/  FFMA.FTZ R180, R43, R0.reuse, -R46.reuse ;  /* 0x000000002bb47223 */ /* 0x180fe2000001082e */
[-CC-:B------:R-:W-:Y:S01]  /*fbe0*/  FFMA.FTZ R11, R20, R0.reuse, -R46.reuse ;  /* 0x00000000140b7223 */ /* 0x180fe2000001082e */
[----:B------:R-:W-:Y:S01]  /*fbf0*/  FADD.FTZ R20, R4, R181 ;  /* 0x000000b504147221 */ /* 0x000fe20000010000 */
[-CC-:B------:R-:W-:Y:S01]  /*fc00*/  FFMA.FTZ R182, R25, R0.reuse, -R46.reuse ;  /* 0x0000000019b67223 */ /* 0x180fe2000001082e */
[-CC-:B------:R-:W-:Y:S01]  /*fc10*/  FFMA.FTZ R13, R29, R0.reuse, -R46.reuse ;  /* 0x000000001d0d7223 */ /* 0x180fe2000001082e */
[-C--:B------:R-:W-:Y:S01]  /*fc20*/  FFMA.FTZ R176, R89, R0.reuse, -R46 ;  /* 0x0000000059b07223 */ /* 0x080fe2000001082e */
[----:B------:R-:W-:Y:S01]  /*fc30*/  MUFU.EX2 R180, R180 ;  /* 0x000000b400b47308 */ /* 0x000fe20000000800 */
[----:B----4-:R-:W-:Y:S01]  /*fc40*/  FADD.FTZ R9, R183, R20 ;  /* 0x00000014b7097221 */ /* 0x010fe20000010000 */
[-CC-:B------:R-:W-:Y:S01]  /*fc50*/  FFMA.FTZ R15, R33, R0.reuse, -R46.reuse ;  /* 0x00000000210f7223 */ /* 0x180fe2000001082e */
[-CC-:B------:R-:W-:Y:S01]  /*fc60*/  FFMA.FTZ R178, R93, R0.reuse, -R46.reuse ;  /* 0x000000005db27223 */ /* 0x180fe2000001082e */
[-CC-:B------:R-:W-:Y:S01]  /*fc70*/  FFMA.FTZ R25, R41, R0.reuse, -R46.reuse ;  /* 0x0000000029197223 */ /* 0x180fe2000001082e */
[----:B---3--:R-:W-:Y:S01]  /*fc80*/  FADD.FTZ R20, R6, R9 ;  /* 0x0000000906147221 */ /* 0x008fe20000010000 */
[-CC-:B------:R-:W-:Y:S01]  /*fc90*/  FFMA.FTZ R21, R37, R0.reuse, -R46.reuse ;  /* 0x0000000025157223 */ /* 0x180fe2000001082e */
[-C--:B------:R-:W-:Y:S01]  /*fca0*/  FFMA.FTZ R172, R97, R0.reuse, -R46 ;  /* 0x0000000061ac7223 */ /* 0x080fe2000001082e */
[----:B------:R-:W2:Y:S01]  /*fcb0*/  MUFU.EX2 R11, R11 ;  /* 0x0000000b000b7308 */ /* 0x000ea20000000800 */
[----:B-1----:R-:W-:Y:S01]  /*fcc0*/  FADD.FTZ R9, R177, R20 ;  /* 0x00000014b1097221 */ /* 0x002fe20000010000 */
[-CC-:B------:R-:W-:Y:S01]  /*fcd0*/  FFMA.FTZ R174, R101, R0.reuse, -R46.reuse ;  /* 0x0000000065ae7223 */ /* 0x180fe2000001082e */
[-CC-:B------:R-:W-:Y:S01]  /*fce0*/  FFMA.FTZ R27, R45, R0.reuse, -R46.reuse ;  /* 0x000000002d1b7223 */ /* 0x180fe2000001082e */
[-CC-:B------:R-:W-:Y:S01]  /*fcf0*/  FFMA.FTZ R168, R103, R0.reuse, -R46.reuse ;  /* 0x0000000067a87223 */ /* 0x180fe2000001082e */
[----:B------:R-:W-:Y:S01]  /*fd00*/  FADD.FTZ R20, R10, R9 ;  /* 0x000000090a147221 */ /* 0x000fe20000010000 */
[-C--:B------:R-:W-:Y:S01]  /*fd10*/  FFMA.FTZ R29, R49, R0.reuse, -R46 ;  /* 0x00000000311d7223 */ /* 0x080fe2000001082e */
[----:B------:R-:W1:Y:S01]  /*fd20*/  @P2 LDC R43, c[0x0][0x44c] ;  /* 0x00011300ff2b2b82 */ /* 0x000e620000000800 */
[----:B------:R-:W3:Y:S01]  /*fd30*/  MUFU.EX2 R182, R182 ;  /* 0x000000b600b67308 */ /* 0x000ee20000000800 */
[----:B0-----:R-:W-:Y:S01]  /*fd40*/  FADD.FTZ R41, R179, R20 ;  /* 0x00000014b3297221 */ /* 0x001fe20000010000 */
[-CC-:B------:R-:W-:Y:S01]  /*fd50*/  FFMA.FTZ R170, R99, R0.reuse, -R46.reuse ;  /* 0x0000000063aa7223 */ /* 0x180fe2000001082e */
[-CC-:B------:R-:W-:Y:S01]  /*fd60*/  FFMA.FTZ R33, R53, R0.reuse, -R46.reuse ;  /* 0x0000000035217223 */ /* 0x180fe2000001082e */
[-CC-:B------:R-:W-:Y:S01]  /*fd70*/  FFMA.FTZ R152, R95, R0.reuse, -R46.reuse ;  /* 0x000000005f987223 */ /* 0x180fe2000001082e */
[----:B------:R-:W-:Y:S01]  /*fd80*/  FADD.FTZ R48, R12, R41 ;  /* 0x000000290c307221 */ /* 0x000fe20000010000 */
[-CC-:B------:R-:W-:Y:S01]  /*fd90*/  FFMA.FTZ R37, R57, R0.reuse, -R46.reuse ;  /* 0x0000000039257223 */ /* 0x180fe2000001082e */
[-CC-:B------:R-:W-:Y:S01]  /*fda0*/  FFMA.FTZ R154, R91, R0.reuse, -R46.reuse ;  /* 0x000000005b9a7223 */ /* 0x180fe2000001082e */
[----:B------:R-:W0:Y:S01]  /*fdb0*/  MUFU.EX2 R13, R13 ;  /* 0x0000000d000d7308 */ /* 0x000e220000000800 */
[----:B--2---:R-:W-:Y:S01]  /*fdc0*/  FADD.FTZ R9, R180, R11 ;  /* 0x0000000bb4097221 */ /* 0x004fe20000010000 */
[-CC-:B------:R-:W-:Y:S01]  /*fdd0*/  FFMA.FTZ R41, R61, R0.reuse, -R46.reuse ;  /* 0x000000003d297223 */ /* 0x180fe2000001082e */
[-CC-:B------:R-:W-:Y:S01]  /*fde0*/  FFMA.FTZ R156, R47, R0.reuse, -R46.reuse ;  /* 0x000000002f9c7223 */ /* 0x180fe2000001082e */
[----:B------:R-:W-:Y:S01]  /*fdf0*/  FFMA.FTZ R158, R39, R0, -R46 ;  /* 0x00000000279e7223 */ /* 0x000fe2000001082e */
[----:B------:R-:W-:Y:S01]  /*fe00*/  IMAD.MOV.U32 R45, RZ, RZ, R190 ;  /* 0x000000ffff2d7224 */ /* 0x000fe200078e00be */
[----:B------:R-:W-:Y:S01]  /*fe10*/  F2FP.F16.F32.PACK_AB R181, R181, R4 ;  /* 0x00000004b5b5723e */ /* 0x000fe200000000ff */
[-C--:B------:R-:W-:Y:S01]  /*fe20*/  FFMA.FTZ R69, R69, R0.reuse, -R46 ;  /* 0x0000000045457223 */ /* 0x080fe2000001082e */
[----:B------:R-:W2:Y:S01]  /*fe30*/  MUFU.EX2 R176, R176 ;  /* 0x000000b000b07308 */ /* 0x000ea20000000800 */
[----:B---3--:R-:W-:Y:S01]  /*fe40*/  FADD.FTZ R20, R182, R9 ;  /* 0x00000009b6147221 */ /* 0x008fe20000010000 */
[----:B------:R-:W-:Y:S01]  /*fe50*/  FADD.FTZ R9, R173, R48 ;  /* 0x00000030ad097221 */ /* 0x000fe20000010000 */
[----:B------:R-:W-:Y:S01]  /*fe60*/  F2FP.F16.F32.PACK_AB R183, R6, R183 ;  /* 0x000000b706b7723e */ /* 0x000fe200000000ff */
[-CC-:B------:R-:W-:Y:S01]  /*fe70*/  FFMA.FTZ R51, R51, R0.reuse, -R46.reuse ;  /* 0x0000000033337223 */ /* 0x180fe2000001082e */
[-C--:B------:R-:W-:Y:S01]  /*fe80*/  FFMA.FTZ R73, R73, R0.reuse, -R46 ;  /* 0x0000000049497223 */ /* 0x080fe2000001082e */
[----:B------:R-:W-:Y:S01]  /*fe90*/  FADD.FTZ R48, R24, R9 ;  /* 0x0000000918307221 */ /* 0x000fe20000010000 */
[----:B-1----:R-:W-:Y:S01]  /*fea0*/  @P2 IMAD.HI.U32 R43, R190, R43, RZ ;  /* 0x0000002bbe2b2227 */ /* 0x002fe200078e00ff */
[----:B------:R-:W1:Y:S03]  /*feb0*/  MUFU.EX2 R15, R15 ;  /* 0x0000000f000f7308 */ /* 0x000e660000000800 */
[----:B0-----:R-:W-:Y:S01]  /*fec0*/  FADD.FTZ R3, R13, R20 ;  /* 0x000000140d037221 */ /* 0x001fe20000010000 */
[----:B------:R-:W-:Y:S01]  /*fed0*/  FADD.FTZ R9, R175, R48 ;  /* 0x00000030af097221 */ /* 0x000fe20000010000 */
[--C-:B------:R-:W-:Y:S01]  /*fee0*/  FFMA.FTZ R35, R35, R0, -R46.reuse ;  /* 0x0000000023237223 */ /* 0x100fe2000001082e */
[----:B------:R-:W-:Y:S01]  /*fef0*/  @P2 SHF.R.U32.HI R45, RZ, R50, R43 ;  /* 0x00000032ff2d2219 */ /* 0x000fe2000001162b */
[-CC-:B------:R-:W-:Y:S01]  /*ff00*/  FFMA.FTZ R43, R65, R0.reuse, -R46.reuse ;  /* 0x00000000412b7223 */ /* 0x180fe2000001082e */
[----:B------:R-:W-:Y:S01]  /*ff10*/  FADD.FTZ R48, R26, R9 ;  /* 0x000000091a307221 */ /* 0x000fe20000010000 */
[-C--:B------:R-:W-:Y:S01]  /*ff20*/  FFMA.FTZ R77, R77, R0.reuse, -R46 ;  /* 0x000000004d4d7223 */ /* 0x080fe2000001082e */
[----:B------:R-:W0:Y:S01]  /*ff30*/  MUFU.EX2 R178, R178 ;  /* 0x000000b200b27308 */ /* 0x000e220000000800 */
[----:B--2---:R-:W-:Y:S01]  /*ff40*/  FADD.FTZ R20, R176, R3 ;  /* 0x00000003b0147221 */ /* 0x004fe20000010000 */
[----:B------:R-:W-:Y:S01]  /*ff50*/  FADD.FTZ R9, R169, R48 ;  /* 0x00000030a9097221 */ /* 0x000fe20000010000 */
[----:B------:R-:W-:Y:S01]  /*ff60*/  IADD3 R45, R45, R193, -R192 ;  /* 0x000000c12d2d7210 */ /* 0x000fe20007ffe8c0 */
[-CC-:B------:R-:W-:Y:S01]  /*ff70*/  FFMA.FTZ R55, R55, R0.reuse, -R46.reuse ;  /* 0x0000000037377223 */ /* 0x180fe2000001082e */
[-C--:B------:R-:W-:Y:S01]  /*ff80*/  FFMA.FTZ R81, R81, R0.reuse, -R46 ;  /* 0x0000000051517223 */ /* 0x080fe2000001082e */
[----:B------:R-:W-:Y:S01]  /*ff90*/  FADD.FTZ R48, R28, R9 ;  /* 0x000000091c307221 */ /* 0x000fe20000010000 */
[----:B------:R-:W-:Y:S01]  /*ffa0*/  SHF.R.S32.HI R50, RZ, 0x1f, R45 ;  /* 0x0000001fff327819 */ /* 0x000fe2000001142d */
[----:B------:R-:W2:Y:S01]  /*ffb0*/  MUFU.EX2 R21, R21 ;  /* 0x0000001500157308 */ /* 0x000ea20000000800 */
[----:B-1----:R-:W-:Y:S01]  /*ffc0*/  FADD.FTZ R3, R15, R20 ;  /* 0x000000140f037221 */ /* 0x002fe20000010000 */
[----:B------:R-:W-:Y:S01]  /*ffd0*/  FADD.FTZ R9, R171, R48 ;  /* 0x00000030ab097221 */ /* 0x000fe20000010000 */
[-CC-:B------:R-:W-:Y:S01]  /*ffe0*/  FFMA.FTZ R31, R31, R0.reuse, -R46.reuse ;  /* 0x000000001f1f7223 */ /* 0x180fe2000001082e */
[----:B------:R-:W-:Y:S01]  /*fff0*/  FFMA.FTZ R46, R85, R0, -R46 ;  /* 0x00000000552e7223 */ /* 0x000fe2000001082e */
[----:B------:R-:W-:Y:S01]  /*10000*/  F2FP.F16.F32.PACK_AB R177, R10, R177 ;  /* 0x000000b10ab1723e */ /* 0x000fe200000000ff */
[----:B------:R-:W-:Y:S01]  /*10010*/  FADD.FTZ R48, R30, R9 ;  /* 0x000000091e307221 */ /* 0x000fe20000010000 */
[----:B------:R-:W-:Y:S01]  /*10020*/  F2FP.F16.F32.PACK_AB R180, R11, R180 ;  /* 0x000000b40bb4723e */ /* 0x000fe200000000ff */
[----:B------:R-:W1:Y:S01]  /*10030*/  MUFU.EX2 R172, R172 ;  /* 0x000000ac00ac7308 */ /* 0x000e620000000800 */
[----:B0-----:R-:W-:Y:S01]  /*10040*/  FADD.FTZ R20, R178, R3 ;  /* 0x00000003b2147221 */ /* 0x001fe20000010000 */
[----:B------:R-:W-:Y:S01]  /*10050*/  FADD.FTZ R9, R153, R48 ;  /* 0x0000003099097221 */ /* 0x000fe20000010000 */
[----:B------:R-:W-:Y:S01]  /*10060*/  F2FP.F16.F32.PACK_AB R182, R13, R182 ;  /* 0x000000b60db6723e */ /* 0x000fe200000000ff */
[----:B------:R-:W-:Y:S01]  /*10070*/  VIADD R10, R88, 0xfffffffe ;  /* 0xfffffffe580a7836 */ /* 0x000fe20000000000 */
[----:B------:R-:W-:Y:S01]  /*10080*/  F2FP.F16.F32.PACK_AB R179, R12, R179 ;  /* 0x000000b30cb3723e */ /* 0x000fe200000000ff */
[----:B------:R-:W-:Y:S01]  /*10090*/  FADD.FTZ R48, R32, R9 ;  /* 0x0000000920307221 */ /* 0x000fe20000010000 */
[----:B------:R-:W-:Y:S01]  /*100a0*/  F2FP.F16.F32.PACK_AB R173, R24, R173 ;  /* 0x000000ad18ad723e */ /* 0x000fe200000000ff */
[----:B------:R-:W0:Y:S01]  /*100b0*/  MUFU.EX2 R25, R25 ;  /* 0x0000001900197308 */ /* 0x000e220000000800 */
[----:B--2---:R-:W-:Y:S01]  /*100c0*/  FADD.FTZ R3, R21, R20 ;  /* 0x0000001415037221 */ /* 0x004fe20000010000 */
[----:B------:R-:W-:Y:S01]  /*100d0*/  FADD.FTZ R9, R155, R48 ;  /* 0x000000309b097221 */ /* 0x000fe20000010000 */
[----:B------:R-:W-:-:S02]  /*100e0*/  F2FP.F16.F32.PACK_AB R175, R26, R175 ;  /* 0x000000af1aaf723e */ /* 0x000fc400000000ff */
[----:B------:R-:W-:Y:S02]  /*100f0*/  CS2R R102, SRZ ;  /* 0x0000000000667805 */ /* 0x000fe4000001ff00 */
[----:B------:R-:W-:Y:S01]  /*10100*/  F2FP.F16.F32.PACK_AB R169, R28, R169 ;  /* 0x000000a91ca9723e */ /* 0x000fe200000000ff */
[----:B------:R-:W-:Y:S01]  /*10110*/  FADD.FTZ R48, R34, R9 ;  /* 0x0000000922307221 */ /* 0x000fe20000010000 */
[----:B------:R-:W-:Y:S01]  /*10120*/  LEA.HI R9, R50, R45, RZ, 0x7 ;  /* 0x0000002d32097211 */ /* 0x000fe200078f38ff */
[----:B------:R-:W2:Y:S01]  /*10130*/  MUFU.EX2 R174, R174 ;  /* 0x000000ae00ae7308 */ /* 0x000ea20000000800 */
[----:B-1----:R-:W-:Y:S01]  /*10140*/  FADD.FTZ R20, R172, R3 ;  /* 0x00000003ac147221 */ /* 0x002fe20000010000 */
[----:B------:R-:W-:Y:S01]  /*10150*/  FADD.FTZ R39, R157, R48 ;  /* 0x000000309d277221 */ /* 0x000fe20000010000 */
[----:B------:R-:W-:Y:S02]  /*10160*/  F2FP.F16.F32.PACK_AB R171, R30, R171 ;  /* 0x000000ab1eab723e */ /* 0x000fe400000000ff */
[----:B------:R-:W-:-:S02]  /*10170*/  CS2R R100, SRZ ;  /* 0x0000000000647805 */ /* 0x000fc4000001ff00 */
[----:B------:R-:W-:Y:S02]  /*10180*/  F2FP.F16.F32.PACK_AB R153, R32, R153 ;  /* 0x000000992099723e */ /* 0x000fe400000000ff */
[----:B------:R-:W-:Y:S02]  /*10190*/  CS2R R98, SRZ ;  /* 0x0000000000627805 */ /* 0x000fe4000001ff00 */
[----:B------:R-:W-:Y:S01]  /*101a0*/  F2FP.F16.F32.PACK_AB R155, R34, R155 ;  /* 0x0000009b229b723e */ /* 0x000fe200000000ff */
[----:B------:R-:W1:Y:S01]  /*101b0*/  MUFU.EX2 R27, R27 ;  /* 0x0000001b001b7308 */ /* 0x000e620000000800 */
[----:B0-----:R-:W-:Y:S01]  /*101c0*/  FADD.FTZ R3, R25, R20 ;  /* 0x0000001419037221 */ /* 0x001fe20000010000 */
[----:B------:R-:W-:Y:S02]  /*101d0*/  F2FP.F16.F32.PACK_AB R157, R36, R157 ;  /* 0x0000009d249d723e */ /* 0x000fe400000000ff */
[----:B------:R-:W-:Y:S02]  /*101e0*/  CS2R R96, SRZ ;  /* 0x0000000000607805 */ /* 0x000fe4000001ff00 */
[----:B------:R-:W-:-:S02]  /*101f0*/  F2FP.F16.F32.PACK_AB R176, R15, R176 ;  /* 0x000000b00fb0723e */ /* 0x000fc400000000ff */
[----:B------:R-:W-:Y:S02]  /*10200*/  CS2R R94, SRZ ;  /* 0x00000000005e7805 */ /* 0x000fe4000001ff00 */
[----:B------:R-:W-:Y:S02]  /*10210*/  F2FP.F16.F32.PACK_AB R178, R21, R178 ;  /* 0x000000b215b2723e */ /* 0x000fe400000000ff */
[----:B------:R-:W-:Y:S01]  /*10220*/  CS2R R92, SRZ ;  /* 0x00000000005c7805 */ /* 0x000fe2000001ff00 */
[----:B------:R-:W0:Y:S01]  /*10230*/  MUFU.EX2 R168, R168 ;  /* 0x000000a800a87308 */ /* 0x000e220000000800 */
[----:B--2---:R-:W-:Y:S01]  /*10240*/  FADD.FTZ R20, R174, R3 ;  /* 0x00000003ae147221 */ /* 0x004fe20000010000 */
[----:B------:R-:W-:Y:S02]  /*10250*/  F2FP.F16.F32.PACK_AB R172, R25, R172 ;  /* 0x000000ac19ac723e */ /* 0x000fe400000000ff */
[----:B------:R-:W-:Y:S02]  /*10260*/  CS2R R90, SRZ ;  /* 0x00000000005a7805 */ /* 0x000fe4000001ff00 */
[----:B------:R-:W-:-:S02]  /*10270*/  CS2R R88, SRZ ;  /* 0x0000000000587805 */ /* 0x000fc4000001ff00 */
        /* <DEDUP_REMOVED lines=12> */
[----:B------:R-:W-:Y:S01]  /*10340*/  FADD.FTZ R20, R36, R39 ;  /* 0x0000002724147221 */ /* 0x000fe20000010000 */
[----:B------:R-:W-:-:S03]  /*10350*/  F2FP.F16.F32.PACK_AB R170, R33, R170 ;  /* 0x000000aa21aa723e */ /* 0x000fc600000000ff */
[----:B------:R-:W-:Y:S01]  /*10360*/  FADD.FTZ R39, R159, R20 ;  /* 0x000000149f277221 */ /* 0x000fe20000010000 */
[----:B------:R-:W-:Y:S01]  /*10370*/  F2FP.F16.F32.PACK_AB R159, R38, R159 ;  /* 0x0000009f269f723e */ /* 0x000fe200000000ff */
[----:B------:R-:W0:Y:S01]  /*10380*/  MUFU.EX2 R154, R154 ;  /* 0x0000009a009a7308 */ /* 0x000e220000000800 */
[----:B--2---:R-:W-:Y:S01]  /*10390*/  FADD.FTZ R4, R152, R3 ;  /* 0x0000000398047221 */ /* 0x004fe20000010000 */
[----:B------:R-:W-:-:S04]  /*103a0*/  FADD.FTZ R6, R38, R39 ;  /* 0x0000002726067221 */ /* 0x000fc80000010000 */
[----:B------:R-:W-:Y:S01]  /*103b0*/  FADD.FTZ R39, R161, R6 ;  /* 0x00000006a1277221 */ /* 0x000fe20000010000 */
[C---:B------:R-:W-:Y:S01]  /*103c0*/  F2FP.F16.F32.PACK_AB R161, R40.reuse, R161 ;  /* 0x000000a128a1723e */ /* 0x040fe200000000ff */
[----:B------:R-:W2:Y:S01]  /*103d0*/  MUFU.EX2 R41, R41 ;  /* 0x0000002900297308 */ /* 0x000ea20000000800 */
[C---:B-1----:R-:W-:Y:S01]  /*103e0*/  FADD.FTZ R3, R37.reuse, R4 ;  /* 0x0000000425037221 */ /* 0x042fe20000010000 */
[----:B------:R-:W-:Y:S01]  /*103f0*/  FADD.FTZ R6, R40, R39 ;  /* 0x0000002728067221 */ /* 0x000fe20000010000 */
[----:B------:R-:W-:-:S03]  /*10400*/  F2FP.F16.F32.PACK_AB R152, R37, R152 ;  /* 0x000000982598723e */ /* 0x000fc600000000ff */
[----:B------:R-:W-:Y:S02]  /*10410*/  FADD.FTZ R39, R163, R6 ;  /* 0x00000006a3277221 */ /* 0x000fe40000010000 */
        /* <DEDUP_REMOVED lines=11> */
[C---:B--2---:R-:W-:Y:S01]  /*104d0*/  FADD.FTZ R6, R42.reuse, R39 ;  /* 0x000000272a067221 */ /* 0x044fe20000010000 */
[----:B------:R-:W-:-:S06]  /*104e0*/  F2FP.F16.F32.PACK_AB R163, R42, R163 ;  /* 0x000000a32aa3723e */ /* 0x000fcc00000000ff */
[----:B------:R-:W2:Y:S01]  /*104f0*/  MUFU.EX2 R69, R69 ;  /* 0x0000004500457308 */ /* 0x000ea20000000800 */
[----:B-1----:R-:W-:-:S07]  /*10500*/  FADD.FTZ R4, R158, R3 ;  /* 0x000000039e047221 */ /* 0x002fce0000010000 */
        /* <DEDUP_REMOVED lines=12> */
[----:B------:R-:W-:-:S04]  /*105d0*/  SHF.R.S32.HI R6, RZ, 0x7, R9 ;  /* 0x00000007ff067819 */ /* 0x000fc80000011409 */
[----:B------:R-:W-:Y:S02]  /*105e0*/  VIMNMX R13, R191, R6, !PT ;  /* 0x00000006bf0d7248 */ /* 0x000fe40007fe0100 */
[----:B------:R-:W2:Y:S01]  /*105f0*/  MUFU.EX2 R162, R77 ;  /* 0x0000004d00a27308 */ /* 0x000ea20000000800 */
[----:B-1----:R-:W-:Y:S01]  /*10600*/  FADD.FTZ R4, R160, R3 ;  /* 0x00000003a0047221 */ /* 0x002fe20000010000 */
[----:B------:R-:W-:Y:S02]  /*10610*/  ISETP.GE.AND P3, PT, R10, R13, PT ;  /* 0x0000000d0a00720c */ /* 0x000fe40003f66270 */
[----:B------:R-:W-:-:S04]  /*10620*/  F2FP.F16.F32.PACK_AB R160, R160, R51 ;  /* 0x00000033a0a0723e */ /* 0x000fc800000000ff */
        /* <DEDUP_REMOVED lines=11> */
[----:B--2---:R-:W-:Y:S01]  /*106e0*/  FADD.FTZ R11, R31, R4 ;  /* 0x000000041f0b7221 */ /* 0x004fe20000010000 */
[C---:B-1----:R-:W-:Y:S01]  /*106f0*/  FADD.FTZ R3, R14.reuse, R39 ;  /* 0x000000270e037221 */ /* 0x042fe20000010000 */
[----:B------:R-:W-:Y:S02]  /*10700*/  F2FP.F16.F32.PACK_AB R167, R14, R167 ;  /* 0x000000a70ea7723e */ /* 0x000fe400000000ff */
[C---:B0-----:R-:W-:Y:S01]  /*10710*/  FADD.FTZ R4, R46.reuse, R11 ;  /* 0x0000000b2e047221 */ /* 0x041fe20000010000 */
[----:B------:R-:W-:Y:S01]  /*10720*/  F2FP.F16.F32.PACK_AB R166, R46, R31 ;  /* 0x0000001f2ea6723e */ /* 0x000fe200000000ff */
[----:B------:R-:W-:Y:S06]  /*10730*/  @!P3 BRA `(.L_x_2704) ;  /* 0x0000002800c8b947 */ /* 0x000fec0003800000 */
[----:B------:R-:W-:Y:S01]  /*10740*/  IMAD.MOV.U32 R12, RZ, RZ, R8 ;  /* 0x000000ffff0c7224 */ /* 0x000fe200078e0008 */
[----:B------:R-:W-:Y:S01]  /*10750*/  MOV R6, R186 ;  /* 0x000000ba00067202 */ /* 0x000fe20000000f00 */
[----:B------:R-:W-:Y:S02]  /*10760*/  IMAD.MOV.U32 R11, RZ, RZ, R7 ;  /* 0x000000ffff0b7224 */ /* 0x000fe400078e0007 */
[----:B------:R-:W-:Y:S02]  /*10770*/  IMAD.MOV.U32 R14, RZ, RZ, R184 ;  /* 0x000000ffff0e7224 */ /* 0x000fe400078e00b8 */
[----:B------:R-:W-:-:S07]  /*10780*/  IMAD.MOV.U32 R151, RZ, RZ, RZ ;  /* 0x000000ffff977224 */ /* 0x000fce00078e00ff */
.L_x_2714:
[----:B------:R-:W-:Y:S01]  /*10790*/  ISETP.NE.AND P3, PT, R189, RZ, PT ;  /* 0x000000ffbd00720c */ /* 0x000fe20003f65270 */
[----:B------:R-:W-:Y:S01]  /*107a0*/  VIADD R184, R14, 0x1 ;  /* 0x000000010eb87836 */ /* 0x000fe20000000000 */
[----:B------:R-:W-:Y:S05]  /*107b0*/  YIELD ;  /* 0x0000000000007946 */ /* 0x000fea0003800000 */
[----:B------:R-:W-:-:S04]  /*107c0*/  ISETP.NE.AND P4, PT, R184, 0x2, PT ;  /* 0x00000002b800780c */ /* 0x000fc80003f85270 */
[----:B------:R-:W-:Y:S02]  /*107d0*/  SEL R7, RZ, 0x1, P4 ;  /* 0x00000001ff077807 */ /* 0x000fe40002000000 */
[----:B------:R-:W-:Y:S02]  /*107e0*/  SEL R184, R184, RZ, P4 ;  /* 0x000000ffb8b87207 */ /* 0x000fe40002000000 */
[----:B------:R-:W-:Y:S01]  /*107f0*/  LOP3.LUT R186, R6, R7, RZ, 0x3c, !PT ;  /* 0x0000000706ba7212 */ /* 0x000fe200078e3cff */
[----:B------:R-:W-:Y:S06]  /*10800*/  @P3 BRA `(.L_x_2705) ;  /* 0x0000000000303947 */ /* 0x000fec0003800000 */
[----:B------:R-:W-:Y:S05]  /*10810*/  @!P0 BRA `(.L_x_2706) ;  /* 0x0000000000048947 */ /* 0x000fea0003800000 */
[----:B------:R-:W-:Y:S01]  /*10820*/  BPT.TRAP 0x1 ;  /* 0x000000040000795c */ /* 0x000fe20000300000 */
.L_x_2706:
[----:B------:R-:W-:Y:S01]  /*10830*/  IMAD R0, R184, 0x8, R2 ;  /* 0x00000008b8007824 */ /* 0x000fe200078e0202 */
[----:B------:R-:W-:-:S04]  /*10840*/  SHF.L.U32 R7, R186, 0x1f, RZ ;  /* 0x0000001fba077819 */ /* 0x000fc800000006ff */
[----:B------:R0:W1:Y:S01]  /*10850*/  SYNCS.PHASECHK.TRANS64.TRYWAIT P4, [R0+URZ+0x28830], R7 ;  /* 0x02883007000075a7 */ /* 0x000062000808017f */
[----:B------:R-:W-:Y:S05]  /*10860*/  @!P0 BRA `(.L_x_2707) ;  /* 0x0000000000048947 */ /* 0x000fea0003800000 */
[----:B------:R-:W-:Y:S01]  /*10870*/  BPT.TRAP 0x1 ;  /* 0x000000040000795c */ /* 0x000fe20000300000 */
.L_x_2707:
[----:B------:R-:W-:Y:S04]  /*10880*/  BSSY B0, `(.L_x_2705) ;  /* 0x0000004000007945 */ /* 0x000fe80003800000 */
[----:B-1----:R-:W-:Y:S05]  /*10890*/  @P4 BRA `(.L_x_2708) ;  /* 0x0000000000084947 */ /* 0x002fea0003800000 */
[----:B------:R-:W1:Y:S02]  /*108a0*/  SYNCS.PHASECHK.TRANS64.TRYWAIT P4, [R0+URZ+0x28830], R7 ;  /* 0x02883007000075a7 */ /* 0x000e64000808017f */
[----:B-1----:R-:W-:Y:S05]  /*108b0*/  @!P4 BRA `(.L_x_2709) ;  /* 0x0000011c00c8c947 */ /* 0x002fea0003800000 */
.L_x_2708:
[----:B------:R-:W-:Y:S05]  /*108c0*/  BSYNC B0 ;  /* 0x0000000000007941 */ /* 0x000fea0003800000 */
.L_x_2705:
[----:B01----:R-:W0:Y:S01]  /*108d0*/  S2R R0, SR_TID.X ;  /* 0x0000000000007919 */ /* 0x003e220000002100 */
[----:B------:R-:W-:Y:S05]  /*108e0*/  WARPSYNC.ALL ;  /* 0x0000000000007948 */ /* 0x000fea0003800000 */
[----:B------:R-:W-:Y:S01]  /*108f0*/  IMAD R8, R184, 0x800, R5 ;  /* 0x00000800b8087824 */ /* 0x000fe200078e0205 */
[----:B------:R-:W-:Y:S01]  /*10900*/  MOV R21, 0x40000040 ;  /* 0x4000004000157802 */ /* 0x000fe20000000f00 */
[----:B------:R-:W-:Y:S02]  /*10910*/  IMAD.MOV.U32 R9, RZ, RZ, 0x40000040 ;  /* 0x40000040ff097424 */ /* 0x000fe400078e00ff */
[C---:B------:R-:W-:Y:S01]  /*10920*/  VIADD R26, R8.reuse, 0x4 ;  /* 0x00000004081a7836 */ /* 0x040fe20000000000 */
[C---:B------:R-:W-:Y:S01]  /*10930*/  IADD3 R24, R8.reuse, 0x2, RZ ;  /* 0x0000000208187810 */ /* 0x040fe20007ffe0ff */
[----:B------:R-:W-:Y:S01]  /*10940*/  IMAD.MOV.U32 R25, RZ, RZ, 0x40000040 ;  /* 0x40000040ff197424 */ /* 0x000fe200078e00ff */
[C---:B------:R-:W-:Y:S01]  /*10950*/  R2UR UR14, R8.reuse ;  /* 0x00000000080e72ca */ /* 0x040fe200000e0000 */
[----:B------:R-:W-:Y:S01]  /*10960*/  IMAD.MOV.U32 R27, RZ, RZ, 0x40000040 ;  /* 0x40000040ff1b7424 */ /* 0x000fe200078e00ff */
[----:B------:R-:W-:Y:S01]  /*10970*/  R2UR UR15, R9 ;  /* 0x00000000090f72ca */ /* 0x000fe200000e0000 */
[----:B------:R-:W-:Y:S01]  /*10980*/  VIADD R20, R8, 0x6 ;  /* 0x0000000608147836 */ /* 0x000fe20000000000 */
[----:B------:R-:W-:Y:S01]  /*10990*/  R2UR UR10, R24 ;  /* 0x00000000180a72ca */ /* 0x000fe200000e0000 */
[----:B------:R-:W-:Y:S01]  /*109a0*/  VIADD R24, R8, 0x400 ;  /* 0x0000040008187836 */ /* 0x000fe20000000000 */
[----:B------:R-:W-:Y:S01]  /*109b0*/  R2UR UR6, R26 ;  /* 0x000000001a0672ca */ /* 0x000fe200000e0000 */
[----:B------:R-:W-:Y:S01]  /*109c0*/  VIADD R26, R8, 0x404 ;  /* 0x00000404081a7836 */ /* 0x000fe20000000000 */
[----:B------:R-:W-:-:S02]  /*109d0*/  R2UR UR11, R25 ;  /* 0x00000000190b72ca */ /* 0x000fc400000e0000 */
[----:B------:R-:W-:Y:S02]  /*109e0*/  R2UR UR7, R27 ;  /* 0x000000001b0772ca */ /* 0x000fe400000e0000 */
[----:B------:R-:W-:Y:S02]  /*109f0*/  R2UR UR22, R24 ;  /* 0x00000000181672ca */ /* 0x000fe400000e0000 */
[----:B------:R-:W-:Y:S02]  /*10a00*/  R2UR UR23, R25 ;  /* 0x00000000191772ca */ /* 0x000fe400000e0000 */
[----:B------:R-:W-:Y:S02]  /*10a10*/  R2UR UR30, R26 ;  /* 0x000000001a1e72ca */ /* 0x000fe400000e0000 */
[----:B------:R-:W-:Y:S02]  /*10a20*/  R2UR UR31, R27 ;  /* 0x000000001b1f72ca */ /* 0x000fe400000e0000 */
[----:B0-----:R-:W-:-:S02]  /*10a30*/  SHF.R.U32.HI R0, RZ, 0x7, R0 ;  /* 0x00000007ff007819 */ /* 0x001fc40000011600 */
[----:B------:R-:W-:Y:S01]  /*10a40*/  R2UR UR18, R20 ;  /* 0x00000000141272ca */ /* 0x000fe200000e0000 */
[----:B------:R-:W-:Y:S01]  /*10a50*/  VIADD R20, R8, 0x402 ;  /* 0x0000040208147836 */ /* 0x000fe20000000000 */
[C---:B------:R-:W-:Y:S01]  /*10a60*/  R2UR UR19, R21.reuse ;  /* 0x00000000151372ca */ /* 0x040fe200000e0000 */
[----:B------:R-:W-:Y:S01]  /*10a70*/  VIADD R0, R0, 0x8 ;  /* 0x0000000800007836 */ /* 0x000fe20000000000 */
[----:B------:R-:W-:Y:S01]  /*10a80*/  R2UR UR27, R21 ;  /* 0x00000000151b72ca */ /* 0x000fe200000e0000 */
[----:B------:R-:W-:Y:S01]  /*10a90*/  VIADD R8, R8, 0x406 ;  /* 0x0000040608087836 */ /* 0x000fe20000000000 */
[----:B------:R-:W-:Y:S02]  /*10aa0*/  R2UR UR26, R20 ;  /* 0x00000000141a72ca */ /* 0x000fe400000e0000 */
[----:B------:R0:W-:Y:S01]  /*10ab0*/  BAR.SYNC.DEFER_BLOCKING R0, 0x100 ;  /* 0x000400000000751d */ /* 0x0001e20000010000 */
[----:B------:R-:W-:Y:S02]  /*10ac0*/  R2UR UR35, R9 ;  /* 0x00000000092372ca */ /* 0x000fe400000e0000 */
[----:B------:R-:W-:-:S03]  /*10ad0*/  R2UR UR34, R8 ;  /* 0x00000000082272ca */ /* 0x000fc600000e0000 */
        /* <DEDUP_REMOVED lines=27> */
.L_x_2711:
[----:B------:R-:W-:Y:S01]  /*10c90*/  SHF.L.U32 R0, R6, 0x1f, RZ ;  /* 0x0000001f06007819 */ /* 0x000fe200000006ff */
[----:B------:R-:W-:-:S04]  /*10ca0*/  IMAD R6, R14, 0x8, R2 ;  /* 0x000000080e067824 */ /* 0x000fc800078e0202 */
[----:B------:R0:W1:Y:S01]  /*10cb0*/  SYNCS.PHASECHK.TRANS64.TRYWAIT P3, [R6+URZ+0x28850], R0 ;  /* 0x02885000060075a7 */ /* 0x000062000806017f */
[----:B------:R-:W-:Y:S05]  /*10cc0*/  @!P0 BRA `(.L_x_2712) ;  /* 0x0000000000048947 */ /* 0x000fea0003800000 */
[----:B------:R-:W-:Y:S01]  /*10cd0*/  BPT.TRAP 0x1 ;  /* 0x000000040000795c */ /* 0x000fe20000300000 */
.L_x_2712:
[----:B-1----:R-:W-:Y:S05]  /*10ce0*/  @P3 BRA `(.L_x_2710) ;  /* 0x0000000000083947 */ /* 0x002fea0003800000 */
[----:B------:R-:W1:Y:S02]  /*10cf0*/  SYNCS.PHASECHK.TRANS64.TRYWAIT P3, [R6+URZ+0x28850], R0 ;  /* 0x02885000060075a7 */ /* 0x000e64000806017f */
[----:B-1----:R-:W-:Y:S05]  /*10d00*/  @!P3 BRA `(.L_x_2713) ;  /* 0x0000011800c8b947 */ /* 0x002fea0003800000 */
.L_x_2710:
[----:B01----:R-:W-:Y:S01]  /*10d10*/  VIADD R0, R2, 0x400 ;  /* 0x0000040002007836 */ /* 0x003fe20000000000 */
[----:B------:R-:W-:Y:S01]  /*10d20*/  MOV R7, 0x40000040 ;  /* 0x4000004000077802 */ /* 0x000fe20000000f00 */
[----:B------:R-:W-:Y:S05]  /*10d30*/  WARPSYNC.ALL ;  /* 0x0000000000007948 */ /* 0x000fea0003800000 */
[----:B------:R-:W-:Y:S01]  /*10d40*/  SHF.R.U32.HI R0, RZ, 0x4, R0 ;  /* 0x00000004ff007819 */ /* 0x000fe20000011600 */
[----:B------:R-:W-:Y:S01]  /*10d50*/  WARPGROUP.ARRIVE ;  /* 0x00000000000079c5 */ /* 0x000fe20000000000 */
[----:B------:R-:W-:Y:S01]  /*10d60*/  R2UR UR7, R7 ;  /* 0x00000000070772ca */ /* 0x000fe200000e0000 */
[----:B------:R-:W-:Y:S01]  /*10d70*/  IMAD.MOV.U32 R9, RZ, RZ, 0x40000040 ;  /* 0x40000040ff097424 */ /* 0x000fe200078e00ff */
[----:B------:R-:W-:Y:S01]  /*10d80*/  LOP3.LUT R0, R0, 0x3fff, RZ, 0xc0, !PT ;  /* 0x00003fff00007812 */ /* 0x000fe200078ec0ff */
[----:B------:R-:W0:Y:S03]  /*10d90*/  @P2 LDC R7, c[0x0][0x450] ;  /* 0x00011400ff072b82 */ /* 0x000e260000000800 */
[----:B------:R-:W-:-:S05]  /*10da0*/  LOP3.LUT R0, R0, 0x4000000, RZ, 0xfc, !PT ;  /* 0x0400000000007812 */ /* 0x000fca00078efcff */
[C---:B------:R-:W-:Y:S02]  /*10db0*/  IMAD R6, R14.reuse, 0x800, R0 ;  /* 0x000008000e067824 */ /* 0x040fe400078e0200 */
[----:B------:R-:W1:Y:S01]  /*10dc0*/  @P2 LDC R0, c[0x0][0x44c] ;  /* 0x00011300ff002b82 */ /* 0x000e620000000800 */
[----:B------:R-:W-:Y:S02]  /*10dd0*/  @!P1 IMAD R14, R14, 0x8, R2 ;  /* 0x000000080e0e9824 */ /* 0x000fe400078e0202 */
[C---:B------:R-:W-:Y:S01]  /*10de0*/  R2UR UR6, R6.reuse ;  /* 0x00000000060672ca */ /* 0x040fe200000e0000 */
[----:B------:R-:W-:Y:S02]  /*10df0*/  VIADD R8, R6, 0x80 ;  /* 0x0000008006087836 */ /* 0x000fe40000000000 */
[----:B------:R-:W-:-:S05]  /*10e00*/  @!P1 VIADD R14, R14, 0x28860 ;  /* 0x000288600e0e9836 */ /* 0x000fca0000000000 */
[----:B------:R-:W-:-:S05]  /*10e10*/  @!P1 PRMT R14, RZ, 0x654, R14 ;  /* 0x00000654ff0e9816 */ /* 0x000fca000000000e */
        /* <DEDUP_REMOVED lines=23> */
[----:B------:R-:W-:Y:S01]  /*10f90*/  IMAD.IADD R8, R204, 0x1, R190 ;  /* 0x00000001cc087824 */ /* 0x000fe200078e02be */
[----:B------:R-:W-:-:S03]  /*10fa0*/  R2UR UR7, R9 ;  /* 0x00000000090772ca */ /* 0x000fc600000e0000 */
[----:B-1----:R-:W-:-:S04]  /*10fb0*/  @P2 IMAD.HI.U32 R9, R8, R0, RZ ;  /* 0x0000000008092227 */ /* 0x002fc800078e00ff */
[----:B------:R-:W-:Y:S01]  /*10fc0*/  IMAD.MOV.U32 R0, RZ, RZ, R8 ;  /* 0x000000ffff007224 */ /* 0x000fe200078e0008 */
[----:B0-----:R-:W-:Y:S01]  /*10fd0*/  @P2 SHF.R.U32.HI R0, RZ, R7, R9 ;  /* 0x00000007ff002219 */ /* 0x001fe20000011609 */
[----:B------:R-:W-:Y:S02]  /*10fe0*/  IMAD.MOV.U32 R8, RZ, RZ, -0x80 ;  /* 0xffffff80ff087424 */ /* 0x000fe400078e00ff */
[----:B------:R-:W-:Y:S02]  /*10ff0*/  IMAD.MOV.U32 R9, RZ, RZ, 0x40000040 ;  /* 0x40000040ff097424 */ /* 0x000fe400078e00ff */
[----:B------:R-:W0:Y:S01]  /*11000*/  SHFL.IDX PT, R7, R0, RZ, 0x1c1f ;  /* 0x001c1fff00077589 */ /* 0x000e2200000e0000 */
[----:B------:R-:W-:-:S05]  /*11010*/  IMAD R8, R10, R8, 0x1 ;  /* 0x000000010a087424 */ /* 0x000fca00078e0208 */
[----:B------:R-:W-:-:S05]  /*11020*/  IADD3 R8, R193, R8, -R197 ;  /* 0x00000008c1087210 */ /* 0x000fca0007ffe8c5 */
[----:B------:R-:W-:-:S04]  /*11030*/  IMAD.IADD R15, R8, 0x1, -R192 ;  /* 0x00000001080f7824 */ /* 0x000fc800078e0ac0 */
[----:B0-----:R-:W-:-:S05]  /*11040*/  IMAD.IADD R7, R15, 0x1, R7 ;  /* 0x000000010f077824 */ /* 0x001fca00078e0207 */
        /* <DEDUP_REMOVED lines=48> */
[----:B------:R-:W-:Y:S01]  /*11350*/  ISETP.GT.AND P4, PT, R7, 0x41, PT ;  /* 0x000000410700780c */ /* 0x000fe20003f84270 */
[----:B------:R-:W-:Y:S02]  /*11360*/  WARPGROUP.DEPBAR.LE gsb0, 0x0 ;  /* 0x00008000000079c5 */ /* 0x000fe40000010000 */
[----:B------:R-:W-:Y:S01]  /*11370*/  FSEL R56, R56, -INF , P3 ;  /* 0xff80000038387808 */ /* 0x000fe20001800000 */
[----:B------:R-:W-:Y:S01]  /*11380*/  WARPGROUP.ARRIVE ;  /* 0x00000000000079c5 */ /* 0x000fe20000000000 */
[----:B------:R-:W-:Y:S02]  /*11390*/  FMNMX.FTZ R8, R53, R8, !PT ;  /* 0x0000000835087209 */ /* 0x000fe40007810000 */
[----:B------:R-:W-:Y:S02]  /*113a0*/  ISETP.GT.AND P3, PT, R7, 0x48, PT ;  /* 0x000000480700780c */ /* 0x000fe40003f64270 */
[----:B------:R-:W-:Y:S01]  /*113b0*/  FSEL R57, R57, -INF , P4 ;  /* 0xff80000039397808 */ /* 0x000fe20002000000 */
[----:B------:R-:W-:Y:S01]  /*113c0*/  HGMMA.64x128x16.F32 R88, R152, gdesc[UR4].tnspB, R88, gsb0 ;  /* 0x41e0000498587df0 */ /* 0x000fe20008000858 */
        /* <DEDUP_REMOVED lines=40> */
[----:B------:R-:W-:Y:S02]  /*11650*/  FSEL R85, R85, -INF , P4 ;  /* 0xff80000055557808 */ /* 0x000fe40002000000 */
[----:B------:R-:W-:Y:S02]  /*11660*/  FMNMX.FTZ R7, R84, R8, !PT ;  /* 0x0000000854077209 */ /* 0x000fe40007810000 */
[----:B------:R-:W-:-:S02]  /*11670*/  R2UR UR7, R9 ;  /* 0x00000000090772ca */ /* 0x000fc400000e0000 */
[----:B------:R-:W-:-:S05]  /*11680*/  FMNMX.FTZ R7, R85, R7, !PT ;  /* 0x0000000755077209 */ /* 0x000fca0007810000 */
[----:B------:R-:W0:Y:S02]  /*11690*/  SHFL.BFLY PT, R8, R7, 0x2, 0x1f ;  /* 0x0c401f0007087f89 */ /* 0x000e2400000e0000 */
[----:B0-----:R-:W-:Y:S02]  /*116a0*/  FMNMX.FTZ R7, R7, R8, !PT ;  /* 0x0000000807077209 */ /* 0x001fe40007810000 */
[----:B------:R-:W-:-:S03]  /*116b0*/  IADD3 R8, R6, 0x280, RZ ;  /* 0x0000028006087810 */ /* 0x000fc60007ffe0ff */
[----:B------:R-:W0:Y:S01]  /*116c0*/  SHFL.BFLY PT, R20, R7, 0x1, 0x1f ;  /* 0x0c201f0007147f89 */ /* 0x000e2200000e0000 */
[----:B------:R-:W-:-:S03]  /*116d0*/  R2UR UR6, R8 ;  /* 0x00000000080672ca */ /* 0x000fc600000e0000 */
[----:B------:R1:W2:Y:S02]  /*116e0*/  SHFL.IDX PT, R8, R0, 0x1, 0x1c1f ;  /* 0x003c1f0000087f89 */ /* 0x0002a400000e0000 */
[----:B-1----:R-:W-:Y:S01]  /*116f0*/  IMAD.U32 R0, RZ, RZ, UR47 ;  /* 0x0000002fff007e24 */ /* 0x002fe2000f8e00ff */
[----:B------:R-:W-:Y:S02]  /*11700*/  WARPGROUP.DEPBAR.LE gsb0, 0x0 ;  /* 0x00008000000079c5 */ /* 0x000fe40000010000 */
[----:B------:R-:W-:Y:S01]  /*11710*/  WARPGROUP.ARRIVE ;  /* 0x00000000000079c5 */ /* 0x000fe20000000000 */
[----:B0-----:R-:W-:-:S05]  /*11720*/  FMNMX.FTZ R7, R7, R20, !PT ;  /* 0x0000001407077209 */ /* 0x001fca0007810000 */
[----:B------:R-:W0:Y:S01]  /*11730*/  S2R R155, SR_TID.X ;  /* 0x00000000009b7919 */ /* 0x000e220000002100 */
[----:B--2---:R-:W-:Y:S01]  /*11740*/  IMAD.IADD R8, R15, 0x1, R8 ;  /* 0x000000010f087824 */ /* 0x004fe200078e0208 */
[----:B------:R-:W-:Y:S01]  /*11750*/  HGMMA.64x128x16.F32 R88, R156, gdesc[UR4].tnspB, R88, gsb0 ;  /* 0x41e000049c587df0 */ /* 0x000fe20008000858 */
[C---:B------:R-:W-:Y:S01]  /*11760*/  FMUL.FTZ R9, R7.reuse, R0 ;  /* 0x0000000007097220 */ /* 0x040fe20000410000 */
[----:B------:R-:W-:Y:S02]  /*11770*/  FSETP.NEU.FTZ.AND P3, PT, R7, -INF , PT ;  /* 0xff8000000700780b */ /* 0x000fe40003f7d000 */
[C---:B------:R-:W-:Y:S02]  /*11780*/  ISETP.GT.AND P5, PT, R8.reuse, RZ, PT ;  /* 0x000000ff0800720c */ /* 0x040fe40003fa4270 */
[----:B------:R-:W-:Y:S02]  /*11790*/  ISETP.GT.AND P4, PT, R8, 0x1, PT ;  /* 0x000000010800780c */ /* 0x000fe40003f84270 */
[----:B------:R-:W-:-:S02]  /*117a0*/  FSEL R26, R26, -INF , P5 ;  /* 0xff8000001a1a7808 */ /* 0x000fc40002800000 */
        /* <DEDUP_REMOVED lines=92> */
[----:B------:R-:W-:Y:S02]  /*11d70*/  FSEL R87, R87, -INF , P4 ;  /* 0xff80000057577808 */ /* 0x000fe40002000000 */
[----:B------:R-:W-:Y:S02]  /*11d80*/  FMNMX.FTZ R8, R86, R20, !PT ;  /* 0x0000001456087209 */ /* 0x000fe40007810000 */
[----:B------:R-:W-:Y:S02]  /*11d90*/  FSEL R9, R9, RZ, P3 ;  /* 0x000000ff09097208 */ /* 0x000fe40001800000 */
[----:B------:R-:W-:Y:S02]  /*11da0*/  FMNMX.FTZ R8, R87, R8, !PT ;  /* 0x0000000857087209 */ /* 0x000fe40007810000 */
[----:B0-----:R-:W-:Y:S01]  /*11db0*/  SHF.R.U32.HI R155, RZ, 0x7, R155 ;  /* 0x00000007ff9b7819 */ /* 0x001fe2000001169b */
[-CC-:B------:R-:W-:Y:S01]  /*11dc0*/  FFMA.FTZ R180, R24, R0.reuse, -R9.reuse ;  /* 0x0000000018b47223 */ /* 0x180fe20000010809 */
[-CC-:B------:R-:W-:Y:S01]  /*11dd0*/  FFMA.FTZ R24, R29, R0.reuse, -R9.reuse ;  /* 0x000000001d187223 */ /* 0x180fe20000010809 */
[----:B------:R-:W0:Y:S01]  /*11de0*/  SHFL.BFLY PT, R20, R8, 0x2, 0x1f ;  /* 0x0c401f0008147f89 */ /* 0x000e2200000e0000 */
        /* <DEDUP_REMOVED lines=20> */
[-CC-:B-1----:R-:W-:Y:S01]  /*11f30*/  FFMA.FTZ R25, R33, R0.reuse, -R9.reuse ;  /* 0x0000000021197223 */ /* 0x182fe20000010809 */
[-CC-:B------:R-:W-:Y:S01]  /*11f40*/  FFMA.FTZ R33, R49, R0.reuse, -R9.reuse ;  /* 0x0000000031217223 */ /* 0x180fe20000010809 */
[----:B------:R-:W-:Y:S01]  /*11f50*/  FFMA.FTZ R44, R65, R0, -R9 ;  /* 0x00000000412c7223 */ /* 0x000fe20000010809 */
[----:B0-----:R-:W-:Y:S01]  /*11f60*/  FMNMX.FTZ R8, R8, R20, !PT ;  /* 0x0000001408087209 */ /* 0x001fe20007810000 */
[----:B------:R-:W-:-:S02]  /*11f70*/  VIADD R20, R6, 0x300 ;  /* 0x0000030006147836 */ /* 0x000fc40000000000 */
[-CC-:B------:R-:W-:Y:S01]  /*11f80*/  FFMA.FTZ R158, R68, R0.reuse, -R9.reuse ;  /* 0x00000000449e7223 */ /* 0x180fe20000010809 */
[-CC-:B------:R-:W-:Y:S01]  /*11f90*/  FFMA.FTZ R45, R69, R0.reuse, -R9.reuse ;  /* 0x00000000452d7223 */ /* 0x180fe20000010809 */
[----:B------:R-:W-:Y:S01]  /*11fa0*/  MUFU.EX2 R24, R24 ;  /* 0x0000001800187308 */ /* 0x000fe20000000800 */
[----:B------:R-:W0:Y:S01]  /*11fb0*/  SHFL.BFLY PT, R21, R8, 0x1, 0x1f ;  /* 0x0c201f0008157f89 */ /* 0x000e2200000e0000 */
[----:B------:R-:W-:Y:S01]  /*11fc0*/  R2UR UR6, R20 ;  /* 0x00000000140672ca */ /* 0x000fe200000e0000 */
[----:B------:R-:W-:Y:S02]  /*11fd0*/  VIADD R20, R6, 0x380 ;  /* 0x0000038006147836 */ /* 0x000fe40000000000 */
        /* <DEDUP_REMOVED lines=8> */
[----:B------:R-:W-:-:S04]  /*12060*/  FFMA.FTZ R9, R85, R0, -R9 ;  /* 0x0000000055097223 */ /* 0x000fc80000010809 */
[----:B------:R-:W-:Y:S08]  /*12070*/  MUFU.EX2 R25, R25 ;  /* 0x0000001900197308 */ /* 0x000ff00000000800 */
[----:B------:R-:W-:Y:S01]  /*12080*/  MUFU.EX2 R178, R178 ;  /* 0x000000b200b27308 */ /* 0x000fe20000000800 */
[----:B0-----:R-:W-:Y:S01]  /*12090*/  FMNMX.FTZ R8, R8, R21, !PT ;  /* 0x0000001508087209 */ /* 0x001fe20007810000 */
[----:B------:R-:W-:-:S03]  /*120a0*/  IMAD.MOV.U32 R21, RZ, RZ, 0x40000040 ;  /* 0x40000040ff157424 */ /* 0x000fc600078e00ff */
[C---:B------:R-:W-:Y:S01]  /*120b0*/  FSETP.NEU.FTZ.AND P4, PT, R8.reuse, -INF , PT ;  /* 0xff8000000800780b */ /* 0x040fe20003f9d000 */
[----:B------:R-:W-:Y:S01]  /*120c0*/  FMUL.FTZ R61, R8, R0 ;  /* 0x00000000083d7220 */ /* 0x000fe20000410000 */
[----:B------:R-:W-:Y:S01]  /*120d0*/  R2UR UR7, R21 ;  /* 0x00000000150772ca */ /* 0x000fe200000e0000 */
[----:B------:R-:W-:Y:S01]  /*120e0*/  MUFU.EX2 R28, R28 ;  /* 0x0000001c001c7308 */ /* 0x000fe20000000800 */
[----:B------:R-:W-:Y:S02]  /*120f0*/  MOV R21, 0x40000040 ;  /* 0x4000004000157802 */ /* 0x000fe40000000f00 */
[----:B------:R-:W-:-:S05]  /*12100*/  FSEL R61, R61, RZ, P4 ;  /* 0x000000ff3d3d7208 */ /* 0x000fca0002000000 */
[-CC-:B------:R-:W-:Y:S01]  /*12110*/  FFMA.FTZ R177, R34, R0.reuse, -R61.reuse ;  /* 0x0000000022b17223 */ /* 0x180fe2000001083d */
[-CC-:B------:R-:W-:Y:S01]  /*12120*/  FFMA.FTZ R173, R42, R0.reuse, -R61.reuse ;  /* 0x000000002aad7223 */ /* 0x180fe2000001083d */
[-CC-:B------:R-:W-:Y:S01]  /*12130*/  FFMA.FTZ R34, R43, R0.reuse, -R61.reuse ;  /* 0x000000002b227223 */ /* 0x180fe2000001083d */
[----:B------:R-:W-:Y:S01]  /*12140*/  FSEL R42, R7, RZ, P3 ;  /* 0x000000ff072a7208 */ /* 0x000fe20001800000 */
[----:B------:R-:W-:Y:S01]  /*12150*/  HGMMA.64x128x16.F32 R88, R160, gdesc[UR4].tnspB, R88, gsb0 ;  /* 0x41e00004a0587df0 */ /* 0x000fe20008000858 */
[----:B------:R-:W-:Y:S01]  /*12160*/  R2UR UR6, R20 ;  /* 0x00000000140672ca */ /* 0x000fe200000e0000 */
[-C--:B------:R-:W-:Y:S01]  /*12170*/  FFMA.FTZ R181, R26, R0.reuse, -R61 ;  /* 0x000000001ab57223 */ /* 0x080fe2000001083d */
[----:B------:R-:W-:Y:S01]  /*12180*/  R2UR UR7, R21 ;  /* 0x00000000150772ca */ /* 0x000fe200000e0000 */
[----:B------:R-:W-:Y:S01]  /*12190*/  FADD.FTZ R11, -R42, R11 ;  /* 0x0000000b2a0b7221 */ /* 0x000fe20000010100 */
[----:B------:R-:W-:Y:S01]  /*121a0*/  FSEL R43, R8, RZ, P4 ;  /* 0x000000ff082b7208 */ /* 0x000fe20002000000 */
[-CC-:B------:R-:W-:Y:S01]  /*121b0*/  FFMA.FTZ R26, R27, R0.reuse, -R61.reuse ;  /* 0x000000001b1a7223 */ /* 0x180fe2000001083d */
[-CC-:B------:R-:W-:Y:S01]  /*121c0*/  FFMA.FTZ R183, R30, R0.reuse, -R61.reuse ;  /* 0x000000001eb77223 */ /* 0x180fe2000001083d */
[-C--:B------:R-:W-:Y:S01]  /*121d0*/  FMUL.FTZ R6, R11, R0.reuse ;  /* 0x000000000b067220 */ /* 0x080fe20000410000 */
[----:B------:R-:W-:Y:S01]  /*121e0*/  MUFU.EX2 R181, R181 ;  /* 0x000000b500b57308 */ /* 0x000fe20000000800 */
[----:B------:R-:W-:Y:S01]  /*121f0*/  FADD.FTZ R43, -R43, R12 ;  /* 0x0000000c2b2b7221 */ /* 0x000fe20000010100 */
[-CC-:B------:R-:W-:Y:S01]  /*12200*/  FFMA.FTZ R27, R31, R0.reuse, -R61.reuse ;  /* 0x000000001f1b7223 */ /* 0x180fe2000001083d */
[----:B------:R-:W-:Y:S01]  /*12210*/  @!P1 IMAD R12, R184, 0x8, R2 ;  /* 0x00000008b80c9824 */ /* 0x000fe200078e0202 */
[----:B------:R-:W-:Y:S01]  /*12220*/  IADD3 R20, -R155, 0xb, RZ ;  /* 0x0000000b9b147810 */ /* 0x000fe20007ffe1ff */
[-C--:B------:R-:W-:Y:S01]  /*12230*/  FMUL.FTZ R11, R43, R0.reuse ;  /* 0x000000002b0b7220 */ /* 0x080fe20000410000 */
        /* <DEDUP_REMOVED lines=20> */
[----:B------:R-:W-:Y:S01]  /*12380*/  F2FP.F16.F32.PACK_AB R180, R15, R180 ;  /* 0x000000b40fb4723e */ /* 0x000fe200000000ff */
[-CC-:B------:R-:W-:Y:S01]  /*12390*/  FFMA.FTZ R75, R75, R0.reuse, -R61.reuse ;  /* 0x000000004b4b7223 */ /* 0x180fe2000001083d */
[-CC-:B------:R-:W-:Y:S01]  /*123a0*/  FFMA.FTZ R78, R78, R0.reuse, -R61.reuse ;  /* 0x000000004e4e7223 */ /* 0x180fe2000001083d */
[-CC-:B------:R-:W-:Y:S01]  /*123b0*/  FFMA.FTZ R79, R79, R0.reuse, -R61.reuse ;  /* 0x000000004f4f7223 */ /* 0x180fe2000001083d */
[-CC-:B------:R-:W-:Y:S01]  /*123c0*/  FFMA.FTZ R82, R82, R0.reuse, -R61.reuse ;  /* 0x0000000052527223 */ /* 0x180fe2000001083d */
[-C--:B------:R-:W-:Y:S01]  /*123d0*/  FFMA.FTZ R83, R83, R0.reuse, -R61 ;  /* 0x0000000053537223 */ /* 0x080fe2000001083d */
[----:B------:R-:W0:Y:S01]  /*123e0*/  MUFU.EX2 R183, R183 ;  /* 0x000000b700b77308 */ /* 0x000e220000000800 */
[----:B-1----:R-:W-:Y:S01]  /*123f0*/  FFMA.FTZ R3, R11, R3, R181 ;  /* 0x000000030b037223 */ /* 0x002fe200000100b5 */
[----:B------:R-:W-:Y:S01]  /*12400*/  FFMA.FTZ R86, R86, R0, -R61 ;  /* 0x0000000056567223 */ /* 0x000fe2000001083d */
[C---:B------:R-:W-:Y:S01]  /*12410*/  ISETP.GT.AND P3, PT, R10.reuse, R13, PT ;  /* 0x0000000d0a00720c */ /* 0x040fe20003f64270 */
[----:B------:R-:W-:-:S04]  /*12420*/  VIADD R10, R10, 0xffffffff ;  /* 0xffffffff0a0a7836 */ /* 0x000fc80000000000 */
[----:B------:R-:W1:Y:S01]  /*12430*/  MUFU.EX2 R27, R27 ;  /* 0x0000001b001b7308 */ /* 0x000e620000000800 */
[----:B--2---:R-:W-:-:S07]  /*12440*/  F2FP.F16.F32.PACK_AB R181, R26, R181 ;  /* 0x000000b51ab5723e */ /* 0x004fce00000000ff */
        /* <DEDUP_REMOVED lines=12> */
[----:B------:R-:W-:-:S05]  /*12510*/  WARPGROUP.ARRIVE ;  /* 0x00000000000079c5 */ /* 0x000fca0000000000 */
[----:B------:R-:W5:Y:S01]  /*12520*/  MUFU.EX2 R35, R35 ;  /* 0x0000002300237308 */ /* 0x000f620000000800 */
[----:B------:R-:W-:Y:S01]  /*12530*/  FFMA.FTZ R161, R74, R0, -R61 ;  /* 0x000000004aa17223 */ /* 0x000fe2000001083d */
[----:B------:R-:W-:Y:S06]  /*12540*/  HGMMA.64x128x16.F32 R88, R164, gdesc[UR4].tnspB, R88, gsb0 ;  /* 0x41e00004a4587df0 */ /* 0x000fec0008000858 */
        /* <DEDUP_REMOVED lines=10> */
[----:B------:R-:W-:Y:S08]  /*125f0*/  MUFU.EX2 R40, R40 ;  /* 0x0000002800287308 */ /* 0x000ff00000000800 */
[----:B------:R-:W5:Y:S08]  /*12600*/  MUFU.EX2 R12, R59 ;  /* 0x0000003b000c7308 */ /* 0x000f700000000800 */
[----:B------:R-:W5:Y:S08]  /*12610*/  MUFU.EX2 R154, R154 ;  /* 0x0000009a009a7308 */ /* 0x000f700000000800 */
[----:B------:R-:W5:Y:S08]  /*12620*/  MUFU.EX2 R155, R155 ;  /* 0x0000009b009b7308 */ /* 0x000f700000000800 */
[----:B------:R-:W-:Y:S08]  /*12630*/  MUFU.EX2 R41, R41 ;  /* 0x0000002900297308 */ /* 0x000ff00000000800 */
[----:B------:R-:W-:Y:S08]  /*12640*/  MUFU.EX2 R156, R156 ;  /* 0x0000009c009c7308 */ /* 0x000ff00000000800 */
[----:B------:R-:W-:Y:S08]  /*12650*/  MUFU.EX2 R157, R157 ;  /* 0x0000009d009d7308 */ /* 0x000ff00000000800 */
[----:B------:R-:W-:Y:S01]  /*12660*/  MUFU.EX2 R44, R44 ;  /* 0x0000002c002c7308 */ /* 0x000fe20000000800 */
[----:B------:R-:W-:-:S02]  /*12670*/  WARPGROUP.DEPBAR.LE gsb0, 0x0 ;  /* 0x00008000000079c5 */ /* 0x000fc40000010000 */
        /* <DEDUP_REMOVED lines=9> */
[----:B0-----:R-:W-:Y:S01]  /*12710*/  FADD.FTZ R21, R15, R4 ;  /* 0x000000040f157221 */ /* 0x001fe20000010000 */
[----:B------:R-:W-:Y:S01]  /*12720*/  FADD.FTZ R4, R26, R3 ;  /* 0x000000031a047221 */ /* 0x000fe20000010000 */
[----:B------:R0:W-:Y:S01]  /*12730*/  @!P1 SYNCS.ARRIVE.TRANS64.RED.A1T0 RZ, [R14+URZ], RZ ;  /* 0x000000ff0eff99a7 */ /* 0x0001e2000810043f */
[----:B------:R-:W-:Y:S01]  /*12740*/  FFMA.FTZ R3, R63, R0, -R61 ;  /* 0x000000003f037223 */ /* 0x000fe2000001083d */
[----:B------:R-:W-:Y:S01]  /*12750*/  FADD.FTZ R21, R182, R21 ;  /* 0x00000015b6157221 */ /* 0x000fe20000010000 */
[----:B------:R-:W-:Y:S01]  /*12760*/  FADD.FTZ R4, R183, R4 ;  /* 0x00000004b7047221 */ /* 0x000fe20000010000 */
[C---:B------:R-:W-:Y:S01]  /*12770*/  F2FP.F16.F32.PACK_AB R182, R24.reuse, R182 ;  /* 0x000000b618b6723e */ /* 0x040fe200000000ff */
[----:B------:R-:W-:Y:S01]  /*12780*/  MUFU.EX2 R159, R159 ;  /* 0x0000009f009f7308 */ /* 0x000fe20000000800 */
[----:B------:R-:W-:Y:S01]  /*12790*/  FADD.FTZ R21, R24, R21 ;  /* 0x0000001518157221 */ /* 0x000fe20000010000 */
[----:B-1----:R-:W-:Y:S01]  /*127a0*/  FADD.FTZ R4, R27, R4 ;  /* 0x000000041b047221 */ /* 0x002fe20000010000 */
[-C--:B------:R-:W-:Y:S01]  /*127b0*/  FMUL.FTZ R100, R100, R6.reuse ;  /* 0x0000000664647220 */ /* 0x080fe20000410000 */
[----:B------:R-:W-:Y:S01]  /*127c0*/  FMUL.FTZ R101, R101, R6 ;  /* 0x0000000665657220 */ /* 0x000fe20000410000 */
[----:B0-----:R-:W-:Y:S01]  /*127d0*/  FADD.FTZ R14, R176, R21 ;  /* 0x00000015b00e7221 */ /* 0x001fe20000010000 */
[----:B--2---:R-:W-:Y:S01]  /*127e0*/  FADD.FTZ R21, R177, R4 ;  /* 0x00000004b1157221 */ /* 0x004fe20000010000 */
[----:B------:R-:W-:Y:S01]  /*127f0*/  FFMA.FTZ R4, R67, R0, -R61 ;  /* 0x0000000043047223 */ /* 0x000fe2000001083d */
[----:B------:R-:W0:Y:S01]  /*12800*/  MUFU.EX2 R3, R3 ;  /* 0x0000000300037308 */ /* 0x000e220000000800 */
[C---:B------:R-:W-:Y:S01]  /*12810*/  FADD.FTZ R43, R25.reuse, R14 ;  /* 0x0000000e192b7221 */ /* 0x040fe20000010000 */
[----:B---3--:R-:W-:Y:S01]  /*12820*/  FADD.FTZ R20, R30, R21 ;  /* 0x000000151e147221 */ /* 0x008fe20000010000 */
[----:B------:R-:W-:Y:S01]  /*12830*/  F2FP.F16.F32.PACK_AB R176, R25, R176 ;  /* 0x000000b019b0723e */ /* 0x000fe200000000ff */
[-C--:B------:R-:W-:Y:S01]  /*12840*/  FFMA.FTZ R14, R71, R0.reuse, -R61 ;  /* 0x00000000470e7223 */ /* 0x080fe2000001083d */
[----:B------:R-:W-:Y:S01]  /*12850*/  FADD.FTZ R43, R178, R43 ;  /* 0x0000002bb22b7221 */ /* 0x000fe20000010000 */
[----:B----4-:R-:W-:Y:S01]  /*12860*/  FADD.FTZ R20, R179, R20 ;  /* 0x00000014b3147221 */ /* 0x010fe20000010000 */
[----:B------:R-:W-:Y:S01]  /*12870*/  FFMA.FTZ R61, R87, R0, -R61 ;  /* 0x00000000573d7223 */ /* 0x000fe2000001083d */
[----:B------:R-:W1:Y:S01]  /*12880*/  MUFU.EX2 R4, R4 ;  /* 0x0000000400047308 */ /* 0x000e620000000800 */
[----:B------:R-:W-:Y:S01]  /*12890*/  FADD.FTZ R43, R28, R43 ;  /* 0x0000002b1c2b7221 */ /* 0x000fe20000010000 */
[----:B-----5:R-:W-:Y:S01]  /*128a0*/  FADD.FTZ R20, R31, R20 ;  /* 0x000000141f147221 */ /* 0x020fe20000010000 */
        /* <DEDUP_REMOVED lines=36> */
[----:B------:R-:W-:Y:S01]  /*12af0*/  F2FP.F16.F32.PACK_AB R153, R12, R153 ;  /* 0x000000990c99723e */ /* 0x000fe200000000ff */
[----:B------:R-:W5:Y:S01]  /*12b00*/  MUFU.EX2 R48, R48 ;  /* 0x0000003000307308 */ /* 0x000f620000000800 */
[----:B------:R-:W-:Y:S01]  /*12b10*/  FADD.FTZ R21, R40, R21 ;  /* 0x0000001528157221 */ /* 0x000fe20000010000 */
[----:B------:R-:W-:Y:S01]  /*12b20*/  FADD.FTZ R20, R12, R25 ;  /* 0x000000190c147221 */ /* 0x000fe20000010000 */
[-C--:B------:R-:W-:Y:S01]  /*12b30*/  FMUL.FTZ R132, R132, R6.reuse ;  /* 0x0000000684847220 */ /* 0x080fe20000410000 */
[-C--:B------:R-:W-:Y:S01]  /*12b40*/  FMUL.FTZ R133, R133, R6.reuse ;  /* 0x0000000685857220 */ /* 0x080fe20000410000 */
[----:B------:R-:W-:Y:S01]  /*12b50*/  FADD.FTZ R24, R154, R21 ;  /* 0x000000159a187221 */ /* 0x000fe20000010000 */
[----:B------:R-:W-:Y:S01]  /*12b60*/  FADD.FTZ R20, R155, R20 ;  /* 0x000000149b147221 */ /* 0x000fe20000010000 */
[----:B0-----:R-:W-:Y:S01]  /*12b70*/  F2FP.F16.F32.PACK_AB R155, R3, R155 ;  /* 0x0000009b039b723e */ /* 0x001fe200000000ff */
[----:B------:R-:W0:Y:S01]  /*12b80*/  MUFU.EX2 R15, R75 ;  /* 0x0000004b000f7308 */ /* 0x000e220000000800 */
[----:B------:R-:W-:Y:S01]  /*12b90*/  FADD.FTZ R21, R41, R24 ;  /* 0x0000001829157221 */ /* 0x000fe20000010000 */
[----:B------:R-:W-:Y:S01]  /*12ba0*/  FADD.FTZ R20, R3, R20 ;  /* 0x0000001403147221 */ /* 0x000fe20000010000 */
[-C--:B------:R-:W-:Y:S01]  /*12bb0*/  FMUL.FTZ R136, R136, R6.reuse ;  /* 0x0000000688887220 */ /* 0x080fe20000410000 */
[-C--:B------:R-:W-:Y:S01]  /*12bc0*/  FMUL.FTZ R137, R137, R6.reuse ;  /* 0x0000000689897220 */ /* 0x080fe20000410000 */
[----:B------:R-:W-:Y:S01]  /*12bd0*/  FADD.FTZ R21, R156, R21 ;  /* 0x000000159c157221 */ /* 0x000fe20000010000 */
[----:B------:R-:W-:Y:S01]  /*12be0*/  FADD.FTZ R25, R157, R20 ;  /* 0x000000149d197221 */ /* 0x000fe20000010000 */
[----:B-1----:R-:W-:Y:S01]  /*12bf0*/  F2FP.F16.F32.PACK_AB R157, R4, R157 ;  /* 0x0000009d049d723e */ /* 0x002fe200000000ff */
[----:B------:R-:W1:Y:S01]  /*12c00*/  MUFU.EX2 R49, R49 ;  /* 0x0000003100317308 */ /* 0x000e620000000800 */
[----:B------:R-:W-:Y:S01]  /*12c10*/  FADD.FTZ R21, R44, R21 ;  /* 0x000000152c157221 */ /* 0x000fe20000010000 */
[----:B------:R-:W-:Y:S01]  /*12c20*/  FADD.FTZ R20, R4, R25 ;  /* 0x0000001904147221 */ /* 0x000fe20000010000 */
[-C--:B------:R-:W-:Y:S01]  /*12c30*/  FMUL.FTZ R140, R140, R6.reuse ;  /* 0x000000068c8c7220 */ /* 0x080fe20000410000 */
[-C--:B------:R-:W-:Y:S01]  /*12c40*/  FMUL.FTZ R141, R141, R6.reuse ;  /* 0x000000068d8d7220 */ /* 0x080fe20000410000 */
[----:B------:R-:W-:Y:S01]  /*12c50*/  FADD.FTZ R24, R158, R21 ;  /* 0x000000159e187221 */ /* 0x000fe20000010000 */
[----:B------:R-:W-:Y:S01]  /*12c60*/  FADD.FTZ R21, R159, R20 ;  /* 0x000000149f157221 */ /* 0x000fe20000010000 */
[C---:B--2---:R-:W-:Y:S01]  /*12c70*/  F2FP.F16.F32.PACK_AB R159, R14.reuse, R159 ;  /* 0x0000009f0e9f723e */ /* 0x044fe200000000ff */
[----:B------:R-:W2:Y:S01]  /*12c80*/  MUFU.EX2 R78, R78 ;  /* 0x0000004e004e7308 */ /* 0x000ea20000000800 */
[----:B------:R-:W-:Y:S01]  /*12c90*/  FADD.FTZ R24, R45, R24 ;  /* 0x000000182d187221 */ /* 0x000fe20000010000 */
[----:B------:R-:W-:Y:S01]  /*12ca0*/  FADD.FTZ R20, R14, R21 ;  /* 0x000000150e147221 */ /* 0x000fe20000010000 */
[-C--:B------:R-:W-:Y:S01]  /*12cb0*/  FMUL.FTZ R144, R144, R6.reuse ;  /* 0x0000000690907220 */ /* 0x080fe20000410000 */
[-C--:B------:R-:W-:Y:S01]  /*12cc0*/  FMUL.FTZ R145, R145, R6.reuse ;  /* 0x0000000691917220 */ /* 0x080fe20000410000 */
[----:B---3--:R-:W-:Y:S01]  /*12cd0*/  FADD.FTZ R21, R37, R24 ;  /* 0x0000001825157221 */ /* 0x008fe20000010000 */
[----:B----4-:R-:W-:Y:S01]  /*12ce0*/  FADD.FTZ R20, R161, R20 ;  /* 0x00000014a1147221 */ /* 0x010fe20000010000 */
[-C--:B------:R-:W-:Y:S01]  /*12cf0*/  FMUL.FTZ R148, R148, R6.reuse ;  /* 0x0000000694947220 */ /* 0x080fe20000410000 */
[----:B------:R-:W3:Y:S01]  /*12d00*/  MUFU.EX2 R52, R52 ;  /* 0x0000003400347308 */ /* 0x000ee20000000800 */
[----:B-----5:R-:W-:Y:S01]  /*12d10*/  FADD.FTZ R12, R48, R21 ;  /* 0x00000015300c7221 */ /* 0x020fe20000010000 */
[----:B0-----:R-:W-:Y:S01]  /*12d20*/  FADD.FTZ R3, R15, R20 ;  /* 0x000000140f037221 */ /* 0x001fe20000010000 */
[----:B------:R-:W-:Y:S01]  /*12d30*/  FMUL.FTZ R149, R149, R6 ;  /* 0x0000000695957220 */ /* 0x000fe20000410000 */
[-C--:B------:R-:W-:Y:S01]  /*12d40*/  FMUL.FTZ R90, R90, R11.reuse ;  /* 0x0000000b5a5a7220 */ /* 0x080fe20000410000 */
[----:B-1----:R-:W-:Y:S01]  /*12d50*/  FADD.FTZ R21, R49, R12 ;  /* 0x0000000c31157221 */ /* 0x002fe20000010000 */
        /* <DEDUP_REMOVED lines=10> */
[----:B------:R-:W1:Y:S01]  /*12e00*/  MUFU.EX2 R53, R53 ;  /* 0x0000003500357308 */ /* 0x000e620000000800 */
        /* <DEDUP_REMOVED lines=53> */
[----:B------:R-:W-:Y:S01]  /*13160*/  F2FP.F16.F32.PACK_AB R154, R41, R154 ;  /* 0x0000009a299a723e */ /* 0x000fe200000000ff */
[----:B-1----:R-:W-:Y:S01]  /*13170*/  FADD.FTZ R4, R9, R12 ;  /* 0x0000000c09047221 */ /* 0x002fe20000010000 */
[----:B------:R-:W-:Y:S01]  /*13180*/  F2FP.F16.F32.PACK_AB R156, R44, R156 ;  /* 0x0000009c2c9c723e */ /* 0x000fe200000000ff */
[----:B------:R-:W-:Y:S01]  /*13190*/  IMAD.MOV.U32 R12, RZ, RZ, R8 ;  /* 0x000000ffff0c7224 */ /* 0x000fe200078e0008 */
[----:B------:R-:W-:Y:S02]  /*131a0*/  F2FP.F16.F32.PACK_AB R158, R45, R158 ;  /* 0x0000009e2d9e723e */ /* 0x000fe400000000ff */
[----:B------:R-:W-:Y:S02]  /*131b0*/  F2FP.F16.F32.PACK_AB R160, R48, R37 ;  /* 0x0000002530a0723e */ /* 0x000fe400000000ff */
[----:B------:R-:W-:Y:S01]  /*131c0*/  F2FP.F16.F32.PACK_AB R161, R15, R161 ;  /* 0x000000a10fa1723e */ /* 0x000fe200000000ff */
[----:B--2---:R-:W-:Y:S01]  /*131d0*/  FADD.FTZ R3, R20, R3 ;  /* 0x0000000314037221 */ /* 0x004fe20000010000 */
[----:B------:R-:W-:-:S02]  /*131e0*/  F2FP.F16.F32.PACK_AB R162, R52, R49 ;  /* 0x0000003134a2723e */ /* 0x000fc400000000ff */
[----:B------:R-:W-:Y:S02]  /*131f0*/  F2FP.F16.F32.PACK_AB R163, R79, R78 ;  /* 0x0000004e4fa3723e */ /* 0x000fe400000000ff */
[----:B------:R-:W-:Y:S02]  /*13200*/  F2FP.F16.F32.PACK_AB R164, R56, R53 ;  /* 0x0000003538a4723e */ /* 0x000fe400000000ff */
[----:B------:R-:W-:Y:S02]  /*13210*/  F2FP.F16.F32.PACK_AB R165, R83, R82 ;  /* 0x0000005253a5723e */ /* 0x000fe400000000ff */
[----:B------:R-:W-:Y:S02]  /*13220*/  F2FP.F16.F32.PACK_AB R166, R9, R57 ;  /* 0x0000003909a6723e */ /* 0x000fe400000000ff */
[----:B------:R-:W-:Y:S02]  /*13230*/  F2FP.F16.F32.PACK_AB R167, R20, R167 ;  /* 0x000000a714a7723e */ /* 0x000fe400000000ff */
[----:B------:R-:W-:Y:S01]  /*13240*/  MOV R14, R184 ;  /* 0x000000b8000e7202 */ /* 0x000fe20000000f00 */
[----:B------:R-:W-:Y:S06]  /*13250*/  @P3 BRA `(.L_x_2714) ;  /* 0xffffffd4004c3947 */ /* 0x000fec000383ffff */
.L_x_2704:
[----:B------:R-:W-:-:S13]  /*13260*/  ISETP.GE.AND P2, PT, R10, R191, PT ;  /* 0x000000bf0a00720c */ /* 0x000fda0003f46270 */
[----:B------:R-:W-:Y:S05]  /*13270*/  @!P2 BRA `(.L_x_2715) ;  /* 0x000000200074a947 */ /* 0x000fea0003800000 */
[----:B------:R-:W-:Y:S02]  /*13280*/  IMAD.MOV.U32 R11, RZ, RZ, R8 ;  /* 0x000000ffff0b7224 */ /* 0x000fe400078e0008 */
[----:B------:R-:W-:Y:S02]  /*13290*/  IMAD.MOV.U32 R12, RZ, RZ, R7 ;  /* 0x000000ffff0c7224 */ /* 0x000fe400078e0007 */
[----:B------:R-:W-:Y:S02]  /*132a0*/  IMAD.MOV.U32 R6, RZ, RZ, R186 ;  /* 0x000000ffff067224 */ /* 0x000fe400078e00ba */
[----:B------:R-:W-:-:S07]  /*132b0*/  IMAD.MOV.U32 R13, RZ, RZ, R184 ;  /* 0x000000ffff0d7224 */ /* 0x000fce00078e00b8 */
.L_x_2725:
[----:B------:R-:W-:Y:S01]  /*132c0*/  ISETP.NE.AND P2, PT, R189, RZ, PT ;  /* 0x000000ffbd00720c */ /* 0x000fe20003f45270 */
[----:B------:R-:W-:Y:S05]  /*132d0*/  YIELD ;  /* 0x0000000000007946 */ /* 0x000fea0003800000 */
[----:B------:R-:W-:-:S04]  /*132e0*/  IADD3 R184, R13, 0x1, RZ ;  /* 0x000000010db87810 */ /* 0x000fc80007ffe0ff */
[----:B------:R-:W-:-:S04]  /*132f0*/  ISETP.NE.AND P3, PT, R184, 0x2, PT ;  /* 0x00000002b800780c */ /* 0x000fc80003f65270 */
[----:B------:R-:W-:Y:S02]  /*13300*/  SEL R7, RZ, 0x1, P3 ;  /* 0x00000001ff077807 */ /* 0x000fe40001800000 */
[----:B------:R-:W-:Y:S02]  /*13310*/  SEL R184, R184, RZ, P3 ;  /* 0x000000ffb8b87207 */ /* 0x000fe40001800000 */
[----:B------:R-:W-:Y:S01]  /*13320*/  LOP3.LUT R186, R6, R7, RZ, 0x3c, !PT ;  /* 0x0000000706ba7212 */ /* 0x000fe200078e3cff */
[----:B------:R-:W-:Y:S06]  /*13330*/  @P2 BRA `(.L_x_2716) ;  /* 0x0000000000302947 */ /* 0x000fec0003800000 */
[----:B------:R-:W-:Y:S05]  /*13340*/  @!P0 BRA `(.L_x_2717) ;  /* 0x0000000000048947 */ /* 0x000fea0003800000 */
[----:B------:R-:W-:Y:S01]  /*13350*/  BPT.TRAP 0x1 ;  /* 0x000000040000795c */ /* 0x000fe20000300000 */
.L_x_2717:
[----:B------:R-:W-:Y:S01]  /*13360*/  IMAD R0, R184, 0x8, R2 ;  /* 0x00000008b8007824 */ /* 0x000fe200078e0202 */
[----:B------:R-:W-:-:S04]  /*13370*/  SHF.L.U32 R7, R186, 0x1f, RZ ;  /* 0x0000001fba077819 */ /* 0x000fc800000006ff */
[----:B------:R0:W1:Y:S01]  /*13380*/  SYNCS.PHASECHK.TRANS64.TRYWAIT P3, [R0+URZ+0x28830], R7 ;  /* 0x02883007000075a7 */ /* 0x000062000806017f */
[----:B------:R-:W-:Y:S05]  /*13390*/  @!P0 BRA `(.L_x_2718) ;  /* 0x0000000000048947 */ /* 0x000fea0003800000 */
[----:B------:R-:W-:Y:S01]  /*133a0*/  BPT.TRAP 0x1 ;  /* 0x000000040000795c */ /* 0x000fe20000300000 */
.L_x_2718:
[----:B------:R-:W-:Y:S04]  /*133b0*/  BSSY B0, `(.L_x_2716) ;  /* 0x0000004000007945 */ /* 0x000fe80003800000 */
[----:B-1----:R-:W-:Y:S05]  /*133c0*/  @P3 BRA `(.L_x_2719) ;  /* 0x0000000000083947 */ /* 0x002fea0003800000 */
[----:B------:R-:W1:Y:S02]  /*133d0*/  SYNCS.PHASECHK.TRANS64.TRYWAIT P3, [R0+URZ+0x28830], R7 ;  /* 0x02883007000075a7 */ /* 0x000e64000806017f */
[----:B-1----:R-:W-:Y:S05]  /*133e0*/  @!P3 BRA `(.L_x_2720) ;  /* 0x000000f40024b947 */ /* 0x002fea0003800000 */
.L_x_2719:
[----:B------:R-:W-:Y:S05]  /*133f0*/  BSYNC B0 ;  /* 0x0000000000007941 */ /* 0x000fea0003800000 */
.L_x_2716:
        /* <DEDUP_REMOVED lines=10> */
[----:B------:R-:W-:Y:S01]  /*134a0*/  VIADD R24, R8, 0x404 ;  /* 0x0000040408187836 */ /* 0x000fe20000000000 */
[C---:B------:R-:W-:Y:S01]  /*134b0*/  R2UR UR7, R25.reuse ;  /* 0x00000000190772ca */ /* 0x040fe200000e0000 */
[----:B------:R-:W-:Y:S01]  /*134c0*/  IMAD.MOV.U32 R21, RZ, RZ, 0x40000040 ;  /* 0x40000040ff157424 */ /* 0x000fe200078e00ff */
[----:B------:R-:W-:Y:S01]  /*134d0*/  R2UR UR31, R25 ;  /* 0x00000000191f72ca */ /* 0x000fe200000e0000 */
[----:B------:R-:W-:Y:S01]  /*134e0*/  IMAD.MOV.U32 R15, RZ, RZ, 0x40000040 ;  /* 0x40000040ff0f7424 */ /* 0x000fe200078e00ff */
[----:B------:R-:W-:-:S02]  /*134f0*/  R2UR UR30, R24 ;  /* 0x00000000181e72ca */ /* 0x000fc400000e0000 */
[----:B------:R-:W-:Y:S01]  /*13500*/  R2UR UR10, R20 ;  /* 0x00000000140a72ca */ /* 0x000fe200000e0000 */
[C---:B------:R-:W-:Y:S01]  /*13510*/  VIADD R20, R8.reuse, 0x400 ;  /* 0x0000040008147836 */ /* 0x040fe20000000000 */
[----:B------:R-:W-:Y:S02]  /*13520*/  R2UR UR11, R21 ;  /* 0x00000000150b72ca */ /* 0x000fe400000e0000 */
[----:B------:R-:W-:Y:S02]  /*13530*/  IADD3 R14, R8, 0x6, RZ ;  /* 0x00000006080e7810 */ /* 0x000fe40007ffe0ff */
[----:B------:R-:W-:Y:S02]  /*13540*/  R2UR UR19, R15 ;  /* 0x000000000f1372ca */ /* 0x000fe400000e0000 */
[----:B------:R-:W-:Y:S01]  /*13550*/  R2UR UR18, R14 ;  /* 0x000000000e1272ca */ /* 0x000fe200000e0000 */
[----:B------:R-:W-:Y:S01]  /*13560*/  VIADD R14, R8, 0x402 ;  /* 0x00000402080e7836 */ /* 0x000fe20000000000 */
[----:B0-----:R-:W-:-:S02]  /*13570*/  SHF.R.U32.HI R0, RZ, 0x7, R0 ;  /* 0x00000007ff007819 */ /* 0x001fc40000011600 */
[----:B------:R-:W-:Y:S02]  /*13580*/  R2UR UR22, R20 ;  /* 0x00000000141672ca */ /* 0x000fe400000e0000 */
[----:B------:R-:W-:Y:S01]  /*13590*/  R2UR UR23, R21 ;  /* 0x00000000151772ca */ /* 0x000fe200000e0000 */
[----:B------:R-:W-:Y:S01]  /*135a0*/  VIADD R0, R0, 0x8 ;  /* 0x0000000800007836 */ /* 0x000fe20000000000 */
[----:B------:R-:W-:Y:S02]  /*135b0*/  R2UR UR26, R14 ;  /* 0x000000000e1a72ca */ /* 0x000fe400000e0000 */
[----:B------:R-:W-:Y:S02]  /*135c0*/  R2UR UR27, R15 ;  /* 0x000000000f1b72ca */ /* 0x000fe400000e0000 */
[----:B------:R0:W-:Y:S01]  /*135d0*/  BAR.SYNC.DEFER_BLOCKING R0, 0x100 ;  /* 0x000400000000751d */ /* 0x0001e20000010000 */
[----:B------:R-:W-:Y:S02]  /*135e0*/  IADD3 R8, R8, 0x406, RZ ;  /* 0x0000040608087810 */ /* 0x000fe40007ffe0ff */
[----:B------:R-:W-:-:S02]  /*135f0*/  R2UR UR35, R9 ;  /* 0x00000000092372ca */ /* 0x000fc400000e0000 */
[----:B------:R-:W-:Y:S01]  /*13600*/  R2UR UR34, R8 ;  /* 0x00000000082272ca */ /* 0x000fe200000e0000 */
        /* <DEDUP_REMOVED lines=27> */
.L_x_2722:
[----:B------:R-:W-:Y:S01]  /*137c0*/  SHF.L.U32 R0, R6, 0x1f, RZ ;  /* 0x0000001f06007819 */ /* 0x000fe200000006ff */
[----:B------:R-:W-:-:S04]  /*137d0*/  IMAD R6, R13, 0x8, R2 ;  /* 0x000000080d067824 */ /* 0x000fc800078e0202 */
[----:B------:R0:W1:Y:S01]  /*137e0*/  SYNCS.PHASECHK.TRANS64.TRYWAIT P2, [R6+URZ+0x28850], R0 ;  /* 0x02885000060075a7 */ /* 0x000062000804017f */
[----:B------:R-:W-:Y:S05]  /*137f0*/  @!P0 BRA `(.L_x_2723) ;  /* 0x0000000000048947 */ /* 0x000fea0003800000 */
[----:B------:R-:W-:Y:S01]  /*13800*/  BPT.TRAP 0x1 ;  /* 0x000000040000795c */ /* 0x000fe20000300000 */
.L_x_2723:
[----:B-1----:R-:W-:Y:S05]  /*13810*/  @P2 BRA `(.L_x_2721) ;  /* 0x0000000000082947 */ /* 0x002fea0003800000 */
[----:B------:R-:W1:Y:S02]  /*13820*/  SYNCS.PHASECHK.TRANS64.TRYWAIT P2, [R6+URZ+0x28850], R0 ;  /* 0x02885000060075a7 */ /* 0x000e64000804017f */
[----:B-1----:R-:W-:Y:S05]  /*13830*/  @!P2 BRA `(.L_x_2724) ;  /* 0x000000f00024a947 */ /* 0x002fea0003800000 */
.L_x_2721:
        /* <DEDUP_REMOVED lines=8> */
[----:B------:R-:W-:Y:S02]  /*138c0*/  R2UR UR7, R7 ;  /* 0x00000000070772ca */ /* 0x000fe400000e0000 */
[----:B------:R-:W-:Y:S02]  /*138d0*/  LOP3.LUT R0, R0, 0x4000000, RZ, 0xfc, !PT ;  /* 0x0400000000007812 */ /* 0x000fe400078efcff */
[C---:B------:R-:W-:Y:S01]  /*138e0*/  ISETP.GT.AND P2, PT, R10.reuse, R191, PT ;  /* 0x000000bf0a00720c */ /* 0x040fe20003f44270 */
[----:B------:R-:W-:Y:S02]  /*138f0*/  VIADD R10, R10, 0xffffffff ;  /* 0xffffffff0a0a7836 */ /* 0x000fe40000000000 */
[C---:B------:R-:W-:Y:S01]  /*13900*/  IMAD R6, R13.reuse, 0x800, R0 ;  /* 0x000008000d067824 */ /* 0x040fe200078e0200 */
[----:B------:R-:W-:Y:S01]  /*13910*/  FMNMX.FTZ R0, R24, R12, !PT ;  /* 0x0000000c18007209 */ /* 0x000fe20007810000 */
[----:B------:R-:W-:-:S02]  /*13920*/  @!P1 IMAD R13, R13, 0x8, R2 ;  /* 0x000000080d0d9824 */ /* 0x000fc400078e0202 */
[C---:B------:R-:W-:Y:S01]  /*13930*/  VIADD R8, R6.reuse, 0x80 ;  /* 0x0000008006087836 */ /* 0x040fe20000000000 */
[----:B------:R-:W-:Y:S01]  /*13940*/  R2UR UR6, R6 ;  /* 0x00000000060672ca */ /* 0x000fe200000e0000 */
[----:B------:R-:W-:Y:S01]  /*13950*/  @!P1 VIADD R13, R13, 0x28860 ;  /* 0x000288600d0d9836 */ /* 0x000fe20000000000 */
[----:B------:R-:W-:-:S04]  /*13960*/  FMNMX.FTZ R0, R25, R0, !PT ;  /* 0x0000000019007209 */ /* 0x000fc80007810000 */
[----:B------:R-:W-:-:S04]  /*13970*/  FMNMX.FTZ R0, R28, R0, !PT ;  /* 0x000000001c007209 */ /* 0x000fc80007810000 */
[----:B------:R-:W-:-:S03]  /*13980*/  FMNMX.FTZ R0, R29, R0, !PT ;  /* 0x000000001d007209 */ /* 0x000fc60007810000 */
[----:B------:R-:W-:Y:S01]  /*13990*/  HGMMA.64x128x16.F32 R88, R180, gdesc[UR4].tnspB, R88, gsb0 ;  /* 0x41e00004b4587df0 */ /* 0x000fe20008000858 */
[----:B------:R-:W-:Y:S02]  /*139a0*/  R2UR UR6, R8 ;  /* 0x00000000080672ca */ /* 0x000fe400000e0000 */
[----:B------:R-:W-:Y:S01]  /*139b0*/  R2UR UR7, R9 ;  /* 0x00000000090772ca */ /* 0x000fe200000e0000 */
[----:B------:R-:W-:Y:S01]  /*139c0*/  IMAD.MOV.U32 R9, RZ, RZ, 0x40000040 ;  /* 0x40000040ff097424 */ /* 0x000fe200078e00ff */
[----:B------:R-:W-:Y:S02]  /*139d0*/  IADD3 R8, R6, 0x100, RZ ;  /* 0x0000010006087810 */ /* 0x000fe40007ffe0ff */
        /* <DEDUP_REMOVED lines=29> */
[----:B------:R-:W0:Y:S01]  /*13bb0*/  SHFL.BFLY PT, R0, R7, 0x2, 0x1f ;  /* 0x0c401f0007007f89 */ /* 0x000e2200000e0000 */
[----:B------:R-:W-:Y:S02]  /*13bc0*/  WARPGROUP.DEPBAR.LE gsb0, 0x0 ;  /* 0x00008000000079c5 */ /* 0x000fe40000010000 */
[----:B------:R-:W-:Y:S01]  /*13bd0*/  WARPGROUP.ARRIVE ;  /* 0x00000000000079c5 */ /* 0x000fe20000000000 */
[----:B0-----:R-:W-:-:S05]  /*13be0*/  FMNMX.FTZ R7, R7, R0, !PT ;  /* 0x0000000007077209 */ /* 0x001fca0007810000 */
[----:B------:R-:W-:Y:S01]  /*13bf0*/  HGMMA.64x128x16.F32 R88, R176, gdesc[UR4].tnspB, R88, gsb0 ;  /* 0x41e00004b0587df0 */ /* 0x000fe20008000858 */
[----:B------:R-:W-:Y:S01]  /*13c00*/  R2UR UR6, R8 ;  /* 0x00000000080672ca */ /* 0x000fe200000e0000 */
[----:B------:R-:W-:Y:S01]  /*13c10*/  VIADD R8, R6, 0x180 ;  /* 0x0000018006087836 */ /* 0x000fe20000000000 */
[----:B------:R-:W-:Y:S01]  /*13c20*/  R2UR UR7, R9 ;  /* 0x00000000090772ca */ /* 0x000fe200000e0000 */
[----:B------:R-:W-:Y:S01]  /*13c30*/  IMAD.MOV.U32 R9, RZ, RZ, 0x40000040 ;  /* 0x40000040ff097424 */ /* 0x000fe200078e00ff */
[----:B------:R-:W0:Y:S02]  /*13c40*/  SHFL.BFLY PT, R0, R7, 0x1, 0x1f ;  /* 0x0c201f0007007f89 */ /* 0x000e2400000e0000 */
[----:B0-----:R-:W-:Y:S02]  /*13c50*/  FMNMX.FTZ R7, R7, R0, !PT ;  /* 0x0000000007077209 */ /* 0x001fe40007810000 */
[----:B------:R-:W-:-:S03]  /*13c60*/  MOV R0, UR46 ;  /* 0x0000002e00007c02 */ /* 0x000fc60008000f00 */
[C---:B------:R-:W-:Y:S02]  /*13c70*/  FADD.FTZ R12, -R7.reuse, R12 ;  /* 0x0000000c070c7221 */ /* 0x040fe40000010100 */
[-C--:B------:R-:W-:Y:S02]  /*13c80*/  FMUL.FTZ R15, R7, R0.reuse ;  /* 0x00000000070f7220 */ /* 0x080fe40000410000 */
[-C--:B------:R-:W-:Y:S02]  /*13c90*/  FMUL.FTZ R12, R12, R0.reuse ;  /* 0x000000000c0c7220 */ /* 0x080fe40000410000 */
        /* <DEDUP_REMOVED lines=26> */
[-CC-:B------:R-:W-:Y:S01]  /*13e40*/  FFMA.FTZ R32, R56, R0.reuse, -R15.reuse ;  /* 0x0000000038207223 */ /* 0x180fe2000001080f */
[----:B------:R-:W-:Y:S02]  /*13e50*/  FFMA.FTZ R36, R61, R0, -R15 ;  /* 0x000000003d247223 */ /* 0x000fe4000001080f */
[----:B------:R-:W-:Y:S01]  /*13e60*/  HGMMA.64x128x16.F32 R88, R172, gdesc[UR4].tnspB, R88, gsb0 ;  /* 0x41e00004ac587df0 */ /* 0x000fe20008000858 */
[----:B------:R-:W-:Y:S01]  /*13e70*/  R2UR UR6, R8 ;  /* 0x00000000080672ca */ /* 0x000fe200000e0000 */
[----:B------:R-:W-:Y:S01]  /*13e80*/  VIADD R8, R6, 0x200 ;  /* 0x0000020006087836 */ /* 0x000fe20000000000 */
[----:B------:R-:W-:Y:S01]  /*13e90*/  R2UR UR7, R9 ;  /* 0x00000000090772ca */ /* 0x000fe200000e0000 */
[----:B------:R-:W-:Y:S01]  /*13ea0*/  IMAD.MOV.U32 R9, RZ, RZ, 0x40000040 ;  /* 0x40000040ff097424 */ /* 0x000fe200078e00ff */
        /* <DEDUP_REMOVED lines=63> */
[----:B------:R-:W-:-:S03]  /*142a0*/  IMAD.MOV.U32 R9, RZ, RZ, 0x40000040 ;  /* 0x40000040ff097424 */ /* 0x000fc600078e00ff */
[----:B------:R-:W-:-:S05]  /*142b0*/  FMNMX.FTZ R14, R87, R14, !PT ;  /* 0x0000000e570e7209 */ /* 0x000fca0007810000 */
[----:B------:R-:W0:Y:S01]  /*142c0*/  SHFL.BFLY PT, R8, R14, 0x2, 0x1f ;  /* 0x0c401f000e087f89 */ /* 0x000e2200000e0000 */
[----:B------:R-:W-:Y:S02]  /*142d0*/  WARPGROUP.DEPBAR.LE gsb0, 0x0 ;  /* 0x00008000000079c5 */ /* 0x000fe40000010000 */
[----:B------:R-:W-:Y:S01]  /*142e0*/  WARPGROUP.ARRIVE ;  /* 0x00000000000079c5 */ /* 0x000fe20000000000 */
[-CC-:B------:R-:W-:Y:S01]  /*142f0*/  FFMA.FTZ R152, R25, R0.reuse, -R15.reuse ;  /* 0x0000000019987223 */ /* 0x180fe2000001080f */
[-CC-:B------:R-:W-:Y:S01]  /*14300*/  FFMA.FTZ R25, R53, R0.reuse, -R15.reuse ;  /* 0x0000000035197223 */ /* 0x180fe2000001080f */
[-CC-:B------:R-:W-:Y:S01]  /*14310*/  FFMA.FTZ R153, R29, R0.reuse, -R15.reuse ;  /* 0x000000001d997223 */ /* 0x180fe2000001080f */
[-CC-:B------:R-:W-:Y:S01]  /*14320*/  FFMA.FTZ R29, R45, R0.reuse, -R15.reuse ;  /* 0x000000002d1d7223 */ /* 0x180fe2000001080f */
[-CC-:B------:R-:W-:Y:S01]  /*14330*/  FFMA.FTZ R154, R60, R0.reuse, -R15.reuse ;  /* 0x000000003c9a7223 */ /* 0x180fe2000001080f */
[----:B------:R-:W-:Y:S01]  /*14340*/  HGMMA.64x128x16.F32 R88, R156, gdesc[UR4].tnspB, R88, gsb0 ;  /* 0x41e000049c587df0 */ /* 0x000fe20008000858 */
[----:B------:R-:W-:Y:S01]  /*14350*/  R2UR UR7, R9 ;  /* 0x00000000090772ca */ /* 0x000fe200000e0000 */
[-CC-:B------:R-:W-:Y:S01]  /*14360*/  FFMA.FTZ R45, R76, R0.reuse, -R15.reuse ;  /* 0x000000004c2d7223 */ /* 0x180fe2000001080f */
[----:B------:R-:W-:Y:S01]  /*14370*/  FFMA.FTZ R9, R84, R0, -R15 ;  /* 0x0000000054097223 */ /* 0x000fe2000001080f */
[----:B------:R-:W-:Y:S01]  /*14380*/  MUFU.EX2 R152, R152 ;  /* 0x0000009800987308 */ /* 0x000fe20000000800 */
[----:B0-----:R-:W-:Y:S01]  /*14390*/  FMNMX.FTZ R14, R14, R8, !PT ;  /* 0x000000080e0e7209 */ /* 0x001fe20007810000 */
[----:B------:R-:W-:-:S04]  /*143a0*/  VIADD R8, R6, 0x300 ;  /* 0x0000030006087836 */ /* 0x000fc80000000000 */
[----:B------:R-:W0:Y:S01]  /*143b0*/  SHFL.BFLY PT, R53, R14, 0x1, 0x1f ;  /* 0x0c201f000e357f89 */ /* 0x000e2200000e0000 */
[----:B------:R-:W-:Y:S01]  /*143c0*/  R2UR UR6, R8 ;  /* 0x00000000080672ca */ /* 0x000fe200000e0000 */
[----:B------:R-:W-:Y:S08]  /*143d0*/  MUFU.EX2 R153, R153 ;  /* 0x0000009900997308 */ /* 0x000ff00000000800 */
[----:B------:R-:W-:Y:S08]  /*143e0*/  MUFU.EX2 R29, R29 ;  /* 0x0000001d001d7308 */ /* 0x000ff00000000800 */
[----:B------:R-:W-:Y:S01]  /*143f0*/  MUFU.EX2 R25, R25 ;  /* 0x0000001900197308 */ /* 0x000fe20000000800 */
[----:B0-----:R-:W-:Y:S01]  /*14400*/  FMNMX.FTZ R8, R14, R53, !PT ;  /* 0x000000350e087209 */ /* 0x001fe20007810000 */
[----:B------:R-:W-:-:S06]  /*14410*/  VIADD R14, R6, 0x380 ;  /* 0x00000380060e7836 */ /* 0x000fcc0000000000 */
[----:B------:R-:W-:Y:S01]  /*14420*/  MUFU.EX2 R154, R154 ;  /* 0x0000009a009a7308 */ /* 0x000fe20000000800 */
[----:B------:R-:W-:-:S04]  /*14430*/  FMUL.FTZ R57, R8, R0 ;  /* 0x0000000008397220 */ /* 0x000fc80000410000 */
        /* <DEDUP_REMOVED lines=8> */
[----:B------:R-:W-:Y:S01]  /*144c0*/  IADD3 R43, -R192, 0xb, RZ ;  /* 0x0000000bc02b7810 */ /* 0x000fe20007ffe1ff */
        /* <DEDUP_REMOVED lines=31> */
[----:B------:R-:W-:Y:S02]  /*146c0*/  FADD.FTZ R15, -R8, R11 ;  /* 0x0000000b080f7221 */ /* 0x000fe40000010100 */
[----:B------:R-:W-:Y:S01]  /*146d0*/  MUFU.EX2 R169, R169 ;  /* 0x000000a900a97308 */ /* 0x000fe20000000800 */
[-CC-:B------:R-:W-:Y:S01]  /*146e0*/  FFMA.FTZ R157, R66, R0.reuse, -R57.reuse ;  /* 0x00000000429d7223 */ /* 0x180fe20000010839 */
[----:B------:R-:W-:Y:S01]  /*146f0*/  HGMMA.64x128x16.F32 R88, R160, gdesc[UR4].tnspB, R88, gsb0 ;  /* 0x41e00004a0587df0 */ /* 0x000fe20008000858 */
[-C--:B------:R-:W-:Y:S01]  /*14700*/  FMUL.FTZ R15, R15, R0.reuse ;  /* 0x000000000f0f7220 */ /* 0x080fe20000410000 */
[----:B------:R-:W-:Y:S01]  /*14710*/  R2UR UR6, R14 ;  /* 0x000000000e0672ca */ /* 0x000fe200000e0000 */
[-CC-:B------:R-:W-:Y:S01]  /*14720*/  FFMA.FTZ R14, R55, R0.reuse, -R57.reuse ;  /* 0x00000000370e7223 */ /* 0x180fe20000010839 */
[----:B------:R-:W-:-:S02]  /*14730*/  FFMA.FTZ R159, R70, R0, -R57 ;  /* 0x00000000469f7223 */ /* 0x000fc40000010839 */
[----:B------:R0:W1:Y:S08]  /*14740*/  MUFU.EX2 R53, R15 ;  /* 0x0000000f00357308 */ /* 0x0000700000000800 */
[----:B------:R-:W-:Y:S01]  /*14750*/  MUFU.EX2 R35, R35 ;  /* 0x0000002300237308 */ /* 0x000fe20000000800 */
[----:B0-----:R-:W-:-:S05]  /*14760*/  IMAD.MOV.U32 R15, RZ, RZ, 0x40000040 ;  /* 0x40000040ff0f7424 */ /* 0x001fca00078e00ff */
[----:B------:R-:W-:Y:S01]  /*14770*/  R2UR UR7, R15 ;  /* 0x000000000f0772ca */ /* 0x000fe200000e0000 */
[----:B------:R-:W-:Y:S01]  /*14780*/  @!P1 IMAD R15, R184, 0x8, R2 ;  /* 0x00000008b80f9824 */ /* 0x000fe200078e0202 */
[----:B------:R-:W-:Y:S01]  /*14790*/  MUFU.EX2 R171, R171 ;  /* 0x000000ab00ab7308 */ /* 0x000fe20000000800 */
[----:B-1----:R-:W-:Y:S01]  /*147a0*/  FFMA.FTZ R3, R53, R3, R181 ;  /* 0x0000000335037223 */ /* 0x002fe200000100b5 */
[----:B------:R-:W-:Y:S02]  /*147b0*/  F2FP.F16.F32.PACK_AB R181, R26, R181 ;  /* 0x000000b51ab5723e */ /* 0x000fe400000000ff */
[----:B------:R-:W-:Y:S01]  /*147c0*/  @!P1 IADD3 R39, R15, 0x28840, RZ ;  /* 0x000288400f279810 */ /* 0x000fe20007ffe0ff */
[----:B------:R-:W-:-:S03]  /*147d0*/  FFMA.FTZ R15, R59, R0, -R57 ;  /* 0x000000003b0f7223 */ /* 0x000fc60000010839 */
        /* <DEDUP_REMOVED lines=11> */
[----:B------:R-:W1:Y:S08]  /*14890*/  MUFU.EX2 R79, R79 ;  /* 0x0000004f004f7308 */ /* 0x000e700000000800 */
[----:B------:R-:W-:Y:S08]  /*148a0*/  MUFU.EX2 R82, R82 ;  /* 0x0000005200527308 */ /* 0x000ff00000000800 */
[----:B------:R-:W-:Y:S08]  /*148b0*/  MUFU.EX2 R83, R83 ;  /* 0x0000005300537308 */ /* 0x000ff00000000800 */
[----:B------:R-:W-:Y:S01]  /*148c0*/  MUFU.EX2 R9, R9 ;  /* 0x0000000900097308 */ /* 0x000fe20000000800 */
[----:B------:R-:W-:-:S02]  /*148d0*/  WARPGROUP.DEPBAR.LE gsb0, 0x0 ;  /* 0x00008000000079c5 */ /* 0x000fc40000010000 */
[----:B------:R-:W-:Y:S01]  /*148e0*/  WARPGROUP.ARRIVE ;  /* 0x00000000000079c5 */ /* 0x000fe20000000000 */
[----:B------:R-:W-:-:S04]  /*148f0*/  FFMA.FTZ R161, R74, R0, -R57 ;  /* 0x000000004aa17223 */ /* 0x000fc80000010839 */
[----:B------:R-:W-:Y:S01]  /*14900*/  MUFU.EX2 R86, R86 ;  /* 0x0000005600567308 */ /* 0x000fe20000000800 */
[----:B------:R-:W-:Y:S02]  /*14910*/  F2FP.F16.F32.PACK_AB R160, R40, R33 ;  /* 0x0000002128a0723e */ /* 0x000fe400000000ff */
[----:B0-----:R-:W-:Y:S01]  /*14920*/  F2FP.F16.F32.PACK_AB R162, R48, R45 ;  /* 0x0000002d30a2723e */ /* 0x001fe200000000ff */
[----:B------:R-:W-:Y:S01]  /*14930*/  HGMMA.64x128x16.F32 R88, R164, gdesc[UR4].tnspB, R88, gsb0 ;  /* 0x41e00004a4587df0 */ /* 0x000fe20008000858 */
[----:B-1----:R-:W-:-:S03]  /*14940*/  F2FP.F16.F32.PACK_AB R163, R79, R78 ;  /* 0x0000004e4fa3723e */ /* 0x002fc600000000ff */
[----:B------:R-:W-:Y:S08]  /*14950*/  MUFU.EX2 R161, R161 ;  /* 0x000000a100a17308 */ /* 0x000ff00000000800 */
[----:B------:R-:W0:Y:S01]  /*14960*/  MUFU.EX2 R11, R85 ;  /* 0x00000055000b7308 */ /* 0x000e220000000800 */
[----:B------:R-:W-:Y:S02]  /*14970*/  WARPGROUP.DEPBAR.LE gsb0, 0x0 ;  /* 0x00008000000079c5 */ /* 0x000fe40000010000 */
        /* <DEDUP_REMOVED lines=9> */
[----:B--2---:R-:W-:Y:S01]  /*14a10*/  FFMA.FTZ R39, R12, R4, R180 ;  /* 0x000000040c277223 */ /* 0x004fe200000100b4 */
[----:B------:R-:W-:Y:S01]  /*14a20*/  FADD.FTZ R4, R26, R3 ;  /* 0x000000031a047221 */ /* 0x000fe20000010000 */
[----:B------:R-:W-:Y:S01]  /*14a30*/  FFMA.FTZ R3, R63, R0, -R57 ;  /* 0x000000003f037223 */ /* 0x000fe20000010839 */
[C---:B------:R-:W-:Y:S01]  /*14a40*/  F2FP.F16.F32.PACK_AB R180, R152.reuse, R180 ;  /* 0x000000b498b4723e */ /* 0x040fe200000000ff */
[----:B------:R-:W-:Y:S01]  /*14a50*/  FADD.FTZ R39, R152, R39 ;  /* 0x0000002798277221 */ /* 0x000fe20000010000 */
[----:B------:R-:W-:Y:S01]  /*14a60*/  FADD.FTZ R4, R183, R4 ;  /* 0x00000004b7047221 */ /* 0x000fe20000010000 */
[C---:B------:R-:W-:Y:S01]  /*14a70*/  F2FP.F16.F32.PACK_AB R183, R27.reuse, R183 ;  /* 0x000000b71bb7723e */ /* 0x040fe200000000ff */
[----:B------:R-:W-:Y:S01]  /*14a80*/  FMUL.FTZ R100, R100, R12 ;  /* 0x0000000c64647220 */ /* 0x000fe20000410000 */
[----:B------:R-:W-:Y:S01]  /*14a90*/  FADD.FTZ R42, R182, R39 ;  /* 0x00000027b62a7221 */ /* 0x000fe20000010000 */
[----:B------:R-:W-:Y:S01]  /*14aa0*/  @!P1 PRMT R39, RZ, 0x654, R13 ;  /* 0x00000654ff279816 */ /* 0x000fe2000000000d */
[----:B------:R-:W-:Y:S01]  /*14ab0*/  FADD.FTZ R4, R27, R4 ;  /* 0x000000041b047221 */ /* 0x000fe20000010000 */
[----:B------:R-:W0:Y:S01]  /*14ac0*/  MUFU.EX2 R3, R3 ;  /* 0x0000000300037308 */ /* 0x000e220000000800 */
[C---:B------:R-:W-:Y:S01]  /*14ad0*/  FADD.FTZ R13, R153.reuse, R42 ;  /* 0x0000002a990d7221 */ /* 0x040fe20000010000 */
[----:B------:R2:W-:Y:S01]  /*14ae0*/  @!P1 SYNCS.ARRIVE.TRANS64.RED.A1T0 RZ, [R39+URZ], RZ ;  /* 0x000000ff27ff99a7 */ /* 0x0005e2000810043f */
[----:B------:R-:W-:Y:S01]  /*14af0*/  F2FP.F16.F32.PACK_AB R182, R153, R182 ;  /* 0x000000b699b6723e */ /* 0x000fe200000000ff */
[----:B------:R-:W-:Y:S01]  /*14b00*/  FMUL.FTZ R101, R101, R12 ;  /* 0x0000000c65657220 */ /* 0x000fe20000410000 */
[----:B------:R-:W-:Y:S01]  /*14b10*/  FADD.FTZ R13, R176, R13 ;  /* 0x0000000db00d7221 */ /* 0x000fe20000010000 */
[----:B------:R-:W-:Y:S01]  /*14b20*/  F2FP.F16.F32.PACK_AB R176, R28, R176 ;  /* 0x000000b01cb0723e */ /* 0x000fe200000000ff */
[----:B------:R-:W-:Y:S01]  /*14b30*/  FMUL.FTZ R104, R104, R12 ;  /* 0x0000000c68687220 */ /* 0x000fe20000410000 */
[----:B------:R-:W-:Y:S01]  /*14b40*/  F2FP.F16.F32.PACK_AB R153, R15, R6 ;  /* 0x000000060f99723e */ /* 0x000fe200000000ff */
[----:B------:R-:W-:Y:S01]  /*14b50*/  FADD.FTZ R13, R28, R13 ;  /* 0x0000000d1c0d7221 */ /* 0x000fe20000010000 */
[----:B--2---:R-:W-:Y:S01]  /*14b60*/  FADD.FTZ R39, R177, R4 ;  /* 0x00000004b1277221 */ /* 0x004fe20000010000 */
[----:B------:R-:W-:Y:S01]  /*14b70*/  FFMA.FTZ R4, R67, R0, -R57 ;  /* 0x0000000043047223 */ /* 0x000fe20000010839 */
[-C--:B------:R-:W-:Y:S01]  /*14b80*/  FMUL.FTZ R105, R105, R12.reuse ;  /* 0x0000000c69697220 */ /* 0x080fe20000410000 */
[----:B------:R-:W-:Y:S01]  /*14b90*/  FMUL.FTZ R108, R108, R12 ;  /* 0x0000000c6c6c7220 */ /* 0x000fe20000410000 */
[----:B------:R-:W-:Y:S01]  /*14ba0*/  FADD.FTZ R42, R30, R39 ;  /* 0x000000271e2a7221 */ /* 0x000fe20000010000 */
[----:B------:R-:W-:Y:S01]  /*14bb0*/  FADD.FTZ R39, R178, R13 ;  /* 0x0000000db2277221 */ /* 0x000fe20000010000 */
[C---:B------:R-:W-:Y:S01]  /*14bc0*/  F2FP.F16.F32.PACK_AB R178, R20.reuse, R178 ;  /* 0x000000b214b2723e */ /* 0x040fe200000000ff */
[----:B------:R-:W2:Y:S01]  /*14bd0*/  MUFU.EX2 R4, R4 ;  /* 0x0000000400047308 */ /* 0x000ea20000000800 */
[----:B-1----:R-:W-:Y:S01]  /*14be0*/  FADD.FTZ R43, R179, R42 ;  /* 0x0000002ab32b7221 */ /* 0x002fe20000010000 */
[----:B------:R-:W-:Y:S01]  /*14bf0*/  FADD.FTZ R39, R20, R39 ;  /* 0x0000002714277221 */ /* 0x000fe20000010000 */
[-CC-:B------:R-:W-:Y:S01]  /*14c00*/  FFMA.FTZ R13, R71, R0.reuse, -R57.reuse ;  /* 0x00000000470d7223 */ /* 0x180fe20000010839 */
[----:B------:R-:W-:Y:S01]  /*14c10*/  FFMA.FTZ R57, R87, R0, -R57 ;  /* 0x0000000057397223 */ /* 0x000fe20000010839 */
[----:B------:R-:W-:Y:S01]  /*14c20*/  FADD.FTZ R42, R38, R43 ;  /* 0x0000002b262a7221 */ /* 0x000fe20000010000 */
[----:B------:R-:W-:Y:S01]  /*14c30*/  FADD.FTZ R46, R172, R39 ;  /* 0x00000027ac2e7221 */ /* 0x000fe20000010000 */
[----:B------:R-:W-:Y:S01]  /*14c40*/  F2FP.F16.F32.PACK_AB R172, R21, R172 ;  /* 0x000000ac15ac723e */ /* 0x000fe200000000ff */
[-C--:B------:R-:W-:Y:S01]  /*14c50*/  FMUL.FTZ R109, R109, R12.reuse ;  /* 0x0000000c6d6d7220 */ /* 0x080fe20000410000 */
[----:B------:R-:W-:Y:S01]  /*14c60*/  FADD.FTZ R42, R173, R42 ;  /* 0x0000002aad2a7221 */ /* 0x000fe20000010000 */
[----:B------:R-:W-:Y:S01]  /*14c70*/  FADD.FTZ R39, R21, R46 ;  /* 0x0000002e15277221 */ /* 0x000fe20000010000 */
[----:B------:R-:W1:Y:S01]  /*14c80*/  MUFU.EX2 R13, R13 ;  /* 0x0000000d000d7308 */ /* 0x000e620000000800 */
[-C--:B------:R-:W-:Y:S01]  /*14c90*/  FMUL.FTZ R112, R112, R12.reuse ;  /* 0x0000000c70707220 */ /* 0x080fe20000410000 */
[----:B------:R-:W-:Y:S01]  /*14ca0*/  FADD.FTZ R42, R31, R42 ;  /* 0x0000002a1f2a7221 */ /* 0x000fe20000010000 */
[----:B------:R-:W-:Y:S01]  /*14cb0*/  FADD.FTZ R46, R174, R39 ;  /* 0x00000027ae2e7221 */ /* 0x000fe20000010000 */
[-C--:B------:R-:W-:Y:S01]  /*14cc0*/  FMUL.FTZ R113, R113, R12.reuse ;  /* 0x0000000c71717220 */ /* 0x080fe20000410000 */
[-C--:B------:R-:W-:Y:S01]  /*14cd0*/  FMUL.FTZ R116, R116, R12.reuse ;  /* 0x0000000c74747220 */ /* 0x080fe20000410000 */
[----:B------:R-:W-:Y:S01]  /*14ce0*/  FADD.FTZ R39, R175, R42 ;  /* 0x0000002aaf277221 */ /* 0x000fe20000010000 */
[----:B------:R-:W-:Y:S01]  /*14cf0*/  FADD.FTZ R43, R29, R46 ;  /* 0x0000002e1d2b7221 */ /* 0x000fe20000010000 */
[----:B------:R-:W-:Y:S01]  /*14d00*/  MUFU.EX2 R57, R57 ;  /* 0x0000003900397308 */ /* 0x000fe20000000800 */
        /* <DEDUP_REMOVED lines=39> */
[C---:B--2---:R-:W-:Y:S01]  /*14f80*/  F2FP.F16.F32.PACK_AB R157, R4.reuse, R157 ;  /* 0x0000009d049d723e */ /* 0x044fe200000000ff */
[----:B------:R-:W-:Y:S01]  /*14f90*/  FMUL.FTZ R149, R149, R12 ;  /* 0x0000000c95957220 */ /* 0x000fe20000410000 */
[----:B------:R-:W-:Y:S01]  /*14fa0*/  FADD.FTZ R20, R4, R21 ;  /* 0x0000001504147221 */ /* 0x000fe20000010000 */
[----:B------:R-:W-:Y:S01]  /*14fb0*/  FADD.FTZ R24, R158, R27 ;  /* 0x0000001b9e187221 */ /* 0x000fe20000010000 */
[----:B------:R-:W-:Y:S01]  /*14fc0*/  F2FP.F16.F32.PACK_AB R177, R30, R177 ;  /* 0x000000b11eb1723e */ /* 0x000fe200000000ff */
        /* <DEDUP_REMOVED lines=13> */
[----:B---3--:R-:W-:Y:S01]  /*150a0*/  FADD.FTZ R21, R26, R21 ;  /* 0x000000151a157221 */ /* 0x008fe20000010000 */
        /* <DEDUP_REMOVED lines=23> */
[----:B------:R-:W-:Y:S01]  /*15220*/  F2FP.F16.F32.PACK_AB R154, R36, R154 ;  /* 0x0000009a249a723e */ /* 0x000fe200000000ff */
[----:B------:R-:W-:Y:S01]  /*15230*/  FADD.FTZ R3, R57, R3 ;  /* 0x0000000339037221 */ /* 0x000fe20000010000 */
        /* <DEDUP_REMOVED lines=28> */
[----:B------:R-:W-:Y:S01]  /*15400*/  IMAD.MOV.U32 R6, RZ, RZ, R186 ;  /* 0x000000ffff067224 */ /* 0x000fe200078e00ba */
[----:B------:R-:W-:Y:S01]  /*15410*/  MOV R12, R7 ;  /* 0x00000007000c7202 */ /* 0x000fe20000000f00 */
[----:B------:R-:W-:-:S02]  /*15420*/  IMAD.MOV.U32 R13, RZ, RZ, R184 ;  /* 0x000000ffff0d7224 */ /* 0x000fc400078e00b8 */
[----:B------:R-:W-:Y:S01]  /*15430*/  IMAD.MOV.U32 R11, RZ, RZ, R8 ;  /* 0x000000ffff0b7224 */ /* 0x000fe200078e0008 */
[----:B------:R-:W-:Y:S06]  /*15440*/  @P2 BRA `(.L_x_2725) ;  /* 0xffffffdc009c2947 */ /* 0x000fec000383ffff */
.L_x_2715:
[----:B------:R-:W-:Y:S05]  /*15450*/  WARPSYNC.ALL ;  /* 0x0000000000007948 */ /* 0x000fea0003800000 */
[----:B------:R-:W-:Y:S06]  /*15460*/  BAR.ARV 0x8, 0x180 ;  /* 0x0206000000007b1d */ /* 0x000fec0000002000 */
[----:B------:R-:W-:Y:S05]  /*15470*/  @!P0 BRA `(.L_x_2726) ;  /* 0x0000000000048947 */ /* 0x000fea0003800000 */
[----:B------:R-:W-:Y:S01]  /*15480*/  BPT.TRAP 0x1 ;  /* 0x000000040000795c */ /* 0x000fe20000300000 */
.L_x_2726:
[----:B------:R-:W-:Y:S01]  /*15490*/  IMAD R14, R184, 0x8, R2 ;  /* 0x00000008b80e7824 */ /* 0x000fe200078e0202 */
[----:B------:R-:W-:-:S04]  /*154a0*/  SHF.L.U32 R5, R186, 0x1f, RZ ;  /* 0x0000001fba057819 */ /* 0x000fc800000006ff */
[----:B------:R0:W1:Y:S01]  /*154b0*/  SYNCS.PHASECHK.TRANS64.TRYWAIT P2, [R14+URZ+0x28850], R5 ;  /* 0x028850050e0075a7 */ /* 0x000062000804017f */
[----:B------:R-:W-:Y:S05]  /*154c0*/  @!P0 BRA `(.L_x_2727) ;  /* 0x0000000000048947 */ /* 0x000fea0003800000 */
[----:B------:R-:W-:Y:S01]  /*154d0*/  BPT.TRAP 0x1 ;  /* 0x000000040000795c */ /* 0x000fe20000300000 */
.L_x_2727:
[----:B------:R-:W-:-:S05]  /*154e0*/  VIADD R2, R2, 0x400 ;  /* 0x0000040002027836 */ /* 0x000fca0000000000 */
[----:B------:R-:W-:-:S04]  /*154f0*/  SHF.R.U32.HI R2, RZ, 0x4, R2 ;  /* 0x00000004ff027819 */ /* 0x000fc80000011602 */
[----:B------:R-:W-:-:S04]  /*15500*/  LOP3.LUT R2, R2, 0x3fff, RZ, 0xc0, !PT ;  /* 0x00003fff02027812 */ /* 0x000fc800078ec0ff */
[----:B------:R-:W-:Y:S01]  /*15510*/  LOP3.LUT R11, R2, 0x4000000, RZ, 0xfc, !PT ;  /* 0x04000000020b7812 */ /* 0x000fe200078efcff */
[----:B-1----:R-:W-:Y:S06]  /*15520*/  @P2 BRA `(.L_x_2728) ;  /* 0x0000000000082947 */ /* 0x002fec0003800000 */
[----:B------:R-:W1:Y:S02]  /*15530*/  SYNCS.PHASECHK.TRANS64.TRYWAIT P0, [R14+URZ+0x28850], R5 ;  /* 0x028850050e0075a7 */ /* 0x000e64000800017f */
[----:B-1----:R-:W-:Y:S05]  /*15540*/  @!P0 BRA `(.L_x_2729) ;  /* 0x000000d000f48947 */ /* 0x002fea0003800000 */
.L_x_2728:
[----:B------:R-:W-:Y:S01]  /*15550*/  IMAD R10, R184, 0x800, R11 ;  /* 0x00000800b80a7824 */ /* 0x000fe200078e020b */
[----:B------:R-:W-:Y:S05]  /*15560*/  WARPSYNC.ALL ;  /* 0x0000000000007948 */ /* 0x000fea0003800000 */
[----:B------:R-:W-:Y:S01]  /*15570*/  IMAD.MOV.U32 R11, RZ, RZ, 0x40000040 ;  /* 0x40000040ff0b7424 */ /* 0x000fe200078e00ff */
[C---:B------:R-:W-:Y:S01]  /*15580*/  R2UR UR6, R10.reuse ;  /* 0x000000000a0672ca */ /* 0x040fe200000e0000 */
[----:B------:R-:W-:Y:S01]  /*15590*/  WARPGROUP.ARRIVE ;  /* 0x00000000000079c5 */ /* 0x000fe20000000000 */
[----:B------:R-:W-:Y:S01]  /*155a0*/  VIADD R12, R10, 0x80 ;  /* 0x000000800a0c7836 */ /* 0x000fe20000000000 */
[----:B01----:R-:W0:Y:S01]  /*155b0*/  SHFL.BFLY PT, R5, R4, 0x2, 0x1f ;  /* 0x0c401f0004057f89 */ /* 0x003e2200000e0000 */
[----:B------:R-:W-:Y:S01]  /*155c0*/  R2UR UR7, R11 ;  /* 0x000000000b0772ca */ /* 0x000fe200000e0000 */
[----:B------:R-:W-:-:S02]  /*155d0*/  IMAD.MOV.U32 R13, RZ, RZ, 0x40000040 ;  /* 0x40000040ff0d7424 */ /* 0x000fc400078e00ff */
[----:B------:R-:W-:Y:S01]  /*155e0*/  IMAD.MOV.U32 R11, RZ, RZ, 0x40000040 ;  /* 0x40000040ff0b7424 */ /* 0x000fe200078e00ff */
[----:B------:R-:W1:Y:S01]  /*155f0*/  SHFL.BFLY PT, R2, R3, 0x2, 0x1f ;  /* 0x0c401f0003027f89 */ /* 0x000e6200000e0000 */
[----:B------:R-:W-:Y:S02]  /*15600*/  VIADD R184, R184, 0x1 ;  /* 0x00000001b8b87836 */ /* 0x000fe40000000000 */
[----:B------:R-:W-:Y:S02]  /*15610*/  IMAD.MOV.U32 R42, RZ, RZ, -0x800000 ;  /* 0xff800000ff2a7424 */ /* 0x000fe400078e00ff */
[----:B------:R-:W-:Y:S01]  /*15620*/  VIADD R215, R215, 0x1 ;  /* 0x00000001d7d77836 */ /* 0x000fe20000000000 */
[----:B------:R-:W-:-:S03]  /*15630*/  ISETP.NE.AND P2, PT, R184, 0x2, PT ;  /* 0x00000002b800780c */ /* 0x000fc60003f45270 */
[----:B------:R-:W-:Y:S01]  /*15640*/  HGMMA.64x128x16.F32 R88, R180, gdesc[UR4].tnspB, R88, gsb0 ;  /* 0x41e00004b4587df0 */ /* 0x000fe20008000858 */
[----:B------:R-:W-:Y:S02]  /*15650*/  R2UR UR6, R12 ;  /* 0x000000000c0672ca */ /* 0x000fe400000e0000 */
[----:B------:R-:W-:Y:S01]  /*15660*/  R2UR UR7, R13 ;  /* 0x000000000d0772ca */ /* 0x000fe200000e0000 */
[----:B------:R-:W-:Y:S01]  /*15670*/  IMAD.MOV.U32 R13, RZ, RZ, 0x40000040 ;  /* 0x40000040ff0d7424 */ /* 0x000fe200078e00ff */
[----:B------:R-:W-:Y:S02]  /*15680*/  IADD3 R12, R10, 0x100, RZ ;  /* 0x000001000a0c7810 */ /* 0x000fe40007ffe0ff */
[----:B------:R-:W-:Y:S01]  /*15690*/  SEL R184, R184, RZ, P2 ;  /* 0x000000ffb8b87207 */ /* 0x000fe20001000000 */
[----:B0-----:R-:W-:Y:S01]  /*156a0*/  FADD.FTZ R5, R5, R4 ;  /* 0x0000000405057221 */ /* 0x001fe20000010000 */
[----:B-1----:R-:W-:Y:S01]  /*156b0*/  FADD.FTZ R6, R2, R3 ;  /* 0x0000000302067221 */ /* 0x002fe20000010000 */
[----:B------:R-:W-:-:S03]  /*156c0*/  SEL R3, RZ, 0x1, P2 ;  /* 0x00000001ff037807 */ /* 0x000fc60001000000 */
[----:B------:R-:W0:Y:S01]  /*156d0*/  SHFL.BFLY PT, R2, R5, 0x1, 0x1f ;  /* 0x0c201f0005027f89 */ /* 0x000e2200000e0000 */
[----:B------:R-:W-:-:S03]  /*156e0*/  LOP3.LUT R186, R186, R3, RZ, 0x3c, !PT ;  /* 0x00000003baba7212 */ /* 0x000fc600078e3cff */
[----:B------:R-:W1:Y:S01]  /*156f0*/  SHFL.BFLY PT, R9, R6, 0x1, 0x1f ;  /* 0x0c201f0006097f89 */ /* 0x000e6200000e0000 */
        /* <DEDUP_REMOVED lines=20> */
[----:B------:R-:W-:Y:S02]  /*15840*/  R2UR UR7, R13 ;  /* 0x000000000d0772ca */ /* 0x000fe400000e0000 */
[----:B------:R-:W-:Y:S01]  /*15850*/  MOV R13, 0x40000040 ;  /* 0x40000040000d7802 */ /* 0x000fe20000000f00 */
        /* <DEDUP_REMOVED lines=12> */
[----:B0-----:R-:W-:Y:S01]  /*15920*/  FADD.FTZ R12, R5, R2 ;  /* 0x00000002050c7221 */ /* 0x001fe20000010000 */
[----:B------:R-:W-:Y:S01]  /*15930*/  R2UR UR7, R13 ;  /* 0x000000000d0772ca */ /* 0x000fe200000e0000 */
[----:B-1----:R-:W-:Y:S01]  /*15940*/  FADD.FTZ R13, R6, R9 ;  /* 0x00000009060d7221 */ /* 0x002fe20000010000 */
[----:B------:R-:W-:Y:S01]  /*15950*/  @!P1 IADD3 R6, R14, 0x28860, RZ ;  /* 0x000288600e069810 */ /* 0x000fe20007ffe0ff */
[----:B------:R-:W-:Y:S01]  /*15960*/  IMAD.MOV.U32 R2, RZ, RZ, RZ ;  /* 0x000000ffff027224 */ /* 0x000fe200078e00ff */
[----:B------:R-:W-:Y:S01]  /*15970*/  FSETP.NE.FTZ.AND P0, PT, R12, RZ, PT ;  /* 0x000000ff0c00720b */ /* 0x000fe20003f15000 */
[----:B------:R-:W-:Y:S01]  /*15980*/  IMAD.MOV.U32 R5, RZ, RZ, RZ ;  /* 0x000000ffff057224 */ /* 0x000fe200078e00ff */
[----:B------:R-:W-:Y:S02]  /*15990*/  FSETP.NE.FTZ.AND P3, PT, R13, RZ, PT ;  /* 0x000000ff0d00720b */ /* 0x000fe40003f75000 */
[----:B------:R-:W-:-:S09]  /*159a0*/  @!P1 PRMT R6, RZ, 0x654, R6 ;  /* 0x00000654ff069816 */ /* 0x000fd20000000006 */
[----:B------:R-:W0:Y:S01]  /*159b0*/  @P0 MUFU.LG2 R9, R12 ;  /* 0x0000000c00090308 */ /* 0x000e220000000c00 */
[C---:B------:R-:W-:Y:S01]  /*159c0*/  @P0 FMUL.FTZ R4, R0.reuse, 0.69314718246459960938 ;  /* 0x3f31721800040820 */ /* 0x040fe20000410000 */
[----:B------:R-:W-:-:S06]  /*159d0*/  @P3 FMUL.FTZ R0, R0, 0.69314718246459960938 ;  /* 0x3f31721800003820 */ /* 0x000fcc0000410000 */
[----:B------:R-:W-:Y:S08]  /*159e0*/  @P0 MUFU.RCP R2, R12 ;  /* 0x0000000c00020308 */ /* 0x000ff00000001000 */
[----:B------:R-:W-:Y:S01]  /*159f0*/  @P3 MUFU.RCP R5, R13 ;  /* 0x0000000d00053308 */ /* 0x000fe20000001000 */
[----:B0-----:R-:W-:-:S04]  /*15a00*/  @P0 FMUL.FTZ R9, R9, 0.69314718246459960938 ;  /* 0x3f31721809090820 */ /* 0x001fc80000410000 */
[----:B------:R-:W-:Y:S01]  /*15a10*/  @P0 FFMA.FTZ R42, R4, R7, R9 ;  /* 0x00000007042a0223 */ /* 0x000fe20000010009 */
[----:B------:R-:W-:Y:S01]  /*15a20*/  PLOP3.LUT P0, PT, PT, PT, PT, 0x8, 0x0 ;  /* 0x000000000000781c */ /* 0x000fe20003f0e170 */
[----:B------:R-:W-:Y:S02]  /*15a30*/  WARPGROUP.DEPBAR.LE gsb0, 0x0 ;  /* 0x00008000000079c5 */ /* 0x000fe40000010000 */
[----:B------:R-:W-:-:S06]  /*15a40*/  WARPGROUP.ARRIVE ;  /* 0x00000000000079c5 */ /* 0x000fcc0000000000 */
[----:B------:R-:W-:Y:S01]  /*15a50*/  HGMMA.64x128x16.F32 R88, R160, gdesc[UR4].tnspB, R88, gsb0 ;  /* 0x41e00004a0587df0 */ /* 0x000fe20008000858 */
[----:B------:R-:W-:Y:S02]  /*15a60*/  R2UR UR6, R10 ;  /* 0x000000000a0672ca */ /* 0x000fe400000e0000 */
[----:B------:R-:W-:Y:S01]  /*15a70*/  R2UR UR7, R11 ;  /* 0x000000000b0772ca */ /* 0x000fe200000e0000 */
[----:B------:R-:W0:Y:S02]  /*15a80*/  @P3 MUFU.LG2 R10, R13 ;  /* 0x0000000d000a3308 */ /* 0x000e240000000c00 */
[----:B0-----:R-:W-:-:S04]  /*15a90*/  @P3 FMUL.FTZ R11, R10, 0.69314718246459960938 ;  /* 0x3f3172180a0b3820 */ /* 0x001fc80000410000 */
[----:B------:R-:W-:Y:S01]  /*15aa0*/  @P3 FFMA.FTZ R3, R0, R8, R11 ;  /* 0x0000000800033223 */ /* 0x000fe2000001000b */
[----:B------:R-:W-:Y:S02]  /*15ab0*/  WARPGROUP.DEPBAR.LE gsb0, 0x0 ;  /* 0x00008000000079c5 */ /* 0x000fe40000010000 */
[----:B------:R-:W-:-:S06]  /*15ac0*/  WARPGROUP.ARRIVE ;  /* 0x00000000000079c5 */ /* 0x000fcc0000000000 */
[----:B------:R-:W-:Y:S03]  /*15ad0*/  HGMMA.64x128x16.F32 R88, R164, gdesc[UR4].tnspB, R88, gsb0 ;  /* 0x41e00004a4587df0 */ /* 0x000fe60008000858 */
[----:B------:R-:W-:Y:S02]  /*15ae0*/  WARPGROUP.DEPBAR.LE gsb0, 0x0 ;  /* 0x00008000000079c5 */ /* 0x000fe40000010000 */
        /* <DEDUP_REMOVED lines=65> */
.L_x_2646:
        /* <DEDUP_REMOVED lines=13> */
[----:B------:R-:W-:Y:S01]  /*15fd0*/  IMAD.MOV.U32 R57, RZ, RZ, RZ ;  /* 0x000000ffff397224 */ /* 0x000fe200078e00ff */
[----:B------:R-:W3:Y:S01]  /*15fe0*/  S2R R9, SR_SWINHI ;  /* 0x0000000000097919 */ /* 0x000ee20000002f00 */
[----:B------:R-:W-:Y:S02]  /*15ff0*/  F2FP.F16.F32.PACK_AB R36, R137, R136 ;  /* 0x000000888924723e */ /* 0x000fe400000000ff */
[----:B------:R-:W-:Y:S02]  /*16000*/  MOV R44, R2 ;  /* 0x00000002002c7202 */ /* 0x000fe40000000f00 */
[----:B---3--:R-:W-:-:S03]  /*16010*/  MOV R45, R9 ;  /* 0x00000009002d7202 */ /* 0x008fc60000000f00 */
[----:B--2---:R-:W-:-:S03]  /*16020*/  IMAD.WIDE R12, R0, 0x2, R44 ;  /* 0x00000002000c7825 */ /* 0x004fc600078e022c */
[C---:B------:R-:W-:Y:S02]  /*16030*/  IADD3 R37, P0, R12.reuse, 0x40, RZ ;  /* 0x000000400c257810 */ /* 0x040fe40007f1e0ff */
[----:B------:R-:W-:Y:S02]  /*16040*/  IADD3 R35, P5, R12, 0x20, RZ ;  /* 0x000000200c237810 */ /* 0x000fe40007fbe0ff */
[----:B------:R-:W-:Y:S02]  /*16050*/  IADD3.X R11, RZ, R13, RZ, P0, !PT ;  /* 0x0000000dff0b7210 */ /* 0x000fe400007fe4ff */
[----:B------:R-:W-:Y:S01]  /*16060*/  ISETP.NE.AND P0, PT, R208, RZ, PT ;  /* 0x000000ffd000720c */ /* 0x000fe20003f05270 */
[--C-:B------:R-:W-:Y:S01]  /*16070*/  IMAD.X R9, RZ, RZ, R13.reuse, P5 ;  /* 0x000000ffff097224 */ /* 0x100fe200028e060d */
[----:B------:R-:W-:Y:S02]  /*16080*/  IADD3 R39, P1, R12, 0x60, RZ ;  /* 0x000000600c277810 */ /* 0x000fe40007f3e0ff */
[----:B------:R-:W-:Y:S01]  /*16090*/  SEL R208, R208, UR4, P0 ;  /* 0x00000004d0d07c07 */ /* 0x000fe20008000000 */
[----:B------:R-:W-:Y:S05]  /*160a0*/  WARPSYNC.ALL ;  /* 0x0000000000007948 */ /* 0x000fea0003800000 */
[----:B------:R-:W-:Y:S01]  /*160b0*/  LOP3.LUT R0, R35, 0x380, RZ, 0xc0, !PT ;  /* 0x0000038023007812 */ /* 0x000fe200078ec0ff */
[----:B------:R-:W-:Y:S01]  /*160c0*/  IMAD.X R25, RZ, RZ, R13, P1 ;  /* 0x000000ffff197224 */ /* 0x000fe200008e060d */
[----:B------:R-:W-:Y:S01]  /*160d0*/  LOP3.LUT R15, R12, 0x380, RZ, 0xc0, !PT ;  /* 0x000003800c0f7812 */ /* 0x000fe200078ec0ff */
[----:B------:R-:W-:Y:S01]  /*160e0*/  ULDC.64 UR6, c[0x0][0xc08] ;  /* 0x0003020000067ab9 */ /* 0x000fe20000000a00 */
[----:B------:R-:W-:Y:S01]  /*160f0*/  LOP3.LUT R14, R39, 0x380, RZ, 0xc0, !PT ;  /* 0x00000380270e7812 */ /* 0x000fe200078ec0ff */
[----:B------:R-:W-:Y:S01]  /*16100*/  ULDC.64 UR4, c[0x0][0xc00] ;  /* 0x0003000000047ab9 */ /* 0x000fe20000000a00 */
[----:B------:R-:W-:-:S02]  /*16110*/  SHF.R.U64 R0, R0, 0x3, RZ ;  /* 0x0000000300007819 */ /* 0x000fc400000012ff */
[----:B------:R-:W-:Y:S02]  /*16120*/  IADD3 R43, P2, R12, 0x4000, RZ ;  /* 0x000040000c2b7810 */ /* 0x000fe40007f5e0ff */
[----:B------:R-:W-:Y:S02]  /*16130*/  SHF.R.U64 R15, R15, 0x3, RZ ;  /* 0x000000030f0f7819 */ /* 0x000fe400000012ff */
[----:B------:R-:W-:Y:S01]  /*16140*/  SHF.R.U64 R14, R14, 0x3, RZ ;  /* 0x000000030e0e7819 */ /* 0x000fe200000012ff */
[--C-:B------:R-:W-:Y:S01]  /*16150*/  IMAD.X R27, RZ, RZ, R13.reuse, P2 ;  /* 0x000000ffff1b7224 */ /* 0x100fe200010e060d */
[C---:B------:R-:W-:Y:S02]  /*16160*/  IADD3 R49, P4, R12.reuse, 0x4040, RZ ;  /* 0x000040400c317810 */ /* 0x040fe40007f9e0ff */
[C---:B------:R-:W-:Y:S02]  /*16170*/  IADD3 R32, P5, R12.reuse, 0x4060, RZ ;  /* 0x000040600c207810 */ /* 0x040fe40007fbe0ff */
[----:B------:R-:W-:Y:S01]  /*16180*/  IADD3 R47, P3, R12, 0x4020, RZ ;  /* 0x000040200c2f7810 */ /* 0x000fe20007f7e0ff */
[--C-:B------:R-:W-:Y:S01]  /*16190*/  IMAD.X R31, RZ, RZ, R13.reuse, P4 ;  /* 0x000000ffff1f7224 */ /* 0x100fe200020e060d */
[----:B-1----:R-:W-:Y:S01]  /*161a0*/  LOP3.LUT R4, R37, 0x380, RZ, 0xc0, !PT ;  /* 0x0000038025047812 */ /* 0x002fe200078ec0ff */
[--C-:B------:R-:W-:Y:S01]  /*161b0*/  IMAD.X R33, RZ, RZ, R13.reuse, P5 ;  /* 0x000000ffff217224 */ /* 0x100fe200028e060d */
[----:B------:R-:W-:Y:S01]  /*161c0*/  LOP3.LUT R8, R0, R35, RZ, 0x3c, !PT ;  /* 0x0000002300087212 */ /* 0x000fe200078e3cff */
[----:B------:R-:W-:Y:S01]  /*161d0*/  IMAD.X R29, RZ, RZ, R13, P3 ;  /* 0x000000ffff1d7224 */ /* 0x000fe200018e060d */
[----:B------:R-:W-:-:S02]  /*161e0*/  LOP3.LUT R12, R15, R12, RZ, 0x3c, !PT ;  /* 0x0000000c0f0c7212 */ /* 0x000fc400078e3cff */
[----:B------:R-:W-:Y:S02]  /*161f0*/  LOP3.LUT R24, R14, R39, RZ, 0x3c, !PT ;  /* 0x000000270e187212 */ /* 0x000fe400078e3cff */
[----:B------:R-:W-:Y:S02]  /*16200*/  LOP3.LUT R0, R43, 0x380, RZ, 0xc0, !PT ;  /* 0x000003802b007812 */ /* 0x000fe400078ec0ff */
[----:B------:R-:W-:Y:S02]  /*16210*/  LOP3.LUT R14, R49, 0x380, RZ, 0xc0, !PT ;  /* 0x00000380310e7812 */ /* 0x000fe400078ec0ff */
[----:B------:R-:W-:Y:S02]  /*16220*/  LOP3.LUT R15, R32, 0x380, RZ, 0xc0, !PT ;  /* 0x00000380200f7812 */ /* 0x000fe400078ec0ff */
[----:B------:R-:W-:Y:S02]  /*16230*/  SHF.R.U64 R4, R4, 0x3, RZ ;  /* 0x0000000304047819 */ /* 0x000fe400000012ff */
[----:B------:R-:W-:-:S02]  /*16240*/  SHF.R.U64 R0, R0, 0x3, RZ ;  /* 0x0000000300007819 */ /* 0x000fc400000012ff */
[----:B------:R-:W-:Y:S02]  /*16250*/  SHF.R.U64 R14, R14, 0x3, RZ ;  /* 0x000000030e0e7819 */ /* 0x000fe400000012ff */
[----:B------:R-:W-:Y:S02]  /*16260*/  SHF.R.U64 R15, R15, 0x3, RZ ;  /* 0x000000030f0f7819 */ /* 0x000fe400000012ff */
[----:B------:R-:W-:Y:S02]  /*16270*/  LOP3.LUT R10, R4, R37, RZ, 0x3c, !PT ;  /* 0x00000025040a7212 */ /* 0x000fe400078e3cff */
[----:B------:R-:W-:Y:S02]  /*16280*/  LOP3.LUT R4, R47, 0x380, RZ, 0xc0, !PT ;  /* 0x000003802f047812 */ /* 0x000fe400078ec0ff */
[----:B------:R-:W-:Y:S02]  /*16290*/  LOP3.LUT R26, R0, R43, RZ, 0x3c, !PT ;  /* 0x0000002b001a7212 */ /* 0x000fe400078e3cff */
[----:B------:R-:W-:-:S02]  /*162a0*/  LOP3.LUT R30, R14, R49, RZ, 0x3c, !PT ;  /* 0x000000310e1e7212 */ /* 0x000fc400078e3cff */
[----:B------:R-:W-:Y:S02]  /*162b0*/  LOP3.LUT R32, R15, R32, RZ, 0x3c, !PT ;  /* 0x000000200f207212 */ /* 0x000fe400078e3cff */
[----:B------:R-:W-:Y:S02]  /*162c0*/  MOV R0, R12 ;  /* 0x0000000c00007202 */ /* 0x000fe40000000f00 */
[----:B------:R-:W-:Y:S02]  /*162d0*/  F2FP.F16.F32.PACK_AB R12, R21, R20 ;  /* 0x00000014150c723e */ /* 0x000fe400000000ff */
[----:B------:R-:W-:Y:S02]  /*162e0*/  F2FP.F16.F32.PACK_AB R13, R91, R90 ;  /* 0x0000005a5b0d723e */ /* 0x000fe400000000ff */
[----:B------:R-:W-:Y:S02]  /*162f0*/  F2FP.F16.F32.PACK_AB R14, R93, R92 ;  /* 0x0000005c5d0e723e */ /* 0x000fe400000000ff */
[----:B------:R-:W-:Y:S01]  /*16300*/  F2FP.F16.F32.PACK_AB R15, R95, R94 ;  /* 0x0000005e5f0f723e */ /* 0x000fe200000000ff */
[----:B------:R-:W-:Y:S01]  /*16310*/  BAR.SYNC.DEFER_BLOCKING 0x1, 0x100 ;  /* 0x0044000000007b1d */ /* 0x000fe20000010000 */
[----:B------:R-:W-:-:S02]  /*16320*/  SHF.R.U64 R4, R4, 0x3, RZ ;  /* 0x0000000304047819 */ /* 0x000fc400000012ff */
[----:B------:R-:W-:Y:S02]  /*16330*/  MOV R37, R8 ;  /* 0x0000000800257202 */ /* 0x000fe40000000f00 */
[----:B------:R-:W-:Y:S02]  /*16340*/  MOV R38, R10 ;  /* 0x0000000a00267202 */ /* 0x000fe40000000f00 */
[----:B------:R-:W-:Y:S02]  /*16350*/  F2FP.F16.F32.PACK_AB R8, R97, R96 ;  /* 0x000000606108723e */ /* 0x000fe400000000ff */
[----:B------:R-:W-:Y:S02]  /*16360*/  F2FP.F16.F32.PACK_AB R9, R99, R98 ;  /* 0x000000626309723e */ /* 0x000fe400000000ff */
[----:B------:R-:W-:Y:S02]  /*16370*/  F2FP.F16.F32.PACK_AB R10, R101, R100 ;  /* 0x00000064650a723e */ /* 0x000fe400000000ff */
[----:B------:R-:W-:-:S02]  /*16380*/  F2FP.F16.F32.PACK_AB R11, R103, R102 ;  /* 0x00000066670b723e */ /* 0x000fc400000000ff */
[----:B------:R-:W-:Y:S02]  /*16390*/  LOP3.LUT R28, R4, R47, RZ, 0x3c, !PT ;  /* 0x0000002f041c7212 */ /* 0x000fe400078e3cff */
[----:B------:R-:W-:Y:S02]  /*163a0*/  MOV R39, R24 ;  /* 0x0000001800277202 */ /* 0x000fe40000000f00 */
[----:B------:R-:W-:Y:S02]  /*163b0*/  MOV R46, R26 ;  /* 0x0000001a002e7202 */ /* 0x000fe40000000f00 */
[----:B------:R-:W-:Y:S02]  /*163c0*/  F2FP.F16.F32.PACK_AB R24, R113, R112 ;  /* 0x000000707118723e */ /* 0x000fe400000000ff */
[----:B------:R-:W-:Y:S01]  /*163d0*/  F2FP.F16.F32.PACK_AB R25, R115, R114 ;  /* 0x000000727319723e */ /* 0x000fe200000000ff */
[----:B------:R1:W-:Y:S01]  /*163e0*/  STSM.16.M88.4 [R0], R12 ;  /* 0x0000000c00007844 */ /* 0x0003e20000000200 */
[----:B------:R-:W-:-:S02]  /*163f0*/  F2FP.F16.F32.PACK_AB R26, R117, R116 ;  /* 0x00000074751a723e */ /* 0x000fc400000000ff */
[----:B------:R-:W-:Y:S01]  /*16400*/  F2FP.F16.F32.PACK_AB R27, R119, R118 ;  /* 0x00000076771b723e */ /* 0x000fe200000000ff */
[----:B------:R2:W-:Y:S01]  /*16410*/  STSM.16.M88.4 [R37], R8 ;  /* 0x0000000825007844 */ /* 0x0005e20000000200 */
[----:B------:R-:W-:Y:S02]  /*16420*/  MOV R43, R28 ;  /* 0x0000001c002b7202 */ /* 0x000fe40000000f00 */
[----:B------:R-:W-:Y:S02]  /*16430*/  MOV R4, R30 ;  /* 0x0000001e00047202 */ /* 0x000fe40000000f00 */
[----:B------:R-:W-:Y:S02]  /*16440*/  F2FP.F16.F32.PACK_AB R28, R121, R120 ;  /* 0x00000078791c723e */ /* 0x000fe400000000ff */
[----:B------:R-:W-:Y:S02]  /*16450*/  F2FP.F16.F32.PACK_AB R29, R123, R122 ;  /* 0x0000007a7b1d723e */ /* 0x000fe400000000ff */
[----:B------:R-:W-:-:S02]  /*16460*/  F2FP.F16.F32.PACK_AB R30, R125, R124 ;  /* 0x0000007c7d1e723e */ /* 0x000fc400000000ff */
[----:B------:R-:W-:Y:S02]  /*16470*/  F2FP.F16.F32.PACK_AB R31, R127, R126 ;  /* 0x0000007e7f1f723e */ /* 0x000fe400000000ff */
[----:B-1----:R-:W-:Y:S02]  /*16480*/  F2FP.F16.F32.PACK_AB R12, R105, R104 ;  /* 0x00000068690c723e */ /* 0x002fe400000000ff */
[----:B------:R-:W-:Y:S02]  /*16490*/  F2FP.F16.F32.PACK_AB R13, R107, R106 ;  /* 0x0000006a6b0d723e */ /* 0x000fe400000000ff */
[----:B------:R-:W-:Y:S02]  /*164a0*/  F2FP.F16.F32.PACK_AB R14, R109, R108 ;  /* 0x0000006c6d0e723e */ /* 0x000fe400000000ff */
[----:B------:R-:W-:Y:S02]  /*164b0*/  F2FP.F16.F32.PACK_AB R15, R41, R40 ;  /* 0x00000028290f723e */ /* 0x000fe400000000ff */
[----:B------:R-:W-:-:S02]  /*164c0*/  MOV R0, R32 ;  /* 0x0000002000007202 */ /* 0x000fc40000000f00 */
[----:B------:R-:W-:Y:S01]  /*164d0*/  F2FP.F16.F32.PACK_AB R32, R129, R128 ;  /* 0x000000808120723e */ /* 0x000fe200000000ff */
[----:B------:R1:W-:Y:S01]  /*164e0*/  STSM.16.M88.4 [R38], R12 ;  /* 0x0000000c26007844 */ /* 0x0003e20000000200 */
[----:B------:R-:W-:Y:S02]  /*164f0*/  F2FP.F16.F32.PACK_AB R33, R131, R130 ;  /* 0x000000828321723e */ /* 0x000fe400000000ff */
[----:B------:R-:W-:Y:S01]  /*16500*/  F2FP.F16.F32.PACK_AB R35, R135, R134 ;  /* 0x000000868723723e */ /* 0x000fe200000000ff */
[----:B------:R3:W-:Y:S01]  /*16510*/  STSM.16.M88.4 [R39], R24 ;  /* 0x0000001827007844 */ /* 0x0007e20000000200 */
[----:B--2---:R-:W-:Y:S02]  /*16520*/  F2FP.F16.F32.PACK_AB R37, R139, R138 ;  /* 0x0000008a8b25723e */ /* 0x004fe400000000ff */
[----:B------:R-:W-:Y:S01]  /*16530*/  F2FP.F16.F32.PACK_AB R8, R145, R144 ;  /* 0x000000909108723e */ /* 0x000fe200000000ff */
[----:B------:R-:W-:Y:S01]  /*16540*/  STSM.16.M88.4 [R46], R28 ;  /* 0x0000001c2e007844 */ /* 0x000fe20000000200 */
[----:B------:R-:W-:-:S02]  /*16550*/  F2FP.F16.F32.PACK_AB R9, R147, R146 ;  /* 0x000000929309723e */ /* 0x000fc400000000ff */
[----:B------:R-:W-:Y:S01]  /*16560*/  F2FP.F16.F32.PACK_AB R10, R149, R148 ;  /* 0x00000094950a723e */ /* 0x000fe200000000ff */
[----:B------:R-:W-:Y:S01]  /*16570*/  STSM.16.M88.4 [R43], R32 ;  /* 0x000000202b007844 */ /* 0x000fe20000000200 */
[----:B------:R-:W-:Y:S02]  /*16580*/  F2FP.F16.F32.PACK_AB R11, R151, R150 ;  /* 0x00000096970b723e */ /* 0x000fe400000000ff */
[----:B------:R-:W-:Y:S02]  /*16590*/  ISETP.NE.U32.AND P0, PT, RZ, UR4, PT ;  /* 0x00000004ff007c0c */ /* 0x000fe4000bf05070 */
[----:B-1----:R-:W-:Y:S02]  /*165a0*/  F2FP.F16.F32.PACK_AB R38, R141, R140 ;  /* 0x0000008c8d26723e */ /* 0x002fe400000000ff */
[----:B------:R-:W-:Y:S02]  /*165b0*/  ISETP.NE.U32.AND P3, PT, RZ, UR6, PT ;  /* 0x00000006ff007c0c */ /* 0x000fe4000bf65070 */
[----:B---3--:R-:W-:-:S02]  /*165c0*/  F2FP.F16.F32.PACK_AB R39, R143, R142 ;  /* 0x0000008e8f27723e */ /* 0x008fc400000000ff */
[C---:B------:R-:W-:Y:S02]  /*165d0*/  IADD3 R12, P1, R210.reuse, UR4, RZ ;  /* 0x00000004d20c7c10 */ /* 0x040fe4000ff3e0ff */
[----:B------:R-:W-:Y:S01]  /*165e0*/  ISETP.NE.AND.EX P0, PT, RZ, UR5, PT, P0 ;  /* 0x00000005ff007c0c */ /* 0x000fe2000bf05300 */
[----:B------:R1:W-:Y:S01]  /*165f0*/  STSM.16.M88.4 [R4], R36 ;  /* 0x0000002404007844 */ /* 0x0003e20000000200 */
[----:B------:R-:W-:Y:S02]  /*16600*/  ISETP.NE.AND.EX P3, PT, RZ, UR7, PT, P3 ;  /* 0x00000007ff007c0c */ /* 0x000fe4000bf65330 */
[----:B------:R-:W-:Y:S01]  /*16610*/  IADD3.X R13, R211, UR5, RZ, P1, !PT ;  /* 0x00000005d30d7c10 */ /* 0x000fe20008ffe4ff */
[----:B------:R2:W-:Y:S01]  /*16620*/  STSM.16.M88.4 [R0], R8 ;  /* 0x0000000800007844 */ /* 0x0005e20000000200 */
[----:B------:R-:W-:Y:S09]  /*16630*/  BAR.SYNC.DEFER_BLOCKING 0x1, 0x100 ;  /* 0x0044000000007b1d */ /* 0x000ff20000010000 */
[----:B------:R-:W-:Y:S01]  /*16640*/  @P3 IADD3 R210, P1, R210, UR6, RZ ;  /* 0x00000006d2d23c10 */ /* 0x000fe2000ff3e0ff */
[----:B------:R-:W-:-:S02]  /*16650*/  ULDC UR6, c[0x0][0xa88] ;  /* 0x0002a20000067ab9 */ /* 0x000fc40000000800 */
[----:B------:R-:W-:Y:S02]  /*16660*/  MOV R27, UR6 ;  /* 0x00000006001b7c02 */ /* 0x000fe40008000f00 */
[----:B------:R-:W-:Y:S01]  /*16670*/  @P3 IADD3.X R211, R211, UR7, RZ, P1, !PT ;  /* 0x00000007d3d33c10 */ /* 0x000fe20008ffe4ff */
[----:B-1----:R-:W-:Y:S01]  /*16680*/  IMAD.MOV.U32 R4, RZ, RZ, 0x9b8 ;  /* 0x000009b8ff047424 */ /* 0x002fe200078e00ff */
[----:B------:R-:W-:Y:S01]  /*16690*/  ISETP.GT.AND P2, PT, R208, 0x1, PT ;  /* 0x00000001d000780c */ /* 0x000fe20003f44270 */
[----:B--2---:R-:W1:Y:S01]  /*166a0*/  LDC R0, c[0x0][0xbe8] ;  /* 0x0002fa00ff007b82 */ /* 0x004e620000000800 */
[----:B------:R2:W5:Y:S04]  /*166b0*/  @P0 LDG.E R57, desc[UR42][R12.64] ;  /* 0x0000002a0c390981 */ /* 0x000568000c1e1900 */
[----:B------:R2:W5:Y:S01]  /*166c0*/  @P3 LDG.E R27, desc[UR42][R210.64] ;  /* 0x0000002ad21b3981 */ /* 0x000562000c1e1900 */
[----:B------:R-:W-:-:S04]  /*166d0*/  SEL R4, R4, 0x978, P2 ;  /* 0x0000097804047807 */ /* 0x000fc80001000000 */
[----:B------:R2:W3:Y:S01]  /*166e0*/  LDC.64 R8, c[0x0][R4+0x220] ;  /* 0x0000880004087b82 */ /* 0x0004e20000000a00 */
[----:B-1----:R-:W-:-:S07]  /*166f0*/  ISETP.NE.AND P1, PT, R0, 0x1, PT ;  /* 0x000000010000780c */ /* 0x002fce0003f25270 */
[----:B------:R2:W1:Y:S08]  /*16700*/  LDC.64 R10, c[0x0][R4+0x218] ;  /* 0x00008600040a7b82 */ /* 0x0004700000000a00 */
[----:B------:R2:W4:Y:S01]  /*16710*/  LDC.64 R14, c[0x0][R4+0x228] ;  /* 0x00008a00040e7b82 */ /* 0x0005220000000a00 */
[----:B---3--:R-:W-:Y:S05]  /*16720*/  @P3 BRA `(.L_x_2732) ;  /* 0x0000000000103947 */ /* 0x008fea0003800000 */
[----:B------:R-:W-:Y:S05]  /*16730*/  @!P0 BRA `(.L_x_2732) ;  /* 0x00000000000c8947 */ /* 0x000fea0003800000 */
[----:B------:R-:W3:Y:S04]  /*16740*/  LDG.E R24, desc[UR42][R12.64] ;  /* 0x0000002a0c187981 */ /* 0x000ee8000c1e1900 */
[----:B-----5:R-:W3:Y:S02]  /*16750*/  LDG.E R27, desc[UR42][R12.64+0x4] ;  /* 0x0000042a0c1b7981 */ /* 0x020ee4000c1e1900 */
[----:B---3--:R-:W-:-:S07]  /*16760*/  IMAD.IADD R27, R27, 0x1, -R24 ;  /* 0x000000011b1b7824 */ /* 0x008fce00078e0a18 */
.L_x_2732:
[----:B------:R-:W3:Y:S01]  /*16770*/  LDL R28, [R1+0x4c] ;  /* 0x00004c00011c7983 */ /* 0x000ee20000100800 */
[----:B--2---:R2:W0:Y:S01]  /*16780*/  LDC.64 R12, c[0x0][R4+0x210] ;  /* 0x00008400040c7b82 */ /* 0x0044220000000a00 */
[----:B------:R-:W-:Y:S01]  /*16790*/  ISETP.NE.U32.AND P0, PT, RZ, UR4, PT ;  /* 0x00000004ff007c0c */ /* 0x000fe2000bf05070 */
[-C--:B-1----:R-:W-:Y:S02]  /*167a0*/  IMAD R31, R11, R206.reuse, RZ ;  /* 0x000000ce0b1f7224 */ /* 0x082fe400078e02ff */
[----:B------:R-:W-:Y:S01]  /*167b0*/  IMAD.WIDE.U32 R10, R10, R206, RZ ;  /* 0x000000ce0a0a7225 */ /* 0x000fe200078e00ff */
[----:B------:R-:W-:-:S03]  /*167c0*/  ISETP.NE.AND.EX P0, PT, RZ, UR5, PT, P0 ;  /* 0x00000005ff007c0c */ /* 0x000fc6000bf05300 */
[----:B------:R-:W1:Y:S01]  /*167d0*/  @P1 LDC R26, c[0x0][0xbec] ;  /* 0x0002fb00ff1a1b82 */ /* 0x000e620000000800 */
[----:B------:R-:W-:Y:S01]  /*167e0*/  SEL R209, R209, RZ, !P0 ;  /* 0x000000ffd1d17207 */ /* 0x000fe20004000000 */
[----:B------:R-:W-:Y:S01]  /*167f0*/  IMAD.IADD R37, R204, 0x1, R190 ;  /* 0x00000001cc257824 */ /* 0x000fe200078e02be */
[----:B------:R-:W-:Y:S01]  /*16800*/  SEL R29, R234, RZ, !P0 ;  /* 0x000000ffea1d7207 */ /* 0x000fe20004000000 */
[----:B------:R-:W-:Y:S01]  /*16810*/  IMAD.IADD R11, R11, 0x1, R31 ;  /* 0x000000010b0b7824 */ /* 0x000fe200078e021f */
[----:B--2--5:R-:W-:Y:S01]  /*16820*/  SHF.R.S32.HI R4, RZ, 0x1f, R57 ;  /* 0x0000001fff047819 */ /* 0x024fe20000011439 */
[----:B------:R-:W-:Y:S02]  /*16830*/  IMAD R9, R9, R209, RZ ;  /* 0x000000d109097224 */ /* 0x000fe400078e02ff */
[----:B------:R-:W2:Y:S01]  /*16840*/  @P1 LDC R35, c[0x0][0xbf0] ;  /* 0x0002fc00ff231b82 */ /* 0x000ea20000000800 */
[----:B------:R-:W-:Y:S02]  /*16850*/  IMAD R56, R27, R0, RZ ;  /* 0x000000001b387224 */ /* 0x000fe400078e02ff */
[C---:B------:R-:W-:Y:S01]  /*16860*/  IMAD R33, R8.reuse, R29, R9 ;  /* 0x0000001d08217224 */ /* 0x040fe200078e0209 */
[----:B------:R-:W-:Y:S01]  /*16870*/  SEL R29, R217, RZ, P2 ;  /* 0x000000ffd91d7207 */ /* 0x000fe20001000000 */
[----:B------:R-:W-:-:S03]  /*16880*/  IMAD.WIDE.U32 R8, R8, R209, RZ ;  /* 0x000000d108087225 */ /* 0x000fc600078e00ff */
[----:B------:R-:W0:Y:S01]  /*16890*/  LDC.64 R24, c[0x0][0xba8] ;  /* 0x0002ea00ff187b82 */ /* 0x000e220000000a00 */
[----:B------:R-:W-:Y:S01]  /*168a0*/  IMAD.IADD R33, R9, 0x1, R33 ;  /* 0x0000000109217824 */ /* 0x000fe200078e0221 */
[----:B------:R-:W-:Y:S01]  /*168b0*/  IADD3 R10, P0, P3, R8, R10, R57 ;  /* 0x0000000a080a7210 */ /* 0x000fe20007b1e039 */
[----:B------:R-:W-:Y:S02]  /*168c0*/  IMAD.MOV.U32 R9, RZ, RZ, R37 ;  /* 0x000000ffff097224 */ /* 0x000fe400078e0025 */
[----:B----4-:R-:W-:Y:S01]  /*168d0*/  IMAD R31, R15, R29, RZ ;  /* 0x0000001d0f1f7224 */ /* 0x010fe200078e02ff */
[----:B------:R-:W-:Y:S01]  /*168e0*/  IADD3.X R11, R33, R11, R4, P0, P3 ;  /* 0x0000000b210b7210 */ /* 0x000fe200007e6404 */
[----:B------:R-:W-:-:S04]  /*168f0*/  IMAD.WIDE.U32 R14, R14, R29, RZ ;  /* 0x0000001d0e0e7225 */ /* 0x000fc800078e00ff */
[----:B-1----:R-:W-:-:S04]  /*16900*/  @P1 IMAD.HI.U32 R8, R37, R26, RZ ;  /* 0x0000001a25081227 */ /* 0x002fc800078e00ff */
[----:B------:R-:W-:Y:S01]  /*16910*/  IMAD.IADD R31, R15, 0x1, R31 ;  /* 0x000000010f1f7824 */ /* 0x000fe200078e021f */
[----:B--2---:R-:W-:-:S04]  /*16920*/  @P1 SHF.R.U32.HI R9, RZ, R35, R8 ;  /* 0x00000023ff091219 */ /* 0x004fc80000011608 */
[C---:B------:R-:W-:Y:S02]  /*16930*/  IADD3 R29, -R9.reuse, RZ, RZ ;  /* 0x000000ff091d7210 */ /* 0x040fe40007ffe1ff */
[----:B------:R-:W-:Y:S01]  /*16940*/  IADD3 R14, P0, P3, R9, R10, R14 ;  /* 0x0000000a090e7210 */ /* 0x000fe20007b1e00e */
[----:B0-----:R-:W0:Y:S01]  /*16950*/  @!P2 LDC R24, c[0x0][0xb50] ;  /* 0x0002d400ff18ab82 */ /* 0x001e220000000800 */
[----:B------:R-:W-:Y:S01]  /*16960*/  SHF.R.S32.HI R8, RZ, 0x1f, R9 ;  /* 0x0000001fff087819 */ /* 0x000fe20000011409 */
[----:B------:R-:W-:-:S03]  /*16970*/  IMAD R9, R0, R29, R37 ;  /* 0x0000001d00097224 */ /* 0x000fc600078e0225 */
[----:B------:R-:W-:Y:S01]  /*16980*/  IADD3.X R15, R8, R11, R31, P0, P3 ;  /* 0x0000000b080f7210 */ /* 0x000fe200007e641f */
[-C--:B------:R-:W-:Y:S01]  /*16990*/  IMAD R8, R13, R9.reuse, RZ ;  /* 0x000000090d087224 */ /* 0x080fe200078e02ff */
[----:B------:R-:W-:Y:S01]  /*169a0*/  SHF.R.S32.HI R11, RZ, 0x1f, R9 ;  /* 0x0000001fff0b7819 */ /* 0x000fe20000011409 */
[----:B------:R-:W1:Y:S01]  /*169b0*/  @!P2 LDC R25, c[0x0][0xb54] ;  /* 0x0002d500ff19ab82 */ /* 0x000e620000000800 */
[----:B------:R-:W-:-:S04]  /*169c0*/  IMAD.WIDE.U32 R14, R12, R9, R14 ;  /* 0x000000090c0e7225 */ /* 0x000fc800078e000e */
[----:B------:R-:W-:-:S04]  /*169d0*/  IMAD R11, R12, R11, R8 ;  /* 0x0000000b0c0b7224 */ /* 0x000fc800078e0208 */
[----:B------:R-:W-:Y:S01]  /*169e0*/  IMAD.IADD R8, R15, 0x1, R11 ;  /* 0x000000010f087824 */ /* 0x000fe200078e020b */
[----:B0-----:R-:W-:-:S05]  /*169f0*/  LEA R24, P0, R14, R24, 0x2 ;  /* 0x000000180e187211 */ /* 0x001fca00078010ff */
[----:B------:R-:W-:Y:S01]  /*16a00*/  SHFL.IDX PT, R10, R24, 0x1, 0x1c1f ;  /* 0x003c1f00180a7f89 */ /* 0x000fe200000e0000 */
[----:B-1----:R-:W-:-:S03]  /*16a10*/  LEA.HI.X R14, R14, R25, R8, 0x2, P0 ;  /* 0x000000190e0e7211 */ /* 0x002fc600000f1408 */
[----:B------:R-:W-:Y:S01]  /*16a20*/  SHFL.IDX PT, R8, R24, RZ, 0x1c1f ;  /* 0x001c1fff18087589 */ /* 0x000fe200000e0000 */
[----:B------:R-:W-:-:S03]  /*16a30*/  LOP3.LUT P0, RZ, R235, 0x3, RZ, 0xc0, !PT ;  /* 0x00000003ebff7812 */ /* 0x000fc6000780c0ff */
[----:B------:R-:W0:Y:S04]  /*16a40*/  SHFL.IDX PT, R9, R14, RZ, 0x1c1f ;  /* 0x001c1fff0e097589 */ /* 0x000e2800000e0000 */
[----:B------:R-:W1:Y:S01]  /*16a50*/  SHFL.IDX PT, R11, R14, 0x1, 0x1c1f ;  /* 0x003c1f000e0b7f89 */ /* 0x000e6200000e0000 */
[----:B---3--:R-:W-:-:S04]  /*16a60*/  IMAD.IADD R29, R28, 0x1, R190 ;  /* 0x000000011c1d7824 */ /* 0x008fc800078e02be */
[C---:B------:R-:W-:Y:S01]  /*16a70*/  VIADD R25, R29.reuse, 0x8 ;  /* 0x000000081d197836 */ /* 0x040fe20000000000 */
[----:B------:R-:W-:-:S04]  /*16a80*/  ISETP.GE.OR P3, PT, R29, R56, P0 ;  /* 0x000000381d00720c */ /* 0x000fc80000766670 */
[----:B------:R-:W-:-:S09]  /*16a90*/  ISETP.GE.OR P0, PT, R25, R56, P0 ;  /* 0x000000381900720c */ /* 0x000fd20000706670 */
[----:B0-----:R0:W-:Y:S04]  /*16aa0*/  @!P3 ST.E desc[UR42][R8.64], R42 ;  /* 0x0000002a0800b985 */ /* 0x0011e8000c10192a */
[----:B-1----:R0:W-:Y:S01]  /*16ab0*/  @!P0 ST.E desc[UR42][R10.64], R3 ;  /* 0x000000030a008985 */ /* 0x0021e2000c10192a */
[----:B------:R-:W-:Y:S05]  /*16ac0*/  @P2 BRA `(.L_x_2733) ;  /* 0x0000000800a42947 */ /* 0x000fea0003800000 */
[----:B------:R-:W-:Y:S01]  /*16ad0*/  IMAD.SHL.U32 R28, R22, 0x40, RZ ;  /* 0x00000040161c7824 */ /* 0x000fe200078e00ff */
[----:B0-----:R-:W0:Y:S01]  /*16ae0*/  @P1 LDC R11, c[0x0][0xbec] ;  /* 0x0002fb00ff0b1b82 */ /* 0x001e220000000800 */
[----:B------:R-:W-:Y:S02]  /*16af0*/  ULDC.64 UR4, c[0x0][0xaa0] ;  /* 0x0002a80000047ab9 */ /* 0x000fe40000000a00 */
[----:B------:R-:W-:-:S04]  /*16b00*/  IMAD.IADD R3, R16, 0x1, R28 ;  /* 0x0000000110037824 */ /* 0x000fc800078e021c */
[----:B------:R-:W-:Y:S01]  /*16b10*/  IMAD.WIDE R44, R3, 0x2, R44 ;  /* 0x00000002032c7825 */ /* 0x000fe200078e022c */
[----:B------:R-:W1:Y:S02]  /*16b20*/  @P1 LDC R12, c[0x0][0xbf0] ;  /* 0x0002fc00ff0c1b82 */ /* 0x000e640000000800 */
        /* <DEDUP_REMOVED lines=8> */
[----:B------:R-:W-:Y:S01]  /*16bb0*/  IADD3 R8, P0, R44, 0x7000, RZ ;  /* 0x000070002c087810 */ /* 0x000fe20007f1e0ff */
[----:B------:R-:W-:Y:S01]  /*16bc0*/  IMAD R4, R4, UR4, RZ ;  /* 0x0000000404047c24 */ /* 0x000fe2000f8e02ff */
[----:B------:R-:W-:Y:S02]  /*16bd0*/  LOP3.LUT R28, R28, R29, RZ, 0x3c, !PT ;  /* 0x0000001d1c1c7212 */ /* 0x000fe400078e3cff */
[----:B------:R-:W-:Y:S01]  /*16be0*/  LOP3.LUT R3, R8, 0x380, RZ, 0xc0, !PT ;  /* 0x0000038008037812 */ /* 0x000fe200078ec0ff */
[----:B------:R-:W-:Y:S01]  /*16bf0*/  IMAD.X R53, RZ, RZ, R45, P0 ;  /* 0x000000ffff357224 */ /* 0x000fe200000e062d */
[----:B------:R-:W-:Y:S01]  /*16c00*/  IADD3.X R29, RZ, R45, RZ, P5, !PT ;  /* 0x0000002dff1d7210 */ /* 0x000fe20002ffe4ff */
[----:B------:R-:W5:Y:S01]  /*16c10*/  LD.E.128 R32, desc[UR42][R32.64] ;  /* 0x0000002a20207980 */ /* 0x000f62000c101d00 */
[----:B------:R-:W-:-:S02]  /*16c20*/  SHF.R.U64 R3, R3, 0x3, RZ ;  /* 0x0000000303037819 */ /* 0x000fc400000012ff */
[C---:B------:R-:W-:Y:S02]  /*16c30*/  IADD3 R37, P2, R44.reuse, 0x3000, RZ ;  /* 0x000030002c257810 */ /* 0x040fe40007f5e0ff */
[C---:B------:R-:W-:Y:S01]  /*16c40*/  IADD3 R41, P3, R44.reuse, 0x4000, RZ ;  /* 0x000040002c297810 */ /* 0x040fe20007f7e0ff */
[----:B------:R-:W5:Y:S01]  /*16c50*/  LD.E.128 R28, desc[UR42][R28.64] ;  /* 0x0000002a1c1c7980 */ /* 0x000f62000c101d00 */
[C---:B------:R-:W-:Y:S02]  /*16c60*/  IADD3 R47, P4, R44.reuse, 0x5000, RZ ;  /* 0x000050002c2f7810 */ /* 0x040fe40007f9e0ff */
[----:B------:R-:W-:Y:S02]  /*16c70*/  IADD3 R49, P5, R44, 0x6000, RZ ;  /* 0x000060002c317810 */ /* 0x000fe40007fbe0ff */
[----:B------:R-:W-:Y:S01]  /*16c80*/  LOP3.LUT R52, R3, R8, RZ, 0x3c, !PT ;  /* 0x0000000803347212 */ /* 0x000fe200078e3cff */
[----:B------:R-:W-:Y:S01]  /*16c90*/  IMAD R3, R57, UR5, R4 ;  /* 0x0000000539037c24 */ /* 0x000fe2000f8e0204 */
[----:B------:R-:W-:Y:S01]  /*16ca0*/  LOP3.LUT R36, R37, 0x380, RZ, 0xc0, !PT ;  /* 0x0000038025247812 */ /* 0x000fe200078ec0ff */
[----:B------:R-:W-:Y:S01]  /*16cb0*/  IMAD.WIDE.U32 R8, R57, UR4, RZ ;  /* 0x0000000439087c25 */ /* 0x000fe2000f8e00ff */
[----:B------:R-:W-:Y:S01]  /*16cc0*/  LOP3.LUT R40, R41, 0x380, RZ, 0xc0, !PT ;  /* 0x0000038029287812 */ /* 0x000fe200078ec0ff */
[----:B------:R-:W-:Y:S01]  /*16cd0*/  ULDC.64 UR4, c[0x0][0xae8] ;  /* 0x0002ba0000047ab9 */ /* 0x000fe20000000a00 */
[----:B------:R-:W-:-:S02]  /*16ce0*/  LOP3.LUT R46, R47, 0x380, RZ, 0xc0, !PT ;  /* 0x000003802f2e7812 */ /* 0x000fc400078ec0ff */
[----:B------:R-:W-:Y:S02]  /*16cf0*/  LOP3.LUT R48, R49, 0x380, RZ, 0xc0, !PT ;  /* 0x0000038031307812 */ /* 0x000fe400078ec0ff */
[----:B------:R-:W-:Y:S01]  /*16d00*/  LOP3.LUT R25, R44, 0x380, RZ, 0xc0, !PT ;  /* 0x000003802c197812 */ /* 0x000fe200078ec0ff */
[----:B------:R-:W-:Y:S01]  /*16d10*/  IMAD.IADD R9, R9, 0x1, R3 ;  /* 0x0000000109097824 */ /* 0x000fe200078e0203 */
[----:B------:R-:W-:Y:S01]  /*16d20*/  SHF.R.U64 R36, R36, 0x3, RZ ;  /* 0x0000000324247819 */ /* 0x000fe200000012ff */
[----:B------:R-:W-:Y:S01]  /*16d30*/  IMAD R3, R207, 0x20, R22 ;  /* 0x00000020cf037824 */ /* 0x000fe200078e0216 */
[----:B------:R-:W-:Y:S01]  /*16d40*/  SHF.R.U64 R40, R40, 0x3, RZ ;  /* 0x0000000328287819 */ /* 0x000fe200000012ff */
[----:B------:R-:W5:Y:S01]  /*16d50*/  LD.E.128 R52, desc[UR42][R52.64] ;  /* 0x0000002a34347980 */ /* 0x000f62000c101d00 */
[----:B------:R-:W-:Y:S02]  /*16d60*/  SHF.R.U64 R46, R46, 0x3, RZ ;  /* 0x000000032e2e7819 */ /* 0x000fe400000012ff */
[----:B------:R-:W-:-:S02]  /*16d70*/  SHF.R.U64 R48, R48, 0x3, RZ ;  /* 0x0000000330307819 */ /* 0x000fc400000012ff */
        /* <DEDUP_REMOVED lines=11> */
[----:B------:R-:W-:Y:S01]  /*16e30*/  MOV R25, R45 ;  /* 0x0000002d00197202 */ /* 0x000fe20000000f00 */
[----:B------:R-:W-:Y:S01]  /*16e40*/  IMAD.IADD R10, R190, 0x1, R3 ;  /* 0x00000001be0a7824 */ /* 0x000fe200078e0203 */
[----:B------:R-:W-:Y:S01]  /*16e50*/  SHF.R.S32.HI R4, RZ, 0x1f, R209 ;  /* 0x0000001fff047819 */ /* 0x000fe200000114d1 */
[----:B------:R-:W-:Y:S01]  /*16e60*/  IMAD R9, R206, UR5, R9 ;  /* 0x00000005ce097c24 */ /* 0x000fe2000f8e0209 */
[----:B------:R-:W-:Y:S01]  /*16e70*/  ULDC.64 UR4, c[0x0][0xaf0] ;  /* 0x0002bc0000047ab9 */ /* 0x000fe20000000a00 */
[----:B0-----:R-:W-:Y:S01]  /*16e80*/  @P1 IMAD.HI.U32 R3, R10, R11, RZ ;  /* 0x0000000b0a031227 */ /* 0x001fe200078e00ff */
[----:B------:R-:W5:Y:S03]  /*16e90*/  LD.E.128 R24, desc[UR42][R24.64] ;  /* 0x0000002a18187980 */ /* 0x000f66000c101d00 */
[----:B------:R-:W-:Y:S01]  /*16ea0*/  IMAD R4, R4, UR4, RZ ;  /* 0x0000000404047c24 */ /* 0x000fe2000f8e02ff */
[----:B------:R-:W5:Y:S01]  /*16eb0*/  LD.E.128 R36, desc[UR42][R36.64] ;  /* 0x0000002a24247980 */ /* 0x000f62000c101d00 */
[----:B------:R-:W-:-:S03]  /*16ec0*/  IMAD.MOV.U32 R11, RZ, RZ, R10 ;  /* 0x000000ffff0b7224 */ /* 0x000fc600078e000a */
[----:B------:R-:W5:Y:S01]  /*16ed0*/  LD.E.128 R40, desc[UR42][R40.64] ;  /* 0x0000002a28287980 */ /* 0x000f62000c101d00 */
[----:B------:R-:W-:-:S03]  /*16ee0*/  IMAD R13, R209, UR5, R4 ;  /* 0x00000005d10d7c24 */ /* 0x000fc6000f8e0204 */
[----:B------:R-:W5:Y:S01]  /*16ef0*/  LD.E.128 R44, desc[UR42][R46.64] ;  /* 0x0000002a2e2c7980 */ /* 0x000f62000c101d00 */
[----:B------:R-:W-:-:S03]  /*16f00*/  IMAD.WIDE.U32 R8, R209, UR4, R8 ;  /* 0x00000004d1087c25 */ /* 0x000fc6000f8e0008 */
[----:B------:R-:W5:Y:S01]  /*16f10*/  LD.E.128 R48, desc[UR42][R48.64] ;  /* 0x0000002a30307980 */ /* 0x000f62000c101d00 */
[----:B-1----:R-:W-:Y:S01]  /*16f20*/  @P1 SHF.R.U32.HI R11, RZ, R12, R3 ;  /* 0x0000000cff0b1219 */ /* 0x002fe20000011603 */
        /* <DEDUP_REMOVED lines=11> */
[----:B------:R-:W-:Y:S01]  /*16fe0*/  IMAD R4, R4, UR4, RZ ;  /* 0x0000000404047c24 */ /* 0x000fe2000f8e02ff */
[----:B------:R-:W-:Y:S01]  /*16ff0*/  IADD3 R3, R2, 0x28820, RZ ;  /* 0x0002882002037810 */ /* 0x000fe20007ffe0ff */
[----:B------:R-:W-:Y:S01]  /*17000*/  IMAD.WIDE.U32 R8, R11, UR4, R8 ;  /* 0x000000040b087c25 */ /* 0x000fe2000f8e0008 */
[----:B------:R-:W-:-:S03]  /*17010*/  SHF.R.S32.HI R0, RZ, 0x1f, R13 ;  /* 0x0000001fff007819 */ /* 0x000fc6000001140d */
[----:B------:R-:W-:Y:S01]  /*17020*/  IMAD R15, R11, UR5, R4 ;  /* 0x000000050b0f7c24 */ /* 0x000fe2000f8e0204 */
[----:B------:R-:W-:Y:S01]  /*17030*/  ULDC.64 UR4, c[0x0][0xad8] ;  /* 0x0002b60000047ab9 */ /* 0x000fe20000000a00 */
[----:B------:R-:W-:Y:S01]  /*17040*/  PRMT R3, RZ, 0x654, R3 ;  /* 0x00000654ff037816 */ /* 0x000fe20000000003 */
[----:B------:R-:W-:Y:S02]  /*17050*/  IMAD R0, R0, UR4, RZ ;  /* 0x0000000400007c24 */ /* 0x000fe4000f8e02ff */
[----:B------:R-:W-:Y:S01]  /*17060*/  IMAD.IADD R9, R9, 0x1, R15 ;  /* 0x0000000109097824 */ /* 0x000fe200078e020f */
[----:B0-----:R0:W-:Y:S01]  /*17070*/  SYNCS.ARRIVE.TRANS64.RED.A1T0 RZ, [R3+URZ], RZ ;  /* 0x000000ff03ff79a7 */ /* 0x0011e2000810043f */
[----:B------:R-:W-:-:S04]  /*17080*/  IMAD.WIDE.U32 R8, R13, UR4, R8 ;  /* 0x000000040d087c25 */ /* 0x000fc8000f8e0008 */
        /* <DEDUP_REMOVED lines=10> */
.L_x_2977:
[----:B------:R-:W-:Y:S01]  /*17130*/  ISETP.GE.AND P0, PT, R21, R56, PT ;  /* 0x000000381500720c */ /* 0x000fe20003f06270 */
[----:B------:R-:W-:-:S12]  /*17140*/  BSSY B1, `(.L_x_2735) ;  /* 0x000000b000017945 */ /* 0x000fd80003800000 */
[----:B------:R-:W-:Y:S05]  /*17150*/  @P0 BRA `(.L_x_2736) ;  /* 0x0000000000240947 */ /* 0x000fea0003800000 */
[----:B------:R-:W-:Y:S02]  /*17160*/  ULDC UR4, c[0x0][0xac8] ;  /* 0x0002b20000047ab9 */ /* 0x000fe40000000800 */
        /* <DEDUP_REMOVED lines=8> */
.L_x_2736:
[----:B------:R-:W-:Y:S05]  /*171f0*/  BSYNC B1 ;  /* 0x0000000000017941 */ /* 0x000fea0003800000 */
.L_x_2735:
[----:B------:R-:W-:-:S03]  /*17200*/  UMOV UR4, 0xffffffff ;  /* 0xffffffff00047882 */ /* 0x000fc60000000000 */
[----:B------:R-:W-:Y:S05]  /*17210*/  BRA.DIV UR4, `(.L_x_2737) ;  /* 0x000000ba04087947 */ /* 0x000fea000b800000 */
[----:B-1----:R1:W4:Y:S04]  /*17220*/  SHFL.IDX PT, R3, R4, 0x1, 0x181f ;  /* 0x00381f0004037f89 */ /* 0x00232800000e0000 */
[----:B--23--:R1:W2:Y:S02]  /*17230*/  SHFL.IDX PT, R14, R0, 0x1, 0x181f ;  /* 0x00381f00000e7f89 */ /* 0x00c2a400000e0000 */
.L_x_2981:
[----:B------:R-:W-:Y:S01]  /*17240*/  VIADD R9, R21, 0x20 ;  /* 0x0000002015097836 */ /* 0x000fe20000000000 */
[----:B------:R-:W-:Y:S04]  /*17250*/  BSSY B1, `(.L_x_2738) ;  /* 0x000000c000017945 */ /* 0x000fe80003800000 */
[----:B------:R-:W-:-:S13]  /*17260*/  ISETP.GE.AND P0, PT, R9, R56, PT ;  /* 0x000000380900720c */ /* 0x000fda0003f06270 */
[----:B------:R-:W-:Y:S05]  /*17270*/  @P0 BRA `(.L_x_2739) ;  /* 0x0000000000240947 */ /* 0x000fea0003800000 */
[----:B------:R-:W-:Y:S02]  /*17280*/  ULDC UR4, c[0x0][0xac8] ;  /* 0x0002b20000047ab9 */ /* 0x000fe40000000800 */
[----:B------:R-:W-:Y:S02]  /*17290*/  ISETP.GE.AND P2, PT, R16, UR4, PT ;  /* 0x0000000410007c0c */ /* 0x000fe4000bf46270 */
[----:B------:R-:W-:-:S11]  /*172a0*/  ISETP.GE.AND P3, PT, R187, UR4, PT ;  /* 0x00000004bb007c0c */ /* 0x000fd6000bf66270 */
[CC--:B--2---:R-:W-:Y:S02]  /*172b0*/  @!P2 LEA R8, P0, R16.reuse, R14.reuse, 0x1 ;  /* 0x0000000e1008a211 */ /* 0x0c4fe400078008ff */
[C---:B------:R-:W-:Y:S02]  /*172c0*/  @!P3 LEA R14, P1, R187.reuse, R14, 0x1 ;  /* 0x0000000ebb0eb211 */ /* 0x040fe400078208ff */
[-C--:B----4-:R-:W-:Y:S02]  /*172d0*/  @!P2 LEA.HI.X R9, R16, R3.reuse, R17, 0x1, P0 ;  /* 0x000000031009a211 */ /* 0x090fe400000f0c11 */
[----:B------:R-:W-:-:S03]  /*172e0*/  @!P3 LEA.HI.X R15, R187, R3, R216, 0x1, P1 ;  /* 0x00000003bb0fb211 */ /* 0x000fc600008f0cd8 */
[----:B-----5:R3:W-:Y:S04]  /*172f0*/  @!P2 ST.E.128 desc[UR42][R8.64], R28 ;  /* 0x0000001c0800a985 */ /* 0x0207e8000c101d2a */
[----:B------:R3:W-:Y:S02]  /*17300*/  @!P3 ST.E.128 desc[UR42][R14.64], R44 ;  /* 0x0000002c0e00b985 */ /* 0x0007e4000c101d2a */
.L_x_2739:
[----:B------:R-:W-:Y:S05]  /*17310*/  BSYNC B1 ;  /* 0x0000000000017941 */ /* 0x000fea0003800000 */
.L_x_2738:
[----:B------:R-:W-:-:S03]  /*17320*/  UMOV UR4, 0xffffffff ;  /* 0xffffffff00047882 */ /* 0x000fc60000000000 */
[----:B------:R-:W-:Y:S05]  /*17330*/  BRA.DIV UR4, `(.L_x_2740) ;  /* 0x000000ba04087947 */ /* 0x000fea000b800000 */
[----:B----4-:R4:W0:Y:S04]  /*17340*/  SHFL.IDX PT, R3, R4, 0x2, 0x181f ;  /* 0x00581f0004037f89 */ /* 0x01082800000e0000 */
[----:B--23--:R4:W2:Y:S02]  /*17350*/  SHFL.IDX PT, R14, R0, 0x2, 0x181f ;  /* 0x00581f00000e7f89 */ /* 0x00c8a400000e0000 */
.L_x_2985:
        /* <DEDUP_REMOVED lines=13> */
.L_x_2742:
[----:B------:R-:W-:Y:S05]  /*17430*/  BSYNC B1 ;  /* 0x0000000000017941 */ /* 0x000fea0003800000 */
.L_x_2741:
[----:B------:R-:W-:-:S03]  /*17440*/  UMOV UR4, 0xffffffff ;  /* 0xffffffff00047882 */ /* 0x000fc60000000000 */
[----:B------:R-:W-:Y:S05]  /*17450*/  BRA.DIV UR4, `(.L_x_2743) ;  /* 0x000000ba04087947 */ /* 0x000fea000b800000 */
[----:B0-----:R0:W0:Y:S04]  /*17460*/  SHFL.IDX PT, R3, R4, 0x3, 0x181f ;  /* 0x00781f0004037f89 */ /* 0x00102800000e0000 */
[----:B--23--:R2:W3:Y:S02]  /*17470*/  SHFL.IDX PT, R14, R0, 0x3, 0x181f ;  /* 0x00781f00000e7f89 */ /* 0x00c4e400000e0000 */
.L_x_2989:
[----:B------:R-:W-:-:S05]  /*17480*/  VIADD R9, R21, 0x60 ;  /* 0x0000006015097836 */ /* 0x000fca0000000000 */
[----:B------:R-:W-:-:S13]  /*17490*/  ISETP.GE.AND P0, PT, R9, R56, PT ;  /* 0x000000380900720c */ /* 0x000fda0003f06270 */
[----:B------:R-:W-:Y:S05]  /*174a0*/  @P0 BRA `(.L_x_2744) ;  /* 0x0000001800840947 */ /* 0x000fea0003800000 */
[----:B------:R-:W-:Y:S02]  /*174b0*/  ULDC UR4, c[0x0][0xac8] ;  /* 0x0002b20000047ab9 */ /* 0x000fe40000000800 */
[----:B------:R-:W-:-:S13]  /*174c0*/  ISETP.GE.AND P1, PT, R16, UR4, PT ;  /* 0x0000000410007c0c */ /* 0x000fda000bf26270 */
[----:B---3--:R-:W-:-:S04]  /*174d0*/  @!P1 LEA R8, P0, R16, R14, 0x1 ;  /* 0x0000000e10089211 */ /* 0x008fc800078008ff */
[----:B0-----:R-:W-:Y:S02]  /*174e0*/  @!P1 LEA.HI.X R9, R16, R3, R17, 0x1, P0 ;  /* 0x0000000310099211 */ /* 0x001fe400000f0c11 */
[----:B------:R-:W-:-:S03]  /*174f0*/  ISETP.GE.AND P0, PT, R187, UR4, PT ;  /* 0x00000004bb007c0c */ /* 0x000fc6000bf06270 */
[----:B-----5:R0:W-:Y:S10]  /*17500*/  @!P1 ST.E.128 desc[UR42][R8.64], R36 ;  /* 0x0000002408009985 */ /* 0x0201f4000c101d2a */
[----:B------:R-:W-:Y:S05]  /*17510*/  @P0 BRA `(.L_x_2744) ;  /* 0x0000001800680947 */ /* 0x000fea0003800000 */
[----:B------:R-:W-:-:S04]  /*17520*/  LEA R14, P0, R187, R14, 0x1 ;  /* 0x0000000ebb0e7211 */ /* 0x000fc800078008ff */
[----:B------:R-:W-:-:S05]  /*17530*/  LEA.HI.X R15, R187, R3, R216, 0x1, P0 ;  /* 0x00000003bb0f7211 */ /* 0x000fca00000f0cd8 */
[----:B------:R3:W-:Y:S01]  /*17540*/  ST.E.128 desc[UR42][R14.64], R52 ;  /* 0x000000340e007985 */ /* 0x0007e2000c101d2a */
[----:B------:R-:W-:Y:S05]  /*17550*/  BRA `(.L_x_2744) ;  /* 0x0000001800587947 */ /* 0x000fea0003800000 */
.L_x_2733:
[----:B------:R-:W-:Y:S01]  /*17560*/  ULDC.64 UR4, c[0x0][0xb08] ;  /* 0x0002c20000047ab9 */ /* 0x000fe20000000a00 */
[----:B0-----:R-:W0:Y:S01]  /*17570*/  @P1 LDC R10, c[0x0][0xbec] ;  /* 0x0002fb00ff0a1b82 */ /* 0x001e220000000800 */
[----:B------:R-:W-:Y:S02]  /*17580*/  IMAD R4, R4, UR4, RZ ;  /* 0x0000000404047c24 */ /* 0x000fe4000f8e02ff */
[----:B------:R-:W-:-:S04]  /*17590*/  IMAD.WIDE.U32 R8, R57, UR4, RZ ;  /* 0x0000000439087c25 */ /* 0x000fc8000f8e00ff */
[----:B------:R-:W-:Y:S01]  /*175a0*/  IMAD R57, R57, UR5, R4 ;  /* 0x0000000539397c24 */ /* 0x000fe2000f8e0204 */
[----:B------:R-:W1:Y:S01]  /*175b0*/  @P1 LDC R13, c[0x0][0xbf0] ;  /* 0x0002fc00ff0d1b82 */ /* 0x000e620000000800 */
[----:B------:R-:W-:Y:S01]  /*175c0*/  ULDC.64 UR4, c[0x0][0xb38] ;  /* 0x0002ce0000047ab9 */ /* 0x000fe20000000a00 */
[----:B------:R-:W-:Y:S01]  /*175d0*/  SHF.R.S32.HI R4, RZ, 0x1f, R209 ;  /* 0x0000001fff047819 */ /* 0x000fe200000114d1 */
[----:B------:R-:W-:Y:S01]  /*175e0*/  IMAD.MOV.U32 R3, RZ, RZ, R37 ;  /* 0x000000ffff037224 */ /* 0x000fe200078e0025 */
[----:B------:R-:W-:-:S03]  /*175f0*/  IADD3 R9, R9, R57, RZ ;  /* 0x0000003909097210 */ /* 0x000fc60007ffe0ff */
[----:B------:R-:W-:-:S04]  /*17600*/  IMAD.WIDE.U32 R8, R206, UR4, R8 ;  /* 0x00000004ce087c25 */ /* 0x000fc8000f8e0008 */
[----:B------:R-:W-:Y:S01]  /*17610*/  IMAD R9, R206, UR5, R9 ;  /* 0x00000005ce097c24 */ /* 0x000fe2000f8e0209 */
[----:B------:R-:W-:Y:S02]  /*17620*/  ULDC.64 UR4, c[0x0][0xb40] ;  /* 0x0002d00000047ab9 */ /* 0x000fe40000000a00 */
[----:B------:R-:W-:Y:S02]  /*17630*/  IMAD R4, R4, UR4, RZ ;  /* 0x0000000404047c24 */ /* 0x000fe4000f8e02ff */
[----:B------:R-:W-:-:S04]  /*17640*/  IMAD.WIDE.U32 R8, R209, UR4, R8 ;  /* 0x00000004d1087c25 */ /* 0x000fc8000f8e0008 */
[----:B------:R-:W-:Y:S01]  /*17650*/  IMAD R11, R209, UR5, R4 ;  /* 0x00000005d10b7c24 */ /* 0x000fe2000f8e0204 */
[----:B------:R-:W-:Y:S01]  /*17660*/  ULDC.64 UR4, c[0x0][0xb48] ;  /* 0x0002d20000047ab9 */ /* 0x000fe20000000a00 */
[----:B0-----:R-:W-:-:S04]  /*17670*/  @P1 IMAD.HI.U32 R10, R37, R10, RZ ;  /* 0x0000000a250a1227 */ /* 0x001fc800078e00ff */
[----:B------:R-:W-:Y:S01]  /*17680*/  IMAD.IADD R9, R9, 0x1, R11 ;  /* 0x0000000109097824 */ /* 0x000fe200078e020b */
[----:B-1----:R-:W-:Y:S01]  /*17690*/  @P1 SHF.R.U32.HI R3, RZ, R13, R10 ;  /* 0x0000000dff031219 */ /* 0x002fe2000001160a */
[----:B------:R-:W-:Y:S02]  /*176a0*/  VIADD R10, R2, 0x28820 ;  /* 0x00028820020a7836 */ /* 0x000fe40000000000 */
[C---:B------:R-:W-:Y:S01]  /*176b0*/  IMAD.WIDE.U32 R8, R217.reuse, UR4, R8 ;  /* 0x00000004d9087c25 */ /* 0x040fe2000f8e0008 */
[--C-:B------:R-:W-:Y:S02]  /*176c0*/  SHF.R.S32.HI R4, RZ, 0x1f, R3.reuse ;  /* 0x0000001fff047819 */ /* 0x100fe40000011403 */
[----:B------:R-:W-:Y:S01]  /*176d0*/  PRMT R10, RZ, 0x654, R10 ;  /* 0x00000654ff0a7816 */ /* 0x000fe2000000000a */
[----:B------:R-:W-:Y:S02]  /*176e0*/  IMAD.MOV R11, RZ, RZ, -R3 ;  /* 0x000000ffff0b7224 */ /* 0x000fe400078e0a03 */
[----:B------:R-:W-:Y:S01]  /*176f0*/  IMAD R9, R217, UR5, R9 ;  /* 0x00000005d9097c24 */ /* 0x000fe2000f8e0209 */
[----:B------:R-:W-:Y:S01]  /*17700*/  ULDC.64 UR4, c[0x0][0xb30] ;  /* 0x0002cc0000047ab9 */ /* 0x000fe20000000a00 */
[----:B------:R-:W-:Y:S01]  /*17710*/  IMAD R11, R0, R11, R37 ;  /* 0x0000000b000b7224 */ /* 0x000fe200078e0225 */
[----:B------:R0:W-:Y:S01]  /*17720*/  SYNCS.ARRIVE.TRANS64.RED.A1T0 RZ, [R10+URZ], RZ ;  /* 0x000000ff0aff79a7 */ /* 0x0001e2000810043f */
[----:B------:R-:W-:-:S02]  /*17730*/  IMAD R4, R4, UR4, RZ ;  /* 0x0000000404047c24 */ /* 0x000fc4000f8e02ff */
[----:B------:R-:W-:Y:S01]  /*17740*/  IMAD.WIDE.U32 R8, R3, UR4, R8 ;  /* 0x0000000403087c25 */ /* 0x000fe2000f8e0008 */
[----:B------:R-:W-:-:S03]  /*17750*/  SHF.R.S32.HI R0, RZ, 0x1f, R11 ;  /* 0x0000001fff007819 */ /* 0x000fc6000001140b */
[----:B------:R-:W-:Y:S01]  /*17760*/  IMAD R13, R3, UR5, R4 ;  /* 0x00000005030d7c24 */ /* 0x000fe2000f8e0204 */
[----:B------:R-:W-:Y:S02]  /*17770*/  ULDC.64 UR4, c[0x0][0xb28] ;  /* 0x0002ca0000047ab9 */ /* 0x000fe40000000a00 */
[----:B------:R-:W-:Y:S02]  /*17780*/  IMAD R0, R0, UR4, RZ ;  /* 0x0000000400007c24 */ /* 0x000fe4000f8e02ff */
[----:B------:R-:W-:Y:S02]  /*17790*/  IMAD.IADD R9, R9, 0x1, R13 ;  /* 0x0000000109097824 */ /* 0x000fe400078e020d */
[----:B------:R-:W-:-:S04]  /*177a0*/  IMAD.WIDE.U32 R8, R11, UR4, R8 ;  /* 0x000000040b087c25 */ /* 0x000fc8000f8e0008 */
[----:B------:R-:W-:Y:S01]  /*177b0*/  IMAD R11, R11, UR5, R0 ;  /* 0x000000050b0b7c24 */ /* 0x000fe2000f8e0200 */
[----:B------:R-:W-:Y:S02]  /*177c0*/  ULDC.64 UR4, c[0x0][0xb00] ;  /* 0x0002c00000047ab9 */ /* 0x000fe40000000a00 */
[----:B------:R-:W-:Y:S01]  /*177d0*/  LEA R3, P0, R8, UR4, 0x2 ;  /* 0x0000000408037c11 */ /* 0x000fe2000f8010ff */
[----:B------:R-:W-:Y:S01]  /*177e0*/  IMAD.IADD R9, R9, 0x1, R11 ;  /* 0x0000000109097824 */ /* 0x000fe200078e020b */
[----:B------:R-:W-:-:S04]  /*177f0*/  UMOV UR4, 0xffffffff ;  /* 0xffffffff00047882 */ /* 0x000fc80000000000 */
[----:B------:R-:W-:Y:S01]  /*17800*/  LEA.HI.X R4, R8, UR5, R9, 0x2, P0 ;  /* 0x0000000508047c11 */ /* 0x000fe200080f1409 */
[----:B0-----:R-:W-:Y:S06]  /*17810*/  BRA.DIV UR4, `(.L_x_2745) ;  /* 0x000000b604607947 */ /* 0x001fec000b800000 */
[----:B------:R0:W1:Y:S04]  /*17820*/  SHFL.IDX PT, R0, R4, RZ, 0x1c1f ;  /* 0x001c1fff04007589 */ /* 0x00006800000e0000 */
[----:B------:R0:W2:Y:S02]  /*17830*/  SHFL.IDX PT, R14, R3, RZ, 0x1c1f ;  /* 0x001c1fff030e7589 */ /* 0x0000a400000e0000 */
.L_x_2992:
        /* <DEDUP_REMOVED lines=10> */
[----:B------:R-:W-:Y:S02]  /*178e0*/  SHF.R.S32.HI R24, RZ, 0x1f, R231 ;  /* 0x0000001fff187819 */ /* 0x000fe400000114e7 */
[----:B------:R-:W-:Y:S02]  /*178f0*/  SHF.R.S32.HI R30, RZ, 0x1f, R230 ;  /* 0x0000001fff1e7819 */ /* 0x000fe400000114e6 */
[----:B-1----:R-:W-:Y:S02]  /*17900*/  @!P0 MOV R15, R0 ;  /* 0x00000000000f8202 */ /* 0x002fe40000000f00 */
[----:B--2---:R-:W-:Y:S01]  /*17910*/  @!P2 LEA R10, P4, R233, R14, 0x2 ;  /* 0x0000000ee90aa211 */ /* 0x004fe200078810ff */
[----:B------:R-:W-:-:S03]  /*17920*/  @!P0 IMAD.WIDE R8, R197, 0x4, R14 ;  /* 0x00000004c5088825 */ /* 0x000fc600078e020e */
[----:B------:R-:W-:Y:S02]  /*17930*/  @!P2 LEA.HI.X R11, R233, R0, R12, 0x2, P4 ;  /* 0x00000000e90ba211 */ /* 0x000fe400020f140c */
        /* <DEDUP_REMOVED lines=9> */
[----:B------:R3:W-:Y:S01]  /*179d0*/  @!P3 ST.E.64 desc[UR42][R12.64], R96 ;  /* 0x000000600c00b985 */ /* 0x0007e2000c101b2a */
[----:B------:R-:W-:Y:S02]  /*179e0*/  SHF.R.S32.HI R24, RZ, 0x1f, R229 ;  /* 0x0000001fff187819 */ /* 0x000fe400000114e5 */
[-C--:B------:R-:W-:Y:S01]  /*179f0*/  @!P0 LEA R28, P3, R230, R14.reuse, 0x2 ;  /* 0x0000000ee61c8211 */ /* 0x080fe200078610ff */
[----:B------:R4:W-:Y:S01]  /*17a00*/  @!P1 ST.E.64 desc[UR42][R26.64], R100 ;  /* 0x000000641a009985 */ /* 0x0009e2000c101b2a */
[----:B------:R-:W-:Y:S02]  /*17a10*/  ISETP.GE.AND P1, PT, R227, UR4, PT ;  /* 0x00000004e3007c0c */ /* 0x000fe4000bf26270 */
[----:B-1----:R-:W-:-:S02]  /*17a20*/  @!P2 LEA R8, P5, R229, R14, 0x2 ;  /* 0x0000000ee508a211 */ /* 0x002fc400078a10ff */
[-C--:B------:R-:W-:Y:S02]  /*17a30*/  @!P0 LEA.HI.X R29, R230, R0.reuse, R30, 0x2, P3 ;  /* 0x00000000e61d8211 */ /* 0x080fe400018f141e */
[----:B------:R-:W-:Y:S02]  /*17a40*/  @!P2 LEA.HI.X R9, R229, R0, R24, 0x2, P5 ;  /* 0x00000000e509a211 */ /* 0x000fe400028f1418 */
[----:B------:R-:W-:Y:S01]  /*17a50*/  ISETP.GE.AND P3, PT, R226, UR4, PT ;  /* 0x00000004e2007c0c */ /* 0x000fe2000bf66270 */
[----:B------:R-:W-:Y:S01]  /*17a60*/  @!P0 ST.E.64 desc[UR42][R28.64], R104 ;  /* 0x000000681c008985 */ /* 0x000fe2000c101b2a */
[----:B--2---:R-:W-:Y:S02]  /*17a70*/  @!P4 LEA R10, P0, R228, R14, 0x2 ;  /* 0x0000000ee40ac211 */ /* 0x004fe400078010ff */
[----:B------:R-:W-:Y:S01]  /*17a80*/  SHF.R.S32.HI R30, RZ, 0x1f, R228 ;  /* 0x0000001fff1e7819 */ /* 0x000fe200000114e4 */
[----:B------:R1:W-:Y:S01]  /*17a90*/  @!P2 ST.E.64 desc[UR42][R8.64], R108 ;  /* 0x0000006c0800a985 */ /* 0x0003e2000c101b2a */
[----:B------:R-:W-:-:S02]  /*17aa0*/  SHF.R.S32.HI R24, RZ, 0x1f, R227 ;  /* 0x0000001fff187819 */ /* 0x000fc400000114e3 */
[----:B---3--:R-:W-:Y:S02]  /*17ab0*/  @!P1 LEA R12, P5, R227, R14, 0x2 ;  /* 0x0000000ee30c9211 */ /* 0x008fe400078a10ff */
[----:B------:R-:W-:Y:S02]  /*17ac0*/  ISETP.GE.AND P2, PT, R225, UR4, PT ;  /* 0x00000004e1007c0c */ /* 0x000fe4000bf46270 */
[-C--:B------:R-:W-:Y:S02]  /*17ad0*/  @!P4 LEA.HI.X R11, R228, R0.reuse, R30, 0x2, P0 ;  /* 0x00000000e40bc211 */ /* 0x080fe400000f141e */
[----:B------:R-:W-:Y:S02]  /*17ae0*/  ISETP.GE.AND P0, PT, R224, UR4, PT ;  /* 0x00000004e0007c0c */ /* 0x000fe4000bf06270 */
[----:B------:R-:W-:Y:S01]  /*17af0*/  @!P1 LEA.HI.X R13, R227, R0, R24, 0x2, P5 ;  /* 0x00000000e30d9211 */ /* 0x000fe200028f1418 */
[----:B------:R2:W-:Y:S01]  /*17b00*/  @!P4 ST.E.64 desc[UR42][R10.64], R112 ;  /* 0x000000700a00c985 */ /* 0x0005e2000c101b2a */
[----:B------:R-:W-:-:S02]  /*17b10*/  @!P3 LEA R20, P5, R226, R14, 0x2 ;  /* 0x0000000ee214b211 */ /* 0x000fc400078a10ff */
[----:B------:R-:W-:Y:S01]  /*17b20*/  SHF.R.S32.HI R15, RZ, 0x1f, R226 ;  /* 0x0000001fff0f7819 */ /* 0x000fe200000114e2 */
[----:B------:R3:W-:Y:S01]  /*17b30*/  @!P1 ST.E.64 desc[UR42][R12.64], R116 ;  /* 0x000000740c009985 */ /* 0x0007e2000c101b2a */
[----:B------:R-:W-:Y:S02]  /*17b40*/  ISETP.GE.AND P1, PT, R223, UR4, PT ;  /* 0x00000004df007c0c */ /* 0x000fe4000bf26270 */
[----:B------:R-:W-:Y:S02]  /*17b50*/  @!P3 LEA.HI.X R21, R226, R0, R15, 0x2, P5 ;  /* 0x00000000e215b211 */ /* 0x000fe400028f140f */
[-C--:B----4-:R-:W-:Y:S02]  /*17b60*/  @!P2 LEA R26, P4, R225, R14.reuse, 0x2 ;  /* 0x0000000ee11aa211 */ /* 0x090fe400078810ff */
[----:B------:R-:W-:Y:S01]  /*17b70*/  SHF.R.S32.HI R24, RZ, 0x1f, R225 ;  /* 0x0000001fff187819 */ /* 0x000fe200000114e1 */
[----:B------:R4:W-:Y:S01]  /*17b80*/  @!P3 ST.E.64 desc[UR42][R20.64], R120 ;  /* 0x000000781400b985 */ /* 0x0009e2000c101b2a */
[----:B-1----:R-:W-:-:S02]  /*17b90*/  @!P0 LEA R8, P5, R224, R14, 0x2 ;  /* 0x0000000ee0088211 */ /* 0x002fc400078a10ff */
        /* <DEDUP_REMOVED lines=8> */
[----:B--2---:R-:W-:-:S02]  /*17c20*/  @!P1 LEA R10, P5, R223, R14, 0x2 ;  /* 0x0000000edf0a9211 */ /* 0x004fc400078a10ff */
[----:B------:R-:W-:Y:S02]  /*17c30*/  ISETP.GE.AND P2, PT, R220, UR4, PT ;  /* 0x00000004dc007c0c */ /* 0x000fe4000bf46270 */
[----:B------:R-:W-:Y:S02]  /*17c40*/  ISETP.GE.AND P0, PT, R219, UR4, PT ;  /* 0x00000004db007c0c */ /* 0x000fe4000bf06270 */
[----:B------:R-:W-:Y:S02]  /*17c50*/  @!P1 LEA.HI.X R11, R223, R0, R15, 0x2, P5 ;  /* 0x00000000df0b9211 */ /* 0x000fe400028f140f */
[----:B---3--:R-:W-:Y:S02]  /*17c60*/  @!P3 LEA R12, P5, R222, R14, 0x2 ;  /* 0x0000000ede0cb211 */ /* 0x008fe400078a10ff */
[----:B------:R-:W-:Y:S01]  /*17c70*/  SHF.R.S32.HI R24, RZ, 0x1f, R222 ;  /* 0x0000001fff187819 */ /* 0x000fe200000114de */
[----:B------:R0:W-:Y:S01]  /*17c80*/  @!P1 ST.E.64 desc[UR42][R10.64], R132 ;  /* 0x000000840a009985 */ /* 0x0001e2000c101b2a */
[----:B------:R-:W-:-:S02]  /*17c90*/  SHF.R.S32.HI R15, RZ, 0x1f, R221 ;  /* 0x0000001fff0f7819 */ /* 0x000fc400000114dd */
        /* <DEDUP_REMOVED lines=11> */
.L_x_2747:
[----:B------:R-:W-:Y:S05]  /*17d50*/  BSYNC B1 ;  /* 0x0000000000017941 */ /* 0x000fea0003800000 */
.L_x_2746:
[----:B------:R-:W-:-:S03]  /*17d60*/  UMOV UR4, 0xffffffff ;  /* 0xffffffff00047882 */ /* 0x000fc60000000000 */
[----:B------:R-:W-:Y:S05]  /*17d70*/  BRA.DIV UR4, `(.L_x_2748) ;  /* 0x000000b2043c7947 */ /* 0x000fea000b800000 */
[----:B-1----:R1:W3:Y:S04]  /*17d80*/  SHFL.IDX PT, R0, R4, 0x1, 0x1c1f ;  /* 0x003c1f0004007f89 */ /* 0x0022e800000e0000 */
[----:B0-2---:R1:W0:Y:S02]  /*17d90*/  SHFL.IDX PT, R14, R3, 0x1, 0x1c1f ;  /* 0x003c1f00030e7f89 */ /* 0x00522400000e0000 */
.L_x_2996:
[----:B------:R-:W-:-:S13]  /*17da0*/  ISETP.GE.AND P0, PT, R25, R56, PT ;  /* 0x000000381900720c */ /* 0x000fda0003f06270 */
[----:B------:R-:W-:Y:S05]  /*17db0*/  @P0 BRA `(.L_x_2744) ;  /* 0x0000001000400947 */ /* 0x000fea0003800000 */
[----:B------:R-:W-:Y:S01]  /*17dc0*/  ULDC UR4, c[0x0][0xac8] ;  /* 0x0002b20000047ab9 */ /* 0x000fe20000000800 */
[----:B-1----:R-:W-:Y:S02]  /*17dd0*/  SHF.R.S32.HI R4, RZ, 0x1f, R233 ;  /* 0x0000001fff047819 */ /* 0x002fe400000114e9 */
[----:B------:R-:W-:Y:S02]  /*17de0*/  ISETP.GE.AND P2, PT, R197, UR4, PT ;  /* 0x00000004c5007c0c */ /* 0x000fe4000bf46270 */
[----:B------:R-:W-:Y:S02]  /*17df0*/  ISETP.GE.AND P3, PT, R233, UR4, PT ;  /* 0x00000004e9007c0c */ /* 0x000fe4000bf66270 */
[----:B------:R-:W-:Y:S02]  /*17e00*/  ISETP.GE.AND P1, PT, R232, UR4, PT ;  /* 0x00000004e8007c0c */ /* 0x000fe4000bf26270 */
[----:B------:R-:W-:Y:S02]  /*17e10*/  ISETP.GE.AND P0, PT, R231, UR4, PT ;  /* 0x00000004e7007c0c */ /* 0x000fe4000bf06270 */
[----:B------:R-:W-:-:S05]  /*17e20*/  SHF.R.S32.HI R3, RZ, 0x1f, R232 ;  /* 0x0000001fff037819 */ /* 0x000fca00000114e8 */
[----:B---3--:R-:W-:Y:S02]  /*17e30*/  @!P2 IMAD.MOV.U32 R15, RZ, RZ, R0 ;  /* 0x000000ffff0fa224 */ /* 0x008fe400078e0000 */
[-C--:B0-----:R-:W-:Y:S01]  /*17e40*/  @!P3 LEA R10, P4, R233, R14.reuse, 0x2 ;  /* 0x0000000ee90ab211 */ /* 0x081fe200078810ff */
[----:B------:R-:W-:Y:S01]  /*17e50*/  @!P2 IMAD.WIDE R8, R197, 0x4, R14 ;  /* 0x00000004c508a825 */ /* 0x000fe200078e020e */
[----:B------:R-:W-:Y:S02]  /*17e60*/  @!P1 LEA R12, P5, R232, R14, 0x2 ;  /* 0x0000000ee80c9211 */ /* 0x000fe400078a10ff */
[-C--:B------:R-:W-:Y:S02]  /*17e70*/  @!P3 LEA.HI.X R11, R233, R0.reuse, R4, 0x2, P4 ;  /* 0x00000000e90bb211 */ /* 0x080fe400020f1404 */
[----:B------:R0:W-:Y:S01]  /*17e80*/  @!P2 ST.E.64 desc[UR42][R8.64], R90 ;  /* 0x0000005a0800a985 */ /* 0x0001e2000c101b2a */
[----:B------:R-:W-:Y:S02]  /*17e90*/  ISETP.GE.AND P2, PT, R230, UR4, PT ;  /* 0x00000004e6007c0c */ /* 0x000fe4000bf46270 */
[----:B------:R-:W-:Y:S01]  /*17ea0*/  ISETP.GE.AND P4, PT, R229, UR4, PT ;  /* 0x00000004e5007c0c */ /* 0x000fe2000bf86270 */
[----:B------:R1:W-:Y:S01]  /*17eb0*/  @!P3 ST.E.64 desc[UR42][R10.64], R94 ;  /* 0x0000005e0a00b985 */ /* 0x0003e2000c101b2a */
[----:B------:R-:W-:-:S02]  /*17ec0*/  @!P1 LEA.HI.X R13, R232, R0, R3, 0x2, P5 ;  /* 0x00000000e80d9211 */ /* 0x000fc400028f1403 */
[CC--:B------:R-:W-:Y:S02]  /*17ed0*/  @!P0 LEA R20, P5, R231.reuse, R14.reuse, 0x2 ;  /* 0x0000000ee7148211 */ /* 0x0c0fe400078a10ff */
[----:B------:R-:W-:Y:S01]  /*17ee0*/  SHF.R.S32.HI R4, RZ, 0x1f, R231 ;  /* 0x0000001fff047819 */ /* 0x000fe200000114e7 */
[----:B------:R2:W-:Y:S01]  /*17ef0*/  @!P1 ST.E.64 desc[UR42][R12.64], R98 ;  /* 0x000000620c009985 */ /* 0x0005e2000c101b2a */
[----:B------:R-:W-:Y:S02]  /*17f00*/  ISETP.GE.AND P3, PT, R228, UR4, PT ;  /* 0x00000004e4007c0c */ /* 0x000fe4000bf66270 */
[----:B------:R-:W-:Y:S02]  /*17f10*/  SHF.R.S32.HI R3, RZ, 0x1f, R230 ;  /* 0x0000001fff037819 */ /* 0x000fe400000114e6 */
[----:B------:R-:W-:Y:S02]  /*17f20*/  @!P2 LEA R24, P1, R230, R14, 0x2 ;  /* 0x0000000ee618a211 */ /* 0x000fe400078210ff */
[----:B------:R-:W-:-:S02]  /*17f30*/  @!P0 LEA.HI.X R21, R231, R0, R4, 0x2, P5 ;  /* 0x00000000e7158211 */ /* 0x000fc400028f1404 */
[----:B------:R-:W-:Y:S02]  /*17f40*/  @!P2 LEA.HI.X R25, R230, R0, R3, 0x2, P1 ;  /* 0x00000000e619a211 */ /* 0x000fe400008f1403 */
[----:B------:R-:W-:Y:S01]  /*17f50*/  ISETP.GE.AND P1, PT, R227, UR4, PT ;  /* 0x00000004e3007c0c */ /* 0x000fe2000bf26270 */
[----:B------:R3:W-:Y:S01]  /*17f60*/  @!P0 ST.E.64 desc[UR42][R20.64], R102 ;  /* 0x0000006614008985 */ /* 0x0007e2000c101b2a */
[-C--:B0-----:R-:W-:Y:S02]  /*17f70*/  @!P4 LEA R8, P0, R229, R14.reuse, 0x2 ;  /* 0x0000000ee508c211 */ /* 0x081fe400078010ff */
[----:B------:R-:W-:Y:S01]  /*17f80*/  SHF.R.S32.HI R4, RZ, 0x1f, R229 ;  /* 0x0000001fff047819 */ /* 0x000fe200000114e5 */
[----:B------:R0:W-:Y:S01]  /*17f90*/  @!P2 ST.E.64 desc[UR42][R24.64], R106 ;  /* 0x0000006a1800a985 */ /* 0x0001e2000c101b2a */
[----:B------:R-:W-:Y:S02]  /*17fa0*/  SHF.R.S32.HI R3, RZ, 0x1f, R228 ;  /* 0x0000001fff037819 */ /* 0x000fe400000114e4 */
[----:B-1----:R-:W-:-:S02]  /*17fb0*/  @!P3 LEA R10, P5, R228, R14, 0x2 ;  /* 0x0000000ee40ab211 */ /* 0x002fc400078a10ff */
[----:B------:R-:W-:Y:S02]  /*17fc0*/  ISETP.GE.AND P2, PT, R226, UR4, PT ;  /* 0x00000004e2007c0c */ /* 0x000fe4000bf46270 */
[-C--:B------:R-:W-:Y:S02]  /*17fd0*/  @!P4 LEA.HI.X R9, R229, R0.reuse, R4, 0x2, P0 ;  /* 0x00000000e509c211 */ /* 0x080fe400000f1404 */
[----:B------:R-:W-:Y:S02]  /*17fe0*/  ISETP.GE.AND P0, PT, R225, UR4, PT ;  /* 0x00000004e1007c0c */ /* 0x000fe4000bf06270 */
[----:B------:R-:W-:Y:S01]  /*17ff0*/  @!P3 LEA.HI.X R11, R228, R0, R3, 0x2, P5 ;  /* 0x00000000e40bb211 */ /* 0x000fe200028f1403 */
[----:B------:R1:W-:Y:S01]  /*18000*/  @!P4 ST.E.64 desc[UR42][R8.64], R40 ;  /* 0x000000280800c985 */ /* 0x0003e2000c101b2a */
[----:B--2---:R-:W-:Y:S02]  /*18010*/  @!P1 LEA R12, P5, R227, R14, 0x2 ;  /* 0x0000000ee30c9211 */ /* 0x004fe400078a10ff */
[----:B------:R-:W-:Y:S01]  /*18020*/  SHF.R.S32.HI R3, RZ, 0x1f, R227 ;  /* 0x0000001fff037819 */ /* 0x000fe200000114e3 */
[----:B------:R2:W-:Y:S01]  /*18030*/  @!P3 ST.E.64 desc[UR42][R10.64], R114 ;  /* 0x000000720a00b985 */ /* 0x0005e2000c101b2a */
[----:B------:R-:W-:-:S02]  /*18040*/  ISETP.GE.AND P3, PT, R224, UR4, PT ;  /* 0x00000004e0007c0c */ /* 0x000fc4000bf66270 */
[----:B------:R-:W-:Y:S02]  /*18050*/  @!P1 LEA.HI.X R13, R227, R0, R3, 0x2, P5 ;  /* 0x00000000e30d9211 */ /* 0x000fe400028f1403 */
[CC--:B---3--:R-:W-:Y:S02]  /*18060*/  @!P2 LEA R20, P4, R226.reuse, R14.reuse, 0x2 ;  /* 0x0000000ee214a211 */ /* 0x0c8fe400078810ff */
[----:B------:R-:W-:Y:S01]  /*18070*/  SHF.R.S32.HI R4, RZ, 0x1f, R226 ;  /* 0x0000001fff047819 */ /* 0x000fe200000114e2 */
[----:B------:R3:W-:Y:S01]  /*18080*/  @!P1 ST.E.64 desc[UR42][R12.64], R118 ;  /* 0x000000760c009985 */ /* 0x0007e2000c101b2a */
[----:B0-----:R-:W-:Y:S02]  /*18090*/  @!P0 LEA R24, P5, R225, R14, 0x2 ;  /* 0x0000000ee1188211 */ /* 0x001fe400078a10ff */
        /* <DEDUP_REMOVED lines=8> */
[----:B-1----:R-:W-:Y:S02]  /*18120*/  @!P3 LEA R8, P5, R224, R14, 0x2 ;  /* 0x0000000ee008b211 */ /* 0x002fe400078a10ff */
[----:B------:R-:W-:-:S02]  /*18130*/  ISETP.GE.AND P2, PT, R221, UR4, PT ;  /* 0x00000004dd007c0c */ /* 0x000fc4000bf46270 */
[----:B------:R-:W-:Y:S02]  /*18140*/  ISETP.GE.AND P0, PT, R220, UR4, PT ;  /* 0x00000004dc007c0c */ /* 0x000fe4000bf06270 */
[----:B------:R-:W-:Y:S02]  /*18150*/  @!P3 LEA.HI.X R9, R224, R0, R3, 0x2, P5 ;  /* 0x00000000e009b211 */ /* 0x000fe400028f1403 */
[-C--:B--2---:R-:W-:Y:S02]  /*18160*/  @!P1 LEA R10, P5, R223, R14.reuse, 0x2 ;  /* 0x0000000edf0a9211 */ /* 0x084fe400078a10ff */
[----:B------:R-:W-:Y:S01]  /*18170*/  SHF.R.S32.HI R3, RZ, 0x1f, R223 ;  /* 0x0000001fff037819 */ /* 0x000fe200000114df */
[----:B------:R4:W-:Y:S01]  /*18180*/  @!P3 ST.E.64 desc[UR42][R8.64], R130 ;  /* 0x000000820800b985 */ /* 0x0009e2000c101b2a */
[----:B---3--:R-:W-:Y:S02]  /*18190*/  @!P4 LEA R12, P3, R222, R14, 0x2 ;  /* 0x0000000ede0cc211 */ /* 0x008fe400078610ff */
[----:B------:R-:W-:-:S02]  /*181a0*/  SHF.R.S32.HI R4, RZ, 0x1f, R222 ;  /* 0x0000001fff047819 */ /* 0x000fc400000114de */
[----:B------:R-:W-:Y:S02]  /*181b0*/  @!P1 LEA.HI.X R11, R223, R0, R3, 0x2, P5 ;  /* 0x00000000df0b9211 */ /* 0x000fe400028f1403 */
[----:B------:R-:W-:Y:S02]  /*181c0*/  SHF.R.S32.HI R3, RZ, 0x1f, R221 ;  /* 0x0000001fff037819 */ /* 0x000fe400000114dd */
[C---:B0-----:R-:W-:Y:S01]  /*181d0*/  @!P2 LEA R20, P5, R221.reuse, R14, 0x2 ;  /* 0x0000000edd14a211 */ /* 0x041fe200078a10ff */
[----:B------:R4:W-:Y:S01]  /*181e0*/  @!P1 ST.E.64 desc[UR42][R10.64], R134 ;  /* 0x000000860a009985 */ /* 0x0009e2000c101b2a */
[----:B------:R-:W-:Y:S02]  /*181f0*/  @!P4 LEA.HI.X R13, R222, R0, R4, 0x2, P3 ;  /* 0x00000000de0dc211 */ /* 0x000fe400018f1404 */
        /* <DEDUP_REMOVED lines=12> */
.L_x_2731:
[----:B------:R-:W-:Y:S01]  /*182c0*/  ULDC.64 UR6, c[0x0][0xc08] ;  /* 0x0003020000067ab9 */ /* 0x000fe20000000a00 */
[----:B------:R-:W-:Y:S01]  /*182d0*/  ULDC.64 UR4, c[0x0][0xc00] ;  /* 0x0003000000047ab9 */ /* 0x000fe20000000a00 */
[----:B------:R-:W-:Y:S01]  /*182e0*/  ISETP.NE.U32.AND P1, PT, RZ, UR6, PT ;  /* 0x00000006ff007c0c */ /* 0x000fe2000bf25070 */
[----:B------:R-:W-:Y:S01]  /*182f0*/  IMAD.MOV.U32 R3, RZ, RZ, RZ ;  /* 0x000000ffff037224 */ /* 0x000fe200078e00ff */
[----:B------:R-:W-:Y:S02]  /*18300*/  ISETP.NE.U32.AND P0, PT, RZ, UR4, PT ;  /* 0x00000004ff007c0c */ /* 0x000fe4000bf05070 */
[----:B------:R-:W-:Y:S02]  /*18310*/  ISETP.NE.AND.EX P1, PT, RZ, UR7, PT, P1 ;  /* 0x00000007ff007c0c */ /* 0x000fe4000bf25310 */
[----:B------:R-:W-:Y:S02]  /*18320*/  IADD3 R8, P2, R210, UR4, RZ ;  /* 0x00000004d2087c10 */ /* 0x000fe4000ff5e0ff */
[----:B------:R-:W-:-:S02]  /*18330*/  ISETP.NE.AND.EX P0, PT, RZ, UR5, PT, P0 ;  /* 0x00000005ff007c0c */ /* 0x000fc4000bf05300 */
[----:B------:R-:W-:Y:S01]  /*18340*/  IADD3.X R9, R211, UR5, RZ, P2, !PT ;  /* 0x00000005d3097c10 */ /* 0x000fe200097fe4ff */
[----:B------:R-:W-:Y:S02]  /*18350*/  ULDC UR4, c[0x0][0xa88] ;  /* 0x0002a20000047ab9 */ /* 0x000fe40000000800 */
[----:B------:R-:W-:-:S04]  /*18360*/  IMAD.U32 R24, RZ, RZ, UR4 ;  /* 0x00000004ff187e24 */ /* 0x000fc8000f8e00ff */
[----:B------:R-:W-:-:S04]  /*18370*/  @P1 IADD3 R210, P2, R210, UR6, RZ ;  /* 0x00000006d2d21c10 */ /* 0x000fc8000ff5e0ff */
[----:B------:R-:W-:Y:S01]  /*18380*/  @P1 IADD3.X R211, R211, UR7, RZ, P2, !PT ;  /* 0x00000007d3d31c10 */ /* 0x000fe200097fe4ff */
[----:B------:R2:W5:Y:S04]  /*18390*/  @P0 LDG.E R3, desc[UR42][R8.64] ;  /* 0x0000002a08030981 */ /* 0x000568000c1e1900 */
[----:B------:R2:W5:Y:S01]  /*183a0*/  @P1 LDG.E R24, desc[UR42][R210.64] ;  /* 0x0000002ad2181981 */ /* 0x000562000c1e1900 */
[----:B------:R-:W-:Y:S01]  /*183b0*/  ISETP.NE.AND P2, PT, R208, RZ, PT ;  /* 0x000000ffd000720c */ /* 0x000fe20003f45270 */
[----:B------:R-:W3:-:S12]  /*183c0*/  S2R R0, SR_TID.X ;  /* 0x0000000000007919 */ /* 0x000ed80000002100 */
[----:B------:R-:W4:Y:S01]  /*183d0*/  @!P2 LDC R208, c[0x0][0xad4] ;  /* 0x0002b500ffd0ab82 */ /* 0x000f220000000800 */
[----:B---3--:R-:W-:Y:S01]  /*183e0*/  VIADD R0, R0, 0xffffff80 ;  /* 0xffffff8000007836 */ /* 0x008fe20000000000 */
[----:B----4-:R-:W-:-:S04]  /*183f0*/  ISETP.GT.AND P2, PT, R208, 0x1, PT ;  /* 0x00000001d000780c */ /* 0x010fc80003f44270 */
[----:B------:R-:W-:Y:S01]  /*18400*/  ISETP.GT.AND P3, PT, R0, 0x7f, PT ;  /* 0x0000007f0000780c */ /* 0x000fe20003f64270 */
[----:B--2---:R-:W-:-:S12]  /*18410*/  @P1 BRA `(.L_x_2749) ;  /* 0x0000000000101947 */ /* 0x004fd80003800000 */
[----:B------:R-:W-:Y:S05]  /*18420*/  @!P0 BRA `(.L_x_2749) ;  /* 0x00000000000c8947 */ /* 0x000fea0003800000 */
[----:B------:R-:W2:Y:S04]  /*18430*/  LDG.E R11, desc[UR42][R8.64] ;  /* 0x0000002a080b7981 */ /* 0x000ea8000c1e1900 */
[----:B-----5:R-:W2:Y:S02]  /*18440*/  LDG.E R24, desc[UR42][R8.64+0x4] ;  /* 0x0000042a08187981 */ /* 0x020ea4000c1e1900 */
[----:B--2---:R-:W-:-:S07]  /*18450*/  IMAD.IADD R24, R24, 0x1, -R11 ;  /* 0x0000000118187824 */ /* 0x004fce00078e0a0b */
.L_x_2749:
        /* <DEDUP_REMOVED lines=11> */
[----:B------:R-:W-:Y:S01]  /*18510*/  IMAD.MOV.U32 R26, RZ, RZ, 0x9b8 ;  /* 0x000009b8ff1a7424 */ /* 0x000fe200078e00ff */
[----:B------:R-:W-:Y:S01]  /*18520*/  ISETP.GT.AND P0, PT, R208, 0x1, PT ;  /* 0x00000001d000780c */ /* 0x000fe20003f04270 */
[----:B------:R-:W2:Y:S01]  /*18530*/  LDC.64 R30, c[0x0][0xba8] ;  /* 0x0002ea00ff1e7b82 */ /* 0x000ea20000000a00 */
[----:B------:R-:W-:Y:S02]  /*18540*/  ISETP.NE.AND P1, PT, R33, 0x1, PT ;  /* 0x000000012100780c */ /* 0x000fe40003f25270 */
[----:B------:R-:W-:Y:S02]  /*18550*/  SEL R26, R26, 0x978, P0 ;  /* 0x000009781a1a7807 */ /* 0x000fe40000000000 */
[----:B------:R-:W-:Y:S02]  /*18560*/  MOV R25, R29 ;  /* 0x0000001d00197202 */ /* 0x000fe40000000f00 */
[----:B------:R-:W-:Y:S01]  /*18570*/  SEL R217, R217, RZ, P0 ;  /* 0x000000ffd9d97207 */ /* 0x000fe20000000000 */
[----:B------:R-:W3:Y:S08]  /*18580*/  LDC.64 R10, c[0x0][R26+0x220] ;  /* 0x000088001a0a7b82 */ /* 0x000ef00000000a00 */
[----:B------:R-:W4:Y:S08]  /*18590*/  LDC.64 R8, c[0x0][R26+0x218] ;  /* 0x000086001a087b82 */ /* 0x000f300000000a00 */
[----:B------:R-:W5:Y:S08]  /*185a0*/  LDC.64 R12, c[0x0][R26+0x228] ;  /* 0x00008a001a0c7b82 */ /* 0x000f700000000a00 */
[----:B------:R-:W0:Y:S08]  /*185b0*/  LDC.64 R14, c[0x0][R26+0x210] ;  /* 0x000084001a0e7b82 */ /* 0x000e300000000a00 */
[----:B------:R-:W1:Y:S08]  /*185c0*/  @P1 LDC R0, c[0x0][0xbec] ;  /* 0x0002fb00ff001b82 */ /* 0x000e700000000800 */
[----:B------:R-:W5:Y:S01]  /*185d0*/  @P1 LDC R35, c[0x0][0xbf0] ;  /* 0x0002fc00ff231b82 */ /* 0x000f620000000800 */
[----:B---3--:R-:W-:-:S07]  /*185e0*/  IMAD R11, R11, R209, RZ ;  /* 0x000000d10b0b7224 */ /* 0x008fce00078e02ff */
[----:B--2---:R-:W2:Y:S01]  /*185f0*/  @!P0 LDC R30, c[0x0][0xb50] ;  /* 0x0002d400ff1e8b82 */ /* 0x004ea20000000800 */
[----:B------:R-:W-:-:S04]  /*18600*/  IMAD.WIDE.U32 R20, R10, R209, RZ ;  /* 0x000000d10a147225 */ /* 0x000fc800078e00ff */
[----:B------:R-:W-:Y:S02]  /*18610*/  IMAD R11, R10, R234, R11 ;  /* 0x000000ea0a0b7224 */ /* 0x000fe400078e020b */
[----:B-1----:R-:W-:Y:S01]  /*18620*/  @P1 IMAD.HI.U32 R0, R29, R0, RZ ;  /* 0x000000001d001227 */ /* 0x002fe200078e00ff */
[----:B------:R-:W1:Y:S03]  /*18630*/  @!P0 LDC R31, c[0x0][0xb54] ;  /* 0x0002d500ff1f8b82 */ /* 0x000e660000000800 */
[-C--:B----4-:R-:W-:Y:S02]  /*18640*/  IMAD R27, R9, R206.reuse, RZ ;  /* 0x000000ce091b7224 */ /* 0x090fe400078e02ff */
[----:B------:R-:W-:Y:S01]  /*18650*/  IMAD.WIDE.U32 R8, R8, R206, RZ ;  /* 0x000000ce08087225 */ /* 0x000fe200078e00ff */
[----:B-----5:R-:W-:-:S03]  /*18660*/  @P1 SHF.R.U32.HI R25, RZ, R35, R0 ;  /* 0x00000023ff191219 */ /* 0x020fc60000011600 */
[----:B------:R-:W-:Y:S01]  /*18670*/  IMAD.IADD R27, R9, 0x1, R27 ;  /* 0x00000001091b7824 */ /* 0x000fe200078e021b */
[----:B------:R-:W-:Y:S01]  /*18680*/  IADD3 R0, P1, P3, R20, R8, R3 ;  /* 0x0000000814007210 */ /* 0x000fe20007b3e003 */
[----:B------:R-:W-:Y:S02]  /*18690*/  IMAD.IADD R20, R21, 0x1, R11 ;  /* 0x0000000115147824 */ /* 0x000fe400078e020b */
[----:B------:R-:W-:Y:S02]  /*186a0*/  IMAD.MOV R4, RZ, RZ, -R25 ;  /* 0x000000ffff047224 */ /* 0x000fe400078e0a19 */
[----:B------:R-:W-:-:S04]  /*186b0*/  IMAD.WIDE.U32 R8, R12, R217, RZ ;  /* 0x000000d90c087225 */ /* 0x000fc800078e00ff */
[----:B------:R-:W-:Y:S02]  /*186c0*/  IMAD R13, R13, R217, RZ ;  /* 0x000000d90d0d7224 */ /* 0x000fe400078e02ff */
[----:B------:R-:W-:Y:S01]  /*186d0*/  IMAD R11, R33, R4, R29 ;  /* 0x00000004210b7224 */ /* 0x000fe200078e021d */
[----:B------:R-:W-:Y:S01]  /*186e0*/  IADD3.X R4, R20, R27, R28, P1, P3 ;  /* 0x0000001b14047210 */ /* 0x000fe20000fe641c */
[----:B------:R-:W-:Y:S01]  /*186f0*/  IMAD.IADD R13, R9, 0x1, R13 ;  /* 0x00000001090d7824 */ /* 0x000fe200078e020d */
[----:B------:R-:W-:Y:S01]  /*18700*/  IADD3 R8, P0, P1, R25, R0, R8 ;  /* 0x0000000019087210 */ /* 0x000fe2000791e008 */
[----:B0-----:R-:W-:Y:S01]  /*18710*/  IMAD R0, R15, R11, RZ ;  /* 0x0000000b0f007224 */ /* 0x001fe200078e02ff */
[----:B------:R-:W-:-:S04]  /*18720*/  SHF.R.S32.HI R25, RZ, 0x1f, R25 ;  /* 0x0000001fff197819 */ /* 0x000fc80000011419 */
[----:B------:R-:W-:Y:S02]  /*18730*/  IADD3.X R9, R25, R4, R13, P0, P1 ;  /* 0x0000000419097210 */ /* 0x000fe400007e240d */
[----:B------:R-:W-:Y:S01]  /*18740*/  SHF.R.S32.HI R13, RZ, 0x1f, R11 ;  /* 0x0000001fff0d7819 */ /* 0x000fe2000001140b */
[----:B------:R-:W-:-:S04]  /*18750*/  IMAD.WIDE.U32 R8, R14, R11, R8 ;  /* 0x0000000b0e087225 */ /* 0x000fc800078e0008 */
[----:B------:R-:W-:Y:S01]  /*18760*/  IMAD R13, R14, R13, R0 ;  /* 0x0000000d0e0d7224 */ /* 0x000fe200078e0200 */
[----:B--2---:R-:W-:-:S03]  /*18770*/  LEA R10, P0, R8, R30, 0x2 ;  /* 0x0000001e080a7211 */ /* 0x004fc600078010ff */
[----:B------:R-:W-:Y:S02]  /*18780*/  IMAD.IADD R0, R9, 0x1, R13 ;  /* 0x0000000109007824 */ /* 0x000fe400078e020d */
[----:B------:R-:W-:-:S03]  /*18790*/  IMAD.MOV.U32 R9, RZ, RZ, -0x800000 ;  /* 0xff800000ff097424 */ /* 0x000fc600078e00ff */
[----:B-1----:R-:W-:-:S05]  /*187a0*/  LEA.HI.X R11, R8, R31, R0, 0x2, P0 ;  /* 0x0000001f080b7211 */ /* 0x002fca00000f1400 */
[----:B------:R2:W-:Y:S02]  /*187b0*/  STG.E desc[UR42][R10.64], R9 ;  /* 0x000000090a007986 */ /* 0x0005e4000c10192a */
.L_x_2751:
[----:B------:R-:W-:Y:S05]  /*187c0*/  BSYNC B1 ;  /* 0x0000000000017941 */ /* 0x000fea0003800000 */
.L_x_2750:
[----:B------:R-:W-:Y:S05]  /*187d0*/  @P2 BRA `(.L_x_2744) ;  /* 0x0000000400b82947 */ /* 0x000fea0003800000 */
[----:B------:R-:W3:Y:S01]  /*187e0*/  LDC R21, c[0x0][0xbe8] ;  /* 0x0002fa00ff157b82 */ /* 0x000ee20000000800 */
[----:B------:R-:W-:Y:S01]  /*187f0*/  ULDC.64 UR4, c[0x0][0xaa0] ;  /* 0x0002a80000047ab9 */ /* 0x000fe20000000a00 */
[----:B------:R-:W-:Y:S01]  /*18800*/  ULDC.64 UR6, c[0x0][0xaf0] ;  /* 0x0002bc0000067ab9 */ /* 0x000fe20000000a00 */
[----:B------:R-:W-:Y:S02]  /*18810*/  IMAD R0, R28, UR4, RZ ;  /* 0x000000041c007c24 */ /* 0x000fe4000f8e02ff */
[----:B--2---:R-:W-:-:S04]  /*18820*/  IMAD.WIDE.U32 R8, R3, UR4, RZ ;  /* 0x0000000403087c25 */ /* 0x004fc8000f8e00ff */
[----:B------:R-:W-:Y:S01]  /*18830*/  IMAD R11, R3, UR5, R0 ;  /* 0x00000005030b7c24 */ /* 0x000fe2000f8e0200 */
[----:B------:R-:W-:Y:S01]  /*18840*/  LEA R3, R207, R22, 0x5 ;  /* 0x00000016cf037211 */ /* 0x000fe200078e28ff */
[----:B------:R-:W-:Y:S01]  /*18850*/  ULDC.64 UR4, c[0x0][0xae8] ;  /* 0x0002ba0000047ab9 */ /* 0x000fe20000000a00 */
[----:B-1----:R-:W-:Y:S02]  /*18860*/  IMAD R4, R234, UR6, RZ ;  /* 0x00000006ea047c24 */ /* 0x002fe4000f8e02ff */
[----:B------:R-:W-:Y:S02]  /*18870*/  IMAD.IADD R9, R9, 0x1, R11 ;  /* 0x0000000109097824 */ /* 0x000fe400078e020b */
[----:B------:R-:W-:Y:S02]  /*18880*/  IMAD.IADD R10, R190, 0x1, R3 ;  /* 0x00000001be0a7824 */ /* 0x000fe400078e0203 */
[----:B------:R-:W-:-:S04]  /*18890*/  IMAD.WIDE.U32 R8, R206, UR4, R8 ;  /* 0x00000004ce087c25 */ /* 0x000fc8000f8e0008 */
[----:B------:R-:W-:Y:S01]  /*188a0*/  IMAD.MOV.U32 R3, RZ, RZ, R10 ;  /* 0x000000ffff037224 */ /* 0x000fe200078e000a */
[----:B---3--:R-:W-:Y:S01]  /*188b0*/  ISETP.NE.AND P0, PT, R21, 0x1, PT ;  /* 0x000000011500780c */ /* 0x008fe20003f05270 */
[----:B------:R-:W-:Y:S01]  /*188c0*/  IMAD R9, R206, UR5, R9 ;  /* 0x00000005ce097c24 */ /* 0x000fe2000f8e0209 */
[----:B------:R-:W-:Y:S01]  /*188d0*/  ULDC.64 UR4, c[0x0][0xae0] ;  /* 0x0002b80000047ab9 */ /* 0x000fe20000000a00 */
[----:B------:R-:W-:Y:S02]  /*188e0*/  IMAD.IADD R190, R22, 0x1, R190 ;  /* 0x0000000116be7824 */ /* 0x000fe400078e02be */
[----:B------:R-:W-:-:S08]  /*188f0*/  IMAD.WIDE.U32 R8, R209, UR6, R8 ;  /* 0x00000006d1087c25 */ /* 0x000fd0000f8e0008 */
[----:B------:R-:W1:Y:S08]  /*18900*/  @P0 LDC R13, c[0x0][0xbec] ;  /* 0x0002fb00ff0d0b82 */ /* 0x000e700000000800 */
[----:B------:R-:W2:Y:S01]  /*18910*/  @P0 LDC R15, c[0x0][0xbf0] ;  /* 0x0002fc00ff0f0b82 */ /* 0x000ea20000000800 */
[----:B-1----:R-:W-:-:S04]  /*18920*/  @P0 IMAD.HI.U32 R0, R10, R13, RZ ;  /* 0x0000000d0a000227 */ /* 0x002fc800078e00ff */
[----:B------:R-:W-:Y:S01]  /*18930*/  IMAD R13, R209, UR7, R4 ;  /* 0x00000007d10d7c24 */ /* 0x000fe2000f8e0204 */
[----:B--2---:R-:W-:-:S03]  /*18940*/  @P0 SHF.R.U32.HI R3, RZ, R15, R0 ;  /* 0x0000000fff030219 */ /* 0x004fc60000011600 */
        /* <DEDUP_REMOVED lines=15> */
[----:B------:R-:W-:Y:S01]  /*18a40*/  UMOV UR4, 0xffffffff ;  /* 0xffffffff00047882 */ /* 0x000fe20000000000 */
[----:B------:R-:W-:-:S04]  /*18a50*/  IADD3 R3, R9, R3, RZ ;  /* 0x0000000309037210 */ /* 0x000fc80007ffe0ff */
[----:B------:R-:W-:Y:S01]  /*18a60*/  LEA.HI.X R4, R8, UR5, R3, 0x1, P0 ;  /* 0x0000000508047c11 */ /* 0x000fe200080f0c03 */
[----:B------:R-:W-:Y:S06]  /*18a70*/  BRA.DIV UR4, `(.L_x_2752) ;  /* 0x000000a604447947 */ /* 0x000fec000b800000 */
[----:B------:R1:W2:Y:S04]  /*18a80*/  SHFL.IDX PT, R3, R4, RZ, 0x181f ;  /* 0x00181fff04037589 */ /* 0x0002a800000e0000 */
[----:B------:R1:W3:Y:S02]  /*18a90*/  SHFL.IDX PT, R14, R0, RZ, 0x181f ;  /* 0x00181fff000e7589 */ /* 0x0002e400000e0000 */
.L_x_2999:
[----:B------:R-:W-:Y:S01]  /*18aa0*/  IMAD R21, R24, R21, RZ ;  /* 0x0000001518157224 */ /* 0x000fe200078e02ff */
[----:B------:R-:W-:Y:S04]  /*18ab0*/  BSSY B1, `(.L_x_2753) ;  /* 0x000000c000017945 */ /* 0x000fe80003800000 */
[----:B------:R-:W-:-:S13]  /*18ac0*/  ISETP.GE.AND P0, PT, R190, R21, PT ;  /* 0x00000015be00720c */ /* 0x000fda0003f06270 */
[----:B------:R-:W-:Y:S05]  /*18ad0*/  @P0 BRA `(.L_x_2754) ;  /* 0x0000000000240947 */ /* 0x000fea0003800000 */
[----:B------:R-:W-:Y:S02]  /*18ae0*/  ULDC UR4, c[0x0][0xac8] ;  /* 0x0002b20000047ab9 */ /* 0x000fe40000000800 */
        /* <DEDUP_REMOVED lines=8> */
.L_x_2754:
[----:B------:R-:W-:Y:S05]  /*18b70*/  BSYNC B1 ;  /* 0x0000000000017941 */ /* 0x000fea0003800000 */
.L_x_2753:
[----:B------:R-:W-:-:S03]  /*18b80*/  UMOV UR4, 0xffffffff ;  /* 0xffffffff00047882 */ /* 0x000fc60000000000 */
[----:B------:R-:W-:Y:S05]  /*18b90*/  BRA.DIV UR4, `(.L_x_2755) ;  /* 0x000000a604307947 */ /* 0x000fea000b800000 */
[----:B--2---:R2:W0:Y:S04]  /*18ba0*/  SHFL.IDX PT, R3, R4, 0x1, 0x181f ;  /* 0x00381f0004037f89 */ /* 0x00442800000e0000 */
[----:B---34-:R2:W3:Y:S02]  /*18bb0*/  SHFL.IDX PT, R14, R0, 0x1, 0x181f ;  /* 0x00381f00000e7f89 */ /* 0x0184e400000e0000 */
.L_x_3003:
[----:B------:R-:W-:Y:S01]  /*18bc0*/  VIADD R8, R190, 0x20 ;  /* 0x00000020be087836 */ /* 0x000fe20000000000 */
        /* <DEDUP_REMOVED lines=10> */
[----:B------:R4:W-:Y:S04]  /*18c70*/  @!P2 ST.E.128 desc[UR42][R8.64], RZ ;  /* 0x000000ff0800a985 */ /* 0x0009e8000c101d2a */
[----:B------:R4:W-:Y:S02]  /*18c80*/  @!P3 ST.E.128 desc[UR42][R14.64], RZ ;  /* 0x000000ff0e00b985 */ /* 0x0009e4000c101d2a */
.L_x_2757:
[----:B------:R-:W-:Y:S05]  /*18c90*/  BSYNC B1 ;  /* 0x0000000000017941 */ /* 0x000fea0003800000 */
.L_x_2756:
[----:B------:R-:W-:-:S03]  /*18ca0*/  UMOV UR4, 0xffffffff ;  /* 0xffffffff00047882 */ /* 0x000fc60000000000 */
[----:B------:R-:W-:Y:S05]  /*18cb0*/  BRA.DIV UR4, `(.L_x_2758) ;  /* 0x000000a604307947 */ /* 0x000fea000b800000 */
[----:B0-----:R0:W0:Y:S04]  /*18cc0*/  SHFL.IDX PT, R3, R4, 0x2, 0x181f ;  /* 0x00581f0004037f89 */ /* 0x00102800000e0000 */
[----:B---34-:R3:W4:Y:S02]  /*18cd0*/  SHFL.IDX PT, R14, R0, 0x2, 0x181f ;  /* 0x00581f00000e7f89 */ /* 0x01872400000e0000 */
.L_x_3007:
[----:B------:R-:W-:Y:S01]  /*18ce0*/  VIADD R8, R190, 0x40 ;  /* 0x00000040be087836 */ /* 0x000fe20000000000 */
[----:B------:R-:W-:Y:S04]  /*18cf0*/  BSSY B1, `(.L_x_2759) ;  /* 0x000000c000017945 */ /* 0x000fe80003800000 */
[----:B------:R-:W-:-:S13]  /*18d00*/  ISETP.GE.AND P0, PT, R8, R21, PT ;  /* 0x000000150800720c */ /* 0x000fda0003f06270 */
[----:B------:R-:W-:Y:S05]  /*18d10*/  @P0 BRA `(.L_x_2760) ;  /* 0x0000000000240947 */ /* 0x000fea0003800000 */
[----:B------:R-:W-:Y:S02]  /*18d20*/  ULDC UR4, c[0x0][0xac8] ;  /* 0x0002b20000047ab9 */ /* 0x000fe40000000800 */
        /* <DEDUP_REMOVED lines=8> */
.L_x_2760:
[----:B------:R-:W-:Y:S05]  /*18db0*/  BSYNC B1 ;  /* 0x0000000000017941 */ /* 0x000fea0003800000 */
.L_x_2759:
[----:B------:R-:W-:-:S03]  /*18dc0*/  UMOV UR4, 0xffffffff ;  /* 0xffffffff00047882 */ /* 0x000fc60000000000 */
[----:B------:R-:W-:Y:S05]  /*18dd0*/  BRA.DIV UR4, `(.L_x_2761) ;  /* 0x000000a604307947 */ /* 0x000fea000b800000 */
[----:B0-----:R0:W0:Y:S04]  /*18de0*/  SHFL.IDX PT, R3, R4, 0x3, 0x181f ;  /* 0x00781f0004037f89 */ /* 0x00102800000e0000 */
[----:B----4-:R4:W0:Y:S02]  /*18df0*/  SHFL.IDX PT, R14, R0, 0x3, 0x181f ;  /* 0x00781f00000e7f89 */ /* 0x01082400000e0000 */
.L_x_3011:
[----:B-1234-:R-:W-:-:S05]  /*18e00*/  VIADD R0, R190, 0x60 ;  /* 0x00000060be007836 */ /* 0x01efca0000000000 */
[----:B------:R-:W-:-:S13]  /*18e10*/  ISETP.GE.AND P0, PT, R0, R21, PT ;  /* 0x000000150000720c */ /* 0x000fda0003f06270 */
[----:B------:R-:W-:Y:S05]  /*18e20*/  @P0 BRA `(.L_x_2744) ;  /* 0x0000000000240947 */ /* 0x000fea0003800000 */
[----:B------:R-:W-:Y:S02]  /*18e30*/  ULDC UR4, c[0x0][0xac8] ;  /* 0x0002b20000047ab9 */ /* 0x000fe40000000800 */
        /* <DEDUP_REMOVED lines=8> */
.L_x_2744:
[----:B------:R-:W-:Y:S05]  /*18ec0*/  BSYNC B0 ;  /* 0x0000000000007941 */ /* 0x000fea0003800000 */
.L_x_2730:
[----:B------:R-:W-:Y:S02]  /*18ed0*/  ULDC UR4, c[0x0][0xc3c] ;  /* 0x00030f0000047ab9 */ /* 0x000fe40000000800 */
[----:B-1----:R-:W-:-:S13]  /*18ee0*/  ISETP.GE.AND P0, PT, R7, UR4, PT ;  /* 0x0000000407007c0c */ /* 0x002fda000bf06270 */
[----:B------:R-:W-:Y:S05]  /*18ef0*/  @!P0 BRA `(.L_x_2762) ;  /* 0xfffffe8400488947 */ /* 0x000fea000383ffff */
[----:B------:R-:W-:Y:S05]  /*18f00*/  BRA `(.L_x_2546) ;  /* 0x0000008000dc7947 */ /* 0x000fea0003800000 */
.L_x_2544:
        /* <DEDUP_REMOVED lines=20> */
.L_x_2763:
        /* <DEDUP_REMOVED lines=43> */
.L_x_2767:
[----:B------:R-:W0:Y:S01]  /*19300*/  LDC R2, c[0x0][0xc3c] ;  /* 0x00030f00ff027b82 */ /* 0x000e220000000800 */
[----:B------:R-:W-:Y:S01]  /*19310*/  ULDC UR7, c[0x0][0xc3c] ;  /* 0x00030f0000077ab9 */ /* 0x000fe20000000800 */
[----:B------:R-:W-:Y:S01]  /*19320*/  UIADD3 UR4, UR4, 0x1f, URZ ;  /* 0x0000001f04047890 */ /* 0x000fe2000fffe03f */
[----:B------:R-:W-:-:S05]  /*19330*/  MOV R3, UR7 ;  /* 0x0000000700037c02 */ /* 0x000fca0008000f00 */
        /* <DEDUP_REMOVED lines=35> */
.L_x_2765:
        /* <DEDUP_REMOVED lines=12> */
.L_x_2768:
[----:B---34-:R-:W-:Y:S01]  /*19630*/  IMAD R2, R3, UR5, R10 ;  /* 0x0000000503027c24 */ /* 0x018fe2000f8e020a */
[----:B------:R-:W-:Y:S02]  /*19640*/  IADD3 R14, R9, UR4, RZ ;  /* 0x00000004090e7c10 */ /* 0x000fe4000fffe0ff */
[----:B-1----:R-:W-:Y:S02]  /*19650*/  ISETP.NE.AND P0, PT, R8, 0x1, PT ;  /* 0x000000010800780c */ /* 0x002fe40003f05270 */
[----:B------:R1:W-:Y:S01]  /*19660*/  STL [R1], R2 ;  /* 0x0000000201007387 */ /* 0x0003e20000100800 */
[----:B------:R-:W-:-:S03]  /*19670*/  IADD3 R5, -R2, UR6, RZ ;  /* 0x0000000602057c10 */ /* 0x000fc6000fffe1ff */
[----:B------:R1:W-:Y:S07]  /*19680*/  STL [R1+0xc], R14 ;  /* 0x00000c0e01007387 */ /* 0x0003ee0000100800 */
        /* <DEDUP_REMOVED lines=24> */
[----:B------:R-:W-:Y:S02]  /*19810*/  ISETP.GE.U32.AND P0, PT, R2, R7, PT ;  /* 0x000000070200720c */ /* 0x000fe40003f06070 */
[----:B0-----:R-:W-:-:S05]  /*19820*/  IADD3 R2, RZ, -R3, RZ ;  /* 0x80000003ff027210 */ /* 0x001fca0007ffe0ff */
        /* <DEDUP_REMOVED lines=31> */
.L_x_2769:
        /* <DEDUP_REMOVED lines=8> */
[----:B0-----:R-:W-:-:S06]  /*19aa0*/  IADD3 R11, R10, 0xffffffe, RZ ;  /* 0x0ffffffe0a0b7810 */ /* 0x001fcc0007ffe0ff */
        /* <DEDUP_REMOVED lines=40> */
[-C--:B------:R-:W-:Y:S01]  /*19d30*/  @!P1 IADD3 R3, R3, -R10.reuse, RZ ;  /* 0x8000000a03039210 */ /* 0x080fe20007ffe0ff */
        /* <DEDUP_REMOVED lines=11> */
.L_x_2770:
[----:B01----:R-:W-:-:S05]  /*19df0*/  LOP3.LUT R3, RZ, R2, RZ, 0x33, !PT ;  /* 0x00000002ff037212 */ /* 0x003fca00078e33ff */
[----:B------:R-:W-:-:S05]  /*19e00*/  IMAD.IADD R2, R4, 0x1, R3 ;  /* 0x0000000104027824 */ /* 0x000fca00078e0203 */
[----:B------:R1:W-:Y:S01]  /*19e10*/  STL [R1+0x4], R2 ;  /* 0x0000040201007387 */ /* 0x0003e20000100800 */
[----:B------:R-:W-:Y:S05]  /*19e20*/  BRA `(.L_x_2771) ;  /* 0x0000000000107947 */ /* 0x000fea0003800000 */
.L_x_2766:
[----:B------:R-:W-:Y:S01]  /*19e30*/  IMAD.U32 R2, RZ, RZ, UR6 ;  /* 0x00000006ff027e24 */ /* 0x000fe2000f8e00ff */
[----:B------:R0:W-:Y:S04]  /*19e40*/  STL [R1+0x4], RZ ;  /* 0x000004ff01007387 */ /* 0x0001e80000100800 */
[----:B------:R0:W-:Y:S04]  /*19e50*/  STL [R1+0x8], RZ ;  /* 0x000008ff01007387 */ /* 0x0001e80000100800 */
[----:B------:R0:W-:Y:S02]  /*19e60*/  STL [R1], R2 ;  /* 0x0000000201007387 */ /* 0x0001e40000100800 */
.L_x_2771:
        /* <DEDUP_REMOVED lines=10> */
.L_x_2764:
[----:B--2---:R-:W2:Y:S01]  /*19f10*/  LDL R0, [R1+0xc] ;  /* 0x00000c0001007983 */ /* 0x004ea20000100800 */
[----:B------:R-:W-:Y:S01]  /*19f20*/  ULDC UR4, c[0x0][0xc3c] ;  /* 0x00030f0000047ab9 */ /* 0x000fe20000000800 */
[----:B------:R-:W-:Y:S01]  /*19f30*/  IMAD.MOV.U32 R19, RZ, RZ, RZ ;  /* 0x000000ffff137224 */ /* 0x000fe200078e00ff */
[----:B--2---:R-:W-:Y:S02]  /*19f40*/  ISETP.GE.AND P0, PT, R0, UR4, PT ;  /* 0x0000000400007c0c */ /* 0x004fe4000bf06270 */
[----:B------:R-:W-:-:S05]  /*19f50*/  MOV R0, 0x1 ;  /* 0x0000000100007802 */ /* 0x000fca0000000f00 */
[----:B------:R2:W-:Y:S04]  /*19f60*/  STL [R1+0x18], R0 ;  /* 0x0000180001007387 */ /* 0x0005e80000100800 */
[----:B------:R2:W-:Y:S02]  /*19f70*/  STL [R1+0x64], RZ ;  /* 0x000064ff01007387 */ /* 0x0005e40000100800 */
        /* <DEDUP_REMOVED lines=17> */
[----:B------:R-:W-:Y:S02]  /*1a090*/  LOP3.LUT R4, R2, 0x70, R6, 0xf8, !PT ;  /* 0x0000007002047812 */ /* 0x000fe400078ef806 */
[----:B------:R-:W-:Y:S01]  /*1a0a0*/  MOV R2, 0x1 ;  /* 0x0000000100027802 */ /* 0x000fe20000000f00 */
[----:B---3--:R-:W-:-:S06]  /*1a0b0*/  ULEA UR4, UR5, UR4, 0x18 ;  /* 0x0000000405047291 */ /* 0x008fcc000f8ec03f */
[----:B------:R-:W-:-:S04]  /*1a0c0*/  IMAD.U32 R18, RZ, RZ, UR4 ;  /* 0x00000004ff127e24 */ /* 0x000fc8000f8e00ff */
[----:B------:R-:W-:-:S05]  /*1a0d0*/  IMAD R3, R3, 0x2, R18 ;  /* 0x0000000203037824 */ /* 0x000fca00078e0212 */
[----:B------:R0:W-:Y:S04]  /*1a0e0*/  STL [R1+0x30], R3 ;  /* 0x0000300301007387 */ /* 0x0001e80000100800 */
[----:B------:R0:W-:Y:S04]  /*1a0f0*/  STL [R1+0x64], RZ ;  /* 0x000064ff01007387 */ /* 0x0001e80000100800 */
[----:B------:R0:W-:Y:S04]  /*1a100*/  STL [R1+0x24], R2 ;  /* 0x0000240201007387 */ /* 0x0001e80000100800 */
[----:B------:R0:W-:Y:S04]  /*1a110*/  STL [R1+0x20], RZ ;  /* 0x000020ff01007387 */ /* 0x0001e80000100800 */
[----:B------:R0:W-:Y:S02]  /*1a120*/  STL [R1+0x18], R2 ;  /* 0x0000180201007387 */ /* 0x0001e40000100800 */
.L_x_2911:
[----:B------:R-:W2:Y:S01]  /*1a130*/  LDL R0, [R1+0xc] ;  /* 0x00000c0001007983 */ /* 0x000ea20000100800 */
[----:B0-----:R-:W2:Y:S01]  /*1a140*/  LDC.64 R2, c[0x0][0xc88] ;  /* 0x00032200ff027b82 */ /* 0x001ea20000000a00 */
[----:B------:R-:W-:Y:S05]  /*1a150*/  YIELD ;  /* 0x0000000000007946 */ /* 0x000fea0003800000 */
[----:B------:R-:W-:Y:S01]  /*1a160*/  ULDC.64 UR4, c[0x0][0xa28] ;  /* 0x00028a0000047ab9 */ /* 0x000fe20000000a00 */
[----:B------:R-:W-:Y:S01]  /*1a170*/  IMAD.MOV.U32 R8, RZ, RZ, RZ ;  /* 0x000000ffff087224 */ /* 0x000fe200078e00ff */
[----:B------:R-:W-:Y:S01]  /*1a180*/  ISETP.NE.U32.AND P0, PT, RZ, UR4, PT ;  /* 0x00000004ff007c0c */ /* 0x000fe2000bf05070 */
[----:B------:R-:W-:Y:S01]  /*1a190*/  ULDC.64 UR10, c[0x0][0xa18] ;  /* 0x00028600000a7ab9 */ /* 0x000fe20000000a00 */
[----:B------:R-:W-:Y:S01]  /*1a1a0*/  ULDC.64 UR8, c[0x0][0xa10] ;  /* 0x0002840000087ab9 */ /* 0x000fe20000000a00 */
[----:B------:R-:W-:Y:S01]  /*1a1b0*/  ULDC.64 UR6, c[0x0][0xa08] ;  /* 0x0002820000067ab9 */ /* 0x000fe20000000a00 */
[----:B--2---:R-:W-:-:S05]  /*1a1c0*/  IMAD.WIDE R2, R0, 0x4, R2 ;  /* 0x0000000400027825 */ /* 0x004fca00078e0202 */
[----:B-1----:R-:W2:Y:S01]  /*1a1d0*/  LDG.E R4, desc[UR42][R2.64] ;  /* 0x0000002a02047981 */ /* 0x002ea2000c1e1900 */
[----:B------:R-:W-:Y:S01]  /*1a1e0*/  ISETP.NE.AND.EX P0, PT, RZ, UR5, PT, P0 ;  /* 0x00000005ff007c0c */ /* 0x000fe2000bf05300 */
[----:B------:R-:W-:Y:S01]  /*1a1f0*/  IMAD.MOV.U32 R0, RZ, RZ, RZ ;  /* 0x000000ffff007224 */ /* 0x000fe200078e00ff */
[----:B--2---:R-:W-:Y:S01]  /*1a200*/  SHF.R.S32.HI R5, RZ, 0x1f, R4 ;  /* 0x0000001fff057819 */ /* 0x004fe20000011404 */
[----:B------:R-:W-:-:S10]  /*1a210*/  IMAD.SHL.U32 R15, R4, 0x4, RZ ;  /* 0x00000004040f7824 */ /* 0x000fd400078e00ff */
[C---:B------:R-:W-:Y:S01]  /*1a220*/  @P0 LEA R2, P1, R4.reuse, UR4, 0x2 ;  /* 0x0000000404020c11 */ /* 0x040fe2000f8210ff */
[----:B------:R0:W-:Y:S03]  /*1a230*/  STL [R1+0x34], R4 ;  /* 0x0000340401007387 */ /* 0x0001e60000100800 */
        /* <DEDUP_REMOVED lines=14> */
[C---:B--2---:R-:W-:Y:S02]  /*1a320*/  IADD3 R2, P4, R15.reuse, UR4, RZ ;  /* 0x000000040f027c10 */ /* 0x044fe4000ff9e0ff */
[----:B------:R-:W-:Y:S02]  /*1a330*/  ISETP.NE.AND.EX P3, PT, RZ, UR11, PT, P3 ;  /* 0x0000000bff007c0c */ /* 0x000fe4000bf65330 */
[C---:B------:R-:W-:Y:S02]  /*1a340*/  IADD3.X R3, R14.reuse, UR5, RZ, P4, !PT ;  /* 0x000000050e037c10 */ /* 0x040fe4000a7fe4ff */
[----:B0-----:R-:W-:Y:S02]  /*1a350*/  IADD3 R4, P4, R15, UR8, RZ ;  /* 0x000000080f047c10 */ /* 0x001fe4000ff9e0ff */
[----:B------:R-:W-:Y:S01]  /*1a360*/  ISETP.NE.AND.EX P0, PT, RZ, UR7, PT, P0 ;  /* 0x00000007ff007c0c */ /* 0x000fe2000bf05300 */
[----:B------:R-:W2:Y:S01]  /*1a370*/  @P2 LDG.E R8, desc[UR42][R2.64] ;  /* 0x0000002a02082981 */ /* 0x000ea2000c1e1900 */
[C---:B-1----:R-:W-:Y:S01]  /*1a380*/  IADD3.X R5, R14.reuse, UR9, RZ, P4, !PT ;  /* 0x000000090e057c10 */ /* 0x042fe2000a7fe4ff */
[----:B------:R-:W-:Y:S01]  /*1a390*/  ULDC UR4, c[0x0][0x288] ;  /* 0x0000a20000047ab9 */ /* 0x000fe20000000800 */
[----:B------:R-:W-:Y:S01]  /*1a3a0*/  ISETP.NE.AND.EX P1, PT, RZ, UR9, PT, P1 ;  /* 0x00000009ff007c0c */ /* 0x000fe2000bf25310 */
[----:B------:R-:W-:Y:S01]  /*1a3b0*/  IMAD.U32 R12, RZ, RZ, UR4 ;  /* 0x00000004ff0c7e24 */ /* 0x000fe2000f8e00ff */
[----:B------:R-:W-:Y:S01]  /*1a3c0*/  IADD3.X R7, R14, UR7, RZ, P5, !PT ;  /* 0x000000070e077c10 */ /* 0x000fe2000affe4ff */
[----:B------:R-:W-:-:S06]  /*1a3d0*/  ULDC.64 UR4, c[0x0][0x418] ;  /* 0x0001060000047ab9 */ /* 0x000fcc0000000a00 */
[----:B------:R0:W5:Y:S04]  /*1a3e0*/  @P0 LDG.E R11, desc[UR42][R6.64] ;  /* 0x0000002a060b0981 */ /* 0x000168000c1e1900 */
[----:B------:R0:W5:Y:S04]  /*1a3f0*/  @P1 LDG.E R10, desc[UR42][R4.64] ;  /* 0x0000002a040a1981 */ /* 0x000168000c1e1900 */
[----:B--2---:R1:W-:Y:S02]  /*1a400*/  STL [R1+0x4c], R8 ;  /* 0x00004c0801007387 */ /* 0x0043e40000100800 */
[----:B-1----:R-:W-:-:S04]  /*1a410*/  @P3 IADD3 R8, P4, R15, UR10, RZ ;  /* 0x0000000a0f083c10 */ /* 0x002fc8000ff9e0ff */
[----:B------:R-:W-:-:S05]  /*1a420*/  @P3 IADD3.X R9, R14, UR11, RZ, P4, !PT ;  /* 0x0000000b0e093c10 */ /* 0x000fca000a7fe4ff */
        /* <DEDUP_REMOVED lines=10> */
[----:B------:R-:W-:Y:S01]  /*1a4d0*/  IMAD.U32 R9, RZ, RZ, UR5 ;  /* 0x00000005ff097e24 */ /* 0x000fe2000f8e00ff */
[----:B------:R-:W-:Y:S01]  /*1a4e0*/  MOV R8, UR4 ;  /* 0x0000000400087c02 */ /* 0x000fe20008000f00 */
[----:B0-----:R-:W-:Y:S06]  /*1a4f0*/  @P3 BRA `(.L_x_2773) ;  /* 0x0000000000143947 */ /* 0x001fec0003800000 */
[----:B------:R-:W-:Y:S05]  /*1a500*/  @!P2 BRA `(.L_x_2773) ;  /* 0x000000000010a947 */ /* 0x000fea0003800000 */
[----:B------:R-:W2:Y:S04]  /*1a510*/  LDG.E R12, desc[UR42][R2.64] ;  /* 0x0000002a020c7981 */ /* 0x000ea8000c1e1900 */
[----:B------:R-:W2:Y:S02]  /*1a520*/  LDG.E R2, desc[UR42][R2.64+0x4] ;  /* 0x0000042a02027981 */ /* 0x000ea4000c1e1900 */
[----:B--2--5:R-:W-:-:S05]  /*1a530*/  IMAD.IADD R13, R2, 0x1, -R12 ;  /* 0x00000001020d7824 */ /* 0x024fca00078e0a0c */
[----:B------:R0:W-:Y:S02]  /*1a540*/  STL [R1+0x50], R13 ;  /* 0x0000500d01007387 */ /* 0x0001e40000100800 */
.L_x_2773:
[----:B------:R-:W2:Y:S01]  /*1a550*/  LDL.LU R3, [R1+0x8] ;  /* 0x0000080001037983 */ /* 0x000ea20000300800 */
[----:B------:R-:W-:Y:S02]  /*1a560*/  ULDC.64 UR4, c[0x0][0xa20] ;  /* 0x0002880000047ab9 */ /* 0x000fe40000000a00 */
[----:B------:R-:W-:Y:S01]  /*1a570*/  ISETP.NE.U32.AND P2, PT, RZ, UR4, PT ;  /* 0x00000004ff007c0c */ /* 0x000fe2000bf45070 */
[----:B------:R-:W3:Y:S03]  /*1a580*/  LDL R12, [R1+0x34] ;  /* 0x00003400010c7983 */ /* 0x000ee60000100800 */
[----:B------:R-:W-:Y:S02]  /*1a590*/  ISETP.NE.AND.EX P2, PT, RZ, UR5, PT, P2 ;  /* 0x00000005ff007c0c */ /* 0x000fe4000bf45320 */
[C---:B--2---:R-:W-:Y:S02]  /*1a5a0*/  LOP3.LUT R17, R3.reuse, 0xff000000, RZ, 0xc0, !PT ;  /* 0xff00000003117812 */ /* 0x044fe400078ec0ff */
[----:B------:R-:W-:-:S02]  /*1a5b0*/  LOP3.LUT R2, R3, 0xff0000, RZ, 0xc0, !PT ;  /* 0x00ff000003027812 */ /* 0x000fc400078ec0ff */
[----:B------:R-:W-:Y:S02]  /*1a5c0*/  SHF.R.U32.HI R17, RZ, 0x8, R17 ;  /* 0x00000008ff117819 */ /* 0x000fe40000011611 */
[----:B------:R-:W-:Y:S02]  /*1a5d0*/  LOP3.LUT R16, R3, 0xffff, RZ, 0xc0, !PT ;  /* 0x0000ffff03107812 */ /* 0x000fe400078ec0ff */
[----:B------:R-:W-:Y:S01]  /*1a5e0*/  LEA.HI R17, R2, R17, RZ, 0x10 ;  /* 0x0000001102117211 */ /* 0x000fe200078f80ff */
[----:B-----5:R-:W-:-:S05]  /*1a5f0*/  IMAD.IADD R2, R11, 0x1, R0 ;  /* 0x000000010b027824 */ /* 0x020fca00078e0200 */
[----:B------:R1:W-:Y:S04]  /*1a600*/  STL [R1+0x1c], R2 ;  /* 0x00001c0201007387 */ /* 0x0003e80000100800 */
[----:B---3--:R1:W-:Y:S01]  /*1a610*/  STL [R1+0x14], R12 ;  /* 0x0000140c01007387 */ /* 0x0083e20000100800 */
[----:B------:R-:W-:Y:S05]  /*1a620*/  @!P2 BRA `(.L_x_2774) ;  /* 0x000000000010a947 */ /* 0x000fea0003800000 */
[----:B-1----:R-:W-:-:S04]  /*1a630*/  IADD3 R2, P0, R15, UR4, RZ ;  /* 0x000000040f027c10 */ /* 0x002fc8000ff1e0ff */
[----:B------:R-:W-:-:S05]  /*1a640*/  IADD3.X R3, R14, UR5, RZ, P0, !PT ;  /* 0x000000050e037c10 */ /* 0x000fca00087fe4ff */
[----:B------:R1:W5:Y:S01]  /*1a650*/  LDG.E R8, desc[UR42][R2.64] ;  /* 0x0000002a02087981 */ /* 0x000362000c1e1900 */
[----:B------:R-:W-:Y:S05]  /*1a660*/  BRA `(.L_x_2775) ;  /* 0x0000000000107947 */ /* 0x000fea0003800000 */
.L_x_2774:
[----:B------:R-:W-:Y:S05]  /*1a670*/  @!P0 BRA `(.L_x_2775) ;  /* 0x00000000000c8947 */ /* 0x000fea0003800000 */
[----:B------:R-:W2:Y:S04]  /*1a680*/  LDG.E R8, desc[UR42][R6.64] ;  /* 0x0000002a06087981 */ /* 0x000ea8000c1e1900 */
[----:B------:R-:W2:Y:S02]  /*1a690*/  LDG.E R6, desc[UR42][R6.64+0x4] ;  /* 0x0000042a06067981 */ /* 0x000ea4000c1e1900 */
[----:B--2---:R-:W-:-:S07]  /*1a6a0*/  IMAD.IADD R8, R6, 0x1, -R8 ;  /* 0x0000000106087824 */ /* 0x004fce00078e0a08 */
.L_x_2775:
[----:B-1----:R-:W2:Y:S01]  /*1a6b0*/  @P1 LDG.E R2, desc[UR42][R4.64] ;  /* 0x0000002a04021981 */ /* 0x002ea2000c1e1900 */
[----:B------:R-:W1:Y:S03]  /*1a6c0*/  LDC R3, c[0x0][0x448] ;  /* 0x00011200ff037b82 */ /* 0x000e660000000800 */
[----:B------:R-:W3:Y:S04]  /*1a6d0*/  LDL R6, [R1+0x4] ;  /* 0x0000040001067983 */ /* 0x000ee80000100800 */
[----:B------:R4:W2:Y:S01]  /*1a6e0*/  @P1 LDG.E R4, desc[UR42][R4.64+0x4] ;  /* 0x0000042a04041981 */ /* 0x0008a2000c1e1900 */
[----:B-1----:R-:W-:-:S13]  /*1a6f0*/  ISETP.NE.AND P0, PT, R3, 0x1, PT ;  /* 0x000000010300780c */ /* 0x002fda0003f05270 */
[----:B------:R-:W1:Y:S08]  /*1a700*/  @P0 LDC R3, c[0x0][0x44c] ;  /* 0x00011300ff030b82 */ /* 0x000e700000000800 */
[----:B----4-:R-:W4:Y:S01]  /*1a710*/  @P0 LDC R5, c[0x0][0x450] ;  /* 0x00011400ff050b82 */ /* 0x010f220000000800 */
[----:B-----5:R-:W-:Y:S02]  /*1a720*/  IADD3 R7, -R0, R8, RZ ;  /* 0x0000000800077210 */ /* 0x020fe40007ffe1ff */
[----:B------:R-:W-:-:S05]  /*1a730*/  LOP3.LUT R11, R17, 0xff, RZ, 0xc0, !PT ;  /* 0x000000ff110b7812 */ /* 0x000fca00078ec0ff */
[----:B------:R0:W-:Y:S01]  /*1a740*/  STL [R1+0x60], R11 ;  /* 0x0000600b01007387 */ /* 0x0001e20000100800 */
[----:B------:R-:W-:Y:S01]  /*1a750*/  BSSY B0, `(.L_x_2776) ;  /* 0x0000032000007945 */ /* 0x000fe20003800000 */
[----:B------:R-:W-:Y:S01]  /*1a760*/  SHF.R.U32.HI R17, RZ, 0x10, R17 ;  /* 0x00000010ff117819 */ /* 0x000fe20000011611 */
[----:B--2---:R-:W-:Y:S02]  /*1a770*/  @P1 IMAD.IADD R9, R4, 0x1, -R2 ;  /* 0x0000000104091824 */ /* 0x004fe400078e0a02 */
[----:B---3--:R-:W-:-:S04]  /*1a780*/  IMAD.SHL.U32 R2, R6, 0x80, RZ ;  /* 0x0000008006027824 */ /* 0x008fc800078e00ff */
[----:B------:R-:W-:-:S04]  /*1a790*/  VIADD R2, R2, 0x7f ;  /* 0x0000007f02027836 */ /* 0x000fc80000000000 */
[----:B-1----:R-:W-:-:S05]  /*1a7a0*/  @P0 IMAD.HI.U32 R0, R2, R3, RZ ;  /* 0x0000000302000227 */ /* 0x002fca00078e00ff */
[----:B----4-:R-:W-:Y:S01]  /*1a7b0*/  @P0 SHF.R.U32.HI R2, RZ, R5, R0 ;  /* 0x00000005ff020219 */ /* 0x010fe20000011600 */
[----:B------:R-:W-:-:S05]  /*1a7c0*/  IMAD.IADD R0, R7, 0x1, R9 ;  /* 0x0000000107007824 */ /* 0x000fca00078e0209 */
[C---:B------:R-:W-:Y:S01]  /*1a7d0*/  IADD3 R21, R0.reuse, 0x80, -R13 ;  /* 0x0000008000157810 */ /* 0x040fe20007ffe80d */
[----:B------:R-:W-:-:S04]  /*1a7e0*/  VIADD R3, R0, 0x7f ;  /* 0x0000007f00037836 */ /* 0x000fc80000000000 */
        /* <DEDUP_REMOVED lines=8> */
[----:B------:R-:W-:Y:S01]  /*1a870*/  ISETP.GE.AND P0, PT, R6, 0x1, PT ;  /* 0x000000010600780c */ /* 0x000fe20003f06270 */
[----:B------:R-:W-:-:S12]  /*1a880*/  IMAD.MOV.U32 R0, RZ, RZ, RZ ;  /* 0x000000ffff007224 */ /* 0x000fd800078e00ff */
[----:B0-----:R-:W-:Y:S05]  /*1a890*/  @!P0 BRA `(.L_x_2777) ;  /* 0x0000000000748947 */ /* 0x001fea0003800000 */
[----:B------:R-:W-:Y:S01]  /*1a8a0*/  ISETP.NE.AND P0, PT, R17, RZ, PT ;  /* 0x000000ff1100720c */ /* 0x000fe20003f05270 */
[----:B------:R-:W-:-:S03]  /*1a8b0*/  ULDC UR4, c[0x0][0x9f0] ;  /* 0x00027c0000047ab9 */ /* 0x000fc60000000800 */
[----:B------:R-:W-:-:S04]  /*1a8c0*/  SEL R2, R17, UR4, P0 ;  /* 0x0000000411027c07 */ /* 0x000fc80008000000 */
[----:B------:R-:W-:Y:S02]  /*1a8d0*/  IABS R3, R2 ;  /* 0x0000000200037213 */ /* 0x000fe40000000000 */
[----:B------:R-:W-:Y:S02]  /*1a8e0*/  IADD3 R0, R2, -0x1, R6 ;  /* 0xffffffff02007810 */ /* 0x000fe40007ffe006 */
[----:B------:R-:W0:Y:S08]  /*1a8f0*/  I2F.RP R4, R3 ;  /* 0x0000000300047306 */ /* 0x000e300000209400 */
[----:B0-----:R-:W0:Y:S02]  /*1a900*/  MUFU.RCP R4, R4 ;  /* 0x0000000400047308 */ /* 0x001e240000001000 */
[----:B0-----:R-:W-:-:S06]  /*1a910*/  VIADD R4, R4, 0xffffffe ;  /* 0x0ffffffe04047836 */ /* 0x001fcc0000000000 */
[----:B------:R0:W1:Y:S02]  /*1a920*/  F2I.FTZ.U32.TRUNC.NTZ R5, R4 ;  /* 0x0000000400057305 */ /* 0x000064000021f000 */
[----:B0-----:R-:W-:-:S04]  /*1a930*/  LOP3.LUT R4, R0, R2, RZ, 0x3c, !PT ;  /* 0x0000000200047212 */ /* 0x001fc800078e3cff */
[----:B------:R-:W-:Y:S01]  /*1a940*/  ISETP.GE.AND P3, PT, R4, RZ, PT ;  /* 0x000000ff0400720c */ /* 0x000fe20003f66270 */
[----:B-1----:R-:W-:-:S04]  /*1a950*/  IMAD.MOV R4, RZ, RZ, -R5 ;  /* 0x000000ffff047224 */ /* 0x002fc800078e0a05 */
[----:B------:R-:W-:Y:S01]  /*1a960*/  IMAD R8, R4, R3, RZ ;  /* 0x0000000304087224 */ /* 0x000fe200078e02ff */
[----:B------:R-:W-:-:S05]  /*1a970*/  MOV R4, RZ ;  /* 0x000000ff00047202 */ /* 0x000fca0000000f00 */
        /* <DEDUP_REMOVED lines=15> */
.L_x_2777:
[----:B------:R-:W-:Y:S05]  /*1aa70*/  BSYNC B0 ;  /* 0x0000000000007941 */ /* 0x000fea0003800000 */
.L_x_2776:
[-C--:B------:R-:W-:Y:S01]  /*1aa80*/  IMAD R2, R11, R0.reuse, RZ ;  /* 0x000000000b027224 */ /* 0x080fe200078e02ff */
[----:B------:R-:W-:Y:S04]  /*1aa90*/  BSSY B0, `(.L_x_2778) ;  /* 0x0000122000007945 */ /* 0x000fe80003800000 */
[C---:B------:R-:W-:Y:S01]  /*1aaa0*/  VIADDMNMX R0, R2.reuse, R0, R6, PT ;  /* 0x0000000002007246 */ /* 0x040fe20003800106 */
[----:B------:R-:W-:-:S03]  /*1aab0*/  IMAD R2, R2, 0x80, -R7 ;  /* 0x0000008002027824 */ /* 0x000fc600078e0a07 */
[----:B------:R-:W-:Y:S02]  /*1aac0*/  LEA R0, R0, -R7, 0x7 ;  /* 0x8000000700007211 */ /* 0x000fe400078e38ff */
[----:B------:R-:W-:Y:S02]  /*1aad0*/  VIMNMX R2, RZ, R2, !PT ;  /* 0x00000002ff027248 */ /* 0x000fe40007fe0100 */
        /* <DEDUP_REMOVED lines=14> */
[----:B------:R-:W0:Y:S02]  /*1abc0*/  S2R R3, SR_TID.X ;  /* 0x0000000000037919 */ /* 0x000e240000002100 */
[----:B0-----:R-:W-:-:S04]  /*1abd0*/  SHF.R.U32.HI R3, RZ, 0x5, R3 ;  /* 0x00000005ff037819 */ /* 0x001fc80000011603 */
[----:B------:R-:W-:-:S05]  /*1abe0*/  LOP3.LUT R3, R3, 0x3, RZ, 0xc0, !PT ;  /* 0x0000000303037812 */ /* 0x000fca00078ec0ff */
[----:B------:R0:W1:Y:S02]  /*1abf0*/  SHFL.IDX PT, R14, R3, RZ, 0x1f ;  /* 0x00001fff030e7589 */ /* 0x00006400000e0000 */
.L_x_3014:
[----:B-1----:R-:W-:Y:S02]  /*1ac00*/  ISETP.NE.AND P0, PT, R14, RZ, PT ;  /* 0x000000ff0e00720c */ /* 0x002fe40003f05270 */
[----:B------:R-:W-:-:S11]  /*1ac10*/  PLOP3.LUT P6, PT, PT, PT, PT, 0x8, 0x0 ;  /* 0x000000000000781c */ /* 0x000fd60003fce170 */
[----:B------:R-:W-:Y:S05]  /*1ac20*/  @P0 BRA `(.L_x_2781) ;  /* 0x00000000000c0947 */ /* 0x000fea0003800000 */
[----:B------:R-:W-:-:S03]  /*1ac30*/  UMOV UR4, 0xffffffff ;  /* 0xffffffff00047882 */ /* 0x000fc60000000000 */
[----:B------:R-:W-:Y:S05]  /*1ac40*/  BRA.DIV UR4, `(.L_x_2782) ;  /* 0x0000008a04107947 */ /* 0x000fea000b800000 */
[----:B------:R-:W-:-:S13]  /*1ac50*/  ELECT P6, URZ, PT ;  /* 0x00000000003f782f */ /* 0x000fda00038c0000 */
.L_x_2781:
[----:B0-----:R-:W2:Y:S01]  /*1ac60*/  LDL R3, [R1+0x64] ;  /* 0x0000640001037983 */ /* 0x001ea20000100800 */
[----:B------:R-:W-:Y:S01]  /*1ac70*/  BSSY B1, `(.L_x_2783) ;  /* 0x0000008000017945 */ /* 0x000fe20003800000 */
[----:B--2---:R-:W-:-:S05]  /*1ac80*/  VIADD R3, R3, 0x1 ;  /* 0x0000000103037836 */ /* 0x004fca0000000000 */
[----:B------:R-:W-:-:S04]  /*1ac90*/  LEA.HI R4, R3, R3, RZ, 0x1 ;  /* 0x0000000303047211 */ /* 0x000fc800078f08ff */
[----:B------:R-:W-:-:S05]  /*1aca0*/  LOP3.LUT R4, R4, 0xfffffffe, RZ, 0xc0, !PT ;  /* 0xfffffffe04047812 */ /* 0x000fca00078ec0ff */
[----:B------:R-:W-:-:S05]  /*1acb0*/  IMAD.IADD R3, R3, 0x1, -R4 ;  /* 0x0000000103037824 */ /* 0x000fca00078e0a04 */
[----:B------:R-:W-:-:S04]  /*1acc0*/  SHF.L.U32 R3, R3, 0x1f, RZ ;  /* 0x0000001f03037819 */ /* 0x000fc800000006ff */
[----:B------:R-:W0:Y:S02]  /*1acd0*/  SYNCS.PHASECHK.TRANS64.TRYWAIT P0, [R18+URZ+0x28820], R3 ;  /* 0x02882003120075a7 */ /* 0x000e24000800017f */
[----:B0-----:R-:W-:Y:S05]  /*1ace0*/  @!P0 BRA `(.L_x_2784) ;  /* 0x0000008800088947 */ /* 0x001fea0003800000 */
.L_x_3017:
[----:B------:R-:W-:Y:S05]  /*1acf0*/  BSYNC B1 ;  /* 0x0000000000017941 */ /* 0x000fea0003800000 */
.L_x_2783:
[----:B------:R-:W-:Y:S04]  /*1ad00*/  BSSY B1, `(.L_x_2785) ;  /* 0x0000071000017945 */ /* 0x000fe80003800000 */
[----:B------:R-:W-:Y:S05]  /*1ad10*/  @!P6 BRA `(.L_x_2786) ;  /* 0x0000000400bce947 */ /* 0x000fea0003800000 */
[----:B------:R-:W2:Y:S04]  /*1ad20*/  LDL R5, [R1+0x20] ;  /* 0x0000200001057983 */ /* 0x000ea80000100800 */
[----:B------:R-:W3:Y:S01]  /*1ad30*/  LDL R6, [R1+0x24] ;  /* 0x0000240001067983 */ /* 0x000ee20000100800 */
[----:B------:R-:W-:Y:S01]  /*1ad40*/  BSSY B2, `(.L_x_2787) ;  /* 0x0000008000027945 */ /* 0x000fe20003800000 */
[----:B------:R-:W1:Y:S02]  /*1ad50*/  S2R R4, SR_TID.X ;  /* 0x0000000000047919 */ /* 0x000e640000002100 */
[----:B-1----:R-:W-:-:S04]  /*1ad60*/  LOP3.LUT R4, R4, 0x7f, RZ, 0xc0, !PT ;  /* 0x0000007f04047812 */ /* 0x002fc800078ec0ff */
[----:B------:R-:W-:Y:S01]  /*1ad70*/  ISETP.NE.AND P1, PT, R4, RZ, PT ;  /* 0x000000ff0400720c */ /* 0x000fe20003f25270 */
[----:B--2---:R-:W-:Y:S01]  /*1ad80*/  IMAD R5, R5, 0x8, R18 ;  /* 0x0000000805057824 */ /* 0x004fe200078e0212 */
[----:B---3--:R-:W-:-:S04]  /*1ad90*/  SHF.L.U32 R9, R6, 0x1f, RZ ;  /* 0x0000001f06097819 */ /* 0x008fc800000006ff */
[----:B------:R-:W1:Y:S02]  /*1ada0*/  SYNCS.PHASECHK.TRANS64.TRYWAIT P0, [R5+URZ+0x288a0], R9 ;  /* 0x0288a009050075a7 */ /* 0x000e64000800017f */
[----:B-1----:R-:W-:Y:S05]  /*1adb0*/  @!P0 BRA `(.L_x_2788) ;  /* 0x0000008400e88947 */ /* 0x002fea0003800000 */
.L_x_3018:
[----:B------:R-:W-:Y:S05]  /*1adc0*/  BSYNC B2 ;  /* 0x0000000000027941 */ /* 0x000fea0003800000 */
.L_x_2787:
[----:B------:R-:W-:Y:S04]  /*1add0*/  BSSY B2, `(.L_x_2789) ;  /* 0x0000009000027945 */ /* 0x000fe80003800000 */
[----:B------:R-:W-:Y:S05]  /*1ade0*/  @P1 BRA `(.L_x_2790) ;  /* 0x00000000001c1947 */ /* 0x000fea0003800000 */
[----:B------:R-:W2:Y:S01]  /*1adf0*/  S2R R4, SR_TID.X ;  /* 0x0000000000047919 */ /* 0x000ea20000002100 */
[----:B0-----:R-:W-:-:S04]  /*1ae00*/  MOV R3, 0x8000 ;  /* 0x0000800000037802 */ /* 0x001fc80000000f00 */
[----:B------:R3:W-:Y:S01]  /*1ae10*/  SYNCS.ARRIVE.TRANS64 RZ, [R5+URZ+0x28890], R3 ;  /* 0x0288900305ff79a7 */ /* 0x0007e2000800003f */
[----:B--2---:R-:W-:-:S04]  /*1ae20*/  LOP3.LUT R4, R4, 0x1f, RZ, 0xc0, !PT ;  /* 0x0000001f04047812 */ /* 0x004fc800078ec0ff */
[----:B------:R-:W-:-:S13]  /*1ae30*/  ISETP.NE.AND P0, PT, R4, RZ, PT ;  /* 0x000000ff0400720c */ /* 0x000fda0003f05270 */
[----:B---3--:R-:W-:Y:S05]  /*1ae40*/  @!P0 BRA `(.L_x_2790) ;  /* 0x0000000000048947 */ /* 0x008fea0003800000 */
[----:B------:R-:W-:Y:S01]  /*1ae50*/  BPT.TRAP 0x1 ;  /* 0x000000040000795c */ /* 0x000fe20000300000 */
.L_x_2790:
[----:B------:R-:W-:Y:S05]  /*1ae60*/  BSYNC B2 ;  /* 0x0000000000027941 */ /* 0x000fea0003800000 */
.L_x_2789:
[----:B0-----:R-:W2:Y:S01]  /*1ae70*/  LDL R3, [R1+0x20] ;  /* 0x0000200001037983 */ /* 0x001ea20000100800 */
        /* <DEDUP_REMOVED lines=9> */
[----:B--2---:R-:W-:-:S02]  /*1af10*/  IMAD R8, R3, 0x8000, R18 ;  /* 0x0000800003087824 */ /* 0x004fc400078e0212 */
[----:B------:R-:W-:Y:S02]  /*1af20*/  IMAD.SHL.U32 R11, R3, 0x4000, RZ ;  /* 0x00004000030b7824 */ /* 0x000fe400078e00ff */
[----:B------:R-:W-:Y:S01]  /*1af30*/  VIADD R3, R5, 0x28890 ;  /* 0x0002889005037836 */ /* 0x000fe20000000000 */
[----:B------:R-:W-:-:S07]  /*1af40*/  IADD3 R6, R8, 0x18400, RZ ;  /* 0x0001840008067810 */ /* 0x000fce0007ffe0ff */
.L_x_2791:
        /* <DEDUP_REMOVED lines=16> */
.L_x_2792:
        /* <DEDUP_REMOVED lines=13> */
.L_x_3019:
[----:B------:R-:W-:Y:S05]  /*1b120*/  BSYNC B2 ;  /* 0x0000000000027941 */ /* 0x000fea0003800000 */
.L_x_2793:
[----:B------:R-:W-:Y:S01]  /*1b130*/  BSSY B2, `(.L_x_2795) ;  /* 0x000000b000027945 */ /* 0x000fe20003800000 */
[----:B------:R-:W-:Y:S02]  /*1b140*/  IMAD.MOV.U32 R8, RZ, RZ, 0x0 ;  /* 0x00000000ff087424 */ /* 0x000fe400078e00ff */
[----:B01----:R-:W-:Y:S01]  /*1b150*/  IMAD.MOV.U32 R9, RZ, RZ, 0x12f00000 ;  /* 0x12f00000ff097424 */ /* 0x003fe200078e00ff */
[----:B------:R-:W-:Y:S06]  /*1b160*/  @P1 BRA `(.L_x_2796) ;  /* 0x00000000001c1947 */ /* 0x000fec0003800000 */
[----:B------:R-:W0:Y:S01]  /*1b170*/  S2R R6, SR_TID.X ;  /* 0x0000000000067919 */ /* 0x000e220000002100 */
[----:B------:R-:W-:-:S04]  /*1b180*/  IMAD.MOV.U32 R3, RZ, RZ, 0x8000 ;  /* 0x00008000ff037424 */ /* 0x000fc800078e00ff */
[----:B------:R1:W-:Y:S01]  /*1b190*/  SYNCS.ARRIVE.TRANS64 RZ, [R5+URZ+0x288b0], R3 ;  /* 0x0288b00305ff79a7 */ /* 0x0003e2000800003f */
[----:B0-----:R-:W-:-:S04]  /*1b1a0*/  LOP3.LUT R6, R6, 0x1f, RZ, 0xc0, !PT ;  /* 0x0000001f06067812 */ /* 0x001fc800078ec0ff */
[----:B------:R-:W-:-:S13]  /*1b1b0*/  ISETP.NE.AND P0, PT, R6, RZ, PT ;  /* 0x000000ff0600720c */ /* 0x000fda0003f05270 */
[----:B-1----:R-:W-:Y:S05]  /*1b1c0*/  @!P0 BRA `(.L_x_2796) ;  /* 0x0000000000048947 */ /* 0x002fea0003800000 */
[----:B------:R-:W-:Y:S01]  /*1b1d0*/  BPT.TRAP 0x1 ;  /* 0x000000040000795c */ /* 0x000fe20000300000 */
.L_x_2796:
[----:B------:R-:W-:Y:S05]  /*1b1e0*/  BSYNC B2 ;  /* 0x0000000000027941 */ /* 0x000fea0003800000 */
.L_x_2795:
        /* <DEDUP_REMOVED lines=9> */
.L_x_2797:
        /* <DEDUP_REMOVED lines=15> */
.L_x_2798:
        /* <DEDUP_REMOVED lines=10> */
.L_x_2786:
[----:B------:R-:W-:Y:S05]  /*1b410*/  BSYNC B1 ;  /* 0x0000000000017941 */ /* 0x000fea0003800000 */
.L_x_2785:
[----:B------:R-:W0:Y:S04]  /*1b420*/  LDL.LU R8, [R1+0x20] ;  /* 0x0000200001087983 */ /* 0x000e280000300800 */
[----:B------:R-:W2:Y:S01]  /*1b430*/  LDL.LU R6, [R1+0x24] ;  /* 0x0000240001067983 */ /* 0x000ea20000300800 */
[----:B------:R-:W-:Y:S01]  /*1b440*/  PLOP3.LUT P0, PT, PT, PT, PT, 0x8, 0x0 ;  /* 0x000000000000781c */ /* 0x000fe20003f0e170 */
[----:B0-----:R-:W-:Y:S02]  /*1b450*/  VIADD R3, R8, 0x1 ;  /* 0x0000000108037836 */ /* 0x001fe40000000000 */
        /* <DEDUP_REMOVED lines=9> */
.L_x_2813:
[----:B------:R-:W-:Y:S05]  /*1b4f0*/  YIELD ;  /* 0x0000000000007946 */ /* 0x000fea0003800000 */
[----:B------:R-:W-:Y:S04]  /*1b500*/  BSSY B1, `(.L_x_2799) ;  /* 0x000006e000017945 */ /* 0x000fe80003800000 */
[----:B-1----:R-:W-:Y:S05]  /*1b510*/  @!P6 BRA `(.L_x_2800) ;  /* 0x0000000400b0e947 */ /* 0x002fea0003800000 */
[----:B------:R-:W2:Y:S04]  /*1b520*/  LDL R5, [R1+0x20] ;  /* 0x0000200001057983 */ /* 0x000ea80000100800 */
[----:B------:R-:W3:Y:S01]  /*1b530*/  LDL R4, [R1+0x24] ;  /* 0x0000240001047983 */ /* 0x000ee20000100800 */
[----:B------:R-:W-:Y:S01]  /*1b540*/  BSSY B2, `(.L_x_2801) ;  /* 0x0000008000027945 */ /* 0x000fe20003800000 */
[----:B0-----:R-:W0:Y:S02]  /*1b550*/  S2R R3, SR_TID.X ;  /* 0x0000000000037919 */ /* 0x001e240000002100 */
[----:B0-----:R-:W-:-:S04]  /*1b560*/  LOP3.LUT R3, R3, 0x7f, RZ, 0xc0, !PT ;  /* 0x0000007f03037812 */ /* 0x001fc800078ec0ff */
[----:B------:R-:W-:Y:S01]  /*1b570*/  ISETP.NE.AND P2, PT, R3, RZ, PT ;  /* 0x000000ff0300720c */ /* 0x000fe20003f45270 */
[----:B--2---:R-:W-:Y:S01]  /*1b580*/  IMAD R7, R5, 0x8, R18 ;  /* 0x0000000805077824 */ /* 0x004fe200078e0212 */
[----:B---3--:R-:W-:-:S04]  /*1b590*/  SHF.L.U32 R6, R4, 0x1f, RZ ;  /* 0x0000001f04067819 */ /* 0x008fc800000006ff */
[----:B------:R-:W0:Y:S02]  /*1b5a0*/  SYNCS.PHASECHK.TRANS64.TRYWAIT P1, [R7+URZ+0x288a0], R6 ;  /* 0x0288a006070075a7 */ /* 0x000e24000802017f */
[----:B0-----:R-:W-:Y:S05]  /*1b5b0*/  @!P1 BRA `(.L_x_2802) ;  /* 0x0000008000109947 */ /* 0x001fea0003800000 */
.L_x_3020:
[----:B------:R-:W-:Y:S05]  /*1b5c0*/  BSYNC B2 ;  /* 0x0000000000027941 */ /* 0x000fea0003800000 */
.L_x_2801:
[----:B------:R-:W-:Y:S04]  /*1b5d0*/  BSSY B2, `(.L_x_2803) ;  /* 0x0000009000027945 */ /* 0x000fe80003800000 */
[----:B------:R-:W-:Y:S05]  /*1b5e0*/  @P2 BRA `(.L_x_2804) ;  /* 0x00000000001c2947 */ /* 0x000fea0003800000 */
[----:B------:R-:W1:Y:S01]  /*1b5f0*/  S2R R4, SR_TID.X ;  /* 0x0000000000047919 */ /* 0x000e620000002100 */
[----:B------:R-:W-:-:S04]  /*1b600*/  IMAD.MOV.U32 R3, RZ, RZ, 0x8000 ;  /* 0x00008000ff037424 */ /* 0x000fc800078e00ff */
[----:B------:R2:W-:Y:S01]  /*1b610*/  SYNCS.ARRIVE.TRANS64 RZ, [R7+URZ+0x28890], R3 ;  /* 0x0288900307ff79a7 */ /* 0x0005e2000800003f */
[----:B-1----:R-:W-:-:S04]  /*1b620*/  LOP3.LUT R4, R4, 0x1f, RZ, 0xc0, !PT ;  /* 0x0000001f04047812 */ /* 0x002fc800078ec0ff */
[----:B------:R-:W-:-:S13]  /*1b630*/  ISETP.NE.AND P1, PT, R4, RZ, PT ;  /* 0x000000ff0400720c */ /* 0x000fda0003f25270 */
[----:B--2---:R-:W-:Y:S05]  /*1b640*/  @!P1 BRA `(.L_x_2804) ;  /* 0x0000000000049947 */ /* 0x004fea0003800000 */
[----:B------:R-:W-:Y:S01]  /*1b650*/  BPT.TRAP 0x1 ;  /* 0x000000040000795c */ /* 0x000fe20000300000 */
.L_x_2804:
[----:B------:R-:W-:Y:S05]  /*1b660*/  BSYNC B2 ;  /* 0x0000000000027941 */ /* 0x000fea0003800000 */
.L_x_2803:
[----:B------:R-:W2:Y:S01]  /*1b670*/  LDL R3, [R1+0x20] ;  /* 0x0000200001037983 */ /* 0x000ea20000100800 */
[----:B------:R-:W-:Y:S01]  /*1b680*/  MOV R11, RZ ;  /* 0x000000ff000b7202 */ /* 0x000fe20000000f00 */
[----:B------:R-:W-:Y:S01]  /*1b690*/  UIADD3 UR4, UP0, UR38, 0x570, URZ ;  /* 0x0000057026047890 */ /* 0x000fe2000ff1e03f */
[----:B------:R-:W-:Y:S01]  /*1b6a0*/  PLOP3.LUT P1, PT, PT, PT, PT, 0x80, 0x0 ;  /* 0x000000000000781c */ /* 0x000fe20003f2f070 */
[----:B------:R-:W-:Y:S01]  /*1b6b0*/  IMAD R4, R8, 0x80, R10 ;  /* 0x0000008008047824 */ /* 0x000fe200078e020a */
[----:B------:R-:W-:Y:S01]  /*1b6c0*/  R2UR UR10, R11 ;  /* 0x000000000b0a72ca */ /* 0x000fe200000e0000 */
[----:B------:R-:W-:Y:S01]  /*1b6d0*/  UIADD3.X UR5, URZ, UR39, URZ, UP0, !UPT ;  /* 0x000000273f057290 */ /* 0x000fe200087fe43f */
[----:B------:R-:W-:Y:S01]  /*1b6e0*/  UMOV UR6, 0x0 ;  /* 0x0000000000067882 */ /* 0x000fe20000000000 */
[----:B------:R-:W-:Y:S01]  /*1b6f0*/  UMOV UR7, 0x12f00000 ;  /* 0x12f0000000077882 */ /* 0x000fe20000000000 */
[----:B--2---:R-:W-:Y:S02]  /*1b700*/  IMAD R5, R3, 0x8000, R18 ;  /* 0x0000800003057824 */ /* 0x004fe400078e0212 */
[----:B------:R-:W-:-:S02]  /*1b710*/  VIADD R3, R7, 0x28890 ;  /* 0x0002889007037836 */ /* 0x000fc40000000000 */
[----:B------:R-:W-:-:S07]  /*1b720*/  VIADD R9, R5, 0x18400 ;  /* 0x0001840005097836 */ /* 0x000fce0000000000 */
.L_x_2805:
        /* <DEDUP_REMOVED lines=16> */
.L_x_2806:
        /* <DEDUP_REMOVED lines=13> */
.L_x_3021:
[----:B------:R-:W-:Y:S05]  /*1b900*/  BSYNC B2 ;  /* 0x0000000000027941 */ /* 0x000fea0003800000 */
.L_x_2807:
[----:B------:R-:W-:Y:S01]  /*1b910*/  BSSY B2, `(.L_x_2809) ;  /* 0x000000b000027945 */ /* 0x000fe20003800000 */
[----:B------:R-:W-:Y:S01]  /*1b920*/  MOV R12, 0x0 ;  /* 0x00000000000c7802 */ /* 0x000fe20000000f00 */
[----:B------:R-:W-:Y:S02]  /*1b930*/  IMAD.MOV.U32 R13, RZ, RZ, 0x12f00000 ;  /* 0x12f00000ff0d7424 */ /* 0x000fe400078e00ff */
        /* <DEDUP_REMOVED lines=8> */
.L_x_2810:
[----:B------:R-:W-:Y:S05]  /*1b9c0*/  BSYNC B2 ;  /* 0x0000000000027941 */ /* 0x000fea0003800000 */
.L_x_2809:
        /* <DEDUP_REMOVED lines=8> */
.L_x_2811:
        /* <DEDUP_REMOVED lines=15> */
.L_x_2812:
        /* <DEDUP_REMOVED lines=10> */
.L_x_2800:
[----:B------:R-:W-:Y:S05]  /*1bbe0*/  BSYNC B1 ;  /* 0x0000000000017941 */ /* 0x000fea0003800000 */
.L_x_2799:
[----:B0-----:R-:W2:Y:S04]  /*1bbf0*/  LDL.LU R3, [R1+0x20] ;  /* 0x0000200001037983 */ /* 0x001ea80000300800 */
[----:B------:R-:W3:Y:S01]  /*1bc00*/  LDL.LU R6, [R1+0x24] ;  /* 0x0000240001067983 */ /* 0x000ee20000300800 */
[C---:B------:R-:W-:Y:S02]  /*1bc10*/  ISETP.GT.AND P2, PT, R8.reuse, R2, PT ;  /* 0x000000020800720c */ /* 0x040fe40003f44270 */
[----:B------:R-:W-:Y:S01]  /*1bc20*/  IADD3 R8, R8, -0x1, RZ ;  /* 0xffffffff08087810 */ /* 0x000fe20007ffe0ff */
        /* <DEDUP_REMOVED lines=8> */
.L_x_2779:
[----:B------:R-:W-:Y:S05]  /*1bcb0*/  BSYNC B0 ;  /* 0x0000000000007941 */ /* 0x000fea0003800000 */
.L_x_2778:
[----:B------:R-:W2:Y:S01]  /*1bcc0*/  LDL R4, [R1+0x4] ;  /* 0x0000040001047983 */ /* 0x000ea20000100800 */
[----:B------:R-:W3:Y:S01]  /*1bcd0*/  LDC R0, c[0x0][0x448] ;  /* 0x00011200ff007b82 */ /* 0x000ee20000000800 */
[----:B------:R-:W-:Y:S01]  /*1bce0*/  ISETP.NE.AND P2, PT, R17, RZ, PT ;  /* 0x000000ff1100720c */ /* 0x000fe20003f45270 */
[----:B------:R-:W-:Y:S05]  /*1bcf0*/  @!P0 WARPSYNC.ALL ;  /* 0x0000000000008948 */ /* 0x000fea0003800000 */
[----:B------:R-:W-:Y:S07]  /*1bd00*/  BSSY B0, `(.L_x_2814) ;  /* 0x000002d000007945 */ /* 0x000fee0003800000 */
[----:B------:R-:W4:Y:S08]  /*1bd10*/  @!P2 LDC R17, c[0x0][0x9f0] ;  /* 0x00027c00ff11ab82 */ /* 0x000f300000000800 */
[----:B------:R-:W-:Y:S01]  /*1bd20*/  @!P0 BAR.SYNC.DEFER_BLOCKING 0xc, 0x180 ;  /* 0x0306000000008b1d */ /* 0x000fe20000010000 */
[----:B---3--:R-:W-:-:S13]  /*1bd30*/  ISETP.NE.AND P1, PT, R0, 0x1, PT ;  /* 0x000000010000780c */ /* 0x008fda0003f25270 */
[----:B------:R-:W3:Y:S08]  /*1bd40*/  @P1 LDC R2, c[0x0][0x44c] ;  /* 0x00011300ff021b82 */ /* 0x000ef00000000800 */
[----:B01----:R-:W0:Y:S01]  /*1bd50*/  @P1 LDC R3, c[0x0][0x450] ;  /* 0x00011400ff031b82 */ /* 0x003e220000000800 */
[----:B--2---:R-:W-:-:S05]  /*1bd60*/  LEA R0, R4, 0x7f, 0x7 ;  /* 0x0000007f04007811 */ /* 0x004fca00078e38ff */
[----:B---3--:R-:W-:-:S05]  /*1bd70*/  @P1 IMAD.HI.U32 R2, R0, R2, RZ ;  /* 0x0000000200021227 */ /* 0x008fca00078e00ff */
[----:B0-----:R-:W-:-:S05]  /*1bd80*/  @P1 SHF.R.U32.HI R0, RZ, R3, R2 ;  /* 0x00000003ff001219 */ /* 0x001fca0000011602 */
[----:B------:R-:W-:-:S05]  /*1bd90*/  IMAD.IADD R0, R21, 0x1, R0 ;  /* 0x0000000115007824 */ /* 0x000fca00078e0200 */
[----:B------:R-:W-:-:S04]  /*1bda0*/  SHF.R.S32.HI R2, RZ, 0x1f, R0 ;  /* 0x0000001fff027819 */ /* 0x000fc80000011400 */
[----:B------:R-:W-:-:S04]  /*1bdb0*/  LEA.HI R0, R2, R0, RZ, 0x7 ;  /* 0x0000000002007211 */ /* 0x000fc800078f38ff */
[----:B------:R-:W-:-:S04]  /*1bdc0*/  SHF.R.S32.HI R0, RZ, 0x7, R0 ;  /* 0x00000007ff007819 */ /* 0x000fc80000011400 */
[----:B------:R-:W-:-:S04]  /*1bdd0*/  VIMNMX R7, R20, R0, PT ;  /* 0x0000000014077248 */ /* 0x000fc80003fe0100 */
[----:B------:R-:W-:Y:S01]  /*1bde0*/  ISETP.GE.AND P1, PT, R7, 0x1, PT ;  /* 0x000000010700780c */ /* 0x000fe20003f26270 */
[----:B------:R0:W-:Y:S04]  /*1bdf0*/  STL [R1+0x40], R7 ;  /* 0x0000400701007387 */ /* 0x0001e80000100800 */
[----:B------:R0:W-:Y:S08]  /*1be00*/  STL [R1+0x48], RZ ;  /* 0x000048ff01007387 */ /* 0x0001f00000100800 */
[----:B0---4-:R-:W-:Y:S05]  /*1be10*/  @!P1 BRA `(.L_x_2815) ;  /* 0x00000000006c9947 */ /* 0x011fea0003800000 */
        /* <DEDUP_REMOVED lines=25> */
[----:B------:R-:W-:-:S05]  /*1bfb0*/  @!P1 LOP3.LUT R2, RZ, R17, RZ, 0x33, !PT ;  /* 0x00000011ff029212 */ /* 0x000fca00078e33ff */
[----:B------:R0:W-:Y:S02]  /*1bfc0*/  STL [R1+0x48], R2 ;  /* 0x0000480201007387 */ /* 0x0001e40000100800 */
.L_x_2815:
[----:B------:R-:W-:Y:S05]  /*1bfd0*/  BSYNC B0 ;  /* 0x0000000000007941 */ /* 0x000fea0003800000 */
.L_x_2814:
[----:B------:R-:W2:Y:S04]  /*1bfe0*/  LDL R0, [R1+0x48] ;  /* 0x0000480001007983 */ /* 0x000ea80000100800 */
[----:B0-----:R-:W2:Y:S01]  /*1bff0*/  LDL R2, [R1+0x60] ;  /* 0x0000600001027983 */ /* 0x001ea20000100800 */
[----:B------:R-:W-:Y:S01]  /*1c000*/  BSSY B7, `(.L_x_2816) ;  /* 0x00003cf000077945 */ /* 0x000fe20003800000 */
[----:B--2---:R-:W-:-:S05]  /*1c010*/  IMAD R2, R2, R0, RZ ;  /* 0x0000000002027224 */ /* 0x004fca00078e02ff */
[----:B------:R-:W-:Y:S01]  /*1c020*/  VIADDMNMX R0, R2, R0, R7, PT ;  /* 0x0000000002007246 */ /* 0x000fe20003800107 */
[----:B------:R0:W-:Y:S03]  /*1c030*/  STL [R1+0x2c], R2 ;  /* 0x00002c0201007387 */ /* 0x0001e60000100800 */
[----:B------:R-:W-:Y:S01]  /*1c040*/  ISETP.GT.AND P0, PT, R0, R2, PT ;  /* 0x000000020000720c */ /* 0x000fe20003f04270 */
[----:B------:R0:W-:-:S12]  /*1c050*/  STL [R1+0x44], R0 ;  /* 0x0000440001007387 */ /* 0x0001d80000100800 */
[----:B0-----:R-:W-:Y:S05]  /*1c060*/  @P0 BRA `(.L_x_2817) ;  /* 0x0000000000480947 */ /* 0x001fea0003800000 */
[----:B------:R-:W0:Y:S02]  /*1c070*/  S2R R0, SR_TID.X ;  /* 0x0000000000007919 */ /* 0x000e240000002100 */
[----:B0-----:R-:W-:-:S04]  /*1c080*/  LOP3.LUT R0, R0, 0x7f, RZ, 0xc0, !PT ;  /* 0x0000007f00007812 */ /* 0x001fc800078ec0ff */
[----:B------:R-:W-:-:S13]  /*1c090*/  ISETP.NE.AND P0, PT, R0, RZ, PT ;  /* 0x000000ff0000720c */ /* 0x000fda0003f05270 */
[----:B------:R-:W-:Y:S05]  /*1c0a0*/  @P0 BRA `(.L_x_2818) ;  /* 0x0000003c00100947 */ /* 0x000fea0003800000 */
[----:B------:R-:W0:Y:S01]  /*1c0b0*/  S2R R3, SR_LANEID ;  /* 0x0000000000037919 */ /* 0x000e220000000000 */
[----:B------:R-:W-:Y:S02]  /*1c0c0*/  VOTEU.ANY UR4, UPT, PT ;  /* 0x0000000000047886 */ /* 0x000fe400038e0100 */
[----:B------:R-:W0:Y:S08]  /*1c0d0*/  FLO.U32 R0, UR4 ;  /* 0x0000000400007d00 */ /* 0x000e3000080e0000 */
[----:B------:R-:W1:Y:S01]  /*1c0e0*/  POPC R5, UR4 ;  /* 0x0000000400057d09 */ /* 0x000e620008000000 */
[----:B0-----:R-:W-:-:S02]  /*1c0f0*/  ISETP.EQ.U32.AND P0, PT, R0, R3, PT ;  /* 0x000000030000720c */ /* 0x001fc40003f02070 */
[----:B------:R-:W1:Y:S11]  /*1c100*/  LDC.64 R2, c[0x0][0xc60] ;  /* 0x00031800ff027b82 */ /* 0x000e760000000a00 */
[----:B-1----:R-:W2:Y:S01]  /*1c110*/  @P0 ATOMG.E.ADD.STRONG.GPU PT, R3, desc[UR42][R2.64], R5 ;  /* 0x00000005020309a8 */ /* 0x002ea200081ee1ea */
[----:B------:R-:W0:Y:S02]  /*1c120*/  S2R R4, SR_LTMASK ;  /* 0x0000000000047919 */ /* 0x000e240000003900 */
[----:B0-----:R-:W-:-:S04]  /*1c130*/  LOP3.LUT R4, R4, UR4, RZ, 0xc0, !PT ;  /* 0x0000000404047c12 */ /* 0x001fc8000f8ec0ff */
[----:B------:R-:W0:Y:S01]  /*1c140*/  POPC R7, R4 ;  /* 0x0000000400077309 */ /* 0x000e220000000000 */
[----:B--2---:R-:W0:Y:S02]  /*1c150*/  SHFL.IDX PT, R0, R3, R0, 0x1f ;  /* 0x00001f0003007589 */ /* 0x004e2400000e0000 */
[----:B0-----:R-:W-:-:S05]  /*1c160*/  IADD3 R0, R0, UR36, R7 ;  /* 0x0000002400007c10 */ /* 0x001fca000fffe007 */
[----:B------:R3:W-:Y:S01]  /*1c170*/  STL [R1], R0 ;  /* 0x0000000001007387 */ /* 0x0007e20000100800 */
[----:B------:R-:W-:Y:S05]  /*1c180*/  BRA `(.L_x_2818) ;  /* 0x0000003800d87947 */ /* 0x000fea0003800000 */
.L_x_2817:
        /* <DEDUP_REMOVED lines=10> */
[----:B------:R-:W0:Y:S01]  /*1c230*/  LDC.64 R2, c[0x4][R2] ;  /* 0x0100000002027b82 */ /* 0x000e220000000a00 */
[----:B------:R-:W-:Y:S02]  /*1c240*/  IMAD.U32 R5, RZ, RZ, UR7 ;  /* 0x00000007ff057e24 */ /* 0x000fe4000f8e00ff */
[----:B------:R-:W-:Y:S02]  /*1c250*/  IMAD.U32 R7, RZ, RZ, UR9 ;  /* 0x00000009ff077e24 */ /* 0x000fe4000f8e00ff */
[----:B------:R-:W-:-:S02]  /*1c260*/  IMAD.U32 R10, RZ, RZ, UR4 ;  /* 0x00000004ff0a7e24 */ /* 0x000fc4000f8e00ff */
[----:B------:R-:W-:Y:S02]  /*1c270*/  IMAD.U32 R11, RZ, RZ, UR5 ;  /* 0x00000005ff0b7e24 */ /* 0x000fe4000f8e00ff */
[----:B------:R-:W-:Y:S02]  /*1c280*/  IMAD.MOV.U32 R8, RZ, RZ, 0x70 ;  /* 0x00000070ff087424 */ /* 0x000fe400078e00ff */
[----:B------:R-:W-:Y:S02]  /*1c290*/  IMAD.MOV.U32 R12, RZ, RZ, 0x1 ;  /* 0x00000001ff0c7424 */ /* 0x000fe400078e00ff */
[----:B------:R-:W-:-:S07]  /*1c2a0*/  IMAD.MOV.U32 R13, RZ, RZ, RZ ;  /* 0x000000ffff0d7224 */ /* 0x000fce00078e00ff */
[----:B------:R-:W-:-:S07]  /*1c2b0*/  LEPC R20, `(.L_x_2820) ;  /* 0x000000001014794e */ /* 0x000fce0000000000 */
[----:B0-----:R-:W-:Y:S05]  /*1c2c0*/  CALL.ABS.NOINC R2 ;  /* 0x0000000002007343 */ /* 0x001fea0003c00000 */
.L_x_2820:
[----:B------:R-:W-:Y:S05]  /*1c2d0*/  BSYNC B6 ;  /* 0x0000000000067941 */ /* 0x000fea0003800000 */
.L_x_2819:
[----:B------:R-:W-:Y:S01]  /*1c2e0*/  IADD3 R0, R18, 0x400, RZ ;  /* 0x0000040012007810 */ /* 0x000fe20007ffe0ff */
[----:B------:R-:W-:Y:S03]  /*1c2f0*/  BSSY B6, `(.L_x_2821) ;  /* 0x0000022000067945 */ /* 0x000fe60003800000 */
[----:B------:R-:W-:-:S13]  /*1c300*/  LOP3.LUT P0, RZ, R0, 0x3ff, RZ, 0xc0, !PT ;  /* 0x000003ff00ff7812 */ /* 0x000fda000780c0ff */
[----:B------:R-:W-:Y:S05]  /*1c310*/  @!P0 BRA `(.L_x_2822) ;  /* 0x00000000007c8947 */ /* 0x000fea0003800000 */
[----:B------:R-:W-:Y:S01]  /*1c320*/  MOV R17, 0x0 ;  /* 0x0000000000117802 */ /* 0x000fe20000000f00 */
[----:B------:R-:W-:Y:S01]  /*1c330*/  ULDC.64 UR6, c[0x4][0xa0] ;  /* 0x0100280000067ab9 */ /* 0x000fe20000000a00 */
[----:B------:R-:W-:Y:S01]  /*1c340*/  ULDC.64 UR8, c[0x4][0xa8] ;  /* 0x01002a0000087ab9 */ /* 0x000fe20000000a00 */
[----:B------:R-:W-:Y:S01]  /*1c350*/  ULDC.64 UR4, c[0x4][0x10] ;  /* 0x0100040000047ab9 */ /* 0x000fe20000000a00 */
[----:B------:R0:W1:Y:S01]  /*1c360*/  LDC.64 R2, c[0x4][R17] ;  /* 0x0100000011027b82 */ /* 0x0000620000000a00 */
[----:B------:R-:W-:Y:S01]  /*1c370*/  IMAD.U32 R4, RZ, RZ, UR6 ;  /* 0x00000006ff047e24 */ /* 0x000fe2000f8e00ff */
[----:B------:R-:W-:Y:S01]  /*1c380*/  MOV R8, 0x70 ;  /* 0x0000007000087802 */ /* 0x000fe20000000f00 */
[----:B------:R-:W-:Y:S02]  /*1c390*/  IMAD.U32 R5, RZ, RZ, UR7 ;  /* 0x00000007ff057e24 */ /* 0x000fe4000f8e00ff */
[----:B------:R-:W-:Y:S02]  /*1c3a0*/  IMAD.U32 R6, RZ, RZ, UR8 ;  /* 0x00000008ff067e24 */ /* 0x000fe4000f8e00ff */
[----:B------:R-:W-:-:S02]  /*1c3b0*/  IMAD.U32 R7, RZ, RZ, UR9 ;  /* 0x00000009ff077e24 */ /* 0x000fc4000f8e00ff */
[----:B------:R-:W-:Y:S02]  /*1c3c0*/  IMAD.U32 R10, RZ, RZ, UR4 ;  /* 0x00000004ff0a7e24 */ /* 0x000fe4000f8e00ff */
[----:B------:R-:W-:Y:S02]  /*1c3d0*/  IMAD.U32 R11, RZ, RZ, UR5 ;  /* 0x00000005ff0b7e24 */ /* 0x000fe4000f8e00ff */
[----:B------:R-:W-:Y:S02]  /*1c3e0*/  IMAD.MOV.U32 R12, RZ, RZ, 0x1 ;  /* 0x00000001ff0c7424 */ /* 0x000fe400078e00ff */
[----:B0-----:R-:W-:-:S07]  /*1c3f0*/  IMAD.MOV.U32 R13, RZ, RZ, RZ ;  /* 0x000000ffff0d7224 */ /* 0x001fce00078e00ff */
[----:B------:R-:W-:-:S07]  /*1c400*/  LEPC R20, `(.L_x_2823) ;  /* 0x000000001014794e */ /* 0x000fce0000000000 */
[----:B-1----:R-:W-:Y:S05]  /*1c410*/  CALL.ABS.NOINC R2 ;  /* 0x0000000002007343 */ /* 0x002fea0003c00000 */
.L_x_2823:
        /* <DEDUP_REMOVED lines=15> */
.L_x_2822:
[----:B------:R-:W-:Y:S05]  /*1c510*/  BSYNC B6 ;  /* 0x0000000000067941 */ /* 0x000fea0003800000 */
.L_x_2821:
[----:B------:R-:W2:Y:S01]  /*1c520*/  LDL.LU R2, [R1+0x28] ;  /* 0x0000280001027983 */ /* 0x000ea20000300800 */
[----:B------:R-:W-:-:S03]  /*1c530*/  ULDC.64 UR4, c[0x0][0x9f8] ;  /* 0x00027e0000047ab9 */ /* 0x000fc60000000a00 */
[----:B------:R-:W3:Y:S04]  /*1c540*/  LDL.LU R0, [R1+0x38] ;  /* 0x0000380001007983 */ /* 0x000ee80000300800 */
[----:B------:R-:W4:Y:S01]  /*1c550*/  LDL R7, [R1+0x14] ;  /* 0x0000140001077983 */ /* 0x000f220000100800 */
[----:B------:R-:W-:-:S03]  /*1c560*/  ISETP.NE.U32.AND P0, PT, RZ, UR4, PT ;  /* 0x00000004ff007c0c */ /* 0x000fc6000bf05070 */
[----:B------:R-:W5:Y:S01]  /*1c570*/  LDL R17, [R1+0x44] ;  /* 0x0000440001117983 */ /* 0x000f620000100800 */
[----:B------:R-:W-:-:S13]  /*1c580*/  ISETP.NE.AND.EX P0, PT, RZ, UR5, PT, P0 ;  /* 0x00000005ff007c0c */ /* 0x000fda000bf05300 */
[----:B--2---:R-:W-:-:S04]  /*1c590*/  @P0 IADD3 R2, P1, R2, UR4, RZ ;  /* 0x0000000402020c10 */ /* 0x004fc8000ff3e0ff */
[----:B---3--:R-:W-:Y:S01]  /*1c5a0*/  @P0 IADD3.X R3, R0, UR5, RZ, P1, !PT ;  /* 0x0000000500030c10 */ /* 0x008fe20008ffe4ff */
[----:B------:R-:W-:-:S04]  /*1c5b0*/  ULDC.64 UR4, c[0x0][0xa08] ;  /* 0x0002820000047ab9 */ /* 0x000fc80000000a00 */
[----:B----4-:R0:W2:Y:S02]  /*1c5c0*/  @P0 LDG.E R7, desc[UR42][R2.64] ;  /* 0x0000002a02070981 */ /* 0x0100a4000c1e1900 */
[----:B0-----:R-:W0:Y:S01]  /*1c5d0*/  LDC.64 R2, c[0x0][0x418] ;  /* 0x00010600ff027b82 */ /* 0x001e220000000a00 */
[----:B-----5:R-:W-:Y:S01]  /*1c5e0*/  VIADD R0, R17, 0xffffffff ;  /* 0xffffffff11007836 */ /* 0x020fe20000000000 */
[----:B--2---:R-:W-:Y:S01]  /*1c5f0*/  SHF.R.S32.HI R8, RZ, 0x1f, R7 ;  /* 0x0000001fff087819 */ /* 0x004fe20000011407 */
[----:B------:R1:W-:Y:S04]  /*1c600*/  @P0 STL [R1+0x14], R7 ;  /* 0x0000140701000387 */ /* 0x0003e80000100800 */
[----:B------:R1:W-:Y:S01]  /*1c610*/  STL [R1+0x28], R8 ;  /* 0x0000280801007387 */ /* 0x0003e20000100800 */
[----:B0-----:R-:W-:Y:S01]  /*1c620*/  LOP3.LUT P0, RZ, R2, UR4, RZ, 0xfc, !PT ;  /* 0x0000000402ff7c12 */ /* 0x001fe2000f80fcff */
[----:B------:R-:W-:-:S03]  /*1c630*/  UMOV UR4, 0xffffffff ;  /* 0xffffffff00047882 */ /* 0x000fc60000000000 */
[----:B------:R-:W-:-:S04]  /*1c640*/  LOP3.LUT P0, RZ, R3, UR5, RZ, 0xfc, P0 ;  /* 0x0000000503ff7c12 */ /* 0x000fc8000800fcff */
[----:B------:R-:W-:Y:S01]  /*1c650*/  SEL R17, R7, RZ, !P0 ;  /* 0x000000ff07117207 */ /* 0x000fe20004000000 */
[----:B-1----:R-:W-:Y:S08]  /*1c660*/  BRA.DIV UR4, `(.L_x_2824) ;  /* 0x00000072040c7947 */ /* 0x002ff0000b800000 */
[----:B------:R-:W0:Y:S02]  /*1c670*/  S2R R4, SR_TID.X ;  /* 0x0000000000047919 */ /* 0x000e240000002100 */
[----:B0-----:R-:W-:-:S04]  /*1c680*/  SHF.R.U32.HI R4, RZ, 0x5, R4 ;  /* 0x00000005ff047819 */ /* 0x001fc80000011604 */
[----:B------:R-:W-:-:S05]  /*1c690*/  LOP3.LUT R4, R4, 0x3, RZ, 0xc0, !PT ;  /* 0x0000000304047812 */ /* 0x000fca00078ec0ff */
[----:B------:R0:W1:Y:S02]  /*1c6a0*/  SHFL.IDX PT, R14, R4, RZ, 0x1f ;  /* 0x00001fff040e7589 */ /* 0x00006400000e0000 */
.L_x_3024:
[----:B0-----:R-:W2:Y:S01]  /*1c6b0*/  LDL.LU R4, [R1+0x10] ;  /* 0x0000100001047983 */ /* 0x001ea20000300800 */
[----:B------:R-:W-:Y:S02]  /*1c6c0*/  PLOP3.LUT P1, PT, PT, PT, PT, 0x8, 0x0 ;  /* 0x000000000000781c */ /* 0x000fe40003f2e170 */
[----:B-1----:R-:W-:Y:S01]  /*1c6d0*/  ISETP.NE.AND P0, PT, R14, RZ, PT ;  /* 0x000000ff0e00720c */ /* 0x002fe20003f05270 */
        /* <DEDUP_REMOVED lines=8> */
.L_x_3027:
[----:B------:R-:W-:Y:S05]  /*1c760*/  @!P6 BRA `(.L_x_2825) ;  /* 0x000000040010e947 */ /* 0x000fea0003800000 */
[----:B------:R-:W-:-:S04]  /*1c770*/  ISETP.NE.U32.AND P0, PT, R2, RZ, PT ;  /* 0x000000ff0200720c */ /* 0x000fc80003f05070 */
[----:B------:R-:W-:-:S13]  /*1c780*/  ISETP.NE.AND.EX P0, PT, R3, RZ, PT, P0 ;  /* 0x000000ff0300720c */ /* 0x000fda0003f05300 */
[----:B------:R-:W-:Y:S05]  /*1c790*/  @!P0 BRA `(.L_x_2827) ;  /* 0x0000000000508947 */ /* 0x000fea0003800000 */
[----:B------:R-:W1:Y:S01]  /*1c7a0*/  LDC R6, c[0x0][0x43c] ;  /* 0x00010f00ff067b82 */ /* 0x000e620000000800 */
[----:B------:R-:W-:Y:S01]  /*1c7b0*/  IMAD.MOV.U32 R9, RZ, RZ, R0 ;  /* 0x000000ffff097224 */ /* 0x000fe200078e0000 */
[----:B------:R-:W-:-:S04]  /*1c7c0*/  ULDC.64 UR4, c[0x0][0x428] ;  /* 0x00010a0000047ab9 */ /* 0x000fc80000000a00 */
[----:B0-----:R-:W-:Y:S02]  /*1c7d0*/  MOV R0, R9 ;  /* 0x0000000900007202 */ /* 0x001fe40000000f00 */
[----:B-1----:R-:W-:-:S13]  /*1c7e0*/  ISETP.NE.AND P0, PT, R6, 0x1, PT ;  /* 0x000000010600780c */ /* 0x002fda0003f05270 */
        /* <DEDUP_REMOVED lines=15> */
.L_x_2827:
[----:B-1----:R-:W2:Y:S01]  /*1c8e0*/  LDL R2, [R1+0x18] ;  /* 0x0000180001027983 */ /* 0x002ea20000100800 */
[----:B0-----:R-:W-:Y:S01]  /*1c8f0*/  IMAD R0, R19, 0x8, R18 ;  /* 0x0000000813007824 */ /* 0x001fe200078e0212 */
[----:B--2---:R-:W-:-:S04]  /*1c900*/  SHF.L.U32 R2, R2, 0x1f, RZ ;  /* 0x0000001f02027819 */ /* 0x004fc800000006ff */
[----:B------:R-:W0:Y:S02]  /*1c910*/  SYNCS.PHASECHK.TRANS64.TRYWAIT P0, [R0+URZ+0x28840], R2 ;  /* 0x02884002000075a7 */ /* 0x000e24000800017f */
[----:B0-----:R-:W-:Y:S05]  /*1c920*/  @!P0 BRA `(.L_x_2828) ;  /* 0x0000006c00b08947 */ /* 0x001fea0003800000 */
.L_x_3028:
        /* <DEDUP_REMOVED lines=9> */
[----:B--2---:R-:W-:Y:S05]  /*1c9c0*/  @!P0 BRA `(.L_x_2829) ;  /* 0x0000000000048947 */ /* 0x004fea0003800000 */
[----:B------:R-:W-:Y:S01]  /*1c9d0*/  BPT.TRAP 0x1 ;  /* 0x000000040000795c */ /* 0x000fe20000300000 */
.L_x_2829:
[----:B------:R-:W2:Y:S04]  /*1c9e0*/  LDL R4, [R1+0x8] ;  /* 0x0000080001047983 */ /* 0x000ea80000100800 */
[----:B------:R-:W3:Y:S04]  /*1c9f0*/  LDL R3, [R1+0x1c] ;  /* 0x00001c0001037983 */ /* 0x000ee80000100800 */
[----:B0-----:R-:W4:Y:S01]  /*1ca00*/  LDL.LU R2, [R1+0x10] ;  /* 0x0000100001027983 */ /* 0x001f220000300800 */
        /* <DEDUP_REMOVED lines=18> */
[----:B------:R-:W-:Y:S01]  /*1cb30*/  ULEA UR11, UR11, UR5, 0x7 ;  /* 0x000000050b0b7291 */ /* 0x000fe2000f8e383f */
[----:B------:R1:W-:Y:S01]  /*1cb40*/  STL [R1+0x10], R2 ;  /* 0x0000100201007387 */ /* 0x0003e20000100800 */
[----:B------:R-:W-:-:S09]  /*1cb50*/  UIADD3.X UR5, URZ, UR39, URZ, UP0, !UPT ;  /* 0x000000273f057290 */ /* 0x000fd200087fe43f */
[----:B------:R0:W-:Y:S02]  /*1cb60*/  UTMALDG.4D [UR8], [UR4], desc[UR6] ;  /* 0x00000608040075b4 */ /* 0x0001e40008019000 */
[----:B0-----:R-:W-:Y:S01]  /*1cb70*/  UMOV UR8, UR14 ;  /* 0x0000000e00087c82 */ /* 0x001fe20008000000 */
[----:B------:R-:W-:Y:S02]  /*1cb80*/  UMOV UR10, UR15 ;  /* 0x0000000f000a7c82 */ /* 0x000fe40008000000 */
[----:B------:R1:W-:Y:S02]  /*1cb90*/  UTMALDG.4D [UR8], [UR4], desc[UR6] ;  /* 0x00000608040075b4 */ /* 0x0003e40008019000 */
[----:B-1----:R-:W-:Y:S01]  /*1cba0*/  NOP ;  /* 0x0000000000007918 */ /* 0x002fe20000000000 */
.L_x_2825:
[----:B------:R-:W2:Y:S04]  /*1cbb0*/  LDL.LU R3, [R1+0x4c] ;  /* 0x00004c0001037983 */ /* 0x000ea80000300800 */
[----:B------:R-:W3:Y:S04]  /*1cbc0*/  LDL.LU R5, [R1+0x34] ;  /* 0x0000340001057983 */ /* 0x000ee80000300800 */
[----:B0-----:R-:W4:Y:S01]  /*1cbd0*/  LDL.LU R4, [R1+0x54] ;  /* 0x0000540001047983 */ /* 0x001f220000300800 */
[----:B------:R-:W-:Y:S05]  /*1cbe0*/  WARPSYNC.ALL ;  /* 0x0000000000007948 */ /* 0x000fea0003800000 */
[----:B------:R-:W-:Y:S01]  /*1cbf0*/  ULDC.64 UR6, c[0x0][0xa00] ;  /* 0x0002800000067ab9 */ /* 0x000fe20000000a00 */
[----:B------:R-:W-:Y:S01]  /*1cc00*/  ULDC.64 UR4, c[0x0][0x298] ;  /* 0x0000a60000047ab9 */ /* 0x000fe20000000a00 */
[----:B------:R-:W-:Y:S01]  /*1cc10*/  BAR.SYNC.DEFER_BLOCKING 0x8, 0x180 ;  /* 0x0206000000007b1d */ /* 0x000fe20000010000 */
[----:B------:R-:W-:-:S02]  /*1cc20*/  ISETP.NE.U32.AND P0, PT, RZ, UR6, PT ;  /* 0x00000006ff007c0c */ /* 0x000fc4000bf05070 */
[----:B------:R-:W-:Y:S02]  /*1cc30*/  IADD3 R2, R18, 0x10400, RZ ;  /* 0x0001040012027810 */ /* 0x000fe40007ffe0ff */
        /* <DEDUP_REMOVED lines=31> */
.L_x_2831:
[----:B------:R-:W-:Y:S05]  /*1ce30*/  BSYNC B6 ;  /* 0x0000000000067941 */ /* 0x000fea0003800000 */
.L_x_2830:
[----:B0-----:R-:W2:Y:S01]  /*1ce40*/  LDL.LU R0, [R1+0x4c] ;  /* 0x00004c0001007983 */ /* 0x001ea20000300800 */
[----:B------:R-:W-:Y:S01]  /*1ce50*/  ULDC.64 UR4, c[0x0][0x2d8] ;  /* 0x0000b60000047ab9 */ /* 0x000fe20000000a00 */
[----:B------:R-:W0:Y:S01]  /*1ce60*/  LDC R7, c[0x0][0x448] ;  /* 0x00011200ff077b82 */ /* 0x000e220000000800 */
[----:B------:R-:W-:Y:S01]  /*1ce70*/  ULDC.64 UR6, c[0x0][0x280] ;  /* 0x0000a00000067ab9 */ /* 0x000fe20000000a00 */
[----:B------:R-:W3:Y:S04]  /*1ce80*/  LDL.LU R4, [R1+0x38] ;  /* 0x0000380001047983 */ /* 0x000ee80000300800 */
[----:B------:R-:W3:Y:S04]  /*1ce90*/  LDL.LU.64 R2, [R1+0x58] ;  /* 0x0000580001027983 */ /* 0x000ee80000300a00 */
[----:B------:R-:W4:Y:S04]  /*1cea0*/  LDL.LU R5, [R1+0x34] ;  /* 0x0000340001057983 */ /* 0x000f280000300800 */
[----:B------:R-:W4:Y:S01]  /*1ceb0*/  LDL R8, [R1+0x4] ;  /* 0x0000040001087983 */ /* 0x000f220000100800 */
[----:B------:R-:W1:Y:S01]  /*1cec0*/  S2R R9, SR_TID.X ;  /* 0x0000000000097919 */ /* 0x000e620000002100 */
[----:B------:R-:W1:Y:S01]  /*1ced0*/  S2R R10, SR_TID.X ;  /* 0x00000000000a7919 */ /* 0x000e620000002100 */
[----:B0-----:R-:W-:-:S13]  /*1cee0*/  ISETP.NE.AND P0, PT, R7, 0x1, PT ;  /* 0x000000010700780c */ /* 0x001fda0003f05270 */
[----:B------:R-:W0:Y:S01]  /*1cef0*/  @P0 LDC R6, c[0x0][0x450] ;  /* 0x00011400ff060b82 */ /* 0x000e220000000800 */
[----:B-1----:R-:W-:Y:S02]  /*1cf00*/  IMAD.SHL.U32 R9, R9, 0x8, RZ ;  /* 0x0000000809097824 */ /* 0x002fe400078e00ff */
[----:B------:R-:W-:-:S03]  /*1cf10*/  IMAD.SHL.U32 R10, R10, 0x8, RZ ;  /* 0x000000080a0a7824 */ /* 0x000fc600078e00ff */
[----:B------:R-:W-:-:S04]  /*1cf20*/  LOP3.LUT R9, R9, 0x38, RZ, 0xc0, !PT ;  /* 0x0000003809097812 */ /* 0x000fc800078ec0ff */
[----:B------:R-:W-:Y:S02]  /*1cf30*/  LOP3.LUT R9, R9, 0x40, RZ, 0xfc, !PT ;  /* 0x0000004009097812 */ /* 0x000fe400078efcff */
[----:B------:R-:W-:Y:S01]  /*1cf40*/  LOP3.LUT R10, R10, 0x38, RZ, 0xc0, !PT ;  /* 0x000000380a0a7812 */ /* 0x000fe200078ec0ff */
[----:B---3--:R-:W-:Y:S02]  /*1cf50*/  IMAD.MOV.U32 R3, RZ, RZ, R4 ;  /* 0x000000ffff037224 */ /* 0x008fe400078e0004 */
[----:B------:R-:W1:Y:S01]  /*1cf60*/  S2R R4, SR_TID.X ;  /* 0x0000000000047919 */ /* 0x000e620000002100 */
[----:B------:R-:W-:-:S04]  /*1cf70*/  IMAD.WIDE.U32 R2, R16, UR4, R2 ;  /* 0x0000000410027c25 */ /* 0x000fc8000f8e0002 */
[----:B------:R-:W-:Y:S01]  /*1cf80*/  IMAD R3, R16, UR5, R3 ;  /* 0x0000000510037c24 */ /* 0x000fe2000f8e0203 */
[----:B------:R-:W-:Y:S02]  /*1cf90*/  ULDC.64 UR4, c[0x0][0x2e0] ;  /* 0x0000b80000047ab9 */ /* 0x000fe40000000a00 */
[----:B--2---:R-:W-:Y:S02]  /*1cfa0*/  IMAD R0, R0, UR4, RZ ;  /* 0x0000000400007c24 */ /* 0x004fe4000f8e02ff */
[----:B----4-:R-:W-:-:S04]  /*1cfb0*/  IMAD.WIDE.U32 R2, R5, UR4, R2 ;  /* 0x0000000405027c25 */ /* 0x010fc8000f8e0002 */
[----:B------:R-:W-:Y:S01]  /*1cfc0*/  IMAD R0, R5, UR5, R0 ;  /* 0x0000000505007c24 */ /* 0x000fe2000f8e0200 */
[----:B------:R-:W-:-:S03]  /*1cfd0*/  ULDC.64 UR4, c[0x0][0x2d0] ;  /* 0x0000b40000047ab9 */ /* 0x000fc60000000a00 */
[----:B------:R-:W-:Y:S01]  /*1cfe0*/  IMAD.IADD R3, R3, 0x1, R0 ;  /* 0x0000000103037824 */ /* 0x000fe200078e0200 */
[----:B-1----:R-:W-:-:S04]  /*1cff0*/  LOP3.LUT R4, R4, 0x7f, RZ, 0xc0, !PT ;  /* 0x0000007f04047812 */ /* 0x002fc800078ec0ff */
[----:B------:R-:W-:Y:S02]  /*1d000*/  SHF.R.U32.HI R5, RZ, 0x3, R4 ;  /* 0x00000003ff057819 */ /* 0x000fe40000011604 */
[----:B------:R-:W1:Y:S02]  /*1d010*/  S2R R4, SR_TID.X ;  /* 0x0000000000047919 */ /* 0x000e640000002100 */
[----:B-1----:R-:W-:-:S05]  /*1d020*/  IMAD.SHL.U32 R4, R4, 0x10, RZ ;  /* 0x0000001004047824 */ /* 0x002fca00078e00ff */
[----:B------:R-:W-:Y:S02]  /*1d030*/  LOP3.LUT R4, R5, 0x70, R4, 0xf8, !PT ;  /* 0x0000007005047812 */ /* 0x000fe400078ef804 */
[----:B------:R-:W1:Y:S02]  /*1d040*/  @P0 LDC R5, c[0x0][0x44c] ;  /* 0x00011300ff050b82 */ /* 0x000e640000000800 */
[----:B------:R-:W-:-:S05]  /*1d050*/  LEA R4, R8, R4, 0x7 ;  /* 0x0000000408047211 */ /* 0x000fca00078e38ff */
        /* <DEDUP_REMOVED lines=24> */
[----:B------:R-:W0:Y:S01]  /*1d1e0*/  S2R R6, SR_TID.X ;  /* 0x0000000000067919 */ /* 0x000e220000002100 */
[----:B------:R-:W2:Y:S01]  /*1d1f0*/  LDL.LU R8, [R1+0x4] ;  /* 0x0000040001087983 */ /* 0x000ea20000300800 */
[----:B0-----:R-:W-:-:S04]  /*1d200*/  LOP3.LUT R6, R6, 0x7f, RZ, 0xc0, !PT ;  /* 0x0000007f06067812 */ /* 0x001fc800078ec0ff */
[----:B------:R-:W-:Y:S02]  /*1d210*/  SHF.R.U32.HI R11, RZ, 0x3, R6 ;  /* 0x00000003ff0b7819 */ /* 0x000fe40000011606 */
[----:B------:R-:W3:Y:S02]  /*1d220*/  LDL.LU R6, [R1+0x50] ;  /* 0x0000500001067983 */ /* 0x000ee40000300800 */
[----:B--2---:R-:W-:-:S05]  /*1d230*/  LEA R0, R8, R11, 0x7 ;  /* 0x0000000b08007211 */ /* 0x004fca00078e38ff */
        /* <DEDUP_REMOVED lines=74> */
.L_x_3045:
        /* <DEDUP_REMOVED lines=11> */
.L_x_2834:
[----:B------:R-:W-:Y:S05]  /*1d790*/  BSYNC B0 ;  /* 0x0000000000007941 */ /* 0x000fea0003800000 */
.L_x_2833:
[----:B------:R-:W-:Y:S01]  /*1d7a0*/  NOP ;  /* 0x0000000000007918 */ /* 0x000fe20000000000 */
[----:B------:R-:W-:Y:S01]  /*1d7b0*/  PLOP3.LUT P0, PT, PT, PT, PT, 0x80, 0x0 ;  /* 0x000000000000781c */ /* 0x000fe20003f0f070 */
[----:B------:R-:W-:-:S12]  /*1d7c0*/  VIADD R11, R18, 0x28800 ;  /* 0x00028800120b7836 */ /* 0x000fd80000000000 */
.L_x_2835:
        /* <DEDUP_REMOVED lines=10> */
[----:B------:R-:W-:-:S04]  /*1d870*/  LOP3.LUT R0, R0, 0xfffffffe, RZ, 0xc0, !PT ;  /* 0xfffffffe00007812 */ /* 0x000fc800078ec0ff */
[----:B------:R-:W-:-:S04]  /*1d880*/  IADD3 R0, R2, -R0, RZ ;  /* 0x8000000002007210 */ /* 0x000fc80007ffe0ff */
[----:B------:R-:W-:Y:S01]  /*1d890*/  SHF.L.U32 R0, R0, 0x1f, RZ ;  /* 0x0000001f00007819 */ /* 0x000fe200000006ff */
[----:B------:R-:W-:Y:S01]  /*1d8a0*/  NOP ;  /* 0x0000000000007918 */ /* 0x000fe20000000000 */
[----:B------:R3:W-:Y:S01]  /*1d8b0*/  SYNCS.ARRIVE.TRANS64.A1T0 RZ, [R18+URZ+0x28800], RZ ;  /* 0x028800ff12ff79a7 */ /* 0x0007e2000810003f */
[----:B------:R-:W-:Y:S01]  /*1d8c0*/  BSSY B0, `(.L_x_2836) ;  /* 0x0000003000007945 */ /* 0x000fe20003800000 */
[----:B------:R-:W4:Y:S03]  /*1d8d0*/  SYNCS.PHASECHK.TRANS64.TRYWAIT P0, [R18+URZ+0x28820], R0 ;  /* 0x02882000120075a7 */ /* 0x000f26000800017f */
[----:B---34-:R-:W-:Y:S05]  /*1d8e0*/  @!P0 BRA `(.L_x_2837) ;  /* 0x00000068009c8947 */ /* 0x018fea0003800000 */
.L_x_3046:
[----:B------:R-:W-:Y:S05]  /*1d8f0*/  BSYNC B0 ;  /* 0x0000000000007941 */ /* 0x000fea0003800000 */
.L_x_2836:
        /* <DEDUP_REMOVED lines=41> */
[----:B0-----:R-:W-:Y:S01]  /*1db90*/  @P0 IMAD.HI.U32 R4, R0, R2, RZ ;  /* 0x0000000200040227 */ /* 0x001fe200078e00ff */
[----:B------:R-:W-:-:S04]  /*1dba0*/  MOV R2, R0 ;  /* 0x0000000000027202 */ /* 0x000fc80000000f00 */
        /* <DEDUP_REMOVED lines=11> */
.L_x_2844:
[----:B------:R-:W-:Y:S01]  /*1dc60*/  IMAD R3, R7, 0x8, R18 ;  /* 0x0000000807037824 */ /* 0x000fe200078e0212 */
[----:B------:R-:W-:Y:S01]  /*1dc70*/  SHF.L.U32 R2, R10, 0x1f, RZ ;  /* 0x0000001f0a027819 */ /* 0x000fe200000006ff */
[----:B------:R-:W-:Y:S03]  /*1dc80*/  BSSY B3, `(.L_x_2845) ;  /* 0x0000003000037945 */ /* 0x000fe60003800000 */
[----:B------:R-:W1:Y:S02]  /*1dc90*/  SYNCS.PHASECHK.TRANS64.TRYWAIT P0, [R3+URZ+0x28840], R2 ;  /* 0x02884002030075a7 */ /* 0x000e64000800017f */
[----:B-1----:R-:W-:Y:S05]  /*1dca0*/  @!P0 BRA `(.L_x_2846) ;  /* 0x0000006400c08947 */ /* 0x002fea0003800000 */
.L_x_3047:
[----:B------:R-:W-:Y:S05]  /*1dcb0*/  BSYNC B3 ;  /* 0x0000000000037941 */ /* 0x000fea0003800000 */
.L_x_2845:
        /* <DEDUP_REMOVED lines=12> */
.L_x_2848:
[----:B------:R-:W-:Y:S05]  /*1dd80*/  BSYNC B3 ;  /* 0x0000000000037941 */ /* 0x000fea0003800000 */
.L_x_2847:
        /* <DEDUP_REMOVED lines=12> */
.L_x_2849:
        /* <DEDUP_REMOVED lines=16> */
.L_x_2850:
        /* <DEDUP_REMOVED lines=16> */
.L_x_3048:
[----:B------:R-:W-:Y:S05]  /*1e050*/  BSYNC B3 ;  /* 0x0000000000037941 */ /* 0x000fea0003800000 */
.L_x_2851:
[----:B------:R-:W-:Y:S01]  /*1e060*/  BSSY B3, `(.L_x_2853) ;  /* 0x000000c000037945 */ /* 0x000fe20003800000 */
[----:B------:R-:W-:Y:S01]  /*1e070*/  IMAD.MOV.U32 R12, RZ, RZ, 0x0 ;  /* 0x00000000ff0c7424 */ /* 0x000fe200078e00ff */
[----:B------:R-:W-:Y:S02]  /*1e080*/  MOV R13, 0x14f00000 ;  /* 0x14f00000000d7802 */ /* 0x000fe40000000f00 */
        /* <DEDUP_REMOVED lines=9> */
.L_x_2854:
[----:B------:R-:W-:Y:S05]  /*1e120*/  BSYNC B3 ;  /* 0x0000000000037941 */ /* 0x000fea0003800000 */
.L_x_2853:
        /* <DEDUP_REMOVED lines=11> */
[----:B--2---:R-:W-:Y:S01]  /*1e1e0*/  IMAD R3, R3, 0x80, R5 ;  /* 0x0000008003037824 */ /* 0x004fe200078e0205 */
[----:B------:R-:W-:-:S10]  /*1e1f0*/  IADD3 R5, R8, 0x400, RZ ;  /* 0x0000040008057810 */ /* 0x000fd40007ffe0ff */
.L_x_2855:
        /* <DEDUP_REMOVED lines=15> */
.L_x_2856:
        /* <DEDUP_REMOVED lines=12> */
.L_x_2843:
[----:B------:R-:W-:Y:S05]  /*1e3b0*/  BSYNC B1 ;  /* 0x0000000000017941 */ /* 0x000fea0003800000 */
.L_x_2842:
[----:B0-----:R-:W2:Y:S01]  /*1e3c0*/  LDL.LU R0, [R1+0x44] ;  /* 0x0000440001007983 */ /* 0x001ea20000300800 */
[----:B------:R-:W-:-:S03]  /*1e3d0*/  IMAD.MOV.U32 R19, RZ, RZ, R7 ;  /* 0x000000ffff137224 */ /* 0x000fc600078e0007 */
[----:B------:R0:W-:Y:S02]  /*1e3e0*/  STL [R1+0x18], R10 ;  /* 0x0000180a01007387 */ /* 0x0001e40000100800 */
[----:B0-2---:R-:W-:-:S07]  /*1e3f0*/  VIADD R0, R0, 0xfffffffd ;  /* 0xfffffffd00007836 */ /* 0x005fce0000000000 */
.L_x_2841:
[----:B------:R-:W-:Y:S05]  /*1e400*/  BSYNC B2 ;  /* 0x0000000000027941 */ /* 0x000fea0003800000 */
.L_x_2840:
[----:B------:R-:W-:Y:S01]  /*1e410*/  VIADD R9, R9, 0xfffffffe ;  /* 0xfffffffe09097836 */ /* 0x000fe20000000000 */
[----:B------:R-:W-:-:S04]  /*1e420*/  LOP3.LUT R6, RZ, R6, RZ, 0x33, !PT ;  /* 0x00000006ff067212 */ /* 0x000fc800078e33ff */
[----:B------:R-:W-:-:S13]  /*1e430*/  ISETP.NE.AND P0, PT, R9, R6, PT ;  /* 0x000000060900720c */ /* 0x000fda0003f05270 */
[----:B------:R-:W-:Y:S05]  /*1e440*/  @!P0 BRA `(.L_x_2839) ;  /* 0x0000001000cc8947 */ /* 0x000fea0003800000 */
[----:B------:R-:W-:-:S07]  /*1e450*/  IMAD.MOV.U32 R8, RZ, RZ, R17 ;  /* 0x000000ffff087224 */ /* 0x000fce00078e0011 */
.L_x_2887:
[----:B------:R-:W2:Y:S04]  /*1e460*/  LDL R3, [R1+0x10] ;  /* 0x0000100001037983 */ /* 0x000ea80000100800 */
[----:B------:R-:W3:Y:S01]  /*1e470*/  LDL R2, [R1+0x18] ;  /* 0x0000180001027983 */ /* 0x000ee20000100800 */
[----:B------:R-:W-:Y:S01]  /*1e480*/  IADD3 R4, R19, 0x1, RZ ;  /* 0x0000000113047810 */ /* 0x000fe20007ffe0ff */
        /* <DEDUP_REMOVED lines=32> */
.L_x_2859:
[----:B------:R-:W-:Y:S01]  /*1e690*/  IMAD R3, R4, 0x8, R18 ;  /* 0x0000000804037824 */ /* 0x000fe200078e0212 */
[----:B------:R-:W-:Y:S01]  /*1e6a0*/  SHF.L.U32 R2, R5, 0x1f, RZ ;  /* 0x0000001f05027819 */ /* 0x000fe200000006ff */
[----:B------:R-:W-:Y:S03]  /*1e6b0*/  BSSY B2, `(.L_x_2860) ;  /* 0x0000003000027945 */ /* 0x000fe60003800000 */
[----:B------:R-:W1:Y:S02]  /*1e6c0*/  SYNCS.PHASECHK.TRANS64.TRYWAIT P0, [R3+URZ+0x28840], R2 ;  /* 0x02884002030075a7 */ /* 0x000e64000800017f */
[----:B-1----:R-:W-:Y:S05]  /*1e6d0*/  @!P0 BRA `(.L_x_2861) ;  /* 0x0000005c005c8947 */ /* 0x002fea0003800000 */
.L_x_3049:
[----:B------:R-:W-:Y:S05]  /*1e6e0*/  BSYNC B2 ;  /* 0x0000000000027941 */ /* 0x000fea0003800000 */
.L_x_2860:
        /* <DEDUP_REMOVED lines=12> */
.L_x_2863:
[----:B------:R-:W-:Y:S05]  /*1e7b0*/  BSYNC B2 ;  /* 0x0000000000027941 */ /* 0x000fea0003800000 */
.L_x_2862:
        /* <DEDUP_REMOVED lines=12> */
.L_x_2864:
        /* <DEDUP_REMOVED lines=16> */
.L_x_2865:
        /* <DEDUP_REMOVED lines=16> */
.L_x_3050:
[----:B------:R-:W-:Y:S05]  /*1ea80*/  BSYNC B2 ;  /* 0x0000000000027941 */ /* 0x000fea0003800000 */
.L_x_2866:
        /* <DEDUP_REMOVED lines=11> */
.L_x_2869:
[----:B------:R-:W-:Y:S05]  /*1eb40*/  BSYNC B2 ;  /* 0x0000000000027941 */ /* 0x000fea0003800000 */
.L_x_2868:
        /* <DEDUP_REMOVED lines=12> */
.L_x_2870:
        /* <DEDUP_REMOVED lines=15> */
.L_x_2871:
        /* <DEDUP_REMOVED lines=12> */
.L_x_2858:
[----:B------:R-:W-:Y:S05]  /*1edc0*/  BSYNC B1 ;  /* 0x0000000000017941 */ /* 0x000fea0003800000 */
.L_x_2857:
        /* <DEDUP_REMOVED lines=25> */
[----:B------:R-:W-:Y:S02]  /*1ef60*/  IADD3 R7, -R2, RZ, RZ ;  /* 0x000000ff02077210 */ /* 0x000fe40007ffe1ff */
[----:B------:R-:W-:-:S03]  /*1ef70*/  SHF.R.S32.HI R3, RZ, 0x1f, R2 ;  /* 0x0000001fff037819 */ /* 0x000fc60000011402 */
        /* <DEDUP_REMOVED lines=8> */
.L_x_2874:
[----:B------:R-:W-:Y:S01]  /*1f000*/  IMAD R2, R19, 0x8, R18 ;  /* 0x0000000813027824 */ /* 0x000fe200078e0212 */
[----:B------:R-:W-:Y:S01]  /*1f010*/  SHF.L.U32 R3, R10, 0x1f, RZ ;  /* 0x0000001f0a037819 */ /* 0x000fe200000006ff */
[----:B------:R-:W-:Y:S03]  /*1f020*/  BSSY B2, `(.L_x_2875) ;  /* 0x0000003000027945 */ /* 0x000fe60003800000 */
[----:B------:R-:W2:Y:S02]  /*1f030*/  SYNCS.PHASECHK.TRANS64.TRYWAIT P0, [R2+URZ+0x28840], R3 ;  /* 0x02884003020075a7 */ /* 0x000ea4000800017f */
[----:B--2---:R-:W-:Y:S05]  /*1f040*/  @!P0 BRA `(.L_x_2876) ;  /* 0x0000005400288947 */ /* 0x004fea0003800000 */
.L_x_3051:
[----:B------:R-:W-:Y:S05]  /*1f050*/  BSYNC B2 ;  /* 0x0000000000027941 */ /* 0x000fea0003800000 */
.L_x_2875:
        /* <DEDUP_REMOVED lines=12> */
.L_x_2878:
[----:B------:R-:W-:Y:S05]  /*1f120*/  BSYNC B2 ;  /* 0x0000000000027941 */ /* 0x000fea0003800000 */
.L_x_2877:
[----:B--2---:R-:W2:Y:S01]  /*1f130*/  LDL R3, [R1+0x1c] ;  /* 0x00001c0001037983 */ /* 0x004ea20000100800 */
[----:B------:R-:W-:Y:S01]  /*1f140*/  IMAD.MOV.U32 R14, RZ, RZ, RZ ;  /* 0x000000ffff0e7224 */ /* 0x000fe200078e00ff */
[----:B------:R-:W-:Y:S01]  /*1f150*/  UIADD3 UR4, UP0, UR38, 0x370, URZ ;  /* 0x0000037026047890 */ /* 0x000fe2000ff1e03f */
[C---:B------:R-:W-:Y:S01]  /*1f160*/  IMAD R2, R19.reuse, 0x8, R11 ;  /* 0x0000000813027824 */ /* 0x040fe200078e020b */
[----:B------:R-:W-:Y:S01]  /*1f170*/  PLOP3.LUT P0, PT, PT, PT, PT, 0x80, 0x0 ;  /* 0x000000000000781c */ /* 0x000fe20003f0f070 */
[----:B0-----:R-:W-:Y:S01]  /*1f180*/  IMAD R10, R19, 0x8000, R18 ;  /* 0x00008000130a7824 */ /* 0x001fe200078e0212 */
[----:B------:R-:W-:Y:S01]  /*1f190*/  R2UR UR10, R14 ;  /* 0x000000000e0a72ca */ /* 0x000fe200000e0000 */
[----:B------:R-:W-:Y:S01]  /*1f1a0*/  UIADD3.X UR5, URZ, UR39, URZ, UP0, !UPT ;  /* 0x000000273f057290 */ /* 0x000fe200087fe43f */
[----:B------:R-:W-:Y:S01]  /*1f1b0*/  IADD3 R2, R2, 0x30, RZ ;  /* 0x0000003002027810 */ /* 0x000fe20007ffe0ff */
[----:B------:R-:W-:Y:S01]  /*1f1c0*/  VIADD R9, R10, 0x18400 ;  /* 0x000184000a097836 */ /* 0x000fe20000000000 */
[----:B------:R-:W-:Y:S01]  /*1f1d0*/  UMOV UR6, 0x0 ;  /* 0x0000000000067882 */ /* 0x000fe20000000000 */
[----:B------:R-:W-:Y:S01]  /*1f1e0*/  UMOV UR7, 0x14f00000 ;  /* 0x14f0000000077882 */ /* 0x000fe20000000000 */
[----:B--2---:R-:W-:-:S09]  /*1f1f0*/  IMAD R3, R7, 0x80, R3 ;  /* 0x0000008007037824 */ /* 0x004fd200078e0203 */
.L_x_2879:
        /* <DEDUP_REMOVED lines=16> */
.L_x_2880:
        /* <DEDUP_REMOVED lines=15> */
.L_x_3052:
[----:B------:R-:W-:Y:S05]  /*1f3f0*/  BSYNC B2 ;  /* 0x0000000000027941 */ /* 0x000fea0003800000 */
.L_x_2881:
[----:B------:R-:W-:Y:S01]  /*1f400*/  BSSY B2, `(.L_x_2883) ;  /* 0x000000b000027945 */ /* 0x000fe20003800000 */
[----:B------:R-:W-:Y:S01]  /*1f410*/  IMAD.MOV.U32 R12, RZ, RZ, 0x0 ;  /* 0x00000000ff0c7424 */ /* 0x000fe200078e00ff */
[----:B------:R-:W-:Y:S02]  /*1f420*/  MOV R13, 0x14f00000 ;  /* 0x14f00000000d7802 */ /* 0x000fe40000000f00 */
        /* <DEDUP_REMOVED lines=8> */
.L_x_2884:
[----:B------:R-:W-:Y:S05]  /*1f4b0*/  BSYNC B2 ;  /* 0x0000000000027941 */ /* 0x000fea0003800000 */
.L_x_2883:
        /* <DEDUP_REMOVED lines=12> */
.L_x_2885:
        /* <DEDUP_REMOVED lines=15> */
.L_x_2886:
        /* <DEDUP_REMOVED lines=12> */
.L_x_2873:
[----:B------:R-:W-:Y:S05]  /*1f730*/  BSYNC B1 ;  /* 0x0000000000017941 */ /* 0x000fea0003800000 */
.L_x_2872:
[----:B------:R-:W2:Y:S01]  /*1f740*/  LDL R2, [R1+0x2c] ;  /* 0x00002c0001027983 */ /* 0x000ea20000100800 */
[----:B------:R-:W-:Y:S01]  /*1f750*/  VIADD R0, R0, 0xfffffffe ;  /* 0xfffffffe00007836 */ /* 0x000fe20000000000 */
[----:B--2---:R-:W-:-:S13]  /*1f760*/  ISETP.GT.AND P0, PT, R6, R2, PT ;  /* 0x000000020600720c */ /* 0x004fda0003f04270 */
[----:B------:R-:W-:Y:S05]  /*1f770*/  @P0 BRA `(.L_x_2887) ;  /* 0xffffffec00380947 */ /* 0x000fea000383ffff */
.L_x_2839:
[----:B------:R-:W-:Y:S05]  /*1f780*/  BSYNC B0 ;  /* 0x0000000000007941 */ /* 0x000fea0003800000 */
.L_x_2838:
        /* <DEDUP_REMOVED lines=18> */
.L_x_2889:
[----:B------:R-:W-:Y:S05]  /*1f8b0*/  BSYNC B0 ;  /* 0x0000000000007941 */ /* 0x000fea0003800000 */
.L_x_2888:
        /* <DEDUP_REMOVED lines=11> */
.L_x_3053:
[----:B------:R-:W-:Y:S05]  /*1f970*/  BSYNC B1 ;  /* 0x0000000000017941 */ /* 0x000fea0003800000 */
.L_x_2892:
        /* <DEDUP_REMOVED lines=9> */
.L_x_2895:
[----:B------:R-:W-:Y:S05]  /*1fa10*/  BSYNC B1 ;  /* 0x0000000000017941 */ /* 0x000fea0003800000 */
.L_x_2894:
        /* <DEDUP_REMOVED lines=10> */
[----:B------:R-:W-:-:S05]  /*1fac0*/  IMAD R2, R19, 0x8000, R18 ;  /* 0x0000800013027824 */ /* 0x000fca00078e0212 */
[----:B------:R-:W-:-:S07]  /*1fad0*/  IADD3 R4, R2, 0x400, RZ ;  /* 0x0000040002047810 */ /* 0x000fce0007ffe0ff */
.L_x_2896:
        /* <DEDUP_REMOVED lines=15> */
.L_x_2897:
        /* <DEDUP_REMOVED lines=10> */
.L_x_2891:
[----:B------:R-:W-:Y:S05]  /*1fc70*/  BSYNC B0 ;  /* 0x0000000000007941 */ /* 0x000fea0003800000 */
.L_x_2890:
[----:B------:R-:W2:Y:S01]  /*1fc80*/  LDL.LU R4, [R1+0x18] ;  /* 0x0000180001047983 */ /* 0x000ea20000300800 */
[----:B------:R-:W-:-:S05]  /*1fc90*/  VIADD R19, R19, 0x1 ;  /* 0x0000000113137836 */ /* 0x000fca0000000000 */
[----:B------:R-:W-:-:S04]  /*1fca0*/  ISETP.NE.AND P0, PT, R19, 0x2, PT ;  /* 0x000000021300780c */ /* 0x000fc80003f05270 */
[----:B------:R-:W-:Y:S02]  /*1fcb0*/  SEL R0, RZ, 0x1, P0 ;  /* 0x00000001ff007807 */ /* 0x000fe40000000000 */
[----:B------:R-:W-:Y:S02]  /*1fcc0*/  SEL R19, R19, RZ, P0 ;  /* 0x000000ff13137207 */ /* 0x000fe40000000000 */
[----:B--2---:R-:W-:-:S05]  /*1fcd0*/  LOP3.LUT R4, R4, R0, RZ, 0x3c, !PT ;  /* 0x0000000004047212 */ /* 0x004fca00078e3cff */
[----:B------:R2:W-:Y:S02]  /*1fce0*/  STL [R1+0x18], R4 ;  /* 0x0000180401007387 */ /* 0x0005e40000100800 */
.L_x_2818:
[----:B------:R-:W-:Y:S05]  /*1fcf0*/  BSYNC B7 ;  /* 0x0000000000077941 */ /* 0x000fea0003800000 */
.L_x_2816:
[----:B---3--:R-:W3:Y:S02]  /*1fd00*/  LDL R0, [R1+0x10] ;  /* 0x0000100001007983 */ /* 0x008ee40000100800 */
        /* <DEDUP_REMOVED lines=9> */
[----:B-1----:R1:W-:Y:S04]  /*1fda0*/  STL.64 [R1], R4 ;  /* 0x0000000401007387 */ /* 0x0023e80000100a00 */
[----:B------:R1:W-:Y:S01]  /*1fdb0*/  STL.64 [R1+0x8], R6 ;  /* 0x0000080601007387 */ /* 0x0003e20000100a00 */
[----:B------:R-:W-:Y:S06]  /*1fdc0*/  BAR.ARV 0x4, 0x180 ;  /* 0x0106000000007b1d */ /* 0x000fec0000002000 */
[----:B------:R-:W-:Y:S05]  /*1fdd0*/  BRA `(.L_x_2899) ;  /* 0x0000001000347947 */ /* 0x000fea0003800000 */
.L_x_2898:
[----:B------:R-:W3:Y:S01]  /*1fde0*/  S2R R16, SR_TID.X ;  /* 0x0000000000107919 */ /* 0x000ee20000002100 */
[----:B------:R-:W-:Y:S01]  /*1fdf0*/  UMOV UR4, 0xffffffff ;  /* 0xffffffff00047882 */ /* 0x000fe20000000000 */
[----:B---3--:R-:W-:-:S04]  /*1fe00*/  LOP3.LUT R16, R16, 0x1f, RZ, 0xc0, !PT ;  /* 0x0000001f10107812 */ /* 0x008fc800078ec0ff */
[----:B------:R-:W-:Y:S01]  /*1fe10*/  ISETP.NE.AND P0, PT, R16, 0x1f, PT ;  /* 0x0000001f1000780c */ /* 0x000fe20003f05270 */
[----:B------:R-:W-:-:S12]  /*1fe20*/  BRA.DIV UR4, `(.L_x_2900) ;  /* 0x0000004604ec7947 */ /* 0x000fd8000b800000 */
[----:B------:R-:W0:Y:S01]  /*1fe30*/  LDL.LU R2, [R1] ;  /* 0x0000000001027983 */ /* 0x000e220000300800 */
[----:B------:R-:W-:-:S03]  /*1fe40*/  ULDC UR4, c[0x0][0xc3c] ;  /* 0x00030f0000047ab9 */ /* 0x000fc60000000800 */
[----:B------:R-:W3:Y:S01]  /*1fe50*/  LDL R3, [R1+0xc] ;  /* 0x00000c0001037983 */ /* 0x000ee20000100800 */
[----:B0-----:R-:W-:Y:S02]  /*1fe60*/  IMAD.MOV.U32 R10, RZ, RZ, R2 ;  /* 0x000000ffff0a7224 */ /* 0x001fe400078e0002 */
[----:B---3--:R-:W-:-:S05]  /*1fe70*/  IMAD.IADD R0, R3, 0x1, R16 ;  /* 0x0000000103007824 */ /* 0x008fca00078e0210 */
[----:B------:R-:W-:-:S13]  /*1fe80*/  ISETP.GE.OR P1, PT, R0, UR4, !P0 ;  /* 0x0000000400007c0c */ /* 0x000fda000c726670 */
[----:B------:R-:W0:Y:S08]  /*1fe90*/  @!P1 LDC.64 R2, c[0x0][0xc80] ;  /* 0x00032000ff029b82 */ /* 0x000e300000000a00 */
[----:B-1----:R-:W1:Y:S01]  /*1fea0*/  @!P1 LDC.64 R6, c[0x0][0xc78] ;  /* 0x00031e00ff069b82 */ /* 0x002e620000000a00 */
[----:B0-----:R-:W-:-:S05]  /*1feb0*/  @!P1 IMAD.WIDE R2, R0, 0x4, R2 ;  /* 0x0000000400029825 */ /* 0x001fca00078e0202 */
[----:B------:R1:W3:Y:S02]  /*1fec0*/  @!P1 LDG.E R8, desc[UR42][R2.64] ;  /* 0x0000002a02089981 */ /* 0x0002e4000c1e1900 */
[----:B-1----:R-:W-:-:S06]  /*1fed0*/  @!P1 IMAD.WIDE R2, R0, 0x4, R6 ;  /* 0x0000000400029825 */ /* 0x002fcc00078e0206 */
[----:B------:R-:W4:Y:S01]  /*1fee0*/  @!P1 LDG.E R2, desc[UR42][R2.64] ;  /* 0x0000002a02029981 */ /* 0x000f22000c1e1900 */
[----:B--2---:R-:W-:Y:S01]  /*1fef0*/  IMAD.MOV.U32 R4, RZ, RZ, RZ ;  /* 0x000000ffff047224 */ /* 0x004fe200078e00ff */
[C---:B------:R-:W-:Y:S01]  /*1ff00*/  ISETP.GE.U32.AND P2, PT, R16.reuse, 0x2, PT ;  /* 0x000000021000780c */ /* 0x040fe20003f46070 */
[----:B------:R-:W-:Y:S01]  /*1ff10*/  IMAD.MOV.U32 R6, RZ, RZ, RZ ;  /* 0x000000ffff067224 */ /* 0x000fe200078e00ff */
[C---:B------:R-:W-:Y:S01]  /*1ff20*/  ISETP.GE.U32.AND P3, PT, R16.reuse, 0x4, PT ;  /* 0x000000041000780c */ /* 0x040fe20003f66070 */
[----:B------:R-:W-:Y:S01]  /*1ff30*/  SHFL.IDX PT, R0, R10, 0x1, 0x1f ;  /* 0x00201f000a007f89 */ /* 0x000fe200000e0000 */
[C---:B------:R-:W-:Y:S02]  /*1ff40*/  ISETP.GE.U32.AND P4, PT, R16.reuse, 0x8, PT ;  /* 0x000000081000780c */ /* 0x040fe40003f86070 */
[----:B------:R-:W-:Y:S02]  /*1ff50*/  ISETP.GE.U32.AND P5, PT, R16, 0x10, PT ;  /* 0x000000101000780c */ /* 0x000fe40003fa6070 */
[----:B---3--:R-:W-:Y:S01]  /*1ff60*/  @!P1 MOV R4, R8 ;  /* 0x0000000800049202 */ /* 0x008fe20000000f00 */
        /* <DEDUP_REMOVED lines=20> */
[----:B------:R0:W1:Y:S02]  /*200b0*/  SHFL.IDX PT, R9, R7, 0x1f, 0x1f ;  /* 0x03e01f0007097f89 */ /* 0x00006400000e0000 */
.L_x_3063:
[----:B------:R-:W-:Y:S02]  /*200c0*/  ULDC UR4, c[0x0][0xc38] ;  /* 0x00030e0000047ab9 */ /* 0x000fe40000000800 */
[----:B------:R-:W-:-:S04]  /*200d0*/  IMAD.U32 R2, RZ, RZ, UR4 ;  /* 0x00000004ff027e24 */ /* 0x000fc8000f8e00ff */
[----:B-1----:R-:W-:-:S04]  /*200e0*/  IMAD R9, R9, R2, RZ ;  /* 0x0000000209097224 */ /* 0x002fc800078e02ff */
[----:B------:R-:W-:-:S05]  /*200f0*/  IMAD.IADD R0, R0, 0x1, R9 ;  /* 0x0000000100007824 */ /* 0x000fca00078e0209 */
[----:B------:R-:W-:-:S13]  /*20100*/  ISETP.GT.AND P6, PT, R0, R5, PT ;  /* 0x000000050000720c */ /* 0x000fda0003fc4270 */
[----:B------:R-:W-:Y:S05]  /*20110*/  @P6 BRA `(.L_x_2901) ;  /* 0x0000000000ac6947 */ /* 0x000fea0003800000 */
.L_x_2904:
        /* <DEDUP_REMOVED lines=37> */
.L_x_3071:
[----:B------:R-:W-:Y:S02]  /*20370*/  ULDC UR4, c[0x0][0xc38] ;  /* 0x00030e0000047ab9 */ /* 0x000fe40000000800 */
[----:B------:R-:W-:-:S04]  /*20380*/  IMAD.U32 R2, RZ, RZ, UR4 ;  /* 0x00000004ff027e24 */ /* 0x000fc8000f8e00ff */
[----:B-1----:R-:W-:-:S05]  /*20390*/  IMAD R9, R9, R2, RZ ;  /* 0x0000000209097224 */ /* 0x002fca00078e02ff */
[----:B------:R-:W-:-:S04]  /*203a0*/  IADD3 R0, R9, R0, RZ ;  /* 0x0000000009007210 */ /* 0x000fc80007ffe0ff */
[----:B------:R-:W-:-:S13]  /*203b0*/  ISETP.GT.AND P6, PT, R0, R5, PT ;  /* 0x000000050000720c */ /* 0x000fda0003fc4270 */
[----:B------:R-:W-:Y:S05]  /*203c0*/  @!P6 BRA `(.L_x_2904) ;  /* 0xfffffffc0054e947 */ /* 0x000fea000383ffff */
.L_x_2901:
        /* <DEDUP_REMOVED lines=12> */
.L_x_3076:
[----:B------:R-:W-:-:S13]  /*20490*/  ISETP.NE.AND P0, PT, R0, RZ, PT ;  /* 0x000000ff0000720c */ /* 0x000fda0003f05270 */
[----:B------:R-:W-:Y:S05]  /*204a0*/  @!P0 BRA `(.L_x_2906) ;  /* 0x0000000000148947 */ /* 0x000fea0003800000 */
[----:B------:R-:W-:Y:S01]  /*204b0*/  UMOV UR4, 0xffffffff ;  /* 0xffffffff00047882 */ /* 0x000fe20000000000 */
[----:B-1----:R-:W-:Y:S02]  /*204c0*/  VIADD R3, R3, 0xffffffff ;  /* 0xffffffff03037836 */ /* 0x002fe40000000000 */
[----:B------:R-:W-:Y:S05]  /*204d0*/  BRA.DIV UR4, `(.L_x_2907) ;  /* 0x0000004a04e07947 */ /* 0x000fea000b800000 */
[----:B------:R1:W3:Y:S02]  /*204e0*/  SHFL.IDX PT, R3, R7, R3, 0x1f ;  /* 0x00001f0307037589 */ /* 0x0002e400000e0000 */
.L_x_3079:
[----:B---3--:R-:W-:-:S07]  /*204f0*/  IMAD.MOV.U32 R8, RZ, RZ, R3 ;  /* 0x000000ffff087224 */ /* 0x008fce00078e0003 */
.L_x_2906:
        /* <DEDUP_REMOVED lines=10> */
[----:B-1----:R-:W-:-:S05]  /*205a0*/  IADD3 R2, RZ, -R3, RZ ;  /* 0x80000003ff027210 */ /* 0x002fca0007ffe0ff */
        /* <DEDUP_REMOVED lines=9> */
[----:B------:R-:W-:Y:S01]  /*20640*/  @!P1 IMAD.IADD R2, R2, 0x1, -R5 ;  /* 0x0000000102029824 */ /* 0x000fe200078e0a05 */
[----:B------:R-:W-:Y:S02]  /*20650*/  @!P1 IADD3 R8, R8, 0x1, RZ ;  /* 0x0000000108089810 */ /* 0x000fe40007ffe0ff */
        /* <DEDUP_REMOVED lines=40> */
.L_x_2908:
        /* <DEDUP_REMOVED lines=10> */
[----:B0-----:R-:W-:-:S05]  /*20980*/  IADD3 R6, RZ, -R7, RZ ;  /* 0x80000007ff067210 */ /* 0x001fca0007ffe0ff */
        /* <DEDUP_REMOVED lines=52> */
.L_x_2909:
[----:B------:R-:W-:-:S05]  /*20cd0*/  LOP3.LUT R3, RZ, R0, RZ, 0x33, !PT ;  /* 0x00000000ff037212 */ /* 0x000fca00078e33ff */
[----:B------:R-:W-:-:S05]  /*20ce0*/  IMAD.IADD R0, R4, 0x1, R3 ;  /* 0x0000000104007824 */ /* 0x000fca00078e0203 */
[----:B------:R3:W-:Y:S01]  /*20cf0*/  STL [R1+0x4], R0 ;  /* 0x0000040001007387 */ /* 0x0007e20000100800 */
[----:B------:R-:W-:Y:S05]  /*20d00*/  BRA `(.L_x_2910) ;  /* 0x0000000000287947 */ /* 0x000fea0003800000 */
.L_x_2902:
[----:B------:R-:W-:Y:S01]  /*20d10*/  UMOV UR4, URZ ;  /* 0x0000003f00047c82 */ /* 0x000fe20008000000 */
[----:B------:R-:W-:Y:S01]  /*20d20*/  ULDC UR6, c[0x0][0xc3c] ;  /* 0x00030f0000067ab9 */ /* 0x000fe20000000800 */
[----:B------:R-:W-:Y:S01]  /*20d30*/  UMOV UR5, URZ ;  /* 0x0000003f00057c82 */ /* 0x000fe20008000000 */
[----:B------:R-:W-:Y:S01]  /*20d40*/  IMAD.U32 R3, RZ, RZ, UR4 ;  /* 0x00000004ff037e24 */ /* 0x000fe2000f8e00ff */
[----:B------:R-:W-:Y:S01]  /*20d50*/  MOV R2, UR5 ;  /* 0x0000000500027c02 */ /* 0x000fe20008000f00 */
[----:B------:R-:W-:Y:S01]  /*20d60*/  IMAD.U32 R0, RZ, RZ, UR6 ;  /* 0x00000006ff007e24 */ /* 0x000fe2000f8e00ff */
[----:B------:R1:W-:Y:S04]  /*20d70*/  STL [R1], R5 ;  /* 0x0000000501007387 */ /* 0x0003e80000100800 */
[----:B------:R1:W-:Y:S04]  /*20d80*/  STL [R1+0x4], R3 ;  /* 0x0000040301007387 */ /* 0x0003e80000100800 */
[----:B------:R1:W-:Y:S04]  /*20d90*/  STL [R1+0xc], R0 ;  /* 0x00000c0001007387 */ /* 0x0003e80000100800 */
[----:B------:R1:W-:Y:S02]  /*20da0*/  STL [R1+0x8], R2 ;  /* 0x0000080201007387 */ /* 0x0003e40000100800 */
.L_x_2910:
        /* <DEDUP_REMOVED lines=16> */
.L_x_2899:
[----:B------:R-:W2:Y:S01]  /*20eb0*/  LDL R0, [R1+0xc] ;  /* 0x00000c0001007983 */ /* 0x000ea20000100800 */
[----:B------:R-:W-:Y:S02]  /*20ec0*/  ULDC UR4, c[0x0][0xc3c] ;  /* 0x00030f0000047ab9 */ /* 0x000fe40000000800 */
[----:B--2---:R-:W-:-:S13]  /*20ed0*/  ISETP.GE.AND P0, PT, R0, UR4, PT ;  /* 0x0000000400007c0c */ /* 0x004fda000bf06270 */
[----:B------:R-:W-:Y:S05]  /*20ee0*/  @!P0 BRA `(.L_x_2911) ;  /* 0xffffff9000908947 */ /* 0x000fea000383ffff */
[----:B------:R-:W-:Y:S05]  /*20ef0*/  BSYNC B8 ;  /* 0x0000000000087941 */ /* 0x000fea0003800000 */
.L_x_2772:
        /* <DEDUP_REMOVED lines=12> */
.L_x_3080:
[----:B------:R-:W-:Y:S05]  /*20fc0*/  BSYNC B0 ;  /* 0x0000000000007941 */ /* 0x000fea0003800000 */
.L_x_2912:
[----:B------:R-:W-:-:S03]  /*20fd0*/  UMOV UR4, 0xffffffff ;  /* 0xffffffff00047882 */ /* 0x000fc60000000000 */
[----:B------:R-:W-:Y:S05]  /*20fe0*/  BRA.DIV UR4, `(.L_x_2914) ;  /* 0x00000042045c7947 */ /* 0x000fea000b800000 */
[----:B------:R-:W1:Y:S02]  /*20ff0*/  S2R R2, SR_TID.X ;  /* 0x0000000000027919 */ /* 0x000e640000002100 */
[----:B-1----:R-:W-:-:S04]  /*21000*/  SHF.R.U32.HI R2, RZ, 0x5, R2 ;  /* 0x00000005ff027819 */ /* 0x002fc80000011602 */
[----:B------:R-:W-:-:S05]  /*21010*/  LOP3.LUT R2, R2, 0x3, RZ, 0xc0, !PT ;  /* 0x0000000302027812 */ /* 0x000fca00078ec0ff */
[----:B------:R1:W2:Y:S02]  /*21020*/  SHFL.IDX PT, R14, R2, RZ, 0x1f ;  /* 0x00001fff020e7589 */ /* 0x0002a400000e0000 */
.L_x_3083:
[----:B--2---:R-:W-:-:S13]  /*21030*/  ISETP.NE.AND P0, PT, R14, RZ, PT ;  /* 0x000000ff0e00720c */ /* 0x004fda0003f05270 */
[----:B------:R-:W-:Y:S05]  /*21040*/  @P0 BRA `(.L_x_2546) ;  /* 0x00000000008c0947 */ /* 0x000fea0003800000 */
[----:B------:R-:W-:-:S03]  /*21050*/  UMOV UR4, 0xffffffff ;  /* 0xffffffff00047882 */ /* 0x000fc60000000000 */
[----:B------:R-:W-:Y:S05]  /*21060*/  BRA.DIV UR4, `(.L_x_2915) ;  /* 0x0000004204707947 */ /* 0x000fea000b800000 */
[----:B------:R-:W-:-:S13]  /*21070*/  ELECT P6, URZ, PT ;  /* 0x00000000003f782f */ /* 0x000fda00038c0000 */
.L_x_3086:
[----:B------:R-:W-:Y:S05]  /*21080*/  @!P6 BRA `(.L_x_2546) ;  /* 0x00000000007ce947 */ /* 0x000fea0003800000 */
[----:B------:R-:W-:-:S06]  /*21090*/  ULOP3.LUT UR4, UR40, 0x2, URZ, 0xfc, !UPT ;  /* 0x0000000228047892 */ /* 0x000fcc000f8efc3f */
[----:B-1----:R-:W-:-:S05]  /*210a0*/  IMAD.U32 R2, RZ, RZ, UR4 ;  /* 0x00000004ff027e24 */ /* 0x002fca000f8e00ff */
[----:B------:R-:W-:-:S13]  /*210b0*/  ISETP.NE.AND P2, PT, R2, 0x3, PT ;  /* 0x000000030200780c */ /* 0x000fda0003f45270 */
[----:B------:R-:W-:Y:S05]  /*210c0*/  @!P2 BRA `(.L_x_2916) ;  /* 0x000000000004a947 */ /* 0x000fea0003800000 */
[----:B------:R-:W-:Y:S01]  /*210d0*/  BPT.TRAP 0x1 ;  /* 0x000000040000795c */ /* 0x000fe20000300000 */
.L_x_2916:
        /* <DEDUP_REMOVED lines=13> */
.L_x_3087:
[----:B------:R-:W1:Y:S02]  /*211b0*/  SYNCS.PHASECHK.TRANS64.TRYWAIT P0, [R7+URZ], R2 ;  /* 0x00000002070075a7 */ /* 0x000e64000800017f */
[----:B-1----:R-:W-:Y:S05]  /*211c0*/  @!P0 BRA `(.L_x_2918) ;  /* 0x00000040004c8947 */ /* 0x002fea0003800000 */
.L_x_3088:
[----:B------:R-:W-:Y:S05]  /*211d0*/  @!P2 BRA `(.L_x_2919) ;  /* 0x000000000004a947 */ /* 0x000fea0003800000 */
[----:B------:R-:W-:Y:S01]  /*211e0*/  BPT.TRAP 0x1 ;  /* 0x000000040000795c */ /* 0x000fe20000300000 */
.L_x_2919:
[----:B------:R-:W-:-:S04]  /*211f0*/  VIADD R0, R0, 0x28860 ;  /* 0x0002886000007836 */ /* 0x000fc80000000000 */
[----:B------:R-:W-:-:S04]  /*21200*/  IMAD R4, R19, 0x8, R0 ;  /* 0x0000000813047824 */ /* 0x000fc800078e0200 */
[----:B------:R-:W2:Y:S02]  /*21210*/  SYNCS.PHASECHK.TRANS64.TRYWAIT P0, [R4+URZ], R5 ;  /* 0x00000005040075a7 */ /* 0x000ea4000800017f */
[----:B--2---:R-:W-:Y:S05]  /*21220*/  @!P0 BRA `(.L_x_2920) ;  /* 0x0000004000488947 */ /* 0x004fea0003800000 */
.L_x_3089:
[----:B------:R-:W-:-:S07]  /*21230*/  IMAD R3, R3, 0x8, R0 ;  /* 0x0000000803037824 */ /* 0x000fce00078e0200 */
.L_x_2921:
[----:B---3--:R3:W4:Y:S02]  /*21240*/  SYNCS.PHASECHK.TRANS64.TRYWAIT P0, [R3+URZ], R2 ;  /* 0x00000002030075a7 */ /* 0x008724000800017f */
[----:B----4-:R-:W-:Y:S05]  /*21250*/  @!P0 NANOSLEEP.SYNCS 0x989680 ;  /* 0x009896800000895d */ /* 0x010fea0003900000 */
[----:B------:R-:W4:Y:S02]  /*21260*/  @!P0 SYNCS.PHASECHK.TRANS64 P0, [R3+URZ], R2 ;  /* 0x00000002030085a7 */ /* 0x000f24000800007f */
[----:B----4-:R-:W-:Y:S05]  /*21270*/  @!P0 BRA `(.L_x_2921) ;  /* 0xfffffffc00f08947 */ /* 0x010fea000383ffff */
.L_x_2546:
[----:B------:R-:W-:Y:S05]  /*21280*/  BSYNC B9 ;  /* 0x0000000000097941 */ /* 0x000fea0003800000 */
.L_x_2543:
[----:B------:R-:W-:Y:S05]  /*21290*/  EXIT ;  /* 0x000000000000794d */ /* 0x000fea0003800000 */
.L_x_2570:
[----:B0-----:R0:W1:Y:S02]  /*212a0*/  SYNCS.PHASECHK.TRANS64.TRYWAIT P6, [R110+URZ+0x28890], R117 ;  /* 0x028890756e0075a7 */ /* 0x00106400080c017f */
[----:B-1----:R-:W-:Y:S05]  /*212b0*/  @!P6 NANOSLEEP.SYNCS 0x989680 ;  /* 0x009896800000e95d */ /* 0x002fea0003900000 */
[----:B------:R-:W1:Y:S02]  /*212c0*/  @!P6 SYNCS.PHASECHK.TRANS64 P6, [R110+URZ+0x28890], R117 ;  /* 0x028890756e00e5a7 */ /* 0x000e6400080c007f */
[----:B-1----:R-:W-:Y:S05]  /*212d0*/  @!P6 BRA `(.L_x_2570) ;  /* 0xfffffffc00f0e947 */ /* 0x002fea000383ffff */
[----:B------:R-:W-:Y:S05]  /*212e0*/  BRA `(.L_x_2922) ;  /* 0xfffffe2000dc7947 */ /* 0x000fea000383ffff */
.L_x_2606:
[----:B0-----:R0:W1:Y:S02]  /*212f0*/  SYNCS.PHASECHK.TRANS64.TRYWAIT P4, [R110+URZ+0x28890], R117 ;  /* 0x028890756e0075a7 */ /* 0x001064000808017f */
[----:B-1----:R-:W-:Y:S05]  /*21300*/  @!P4 NANOSLEEP.SYNCS 0x989680 ;  /* 0x009896800000c95d */ /* 0x002fea0003900000 */
[----:B------:R-:W1:Y:S02]  /*21310*/  @!P4 SYNCS.PHASECHK.TRANS64 P4, [R110+URZ+0x28890], R117 ;  /* 0x028890756e00c5a7 */ /* 0x000e64000808007f */
[----:B-1----:R-:W-:Y:S05]  /*21320*/  @!P4 BRA `(.L_x_2606) ;  /* 0xfffffffc00f0c947 */ /* 0x002fea000383ffff */
[----:B------:R-:W-:Y:S05]  /*21330*/  BRA `(.L_x_2923) ;  /* 0xfffffe4800507947 */ /* 0x000fea000383ffff */
.L_x_2623:
[----:B0-----:R0:W1:Y:S02]  /*21340*/  SYNCS.PHASECHK.TRANS64.TRYWAIT P3, [R110+URZ+0x28890], R117 ;  /* 0x028890756e0075a7 */ /* 0x001064000806017f */
[----:B-1----:R-:W-:Y:S05]  /*21350*/  @!P3 NANOSLEEP.SYNCS 0x989680 ;  /* 0x009896800000b95d */ /* 0x002fea0003900000 */
[----:B------:R-:W1:Y:S02]  /*21360*/  @!P3 SYNCS.PHASECHK.TRANS64 P3, [R110+URZ+0x28890], R117 ;  /* 0x028890756e00b5a7 */ /* 0x000e64000806007f */
[----:B-1----:R-:W-:Y:S05]  /*21370*/  @!P3 BRA `(.L_x_2623) ;  /* 0xfffffffc00f0b947 */ /* 0x002fea000383ffff */
[----:B------:R-:W-:Y:S05]  /*21380*/  BRA `(.L_x_2924) ;  /* 0xfffffe68009c7947 */ /* 0x000fea000383ffff */
.L_x_2633:
[----:B--2---:R2:W3:Y:S02]  /*21390*/  SYNCS.PHASECHK.TRANS64.TRYWAIT P0, [R110+URZ+0x288b0], R117 ;  /* 0x0288b0756e0075a7 */ /* 0x0044e4000800017f */
[----:B---3--:R-:W-:Y:S05]  /*213a0*/  @!P0 NANOSLEEP.SYNCS 0x989680 ;  /* 0x009896800000895d */ /* 0x008fea0003900000 */
[----:B------:R-:W3:Y:S02]  /*213b0*/  @!P0 SYNCS.PHASECHK.TRANS64 P0, [R110+URZ+0x288b0], R117 ;  /* 0x0288b0756e0085a7 */ /* 0x000ee4000800007f */
[----:B---3--:R-:W-:Y:S05]  /*213c0*/  @!P0 BRA `(.L_x_2633) ;  /* 0xfffffffc00f08947 */ /* 0x008fea000383ffff */
[----:B------:R-:W-:Y:S05]  /*213d0*/  BRA `(.L_x_2925) ;  /* 0xfffffe7000387947 */ /* 0x000fea000383ffff */
.L_x_2647:
[----:B------:R-:W0:Y:S01]  /*213e0*/  S2R R4, SR_TID.X ;  /* 0x0000000000047919 */ /* 0x000e220000002100 */
[----:B------:R-:W-:Y:S01]  /*213f0*/  BSSY B0, `(.L_x_2926) ;  /* 0x000000c000007945 */ /* 0x000fe20003800000 */
[----:B------:R-:W-:Y:S02]  /*21400*/  IMAD.MOV.U32 R12, RZ, RZ, RZ ;  /* 0x000000ffff0c7224 */ /* 0x000fe400078e00ff */
[----:B------:R-:W-:Y:S02]  /*21410*/  IMAD.MOV.U32 R11, RZ, RZ, 0x1f ;  /* 0x0000001fff0b7424 */ /* 0x000fe400078e00ff */
[----:B------:R-:W-:Y:S01]  /*21420*/  IMAD.MOV.U32 R15, RZ, RZ, -0x1 ;  /* 0xffffffffff0f7424 */ /* 0x000fe200078e00ff */
[----:B0-----:R-:W-:-:S04]  /*21430*/  IADD3 R4, R4, -0x80, RZ ;  /* 0xffffff8004047810 */ /* 0x001fc80007ffe0ff */
[----:B------:R-:W-:-:S04]  /*21440*/  SHF.R.S32.HI R0, RZ, 0x1f, R4 ;  /* 0x0000001fff007819 */ /* 0x000fc80000011404 */
[----:B------:R-:W-:-:S04]  /*21450*/  LEA.HI R0, R0, R4, RZ, 0x7 ;  /* 0x0000000400007211 */ /* 0x000fc800078f38ff */
[----:B------:R-:W-:-:S05]  /*21460*/  SHF.R.S32.HI R0, RZ, 0x7, R0 ;  /* 0x00000007ff007819 */ /* 0x000fca0000011400 */
[----:B------:R-:W-:-:S07]  /*21470*/  IMAD.MOV.U32 R13, RZ, RZ, R0 ;  /* 0x000000ffff0d7224 */ /* 0x000fce00078e0000 */
[----:B-----5:R-:W-:Y:S05]  /*21480*/  WARPSYNC.COLLECTIVE R15, `(.L_x_2927) ;  /* 0x000000000f087348 */ /* 0x020fea0003c00000 */
[----:B------:R0:W1:Y:S02]  /*21490*/  SHFL.IDX P6, R14, R13, R12, R11 ;  /* 0x0000000c0d0e7389 */ /* 0x00006400000c000b */
[----:B01---5:R-:W-:Y:S01]  /*214a0*/  ENDCOLLECTIVE ;  /* 0x000000000000791b */ /* 0x023fe20003800000 */
.L_x_2927:
[----:B------:R-:W-:Y:S05]  /*214b0*/  BSYNC B0 ;  /* 0x0000000000007941 */ /* 0x000fea0003800000 */
.L_x_2926:
[----:B------:R-:W-:Y:S01]  /*214c0*/  IMAD.MOV.U32 R189, RZ, RZ, R14 ;  /* 0x000000ffffbd7224 */ /* 0x000fe200078e000e */
[----:B------:R-:W-:Y:S06]  /*214d0*/  BRA `(.L_x_2928) ;  /* 0xfffffe7c00187947 */ /* 0x000fec000383ffff */
.L_x_2657:
        /* <DEDUP_REMOVED lines=8> */
.L_x_2930:
[----:B------:R-:W-:Y:S05]  /*21560*/  BSYNC B1 ;  /* 0x0000000000017941 */ /* 0x000fea0003800000 */
.L_x_2929:
[----:B------:R-:W-:Y:S01]  /*21570*/  IMAD.MOV.U32 R13, RZ, RZ, R6 ;  /* 0x000000ffff0d7224 */ /* 0x000fe200078e0006 */
[----:B------:R-:W-:Y:S01]  /*21580*/  MOV R15, 0xffffffff ;  /* 0xffffffff000f7802 */ /* 0x000fe20000000f00 */
[----:B------:R-:W-:Y:S02]  /*21590*/  IMAD.MOV.U32 R12, RZ, RZ, RZ ;  /* 0x000000ffff0c7224 */ /* 0x000fe400078e00ff */
[----:B------:R-:W-:Y:S02]  /*215a0*/  IMAD.MOV.U32 R11, RZ, RZ, 0x181f ;  /* 0x0000181fff0b7424 */ /* 0x000fe400078e00ff */
[----:B------:R-:W-:-:S07]  /*215b0*/  IMAD.MOV.U32 R0, RZ, RZ, R14 ;  /* 0x000000ffff007224 */ /* 0x000fce00078e000e */
[----:B------:R-:W-:Y:S05]  /*215c0*/  WARPSYNC.COLLECTIVE R15, `(.L_x_2931) ;  /* 0x000000000f087348 */ /* 0x000fea0003c00000 */
[----:B------:R0:W1:Y:S02]  /*215d0*/  SHFL.IDX P6, R14, R13, R12, R11 ;  /* 0x0000000c0d0e7389 */ /* 0x00006400000c000b */
[----:B01----:R-:W-:Y:S01]  /*215e0*/  ENDCOLLECTIVE ;  /* 0x000000000000791b */ /* 0x003fe20003800000 */
.L_x_2931:
[----:B------:R-:W-:Y:S02]  /*215f0*/  IMAD.MOV.U32 R13, RZ, RZ, R10 ;  /* 0x000000ffff0d7224 */ /* 0x000fe400078e000a */
[----:B------:R-:W-:-:S07]  /*21600*/  IMAD.MOV.U32 R3, RZ, RZ, R14 ;  /* 0x000000ffff037224 */ /* 0x000fce00078e000e */
[----:B------:R-:W-:Y:S05]  /*21610*/  WARPSYNC.COLLECTIVE R15, `(.L_x_2932) ;  /* 0x000000000f087348 */ /* 0x000fea0003c00000 */
[----:B------:R0:W1:Y:S02]  /*21620*/  SHFL.IDX P6, R14, R13, R12, R11 ;  /* 0x0000000c0d0e7389 */ /* 0x00006400000c000b */
[----:B01----:R-:W-:Y:S01]  /*21630*/  ENDCOLLECTIVE ;  /* 0x000000000000791b */ /* 0x003fe20003800000 */
.L_x_2932:
[----:B------:R-:W-:Y:S02]  /*21640*/  IMAD.MOV.U32 R13, RZ, RZ, R5 ;  /* 0x000000ffff0d7224 */ /* 0x000fe400078e0005 */
[----:B------:R-:W-:-:S07]  /*21650*/  IMAD.MOV.U32 R4, RZ, RZ, R14 ;  /* 0x000000ffff047224 */ /* 0x000fce00078e000e */
[----:B------:R-:W-:Y:S05]  /*21660*/  WARPSYNC.COLLECTIVE R15, `(.L_x_2933) ;  /* 0x000000000f087348 */ /* 0x000fea0003c00000 */
[----:B------:R0:W1:Y:S02]  /*21670*/  SHFL.IDX P6, R14, R13, R12, R11 ;  /* 0x0000000c0d0e7389 */ /* 0x00006400000c000b */
[----:B01----:R-:W-:Y:S01]  /*21680*/  ENDCOLLECTIVE ;  /* 0x000000000000791b */ /* 0x003fe20003800000 */
.L_x_2933:
[----:B------:R-:W-:Y:S05]  /*21690*/  BRA `(.L_x_2934) ;  /* 0xfffffe80006c7947 */ /* 0x000fea000383ffff */
.L_x_2660:
[----:B------:R-:W-:Y:S01]  /*216a0*/  BSSY B1, `(.L_x_2935) ;  /* 0x0000008000017945 */ /* 0x000fe20003800000 */
[----:B------:R-:W-:Y:S01]  /*216b0*/  IMAD.MOV.U32 R13, RZ, RZ, R7 ;  /* 0x000000ffff0d7224 */ /* 0x000fe200078e0007 */
[----:B------:R-:W-:Y:S01]  /*216c0*/  MOV R11, 0x181f ;  /* 0x0000181f000b7802 */ /* 0x000fe20000000f00 */
[----:B------:R-:W-:Y:S02]  /*216d0*/  IMAD.MOV.U32 R12, RZ, RZ, 0x1 ;  /* 0x00000001ff0c7424 */ /* 0x000fe400078e00ff */
[----:B------:R-:W-:-:S07]  /*216e0*/  IMAD.MOV.U32 R15, RZ, RZ, -0x1 ;  /* 0xffffffffff0f7424 */ /* 0x000fce00078e00ff */
[----:B0---4-:R-:W-:Y:S05]  /*216f0*/  WARPSYNC.COLLECTIVE R15, `(.L_x_2936) ;  /* 0x000000000f087348 */ /* 0x011fea0003c00000 */
[----:B----4-:R1:W2:Y:S02]  /*21700*/  SHFL.IDX P6, R14, R13, R12, R11 ;  /* 0x0000000c0d0e7389 */ /* 0x0102a400000c000b */
[----:B012---:R-:W-:Y:S01]  /*21710*/  ENDCOLLECTIVE ;  /* 0x000000000000791b */ /* 0x007fe20003800000 */
.L_x_2936:
[----:B------:R-:W-:Y:S05]  /*21720*/  BSYNC B1 ;  /* 0x0000000000017941 */ /* 0x000fea0003800000 */
.L_x_2935:
        /* <DEDUP_REMOVED lines=8> */
.L_x_2937:
[----:B------:R-:W-:Y:S01]  /*217b0*/  IMAD.MOV.U32 R13, RZ, RZ, R10 ;  /* 0x000000ffff0d7224 */ /* 0x000fe200078e000a */
[----:B------:R-:W-:-:S07]  /*217c0*/  MOV R3, R14 ;  /* 0x0000000e00037202 */ /* 0x000fce0000000f00 */
[----:B------:R-:W-:Y:S05]  /*217d0*/  WARPSYNC.COLLECTIVE R15, `(.L_x_2938) ;  /* 0x000000000f087348 */ /* 0x000fea0003c00000 */
[----:B------:R0:W1:Y:S02]  /*217e0*/  SHFL.IDX P6, R14, R13, R12, R11 ;  /* 0x0000000c0d0e7389 */ /* 0x00006400000c000b */
[----:B01----:R-:W-:Y:S01]  /*217f0*/  ENDCOLLECTIVE ;  /* 0x000000000000791b */ /* 0x003fe20003800000 */
.L_x_2938:
[----:B------:R-:W-:Y:S02]  /*21800*/  IMAD.MOV.U32 R13, RZ, RZ, R5 ;  /* 0x000000ffff0d7224 */ /* 0x000fe400078e0005 */
[----:B------:R-:W-:-:S07]  /*21810*/  IMAD.MOV.U32 R4, RZ, RZ, R14 ;  /* 0x000000ffff047224 */ /* 0x000fce00078e000e */
[----:B------:R-:W-:Y:S05]  /*21820*/  WARPSYNC.COLLECTIVE R15, `(.L_x_2939) ;  /* 0x000000000f087348 */ /* 0x000fea0003c00000 */
[----:B------:R0:W1:Y:S02]  /*21830*/  SHFL.IDX P6, R14, R13, R12, R11 ;  /* 0x0000000c0d0e7389 */ /* 0x00006400000c000b */
[----:B01----:R-:W-:Y:S01]  /*21840*/  ENDCOLLECTIVE ;  /* 0x000000000000791b */ /* 0x003fe20003800000 */
.L_x_2939:
[----:B------:R-:W-:Y:S05]  /*21850*/  BRA `(.L_x_2940) ;  /* 0xfffffe8000d87947 */ /* 0x000fea000383ffff */
.L_x_2663:
[----:B------:R-:W-:Y:S01]  /*21860*/  BSSY B1, `(.L_x_2941) ;  /* 0x0000008000017945 */ /* 0x000fe20003800000 */
[----:B------:R-:W-:Y:S01]  /*21870*/  IMAD.MOV.U32 R13, RZ, RZ, R7 ;  /* 0x000000ffff0d7224 */ /* 0x000fe200078e0007 */
[----:B------:R-:W-:Y:S01]  /*21880*/  MOV R15, 0xffffffff ;  /* 0xffffffff000f7802 */ /* 0x000fe20000000f00 */
[----:B------:R-:W-:Y:S02]  /*21890*/  IMAD.MOV.U32 R12, RZ, RZ, 0x2 ;  /* 0x00000002ff0c7424 */ /* 0x000fe400078e00ff */
[----:B------:R-:W-:-:S07]  /*218a0*/  IMAD.MOV.U32 R11, RZ, RZ, 0x181f ;  /* 0x0000181fff0b7424 */ /* 0x000fce00078e00ff */
[----:B-1--4-:R-:W-:Y:S05]  /*218b0*/  WARPSYNC.COLLECTIVE R15, `(.L_x_2942) ;  /* 0x000000000f087348 */ /* 0x012fea0003c00000 */
[----:B----4-:R0:W2:Y:S02]  /*218c0*/  SHFL.IDX P6, R14, R13, R12, R11 ;  /* 0x0000000c0d0e7389 */ /* 0x0100a400000c000b */
[----:B012---:R-:W-:Y:S01]  /*218d0*/  ENDCOLLECTIVE ;  /* 0x000000000000791b */ /* 0x007fe20003800000 */
.L_x_2942:
[----:B------:R-:W-:Y:S05]  /*218e0*/  BSYNC B1 ;  /* 0x0000000000017941 */ /* 0x000fea0003800000 */
.L_x_2941:
        /* <DEDUP_REMOVED lines=8> */
.L_x_2943:
[----:B------:R-:W-:Y:S01]  /*21970*/  MOV R13, R10 ;  /* 0x0000000a000d7202 */ /* 0x000fe20000000f00 */
[----:B------:R-:W-:-:S07]  /*21980*/  IMAD.MOV.U32 R3, RZ, RZ, R14 ;  /* 0x000000ffff037224 */ /* 0x000fce00078e000e */
[----:B------:R-:W-:Y:S05]  /*21990*/  WARPSYNC.COLLECTIVE R15, `(.L_x_2944) ;  /* 0x000000000f087348 */ /* 0x000fea0003c00000 */
[----:B------:R0:W1:Y:S02]  /*219a0*/  SHFL.IDX P6, R14, R13, R12, R11 ;  /* 0x0000000c0d0e7389 */ /* 0x00006400000c000b */
[----:B01----:R-:W-:Y:S01]  /*219b0*/  ENDCOLLECTIVE ;  /* 0x000000000000791b */ /* 0x003fe20003800000 */
.L_x_2944:
[----:B------:R-:W-:Y:S02]  /*219c0*/  IMAD.MOV.U32 R13, RZ, RZ, R5 ;  /* 0x000000ffff0d7224 */ /* 0x000fe400078e0005 */
[----:B------:R-:W-:-:S07]  /*219d0*/  IMAD.MOV.U32 R4, RZ, RZ, R14 ;  /* 0x000000ffff047224 */ /* 0x000fce00078e000e */
[----:B------:R-:W-:Y:S05]  /*219e0*/  WARPSYNC.COLLECTIVE R15, `(.L_x_2945) ;  /* 0x000000000f087348 */ /* 0x000fea0003c00000 */
[----:B------:R0:W1:Y:S02]  /*219f0*/  SHFL.IDX P6, R14, R13, R12, R11 ;  /* 0x0000000c0d0e7389 */ /* 0x00006400000c000b */
[----:B01----:R-:W-:Y:S01]  /*21a00*/  ENDCOLLECTIVE ;  /* 0x000000000000791b */ /* 0x003fe20003800000 */
.L_x_2945:
[----:B------:R-:W-:Y:S05]  /*21a10*/  BRA `(.L_x_2946) ;  /* 0xfffffe84002c7947 */ /* 0x000fea000383ffff */
.L_x_2666:
        /* <DEDUP_REMOVED lines=8> */
.L_x_2948:
[----:B------:R-:W-:Y:S05]  /*21aa0*/  BSYNC B1 ;  /* 0x0000000000017941 */ /* 0x000fea0003800000 */
.L_x_2947:
        /* <DEDUP_REMOVED lines=8> */
.L_x_2949:
[----:B------:R-:W-:Y:S02]  /*21b30*/  IMAD.MOV.U32 R13, RZ, RZ, R10 ;  /* 0x000000ffff0d7224 */ /* 0x000fe400078e000a */
[----:B------:R-:W-:-:S07]  /*21b40*/  IMAD.MOV.U32 R3, RZ, RZ, R14 ;  /* 0x000000ffff037224 */ /* 0x000fce00078e000e */
[----:B------:R-:W-:Y:S05]  /*21b50*/  WARPSYNC.COLLECTIVE R15, `(.L_x_2950) ;  /* 0x000000000f087348 */ /* 0x000fea0003c00000 */
[----:B------:R0:W1:Y:S02]  /*21b60*/  SHFL.IDX P6, R14, R13, R12, R11 ;  /* 0x0000000c0d0e7389 */ /* 0x00006400000c000b */
[----:B01----:R-:W-:Y:S01]  /*21b70*/  ENDCOLLECTIVE ;  /* 0x000000000000791b */ /* 0x003fe20003800000 */
.L_x_2950:
[----:B------:R-:W-:Y:S01]  /*21b80*/  IMAD.MOV.U32 R13, RZ, RZ, R5 ;  /* 0x000000ffff0d7224 */ /* 0x000fe200078e0005 */
[----:B------:R-:W-:-:S07]  /*21b90*/  MOV R4, R14 ;  /* 0x0000000e00047202 */ /* 0x000fce0000000f00 */
[----:B------:R-:W-:Y:S05]  /*21ba0*/  WARPSYNC.COLLECTIVE R15, `(.L_x_2951) ;  /* 0x000000000f087348 */ /* 0x000fea0003c00000 */
[----:B------:R0:W1:Y:S02]  /*21bb0*/  SHFL.IDX P6, R14, R13, R12, R11 ;  /* 0x0000000c0d0e7389 */ /* 0x00006400000c000b */
[----:B01----:R-:W-:Y:S01]  /*21bc0*/  ENDCOLLECTIVE ;  /* 0x000000000000791b */ /* 0x003fe20003800000 */
.L_x_2951:
[----:B------:R-:W-:Y:S01]  /*21bd0*/  IMAD.MOV.U32 R5, RZ, RZ, R14 ;  /* 0x000000ffff057224 */ /* 0x000fe200078e000e */
[----:B------:R-:W-:Y:S06]  /*21be0*/  BRA `(.L_x_2952) ;  /* 0xfffffe8400847947 */ /* 0x000fec000383ffff */
.L_x_2670:
[----:B0-----:R0:W1:Y:S02]  /*21bf0*/  SYNCS.PHASECHK.TRANS64.TRYWAIT P0, [R2+URZ+0x28800], R67 ;  /* 0x02880043020075a7 */ /* 0x001064000800017f */
[----:B-1----:R-:W-:Y:S05]  /*21c00*/  @!P0 NANOSLEEP.SYNCS 0x989680 ;  /* 0x009896800000895d */ /* 0x002fea0003900000 */
[----:B------:R-:W1:Y:S02]  /*21c10*/  @!P0 SYNCS.PHASECHK.TRANS64 P0, [R2+URZ+0x28800], R67 ;  /* 0x02880043020085a7 */ /* 0x000e64000800007f */
[----:B-1----:R-:W-:Y:S05]  /*21c20*/  @!P0 BRA `(.L_x_2670) ;  /* 0xfffffffc00f08947 */ /* 0x002fea000383ffff */
[----:B------:R-:W-:Y:S05]  /*21c30*/  BRA `(.L_x_2953) ;  /* 0xfffffe88003c7947 */ /* 0x000fea000383ffff */
.L_x_2686:
        /* <DEDUP_REMOVED lines=9> */
.L_x_2955:
[----:B------:R-:W-:Y:S05]  /*21cd0*/  BSYNC B1 ;  /* 0x0000000000017941 */ /* 0x000fea0003800000 */
.L_x_2954:
[----:B------:R-:W-:Y:S01]  /*21ce0*/  IMAD.MOV.U32 R13, RZ, RZ, R32 ;  /* 0x000000ffff0d7224 */ /* 0x000fe200078e0020 */
[----:B------:R-:W-:Y:S01]  /*21cf0*/  MOV R0, R14 ;  /* 0x0000000e00007202 */ /* 0x000fe20000000f00 */
[----:B------:R-:W-:Y:S01]  /*21d00*/  IMAD.MOV.U32 R12, RZ, RZ, RZ ;  /* 0x000000ffff0c7224 */ /* 0x000fe200078e00ff */
[----:B------:R-:W-:Y:S01]  /*21d10*/  ISETP.GE.AND P0, PT, R16, R54, PT ;  /* 0x000000361000720c */ /* 0x000fe20003f06270 */
[----:B------:R-:W-:Y:S02]  /*21d20*/  IMAD.MOV.U32 R11, RZ, RZ, 0x181f ;  /* 0x0000181fff0b7424 */ /* 0x000fe400078e00ff */
[----:B------:R-:W-:Y:S02]  /*21d30*/  IMAD.MOV.U32 R15, RZ, RZ, -0x1 ;  /* 0xffffffffff0f7424 */ /* 0x000fe400078e00ff */
[----:B------:R-:W-:-:S08]  /*21d40*/  IMAD R3, R192, R5, RZ ;  /* 0x00000005c0037224 */ /* 0x000fd000078e02ff */
[----:B------:R-:W-:Y:S05]  /*21d50*/  WARPSYNC.COLLECTIVE R15, `(.L_x_2956) ;  /* 0x000000000f087348 */ /* 0x000fea0003c00000 */
[----:B------:R0:W1:Y:S02]  /*21d60*/  SHFL.IDX P6, R14, R13, R12, R11 ;  /* 0x0000000c0d0e7389 */ /* 0x00006400000c000b */
[----:B01----:R-:W-:Y:S01]  /*21d70*/  ENDCOLLECTIVE ;  /* 0x000000000000791b */ /* 0x003fe20003800000 */
.L_x_2956:
[----:B------:R-:W-:Y:S01]  /*21d80*/  ISETP.GE.OR P1, PT, R56, R3, P0 ;  /* 0x000000033800720c */ /* 0x000fe20000726670 */
[----:B------:R-:W-:-:S12]  /*21d90*/  IMAD.MOV.U32 R13, RZ, RZ, R33 ;  /* 0x000000ffff0d7224 */ /* 0x000fd800078e0021 */
[C---:B------:R-:W-:Y:S01]  /*21da0*/  @!P1 SHF.L.U64.HI R6, R16.reuse, 0x1, R17 ;  /* 0x0000000110069819 */ /* 0x040fe20000010211 */
[----:B------:R-:W-:Y:S02]  /*21db0*/  @!P1 IMAD.SHL.U32 R21, R16, 0x2, RZ ;  /* 0x0000000210159824 */ /* 0x000fe400078e00ff */
[----:B------:R-:W-:-:S07]  /*21dc0*/  IMAD.MOV.U32 R4, RZ, RZ, R14 ;  /* 0x000000ffff047224 */ /* 0x000fce00078e000e */
[----:B------:R-:W-:Y:S05]  /*21dd0*/  WARPSYNC.COLLECTIVE R15, `(.L_x_2957) ;  /* 0x000000000f087348 */ /* 0x000fea0003c00000 */
[----:B------:R0:W1:Y:S02]  /*21de0*/  SHFL.IDX P6, R14, R13, R12, R11 ;  /* 0x0000000c0d0e7389 */ /* 0x00006400000c000b */
[----:B01----:R-:W-:Y:S01]  /*21df0*/  ENDCOLLECTIVE ;  /* 0x000000000000791b */ /* 0x003fe20003800000 */
.L_x_2957:
[----:B------:R-:W-:-:S05]  /*21e00*/  @!P1 IADD3 R4, P2, R4, R21, RZ ;  /* 0x0000001504049210 */ /* 0x000fca0007f5e0ff */
[----:B------:R-:W-:Y:S02]  /*21e10*/  @!P1 IMAD.X R7, R0, 0x1, R6, P2 ;  /* 0x0000000100079824 */ /* 0x000fe400010e0606 */
[----:B------:R-:W-:Y:S02]  /*21e20*/  @!P1 IMAD.MOV.U32 R8, RZ, RZ, R4 ;  /* 0x000000ffff089224 */ /* 0x000fe400078e0004 */
[----:B------:R-:W-:Y:S02]  /*21e30*/  @!P1 IMAD.MOV.U32 R9, RZ, RZ, R7 ;  /* 0x000000ffff099224 */ /* 0x000fe400078e0007 */
[----:B------:R-:W-:Y:S01]  /*21e40*/  IMAD.MOV.U32 R13, RZ, RZ, R34 ;  /* 0x000000ffff0d7224 */ /* 0x000fe200078e0022 */
[----:B------:R-:W-:-:S07]  /*21e50*/  MOV R5, R14 ;  /* 0x0000000e00057202 */ /* 0x000fce0000000f00 */
[----:B------:R-:W-:Y:S05]  /*21e60*/  WARPSYNC.COLLECTIVE R15, `(.L_x_2958) ;  /* 0x000000000f087348 */ /* 0x000fea0003c00000 */
[----:B------:R0:W1:Y:S02]  /*21e70*/  SHFL.IDX P6, R14, R13, R12, R11 ;  /* 0x0000000c0d0e7389 */ /* 0x00006400000c000b */
[----:B01----:R-:W-:Y:S01]  /*21e80*/  ENDCOLLECTIVE ;  /* 0x000000000000791b */ /* 0x003fe20003800000 */
.L_x_2958:
[----:B------:R-:W2:Y:S01]  /*21e90*/  @!P1 LD.E.128 R8, desc[UR42][R8.64] ;  /* 0x0000002a08089980 */ /* 0x000ea2000c101d00 */
[----:B------:R-:W-:-:S04]  /*21ea0*/  @!P1 IADD3 R14, P2, R14, R21, RZ ;  /* 0x000000150e0e9210 */ /* 0x000fc80007f5e0ff */
[----:B------:R-:W-:Y:S01]  /*21eb0*/  @!P1 MOV R4, R14 ;  /* 0x0000000e00049202 */ /* 0x000fe20000000f00 */
[----:B------:R-:W-:-:S06]  /*21ec0*/  @!P1 IMAD.X R5, R5, 0x1, R6, P2 ;  /* 0x0000000105059824 */ /* 0x000fcc00010e0606 */
[----:B------:R-:W5:Y:S01]  /*21ed0*/  @!P1 LD.E.128 R4, desc[UR42][R4.64] ;  /* 0x0000002a04049980 */ /* 0x000f62000c101d00 */
[----:B------:R-:W-:Y:S02]  /*21ee0*/  CS2R R46, SRZ ;  /* 0x00000000002e7805 */ /* 0x000fe4000001ff00 */
[----:B------:R-:W-:Y:S02]  /*21ef0*/  CS2R R48, SRZ ;  /* 0x0000000000307805 */ /* 0x000fe4000001ff00 */
[----:B------:R-:W-:Y:S02]  /*21f00*/  MOV R13, R35 ;  /* 0x00000023000d7202 */ /* 0x000fe40000000f00 */
        /* <DEDUP_REMOVED lines=15> */
.L_x_2959:
[----:B------:R-:W-:Y:S01]  /*22000*/  IMAD.MOV.U32 R20, RZ, RZ, R49 ;  /* 0x000000ffff147224 */ /* 0x000fe200078e0031 */
[----:B------:R-:W-:Y:S01]  /*22010*/  PRMT R64, R64, 0x5410, R0 ;  /* 0x0000541040407816 */ /* 0x000fe20000000000 */
[----:B------:R-:W-:Y:S01]  /*22020*/  IMAD.MOV.U32 R10, RZ, RZ, R48 ;  /* 0x000000ffff0a7224 */ /* 0x000fe200078e0030 */
[----:B------:R-:W-:Y:S01]  /*22030*/  @!P1 MOV R51, R7 ;  /* 0x0000000700339202 */ /* 0x000fe20000000f00 */
[----:B------:R-:W-:-:S03]  /*22040*/  @!P1 IMAD.MOV.U32 R44, RZ, RZ, R4 ;  /* 0x000000ffff2c9224 */ /* 0x000fc600078e0004 */
[----:B------:R-:W-:Y:S01]  /*22050*/  PRMT R37, R10, 0x5410, R20 ;  /* 0x000054100a257816 */ /* 0x000fe20000000014 */
[----:B------:R-:W-:Y:S02]  /*22060*/  @!P1 IMAD.MOV.U32 R45, RZ, RZ, R5 ;  /* 0x000000ffff2d9224 */ /* 0x000fe400078e0005 */
[----:B------:R-:W-:Y:S02]  /*22070*/  @!P1 IMAD.MOV.U32 R50, RZ, RZ, R6 ;  /* 0x000000ffff329224 */ /* 0x000fe400078e0006 */
[----:B------:R-:W-:Y:S02]  /*22080*/  IMAD.MOV.U32 R4, RZ, RZ, R44 ;  /* 0x000000ffff047224 */ /* 0x000fe400078e002c */
[----:B------:R-:W-:Y:S02]  /*22090*/  IMAD.MOV.U32 R13, RZ, RZ, R32 ;  /* 0x000000ffff0d7224 */ /* 0x000fe400078e0020 */
[----:B------:R-:W-:Y:S02]  /*220a0*/  IMAD.MOV.U32 R5, RZ, RZ, R45 ;  /* 0x000000ffff057224 */ /* 0x000fe400078e002d */
[----:B------:R-:W-:-:S02]  /*220b0*/  IMAD.MOV.U32 R6, RZ, RZ, R50 ;  /* 0x000000ffff067224 */ /* 0x000fc400078e0032 */
[----:B------:R-:W-:Y:S01]  /*220c0*/  IMAD.MOV.U32 R7, RZ, RZ, R51 ;  /* 0x000000ffff077224 */ /* 0x000fe200078e0033 */
[----:B------:R-:W-:Y:S01]  /*220d0*/  PRMT R67, R67, 0x5410, R5 ;  /* 0x0000541043437816 */ /* 0x000fe20000000005 */
[----:B------:R-:W-:Y:S01]  /*220e0*/  IMAD.MOV.U32 R0, RZ, RZ, R14 ;  /* 0x000000ffff007224 */ /* 0x000fe200078e000e */
[----:B------:R-:W-:-:S07]  /*220f0*/  PRMT R66, R6, 0x5410, R4 ;  /* 0x0000541006427816 */ /* 0x000fce0000000004 */
[----:B------:R-:W-:Y:S05]  /*22100*/  WARPSYNC.COLLECTIVE R15, `(.L_x_2960) ;  /* 0x000000000f087348 */ /* 0x000fea0003c00000 */
[----:B------:R0:W1:Y:S02]  /*22110*/  SHFL.IDX P6, R14, R13, R12, R11 ;  /* 0x0000000c0d0e7389 */ /* 0x00006400000c000b */
[----:B01----:R-:W-:Y:S01]  /*22120*/  ENDCOLLECTIVE ;  /* 0x000000000000791b */ /* 0x003fe20003800000 */
.L_x_2960:
[----:B------:R-:W-:Y:S01]  /*22130*/  PRMT R64, R7, 0x7610, R64 ;  /* 0x0000761007407816 */ /* 0x000fe20000000040 */
[----:B------:R-:W-:Y:S02]  /*22140*/  IMAD.MOV.U32 R13, RZ, RZ, R33 ;  /* 0x000000ffff0d7224 */ /* 0x000fe400078e0021 */
[----:B------:R-:W-:-:S07]  /*22150*/  IMAD.MOV.U32 R8, RZ, RZ, R14 ;  /* 0x000000ffff087224 */ /* 0x000fce00078e000e */
[----:B------:R-:W-:Y:S05]  /*22160*/  WARPSYNC.COLLECTIVE R15, `(.L_x_2961) ;  /* 0x000000000f087348 */ /* 0x000fea0003c00000 */
[----:B------:R0:W1:Y:S02]  /*22170*/  SHFL.IDX P6, R14, R13, R12, R11 ;  /* 0x0000000c0d0e7389 */ /* 0x00006400000c000b */
[----:B01----:R-:W-:Y:S01]  /*22180*/  ENDCOLLECTIVE ;  /* 0x000000000000791b */ /* 0x003fe20003800000 */
.L_x_2961:
[----:B------:R-:W-:Y:S01]  /*22190*/  IMAD.MOV.U32 R13, RZ, RZ, R34 ;  /* 0x000000ffff0d7224 */ /* 0x000fe200078e0022 */
[----:B------:R-:W-:-:S07]  /*221a0*/  MOV R9, R14 ;  /* 0x0000000e00097202 */ /* 0x000fce0000000f00 */
[----:B------:R-:W-:Y:S05]  /*221b0*/  WARPSYNC.COLLECTIVE R15, `(.L_x_2962) ;  /* 0x000000000f087348 */ /* 0x000fea0003c00000 */
[----:B------:R0:W1:Y:S02]  /*221c0*/  SHFL.IDX P6, R14, R13, R12, R11 ;  /* 0x0000000c0d0e7389 */ /* 0x00006400000c000b */
[----:B01----:R-:W-:Y:S01]  /*221d0*/  ENDCOLLECTIVE ;  /* 0x000000000000791b */ /* 0x003fe20003800000 */
.L_x_2962:
[----:B------:R-:W-:Y:S05]  /*221e0*/  BRA `(.L_x_2963) ;  /* 0xfffffe9c00f47947 */ /* 0x000fea000383ffff */
.L_x_2689:
[----:B------:R-:W-:Y:S01]  /*221f0*/  BSSY B1, `(.L_x_2964) ;  /* 0x0000008000017945 */ /* 0x000fe20003800000 */
[----:B------:R-:W-:Y:S01]  /*22200*/  IMAD.MOV.U32 R13, RZ, RZ, R35 ;  /* 0x000000ffff0d7224 */ /* 0x000fe200078e0023 */
[----:B------:R-:W-:Y:S01]  /*22210*/  MOV R11, 0x181f ;  /* 0x0000181f000b7802 */ /* 0x000fe20000000f00 */
[----:B------:R-:W-:Y:S02]  /*22220*/  IMAD.MOV.U32 R12, RZ, RZ, 0x2 ;  /* 0x00000002ff0c7424 */ /* 0x000fe400078e00ff */
[----:B-1----:R-:W-:-:S07]  /*22230*/  IMAD.MOV.U32 R15, RZ, RZ, -0x1 ;  /* 0xffffffffff0f7424 */ /* 0x002fce00078e00ff */
[----:B------:R-:W-:Y:S05]  /*22240*/  WARPSYNC.COLLECTIVE R15, `(.L_x_2965) ;  /* 0x000000000f087348 */ /* 0x000fea0003c00000 */
[----:B------:R0:W1:Y:S02]  /*22250*/  SHFL.IDX P6, R14, R13, R12, R11 ;  /* 0x0000000c0d0e7389 */ /* 0x00006400000c000b */
[----:B01----:R-:W-:Y:S01]  /*22260*/  ENDCOLLECTIVE ;  /* 0x000000000000791b */ /* 0x003fe20003800000 */
.L_x_2965:
[----:B------:R-:W-:Y:S05]  /*22270*/  BSYNC B1 ;  /* 0x0000000000017941 */ /* 0x000fea0003800000 */
.L_x_2964:
        /* <DEDUP_REMOVED lines=9> */
.L_x_2966:
        /* <DEDUP_REMOVED lines=8> */
.L_x_2967:
[----:B------:R-:W-:-:S05]  /*22390*/  @!P1 IADD3 R8, P2, R8, R21, RZ ;  /* 0x0000001508089210 */ /* 0x000fca0007f5e0ff */
[----:B------:R-:W-:Y:S02]  /*223a0*/  @!P1 IMAD.X R9, R0, 0x1, R29, P2 ;  /* 0x0000000100099824 */ /* 0x000fe400010e061d */
[----:B------:R-:W-:Y:S02]  /*223b0*/  IMAD.MOV.U32 R13, RZ, RZ, R34 ;  /* 0x000000ffff0d7224 */ /* 0x000fe400078e0022 */
[----:B------:R-:W-:-:S07]  /*223c0*/  IMAD.MOV.U32 R20, RZ, RZ, R14 ;  /* 0x000000ffff147224 */ /* 0x000fce00078e000e */
[----:B------:R-:W-:Y:S05]  /*223d0*/  WARPSYNC.COLLECTIVE R15, `(.L_x_2968) ;  /* 0x000000000f087348 */ /* 0x000fea0003c00000 */
[----:B------:R0:W1:Y:S02]  /*223e0*/  SHFL.IDX P6, R14, R13, R12, R11 ;  /* 0x0000000c0d0e7389 */ /* 0x00006400000c000b */
[----:B01----:R-:W-:Y:S01]  /*223f0*/  ENDCOLLECTIVE ;  /* 0x000000000000791b */ /* 0x003fe20003800000 */
.L_x_2968:
[----:B------:R-:W2:Y:S01]  /*22400*/  @!P1 LD.E.128 R8, desc[UR42][R8.64] ;  /* 0x0000002a08089980 */ /* 0x000ea2000c101d00 */
[----:B------:R-:W-:-:S04]  /*22410*/  @!P1 IADD3 R28, P2, R14, R21, RZ ;  /* 0x000000150e1c9210 */ /* 0x000fc80007f5e0ff */
[----:B------:R-:W-:-:S06]  /*22420*/  @!P1 IADD3.X R29, R20, R29, RZ, P2, !PT ;  /* 0x0000001d141d9210 */ /* 0x000fcc00017fe4ff */
[----:B------:R-:W5:Y:S01]  /*22430*/  @!P1 LD.E.128 R28, desc[UR42][R28.64] ;  /* 0x0000002a1c1c9980 */ /* 0x000f62000c101d00 */
[----:B------:R-:W-:Y:S02]  /*22440*/  CS2R R20, SRZ ;  /* 0x0000000000147805 */ /* 0x000fe4000001ff00 */
[----:B------:R-:W-:Y:S02]  /*22450*/  CS2R R38, SRZ ;  /* 0x0000000000267805 */ /* 0x000fe4000001ff00 */
[----:B------:R-:W-:Y:S02]  /*22460*/  MOV R13, R35 ;  /* 0x00000023000d7202 */ /* 0x000fe40000000f00 */
[----:B------:R-:W-:Y:S02]  /*22470*/  CS2R R40, SRZ ;  /* 0x0000000000287805 */ /* 0x000fe4000001ff00 */
[----:B------:R-:W-:Y:S01]  /*22480*/  CS2R R42, SRZ ;  /* 0x00000000002a7805 */ /* 0x000fe2000001ff00 */
[----:B--2---:R-:W-:-:S02]  /*22490*/  @!P1 IMAD.MOV.U32 R20, RZ, RZ, R8 ;  /* 0x000000ffff149224 */ /* 0x004fc400078e0008 */
[----:B------:R-:W-:Y:S02]  /*224a0*/  @!P1 IMAD.MOV.U32 R21, RZ, RZ, R9 ;  /* 0x000000ffff159224 */ /* 0x000fe400078e0009 */
[----:B------:R-:W-:Y:S02]  /*224b0*/  IMAD.MOV.U32 R0, RZ, RZ, R20 ;  /* 0x000000ffff007224 */ /* 0x000fe400078e0014 */
[----:B------:R-:W-:Y:S02]  /*224c0*/  IMAD.MOV.U32 R12, RZ, RZ, R21 ;  /* 0x000000ffff0c7224 */ /* 0x000fe400078e0015 */
[----:B------:R-:W-:Y:S02]  /*224d0*/  @!P1 IMAD.MOV.U32 R39, RZ, RZ, R11 ;  /* 0x000000ffff279224 */ /* 0x000fe400078e000b */
[----:B------:R-:W-:Y:S01]  /*224e0*/  IMAD.MOV.U32 R11, RZ, RZ, 0x181f ;  /* 0x0000181fff0b7424 */ /* 0x000fe200078e00ff */
[----:B------:R-:W-:Y:S01]  /*224f0*/  PRMT R59, R0, 0x5410, R12 ;  /* 0x00005410003b7816 */ /* 0x000fe2000000000c */
[----:B------:R-:W-:-:S02]  /*22500*/  IMAD.MOV.U32 R12, RZ, RZ, 0x3 ;  /* 0x00000003ff0c7424 */ /* 0x000fc400078e00ff */
[----:B------:R-:W-:Y:S02]  /*22510*/  @!P1 IMAD.MOV.U32 R38, RZ, RZ, R10 ;  /* 0x000000ffff269224 */ /* 0x000fe400078e000a */
[----:B------:R-:W-:-:S07]  /*22520*/  IMAD.MOV.U32 R9, RZ, RZ, R39 ;  /* 0x000000ffff097224 */ /* 0x000fce00078e0027 */
[----:B-----5:R-:W-:Y:S05]  /*22530*/  WARPSYNC.COLLECTIVE R15, `(.L_x_2969) ;  /* 0x000000000f087348 */ /* 0x020fea0003c00000 */
[----:B------:R0:W1:Y:S02]  /*22540*/  SHFL.IDX P6, R14, R13, R12, R11 ;  /* 0x0000000c0d0e7389 */ /* 0x00006400000c000b */
[----:B01---5:R-:W-:Y:S01]  /*22550*/  ENDCOLLECTIVE ;  /* 0x000000000000791b */ /* 0x023fe20003800000 */
.L_x_2969:
[----:B------:R-:W-:Y:S02]  /*22560*/  IMAD.MOV.U32 R8, RZ, RZ, R38 ;  /* 0x000000ffff087224 */ /* 0x000fe400078e0026 */
[----:B------:R-:W-:Y:S01]  /*22570*/  @!P1 IMAD.MOV.U32 R40, RZ, RZ, R28 ;  /* 0x000000ffff289224 */ /* 0x000fe200078e001c */
[----:B------:R-:W-:Y:S01]  /*22580*/  @!P1 MOV R42, R30 ;  /* 0x0000001e002a9202 */ /* 0x000fe20000000f00 */
[----:B------:R-:W-:Y:S01]  /*22590*/  @!P1 IMAD.MOV.U32 R41, RZ, RZ, R29 ;  /* 0x000000ffff299224 */ /* 0x000fe200078e001d */
[----:B------:R-:W-:Y:S01]  /*225a0*/  PRMT R52, R8, 0x5410, R9 ;  /* 0x0000541008347816 */ /* 0x000fe20000000009 */
[----:B------:R-:W-:Y:S02]  /*225b0*/  @!P1 IMAD.MOV.U32 R43, RZ, RZ, R31 ;  /* 0x000000ffff2b9224 */ /* 0x000fe400078e001f */
[----:B------:R-:W-:Y:S02]  /*225c0*/  IMAD.MOV.U32 R8, RZ, RZ, R40 ;  /* 0x000000ffff087224 */ /* 0x000fe400078e0028 */
[----:B------:R-:W-:-:S02]  /*225d0*/  IMAD.MOV.U32 R9, RZ, RZ, R41 ;  /* 0x000000ffff097224 */ /* 0x000fc400078e0029 */
[----:B------:R-:W-:Y:S02]  /*225e0*/  IMAD.MOV.U32 R10, RZ, RZ, R42 ;  /* 0x000000ffff0a7224 */ /* 0x000fe400078e002a */
[----:B------:R-:W-:Y:S01]  /*225f0*/  IMAD.MOV.U32 R13, RZ, RZ, R32 ;  /* 0x000000ffff0d7224 */ /* 0x000fe200078e0020 */
[----:B------:R-:W-:Y:S02]  /*22600*/  PRMT R62, R8, 0x5410, R9 ;  /* 0x00005410083e7816 */ /* 0x000fe40000000009 */
[----:B------:R-:W-:Y:S01]  /*22610*/  CS2R R8, SRZ ;  /* 0x0000000000087805 */ /* 0x000fe2000001ff00 */
[----:B------:R-:W-:-:S07]  /*22620*/  IMAD.MOV.U32 R0, RZ, RZ, R14 ;  /* 0x000000ffff007224 */ /* 0x000fce00078e000e */
[----:B------:R-:W-:Y:S05]  /*22630*/  WARPSYNC.COLLECTIVE R15, `(.L_x_2970) ;  /* 0x000000000f087348 */ /* 0x000fea0003c00000 */
[----:B------:R0:W1:Y:S02]  /*22640*/  SHFL.IDX P6, R14, R13, R12, R11 ;  /* 0x0000000c0d0e7389 */ /* 0x00006400000c000b */
[----:B01----:R-:W-:Y:S01]  /*22650*/  ENDCOLLECTIVE ;  /* 0x000000000000791b */ /* 0x003fe20003800000 */
.L_x_2970:
[----:B------:R-:W-:Y:S02]  /*22660*/  IMAD.MOV.U32 R13, RZ, RZ, R33 ;  /* 0x000000ffff0d7224 */ /* 0x000fe400078e0021 */
[----:B------:R-:W-:-:S07]  /*22670*/  IMAD.MOV.U32 R32, RZ, RZ, R14 ;  /* 0x000000ffff207224 */ /* 0x000fce00078e000e */
[----:B------:R-:W-:Y:S05]  /*22680*/  WARPSYNC.COLLECTIVE R15, `(.L_x_2971) ;  /* 0x000000000f087348 */ /* 0x000fea0003c00000 */
[----:B------:R0:W1:Y:S02]  /*22690*/  SHFL.IDX P6, R14, R13, R12, R11 ;  /* 0x0000000c0d0e7389 */ /* 0x00006400000c000b */
[----:B01----:R-:W-:Y:S01]  /*226a0*/  ENDCOLLECTIVE ;  /* 0x000000000000791b */ /* 0x003fe20003800000 */
.L_x_2971:
[----:B------:R-:W-:Y:S01]  /*226b0*/  IMAD.MOV.U32 R13, RZ, RZ, R34 ;  /* 0x000000ffff0d7224 */ /* 0x000fe200078e0022 */
[----:B------:R-:W-:-:S07]  /*226c0*/  MOV R33, R14 ;  /* 0x0000000e00217202 */ /* 0x000fce0000000f00 */
[----:B------:R-:W-:Y:S05]  /*226d0*/  WARPSYNC.COLLECTIVE R15, `(.L_x_2972) ;  /* 0x000000000f087348 */ /* 0x000fea0003c00000 */
[----:B------:R0:W1:Y:S02]  /*226e0*/  SHFL.IDX P6, R14, R13, R12, R11 ;  /* 0x0000000c0d0e7389 */ /* 0x00006400000c000b */
[----:B01----:R-:W-:Y:S01]  /*226f0*/  ENDCOLLECTIVE ;  /* 0x000000000000791b */ /* 0x003fe20003800000 */
.L_x_2972:
[----:B------:R-:W-:-:S05]  /*22700*/  IMAD.MOV.U32 R11, RZ, RZ, R43 ;  /* 0x000000ffff0b7224 */ /* 0x000fca00078e002b */
[----:B------:R-:W-:Y:S01]  /*22710*/  PRMT R63, R10, 0x5410, R11 ;  /* 0x000054100a3f7816 */ /* 0x000fe2000000000b */
[----:B------:R-:W-:Y:S01]  /*22720*/  IMAD.MOV.U32 R34, RZ, RZ, R14 ;  /* 0x000000ffff227224 */ /* 0x000fe200078e000e */
[----:B------:R-:W-:Y:S06]  /*22730*/  BRA `(.L_x_2973) ;  /* 0xfffffe9c00d47947 */ /* 0x000fec000383ffff */
.L_x_2693:
[----:B0-----:R0:W1:Y:S02]  /*22740*/  SYNCS.PHASECHK.TRANS64.TRYWAIT P4, [R2+URZ+0x28800], R29 ;  /* 0x0288001d020075a7 */ /* 0x001064000808017f */
[----:B-1----:R-:W-:Y:S05]  /*22750*/  @!P4 NANOSLEEP.SYNCS 0x989680 ;  /* 0x009896800000c95d */ /* 0x002fea0003900000 */
[----:B------:R-:W1:Y:S02]  /*22760*/  @!P4 SYNCS.PHASECHK.TRANS64 P4, [R2+URZ+0x28800], R29 ;  /* 0x0288001d0200c5a7 */ /* 0x000e64000808007f */
[----:B-1----:R-:W-:Y:S05]  /*22770*/  @!P4 BRA `(.L_x_2693) ;  /* 0xfffffffc00f0c947 */ /* 0x002fea000383ffff */
[----:B------:R-:W-:Y:S05]  /*22780*/  BRA `(.L_x_2974) ;  /* 0xfffffea0006c7947 */ /* 0x000fea000383ffff */
.L_x_2703:
[----:B-1----:R1:W2:Y:S02]  /*22790*/  SYNCS.PHASECHK.TRANS64.TRYWAIT P2, [R3+URZ+0x28830], R0 ;  /* 0x02883000030075a7 */ /* 0x0022a4000804017f */
[----:B--2---:R-:W-:Y:S05]  /*227a0*/  @!P2 NANOSLEEP.SYNCS 0x989680 ;  /* 0x009896800000a95d */ /* 0x004fea0003900000 */
[----:B------:R-:W2:Y:S02]  /*227b0*/  @!P2 SYNCS.PHASECHK.TRANS64 P2, [R3+URZ+0x28830], R0 ;  /* 0x028830000300a5a7 */ /* 0x000ea4000804007f */
[----:B--2---:R-:W-:Y:S05]  /*227c0*/  @!P2 BRA `(.L_x_2703) ;  /* 0xfffffffc00f0a947 */ /* 0x004fea000383ffff */
[----:B------:R-:W-:Y:S05]  /*227d0*/  BRA `(.L_x_2702) ;  /* 0xfffffeb800e87947 */ /* 0x000fea000383ffff */
.L_x_2709:
[----:B-1----:R1:W2:Y:S02]  /*227e0*/  SYNCS.PHASECHK.TRANS64.TRYWAIT P4, [R0+URZ+0x28830], R7 ;  /* 0x02883007000075a7 */ /* 0x0022a4000808017f */
[----:B--2---:R-:W-:Y:S05]  /*227f0*/  @!P4 NANOSLEEP.SYNCS 0x989680 ;  /* 0x009896800000c95d */ /* 0x004fea0003900000 */
[----:B------:R-:W2:Y:S02]  /*22800*/  @!P4 SYNCS.PHASECHK.TRANS64 P4, [R0+URZ+0x28830], R7 ;  /* 0x028830070000c5a7 */ /* 0x000ea4000808007f */
[----:B--2---:R-:W-:Y:S05]  /*22810*/  @!P4 BRA `(.L_x_2709) ;  /* 0xfffffffc00f0c947 */ /* 0x004fea000383ffff */
[----:B------:R-:W-:Y:S05]  /*22820*/  BRA `(.L_x_2708) ;  /* 0xfffffee000247947 */ /* 0x000fea000383ffff */
.L_x_2713:
[----:B-1----:R1:W2:Y:S02]  /*22830*/  SYNCS.PHASECHK.TRANS64.TRYWAIT P3, [R6+URZ+0x28850], R0 ;  /* 0x02885000060075a7 */ /* 0x0022a4000806017f */
[----:B--2---:R-:W-:Y:S05]  /*22840*/  @!P3 NANOSLEEP.SYNCS 0x989680 ;  /* 0x009896800000b95d */ /* 0x004fea0003900000 */
[----:B------:R-:W2:Y:S02]  /*22850*/  @!P3 SYNCS.PHASECHK.TRANS64 P3, [R6+URZ+0x28850], R0 ;  /* 0x028850000600b5a7 */ /* 0x000ea4000806007f */
[----:B--2---:R-:W-:Y:S05]  /*22860*/  @!P3 BRA `(.L_x_2713) ;  /* 0xfffffffc00f0b947 */ /* 0x004fea000383ffff */
[----:B------:R-:W-:Y:S05]  /*22870*/  BRA `(.L_x_2710) ;  /* 0xfffffee400247947 */ /* 0x000fea000383ffff */
.L_x_2720:
[----:B-1----:R1:W2:Y:S02]  /*22880*/  SYNCS.PHASECHK.TRANS64.TRYWAIT P3, [R0+URZ+0x28830], R7 ;  /* 0x02883007000075a7 */ /* 0x0022a4000806017f */
[----:B--2---:R-:W-:Y:S05]  /*22890*/  @!P3 NANOSLEEP.SYNCS 0x989680 ;  /* 0x009896800000b95d */ /* 0x004fea0003900000 */
[----:B------:R-:W2:Y:S02]  /*228a0*/  @!P3 SYNCS.PHASECHK.TRANS64 P3, [R0+URZ+0x28830], R7 ;  /* 0x028830070000b5a7 */ /* 0x000ea4000806007f */
[----:B--2---:R-:W-:Y:S05]  /*228b0*/  @!P3 BRA `(.L_x_2720) ;  /* 0xfffffffc00f0b947 */ /* 0x004fea000383ffff */
[----:B------:R-:W-:Y:S05]  /*228c0*/  BRA `(.L_x_2719) ;  /* 0xffffff0800c87947 */ /* 0x000fea000383ffff */
.L_x_2724:
[----:B-1----:R1:W2:Y:S02]  /*228d0*/  SYNCS.PHASECHK.TRANS64.TRYWAIT P2, [R6+URZ+0x28850], R0 ;  /* 0x02885000060075a7 */ /* 0x0022a4000804017f */
[----:B--2---:R-:W-:Y:S05]  /*228e0*/  @!P2 NANOSLEEP.SYNCS 0x989680 ;  /* 0x009896800000a95d */ /* 0x004fea0003900000 */
[----:B------:R-:W2:Y:S02]  /*228f0*/  @!P2 SYNCS.PHASECHK.TRANS64 P2, [R6+URZ+0x28850], R0 ;  /* 0x028850000600a5a7 */ /* 0x000ea4000804007f */
[----:B--2---:R-:W-:Y:S05]  /*22900*/  @!P2 BRA `(.L_x_2724) ;  /* 0xfffffffc00f0a947 */ /* 0x004fea000383ffff */
[----:B------:R-:W-:Y:S05]  /*22910*/  BRA `(.L_x_2721) ;  /* 0xffffff0c00c87947 */ /* 0x000fea000383ffff */
.L_x_2729:
[----:B-1----:R1:W2:Y:S02]  /*22920*/  SYNCS.PHASECHK.TRANS64.TRYWAIT P0, [R14+URZ+0x28850], R5 ;  /* 0x028850050e0075a7 */ /* 0x0022a4000800017f */
[----:B--2---:R-:W-:Y:S05]  /*22930*/  @!P0 NANOSLEEP.SYNCS 0x989680 ;  /* 0x009896800000895d */ /* 0x004fea0003900000 */
[----:B------:R-:W2:Y:S02]  /*22940*/  @!P0 SYNCS.PHASECHK.TRANS64 P0, [R14+URZ+0x28850], R5 ;  /* 0x028850050e0085a7 */ /* 0x000ea4000800007f */
[----:B--2---:R-:W-:Y:S05]  /*22950*/  @!P0 BRA `(.L_x_2729) ;  /* 0xfffffffc00f08947 */ /* 0x004fea000383ffff */
[----:B------:R-:W-:Y:S05]  /*22960*/  BRA `(.L_x_2728) ;  /* 0xffffff2800f87947 */ /* 0x000fea000383ffff */
.L_x_2734:
[----:B------:R-:W-:Y:S01]  /*22970*/  IMAD.MOV.U32 R13, RZ, RZ, R4 ;  /* 0x000000ffff0d7224 */ /* 0x000fe200078e0004 */
[----:B------:R-:W-:Y:S01]  /*22980*/  MOV R12, RZ ;  /* 0x000000ff000c7202 */ /* 0x000fe20000000f00 */
[----:B------:R-:W-:Y:S02]  /*22990*/  IMAD.MOV.U32 R11, RZ, RZ, 0x181f ;  /* 0x0000181fff0b7424 */ /* 0x000fe400078e00ff */
[----:B------:R-:W-:-:S07]  /*229a0*/  IMAD.MOV.U32 R15, RZ, RZ, -0x1 ;  /* 0xffffffffff0f7424 */ /* 0x000fce00078e00ff */
[----:B-----5:R-:W-:Y:S05]  /*229b0*/  WARPSYNC.COLLECTIVE R15, `(.L_x_2975) ;  /* 0x000000000f087348 */ /* 0x020fea0003c00000 */
[----:B------:R0:W1:Y:S02]  /*229c0*/  SHFL.IDX P6, R14, R13, R12, R11 ;  /* 0x0000000c0d0e7389 */ /* 0x00006400000c000b */
[----:B01---5:R-:W-:Y:S01]  /*229d0*/  ENDCOLLECTIVE ;  /* 0x000000000000791b */ /* 0x023fe20003800000 */
.L_x_2975:
[----:B------:R-:W-:Y:S02]  /*229e0*/  IMAD.MOV.U32 R13, RZ, RZ, R0 ;  /* 0x000000ffff0d7224 */ /* 0x000fe400078e0000 */
[----:B------:R-:W-:-:S07]  /*229f0*/  IMAD.MOV.U32 R3, RZ, RZ, R14 ;  /* 0x000000ffff037224 */ /* 0x000fce00078e000e */
[----:B------:R-:W-:Y:S05]  /*22a00*/  WARPSYNC.COLLECTIVE R15, `(.L_x_2976) ;  /* 0x000000000f087348 */ /* 0x000fea0003c00000 */
[----:B------:R0:W1:Y:S02]  /*22a10*/  SHFL.IDX P6, R14, R13, R12, R11 ;  /* 0x0000000c0d0e7389 */ /* 0x00006400000c000b */
[----:B01----:R-:W-:Y:S01]  /*22a20*/  ENDCOLLECTIVE ;  /* 0x000000000000791b */ /* 0x003fe20003800000 */
.L_x_2976:
[----:B------:R-:W-:Y:S05]  /*22a30*/  BRA `(.L_x_2977) ;  /* 0xffffff4400bc7947 */ /* 0x000fea000383ffff */
.L_x_2737:
[----:B------:R-:W-:Y:S01]  /*22a40*/  BSSY B1, `(.L_x_2978) ;  /* 0x0000008000017945 */ /* 0x000fe20003800000 */
[----:B------:R-:W-:Y:S01]  /*22a50*/  IMAD.MOV.U32 R13, RZ, RZ, R4 ;  /* 0x000000ffff0d7224 */ /* 0x000fe200078e0004 */
[----:B------:R-:W-:Y:S01]  /*22a60*/  MOV R11, 0x181f ;  /* 0x0000181f000b7802 */ /* 0x000fe20000000f00 */
[----:B------:R-:W-:Y:S02]  /*22a70*/  IMAD.MOV.U32 R12, RZ, RZ, 0x1 ;  /* 0x00000001ff0c7424 */ /* 0x000fe400078e00ff */
[----:B---3--:R-:W-:-:S07]  /*22a80*/  IMAD.MOV.U32 R15, RZ, RZ, -0x1 ;  /* 0xffffffffff0f7424 */ /* 0x008fce00078e00ff */
[----:B012--5:R-:W-:Y:S05]  /*22a90*/  WARPSYNC.COLLECTIVE R15, `(.L_x_2979) ;  /* 0x000000000f087348 */ /* 0x027fea0003c00000 */
[----:B--2---:R2:W3:Y:S02]  /*22aa0*/  SHFL.IDX P6, R14, R13, R12, R11 ;  /* 0x0000000c0d0e7389 */ /* 0x0044e400000c000b */
[----:B0123-5:R-:W-:Y:S01]  /*22ab0*/  ENDCOLLECTIVE ;  /* 0x000000000000791b */ /* 0x02ffe20003800000 */
.L_x_2979:
[----:B------:R-:W-:Y:S05]  /*22ac0*/  BSYNC B1 ;  /* 0x0000000000017941 */ /* 0x000fea0003800000 */
.L_x_2978:
        /* <DEDUP_REMOVED lines=8> */
.L_x_2980:
[----:B------:R-:W-:Y:S05]  /*22b50*/  BRA `(.L_x_2981) ;  /* 0xffffff4400b87947 */ /* 0x000fea000383ffff */
.L_x_2740:
[----:B------:R-:W-:Y:S01]  /*22b60*/  BSSY B1, `(.L_x_2982) ;  /* 0x0000008000017945 */ /* 0x000fe20003800000 */
[----:B------:R-:W-:Y:S01]  /*22b70*/  MOV R13, R4 ;  /* 0x00000004000d7202 */ /* 0x000fe20000000f00 */
[----:B------:R-:W-:Y:S02]  /*22b80*/  IMAD.MOV.U32 R12, RZ, RZ, 0x2 ;  /* 0x00000002ff0c7424 */ /* 0x000fe400078e00ff */
[----:B------:R-:W-:Y:S02]  /*22b90*/  IMAD.MOV.U32 R11, RZ, RZ, 0x181f ;  /* 0x0000181fff0b7424 */ /* 0x000fe400078e00ff */
[----:B---3--:R-:W-:-:S07]  /*22ba0*/  IMAD.MOV.U32 R15, RZ, RZ, -0x1 ;  /* 0xffffffffff0f7424 */ /* 0x008fce00078e00ff */
[----:B012-45:R-:W-:Y:S05]  /*22bb0*/  WARPSYNC.COLLECTIVE R15, `(.L_x_2983) ;  /* 0x000000000f087348 */ /* 0x037fea0003c00000 */
[----:B--2---:R2:W3:Y:S02]  /*22bc0*/  SHFL.IDX P6, R14, R13, R12, R11 ;  /* 0x0000000c0d0e7389 */ /* 0x0044e400000c000b */
[----:B012345:R-:W-:Y:S01]  /*22bd0*/  ENDCOLLECTIVE ;  /* 0x000000000000791b */ /* 0x03ffe20003800000 */
.L_x_2983:
[----:B------:R-:W-:Y:S05]  /*22be0*/  BSYNC B1 ;  /* 0x0000000000017941 */ /* 0x000fea0003800000 */
.L_x_2982:
        /* <DEDUP_REMOVED lines=8> */
.L_x_2984:
[----:B------:R-:W-:Y:S05]  /*22c70*/  BRA `(.L_x_2985) ;  /* 0xffffff4400b87947 */ /* 0x000fea000383ffff */
.L_x_2743:
[----:B------:R-:W-:Y:S01]  /*22c80*/  BSSY B1, `(.L_x_2986) ;  /* 0x0000008000017945 */ /* 0x000fe20003800000 */
[----:B------:R-:W-:Y:S02]  /*22c90*/  IMAD.MOV.U32 R13, RZ, RZ, R4 ;  /* 0x000000ffff0d7224 */ /* 0x000fe400078e0004 */
[----:B------:R-:W-:Y:S02]  /*22ca0*/  IMAD.MOV.U32 R12, RZ, RZ, 0x3 ;  /* 0x00000003ff0c7424 */ /* 0x000fe400078e00ff */
[----:B------:R-:W-:Y:S02]  /*22cb0*/  IMAD.MOV.U32 R11, RZ, RZ, 0x181f ;  /* 0x0000181fff0b7424 */ /* 0x000fe400078e00ff */
[----:B---3--:R-:W-:-:S07]  /*22cc0*/  IMAD.MOV.U32 R15, RZ, RZ, -0x1 ;  /* 0xffffffffff0f7424 */ /* 0x008fce00078e00ff */
[----:B012-45:R-:W-:Y:S05]  /*22cd0*/  WARPSYNC.COLLECTIVE R15, `(.L_x_2987) ;  /* 0x000000000f087348 */ /* 0x037fea0003c00000 */
[----:B--2---:R2:W3:Y:S02]  /*22ce0*/  SHFL.IDX P6, R14, R13, R12, R11 ;  /* 0x0000000c0d0e7389 */ /* 0x0044e400000c000b */
[----:B012345:R-:W-:Y:S01]  /*22cf0*/  ENDCOLLECTIVE ;  /* 0x000000000000791b */ /* 0x03ffe20003800000 */
.L_x_2987:
[----:B------:R-:W-:Y:S05]  /*22d00*/  BSYNC B1 ;  /* 0x0000000000017941 */ /* 0x000fea0003800000 */
.L_x_2986:
        /* <DEDUP_REMOVED lines=8> */
.L_x_2988:
[----:B------:R-:W-:Y:S05]  /*22d90*/  BRA `(.L_x_2989) ;  /* 0xffffff4400b87947 */ /* 0x000fea000383ffff */
.L_x_2745:
[----:B------:R-:W-:Y:S01]  /*22da0*/  IMAD.MOV.U32 R13, RZ, RZ, R4 ;  /* 0x000000ffff0d7224 */ /* 0x000fe200078e0004 */
[----:B------:R-:W-:Y:S01]  /*22db0*/  MOV R15, 0xffffffff ;  /* 0xffffffff000f7802 */ /* 0x000fe20000000f00 */
[----:B------:R-:W-:Y:S02]  /*22dc0*/  IMAD.MOV.U32 R12, RZ, RZ, RZ ;  /* 0x000000ffff0c7224 */ /* 0x000fe400078e00ff */
[----:B------:R-:W-:-:S07]  /*22dd0*/  IMAD.MOV.U32 R11, RZ, RZ, 0x1c1f ;  /* 0x00001c1fff0b7424 */ /* 0x000fce00078e00ff */
[----:B------:R-:W-:Y:S05]  /*22de0*/  WARPSYNC.COLLECTIVE R15, `(.L_x_2990) ;  /* 0x000000000f087348 */ /* 0x000fea0003c00000 */
[----:B------:R0:W1:Y:S02]  /*22df0*/  SHFL.IDX P6, R14, R13, R12, R11 ;  /* 0x0000000c0d0e7389 */ /* 0x00006400000c000b */
[----:B01----:R-:W-:Y:S01]  /*22e00*/  ENDCOLLECTIVE ;  /* 0x000000000000791b */ /* 0x003fe20003800000 */
.L_x_2990:
[----:B------:R-:W-:Y:S02]  /*22e10*/  IMAD.MOV.U32 R13, RZ, RZ, R3 ;  /* 0x000000ffff0d7224 */ /* 0x000fe400078e0003 */
[----:B------:R-:W-:-:S07]  /*22e20*/  IMAD.MOV.U32 R0, RZ, RZ, R14 ;  /* 0x000000ffff007224 */ /* 0x000fce00078e000e */
[----:B------:R-:W-:Y:S05]  /*22e30*/  WARPSYNC.COLLECTIVE R15, `(.L_x_2991) ;  /* 0x000000000f087348 */ /* 0x000fea0003c00000 */
[----:B------:R0:W1:Y:S02]  /*22e40*/  SHFL.IDX P6, R14, R13, R12, R11 ;  /* 0x0000000c0d0e7389 */ /* 0x00006400000c000b */
[----:B01----:R-:W-:Y:S01]  /*22e50*/  ENDCOLLECTIVE ;  /* 0x000000000000791b */ /* 0x003fe20003800000 */
.L_x_2991:
[----:B------:R-:W-:Y:S05]  /*22e60*/  BRA `(.L_x_2992) ;  /* 0xffffff4800747947 */ /* 0x000fea000383ffff */
.L_x_2748:
        /* <DEDUP_REMOVED lines=8> */
.L_x_2994:
[----:B------:R-:W-:Y:S05]  /*22ef0*/  BSYNC B1 ;  /* 0x0000000000017941 */ /* 0x000fea0003800000 */
.L_x_2993:
        /* <DEDUP_REMOVED lines=8> */
.L_x_2995:
[----:B------:R-:W-:Y:S05]  /*22f80*/  BRA `(.L_x_2996) ;  /* 0xffffff4c00847947 */ /* 0x000fea000383ffff */
.L_x_2752:
[----:B------:R-:W-:Y:S01]  /*22f90*/  IMAD.MOV.U32 R13, RZ, RZ, R4 ;  /* 0x000000ffff0d7224 */ /* 0x000fe200078e0004 */
[----:B------:R-:W-:Y:S01]  /*22fa0*/  MOV R11, 0x181f ;  /* 0x0000181f000b7802 */ /* 0x000fe20000000f00 */
[----:B------:R-:W-:Y:S02]  /*22fb0*/  IMAD.MOV.U32 R12, RZ, RZ, RZ ;  /* 0x000000ffff0c7224 */ /* 0x000fe400078e00ff */
[----:B------:R-:W-:-:S07]  /*22fc0*/  IMAD.MOV.U32 R15, RZ, RZ, -0x1 ;  /* 0xffffffffff0f7424 */ /* 0x000fce00078e00ff */
[----:B0-----:R-:W-:Y:S05]  /*22fd0*/  WARPSYNC.COLLECTIVE R15, `(.L_x_2997) ;  /* 0x000000000f087348 */ /* 0x001fea0003c00000 */
[----:B------:R1:W2:Y:S02]  /*22fe0*/  SHFL.IDX P6, R14, R13, R12, R11 ;  /* 0x0000000c0d0e7389 */ /* 0x0002a400000c000b */
[----:B012---:R-:W-:Y:S01]  /*22ff0*/  ENDCOLLECTIVE ;  /* 0x000000000000791b */ /* 0x007fe20003800000 */
.L_x_2997:
[----:B------:R-:W-:Y:S02]  /*23000*/  IMAD.MOV.U32 R13, RZ, RZ, R0 ;  /* 0x000000ffff0d7224 */ /* 0x000fe400078e0000 */
[----:B------:R-:W-:-:S07]  /*23010*/  IMAD.MOV.U32 R3, RZ, RZ, R14 ;  /* 0x000000ffff037224 */ /* 0x000fce00078e000e */
[----:B------:R-:W-:Y:S05]  /*23020*/  WARPSYNC.COLLECTIVE R15, `(.L_x_2998) ;  /* 0x000000000f087348 */ /* 0x000fea0003c00000 */
[----:B------:R0:W1:Y:S02]  /*23030*/  SHFL.IDX P6, R14, R13, R12, R11 ;  /* 0x0000000c0d0e7389 */ /* 0x00006400000c000b */
[----:B01----:R-:W-:Y:S01]  /*23040*/  ENDCOLLECTIVE ;  /* 0x000000000000791b */ /* 0x003fe20003800000 */
.L_x_2998:
[----:B------:R-:W-:Y:S05]  /*23050*/  BRA `(.L_x_2999) ;  /* 0xffffff5800907947 */ /* 0x000fea000383ffff */
.L_x_2755:
[----:B------:R-:W-:Y:S01]  /*23060*/  BSSY B1, `(.L_x_3000) ;  /* 0x0000008000017945 */ /* 0x000fe20003800000 */
[----:B------:R-:W-:Y:S01]  /*23070*/  IMAD.MOV.U32 R13, RZ, RZ, R4 ;  /* 0x000000ffff0d7224 */ /* 0x000fe200078e0004 */
[----:B----4-:R-:W-:Y:S01]  /*23080*/  MOV R15, 0xffffffff ;  /* 0xffffffff000f7802 */ /* 0x010fe20000000f00 */
[----:B------:R-:W-:Y:S02]  /*23090*/  IMAD.MOV.U32 R12, RZ, RZ, 0x1 ;  /* 0x00000001ff0c7424 */ /* 0x000fe400078e00ff */
[----:B------:R-:W-:-:S07]  /*230a0*/  IMAD.MOV.U32 R11, RZ, RZ, 0x181f ;  /* 0x0000181fff0b7424 */ /* 0x000fce00078e00ff */
[----:B0123--:R-:W-:Y:S05]  /*230b0*/  WARPSYNC.COLLECTIVE R15, `(.L_x_3001) ;  /* 0x000000000f087348 */ /* 0x00ffea0003c00000 */
[----:B---3--:R3:W4:Y:S02]  /*230c0*/  SHFL.IDX P6, R14, R13, R12, R11 ;  /* 0x0000000c0d0e7389 */ /* 0x00872400000c000b */
[----:B01234-:R-:W-:Y:S01]  /*230d0*/  ENDCOLLECTIVE ;  /* 0x000000000000791b */ /* 0x01ffe20003800000 */
.L_x_3001:
[----:B------:R-:W-:Y:S05]  /*230e0*/  BSYNC B1 ;  /* 0x0000000000017941 */ /* 0x000fea0003800000 */
.L_x_3000:
        /* <DEDUP_REMOVED lines=8> */
.L_x_3002:
[----:B------:R-:W-:Y:S05]  /*23170*/  BRA `(.L_x_3003) ;  /* 0xffffff5800907947 */ /* 0x000fea000383ffff */
.L_x_2758:
[----:B------:R-:W-:Y:S01]  /*23180*/  BSSY B1, `(.L_x_3004) ;  /* 0x0000008000017945 */ /* 0x000fe20003800000 */
[----:B------:R-:W-:Y:S01]  /*23190*/  IMAD.MOV.U32 R13, RZ, RZ, R4 ;  /* 0x000000ffff0d7224 */ /* 0x000fe200078e0004 */
[----:B------:R-:W-:Y:S01]  /*231a0*/  MOV R12, 0x2 ;  /* 0x00000002000c7802 */ /* 0x000fe20000000f00 */
[----:B------:R-:W-:Y:S02]  /*231b0*/  IMAD.MOV.U32 R11, RZ, RZ, 0x181f ;  /* 0x0000181fff0b7424 */ /* 0x000fe400078e00ff */
[----:B----4-:R-:W-:-:S07]  /*231c0*/  IMAD.MOV.U32 R15, RZ, RZ, -0x1 ;  /* 0xffffffffff0f7424 */ /* 0x010fce00078e00ff */
[----:B0123--:R-:W-:Y:S05]  /*231d0*/  WARPSYNC.COLLECTIVE R15, `(.L_x_3005) ;  /* 0x000000000f087348 */ /* 0x00ffea0003c00000 */
[----:B---3--:R3:W4:Y:S02]  /*231e0*/  SHFL.IDX P6, R14, R13, R12, R11 ;  /* 0x0000000c0d0e7389 */ /* 0x00872400000c000b */
[----:B01234-:R-:W-:Y:S01]  /*231f0*/  ENDCOLLECTIVE ;  /* 0x000000000000791b */ /* 0x01ffe20003800000 */
.L_x_3005:
[----:B------:R-:W-:Y:S05]  /*23200*/  BSYNC B1 ;  /* 0x0000000000017941 */ /* 0x000fea0003800000 */
.L_x_3004:
        /* <DEDUP_REMOVED lines=8> */
.L_x_3006:
[----:B------:R-:W-:Y:S05]  /*23290*/  BRA `(.L_x_3007) ;  /* 0xffffff5800907947 */ /* 0x000fea000383ffff */
.L_x_2761:
        /* <DEDUP_REMOVED lines=8> */
.L_x_3009:
[----:B------:R-:W-:Y:S05]  /*23320*/  BSYNC B1 ;  /* 0x0000000000017941 */ /* 0x000fea0003800000 */
.L_x_3008:
        /* <DEDUP_REMOVED lines=8> */
.L_x_3010:
[----:B------:R-:W-:Y:S05]  /*233b0*/  BRA `(.L_x_3011) ;  /* 0xffffff5800907947 */ /* 0x000fea000383ffff */
.L_x_2780:
        /* <DEDUP_REMOVED lines=8> */
[----:B------:R-:W-:Y:S05]  /*23440*/  WARPSYNC.COLLECTIVE R15, `(.L_x_3013) ;  /* 0x000000000f087348 */ /* 0x000fea0003c00000 */
[----:B------:R0:W1:Y:S02]  /*23450*/  SHFL.IDX P6, R14, R13, R12, R11 ;  /* 0x0000000c0d0e7389 */ /* 0x00006400000c000b */
[----:B01----:R-:W-:Y:S01]  /*23460*/  ENDCOLLECTIVE ;  /* 0x000000000000791b */ /* 0x003fe20003800000 */
.L_x_3013:
[----:B------:R-:W-:Y:S05]  /*23470*/  BSYNC B1 ;  /* 0x0000000000017941 */ /* 0x000fea0003800000 */
.L_x_3012:
[----:B------:R-:W-:Y:S05]  /*23480*/  BRA `(.L_x_3014) ;  /* 0xffffff7400dc7947 */ /* 0x000fea000383ffff */
.L_x_2782:
[----:B------:R-:W-:Y:S01]  /*23490*/  BSSY B1, `(.L_x_3015) ;  /* 0x0000006000017945 */ /* 0x000fe20003800000 */
[----:B------:R-:W-:-:S07]  /*234a0*/  MOV R15, 0xffffffff ;  /* 0xffffffff000f7802 */ /* 0x000fce0000000f00 */
[----:B0-----:R-:W-:Y:S05]  /*234b0*/  WARPSYNC.COLLECTIVE R15, `(.L_x_3016) ;  /* 0x000000000f0c7348 */ /* 0x001fea0003c00000 */
[----:B------:R-:W-:Y:S02]  /*234c0*/  ELECT P6, UR62, PT ;  /* 0x00000000003e782f */ /* 0x000fe400038c0000 */
[----:B------:R-:W-:Y:S01]  /*234d0*/  MOV R14, UR62 ;  /* 0x0000003e000e7c02 */ /* 0x000fe20008000f00 */
[----:B0-----:R-:W-:Y:S10]  /*234e0*/  ENDCOLLECTIVE ;  /* 0x000000000000791b */ /* 0x001ff40003800000 */
.L_x_3016:
[----:B------:R-:W-:Y:S05]  /*234f0*/  BSYNC B1 ;  /* 0x0000000000017941 */ /* 0x000fea0003800000 */
.L_x_3015:
[----:B------:R-:W-:Y:S05]  /*23500*/  BRA `(.L_x_2781) ;  /* 0xffffff7400d47947 */ /* 0x000fea000383ffff */
.L_x_2784:
[----:B0-----:R0:W1:Y:S02]  /*23510*/  SYNCS.PHASECHK.TRANS64.TRYWAIT P0, [R18+URZ+0x28820], R3 ;  /* 0x02882003120075a7 */ /* 0x001064000800017f */
[----:B-1----:R-:W-:Y:S05]  /*23520*/  @!P0 NANOSLEEP.SYNCS 0x989680 ;  /* 0x009896800000895d */ /* 0x002fea0003900000 */
[----:B------:R-:W1:Y:S02]  /*23530*/  @!P0 SYNCS.PHASECHK.TRANS64 P0, [R18+URZ+0x28820], R3 ;  /* 0x02882003120085a7 */ /* 0x000e64000800007f */
[----:B-1----:R-:W-:Y:S05]  /*23540*/  @!P0 BRA `(.L_x_2784) ;  /* 0xfffffffc00f08947 */ /* 0x002fea000383ffff */
[----:B------:R-:W-:Y:S05]  /*23550*/  BRA `(.L_x_3017) ;  /* 0xffffff7400e47947 */ /* 0x000fea000383ffff */
.L_x_2788:
[----:B-1----:R1:W2:Y:S02]  /*23560*/  SYNCS.PHASECHK.TRANS64.TRYWAIT P0, [R5+URZ+0x288a0], R9 ;  /* 0x0288a009050075a7 */ /* 0x0022a4000800017f */
[----:B--2---:R-:W-:Y:S05]  /*23570*/  @!P0 NANOSLEEP.SYNCS 0x989680 ;  /* 0x009896800000895d */ /* 0x004fea0003900000 */
[----:B------:R-:W2:Y:S02]  /*23580*/  @!P0 SYNCS.PHASECHK.TRANS64 P0, [R5+URZ+0x288a0], R9 ;  /* 0x0288a009050085a7 */ /* 0x000ea4000800007f */
[----:B--2---:R-:W-:Y:S05]  /*23590*/  @!P0 BRA `(.L_x_2788) ;  /* 0xfffffffc00f08947 */ /* 0x004fea000383ffff */
[----:B------:R-:W-:Y:S05]  /*235a0*/  BRA `(.L_x_3018) ;  /* 0xffffff7800047947 */ /* 0x000fea000383ffff */
.L_x_2794:
[----:B0-----:R0:W2:Y:S02]  /*235b0*/  SYNCS.PHASECHK.TRANS64.TRYWAIT P0, [R5+URZ+0x288c0], R9 ;  /* 0x0288c009050075a7 */ /* 0x0010a4000800017f */
[----:B--2---:R-:W-:Y:S05]  /*235c0*/  @!P0 NANOSLEEP.SYNCS 0x989680 ;  /* 0x009896800000895d */ /* 0x004fea0003900000 */
[----:B------:R-:W2:Y:S02]  /*235d0*/  @!P0 SYNCS.PHASECHK.TRANS64 P0, [R5+URZ+0x288c0], R9 ;  /* 0x0288c009050085a7 */ /* 0x000ea4000800007f */
[----:B--2---:R-:W-:Y:S05]  /*235e0*/  @!P0 BRA `(.L_x_2794) ;  /* 0xfffffffc00f08947 */ /* 0x004fea000383ffff */
[----:B------:R-:W-:Y:S05]  /*235f0*/  BRA `(.L_x_3019) ;  /* 0xffffff7800c87947 */ /* 0x000fea000383ffff */
.L_x_2802:
[----:B0-----:R0:W1:Y:S02]  /*23600*/  SYNCS.PHASECHK.TRANS64.TRYWAIT P1, [R7+URZ+0x288a0], R6 ;  /* 0x0288a006070075a7 */ /* 0x001064000802017f */
[----:B-1----:R-:W-:Y:S05]  /*23610*/  @!P1 NANOSLEEP.SYNCS 0x989680 ;  /* 0x009896800000995d */ /* 0x002fea0003900000 */
[----:B------:R-:W1:Y:S02]  /*23620*/  @!P1 SYNCS.PHASECHK.TRANS64 P1, [R7+URZ+0x288a0], R6 ;  /* 0x0288a006070095a7 */ /* 0x000e64000802007f */
[----:B-1----:R-:W-:Y:S05]  /*23630*/  @!P1 BRA `(.L_x_2802) ;  /* 0xfffffffc00f09947 */ /* 0x002fea000383ffff */
[----:B------:R-:W-:Y:S05]  /*23640*/  BRA `(.L_x_3020) ;  /* 0xffffff7c00dc7947 */ /* 0x000fea000383ffff */
.L_x_2808:
[----:B-1----:R1:W2:Y:S02]  /*23650*/  SYNCS.PHASECHK.TRANS64.TRYWAIT P1, [R7+URZ+0x288c0], R6 ;  /* 0x0288c006070075a7 */ /* 0x0022a4000802017f */
[----:B--2---:R-:W-:Y:S05]  /*23660*/  @!P1 NANOSLEEP.SYNCS 0x989680 ;  /* 0x009896800000995d */ /* 0x004fea0003900000 */
[----:B------:R-:W2:Y:S02]  /*23670*/  @!P1 SYNCS.PHASECHK.TRANS64 P1, [R7+URZ+0x288c0], R6 ;  /* 0x0288c006070095a7 */ /* 0x000ea4000802007f */
[----:B--2---:R-:W-:Y:S05]  /*23680*/  @!P1 BRA `(.L_x_2808) ;  /* 0xfffffffc00f09947 */ /* 0x004fea000383ffff */
[----:B------:R-:W-:Y:S05]  /*23690*/  BRA `(.L_x_3021) ;  /* 0xffffff8000987947 */ /* 0x000fea000383ffff */
.L_x_2824:
        /* <DEDUP_REMOVED lines=11> */
.L_x_3023:
[----:B------:R-:W-:Y:S05]  /*23750*/  BSYNC B0 ;  /* 0x0000000000007941 */ /* 0x000fea0003800000 */
.L_x_3022:
[----:B------:R-:W-:Y:S05]  /*23760*/  BRA `(.L_x_3024) ;  /* 0xffffff8c00d07947 */ /* 0x000fea000383ffff */
.L_x_2826:
[----:B------:R-:W-:Y:S01]  /*23770*/  BSSY B0, `(.L_x_3025) ;  /* 0x0000006000007945 */ /* 0x000fe20003800000 */
[----:B------:R-:W-:-:S07]  /*23780*/  IMAD.MOV.U32 R15, RZ, RZ, -0x1 ;  /* 0xffffffffff0f7424 */ /* 0x000fce00078e00ff */
[----:B0-----:R-:W-:Y:S05]  /*23790*/  WARPSYNC.COLLECTIVE R15, `(.L_x_3026) ;  /* 0x000000000f0c7348 */ /* 0x001fea0003c00000 */
[----:B------:R-:W-:Y:S02]  /*237a0*/  ELECT P6, UR62, PT ;  /* 0x00000000003e782f */ /* 0x000fe400038c0000 */
[----:B------:R-:W-:Y:S01]  /*237b0*/  MOV R14, UR62 ;  /* 0x0000003e000e7c02 */ /* 0x000fe20008000f00 */
[----:B0-----:R-:W-:Y:S10]  /*237c0*/  ENDCOLLECTIVE ;  /* 0x000000000000791b */ /* 0x001ff40003800000 */
.L_x_3026:
[----:B------:R-:W-:Y:S05]  /*237d0*/  BSYNC B0 ;  /* 0x0000000000007941 */ /* 0x000fea0003800000 */
.L_x_3025:
[----:B------:R-:W-:Y:S05]  /*237e0*/  BRA `(.L_x_3027) ;  /* 0xffffff8c00dc7947 */ /* 0x000fea000383ffff */
.L_x_2828:
[----:B0-----:R0:W1:Y:S02]  /*237f0*/  SYNCS.PHASECHK.TRANS64.TRYWAIT P0, [R0+URZ+0x28840], R2 ;  /* 0x02884002000075a7 */ /* 0x001064000800017f */
[----:B-1----:R-:W-:Y:S05]  /*23800*/  @!P0 NANOSLEEP.SYNCS 0x989680 ;  /* 0x009896800000895d */ /* 0x002fea0003900000 */
[----:B------:R-:W1:Y:S02]  /*23810*/  @!P0 SYNCS.PHASECHK.TRANS64 P0, [R0+URZ+0x28840], R2 ;  /* 0x02884002000085a7 */ /* 0x000e64000800007f */
[----:B-1----:R-:W-:Y:S05]  /*23820*/  @!P0 BRA `(.L_x_2828) ;  /* 0xfffffffc00f08947 */ /* 0x002fea000383ffff */
[----:B------:R-:W-:Y:S05]  /*23830*/  BRA `(.L_x_3028) ;  /* 0xffffff90003c7947 */ /* 0x000fea000383ffff */
.L_x_2832:
[----:B------:R-:W2:Y:S01]  /*23840*/  LDL.LU R11, [R1+0x50] ;  /* 0x00005000010b7983 */ /* 0x000ea20000300800 */
[----:B------:R-:W-:Y:S01]  /*23850*/  IMAD.MOV.U32 R13, RZ, RZ, R3 ;  /* 0x000000ffff0d7224 */ /* 0x000fe200078e0003 */
[----:B------:R-:W-:Y:S01]  /*23860*/  MOV R12, RZ ;  /* 0x000000ff000c7202 */ /* 0x000fe20000000f00 */
[----:B------:R-:W-:Y:S01]  /*23870*/  IMAD.MOV.U32 R15, RZ, RZ, -0x1 ;  /* 0xffffffffff0f7424 */ /* 0x000fe200078e00ff */
[----:B------:R-:W0:Y:S02]  /*23880*/  S2R R5, SR_TID.X ;  /* 0x0000000000057919 */ /* 0x000e240000002100 */
[----:B0-----:R-:W-:-:S04]  /*23890*/  LOP3.LUT R5, R5, 0x7f, RZ, 0xc0, !PT ;  /* 0x0000007f05057812 */ /* 0x001fc800078ec0ff */
        /* <DEDUP_REMOVED lines=9> */
.L_x_3029:
[----:B------:R-:W-:Y:S02]  /*23930*/  IMAD.MOV.U32 R13, RZ, RZ, R4 ;  /* 0x000000ffff0d7224 */ /* 0x000fe400078e0004 */
[----:B------:R-:W-:-:S07]  /*23940*/  IMAD.MOV.U32 R6, RZ, RZ, R14 ;  /* 0x000000ffff067224 */ /* 0x000fce00078e000e */
[----:B------:R-:W-:Y:S05]  /*23950*/  WARPSYNC.COLLECTIVE R15, `(.L_x_3030) ;  /* 0x000000000f087348 */ /* 0x000fea0003c00000 */
[----:B------:R0:W1:Y:S02]  /*23960*/  SHFL.IDX P6, R14, R13, R12, R11 ;  /* 0x0000000c0d0e7389 */ /* 0x00006400000c000b */
[----:B01----:R-:W-:Y:S01]  /*23970*/  ENDCOLLECTIVE ;  /* 0x000000000000791b */ /* 0x003fe20003800000 */
.L_x_3030:
[----:B------:R-:W-:Y:S02]  /*23980*/  IMAD.MOV.U32 R13, RZ, RZ, R3 ;  /* 0x000000ffff0d7224 */ /* 0x000fe400078e0003 */
[----:B------:R-:W-:Y:S02]  /*23990*/  IMAD.MOV.U32 R12, RZ, RZ, 0x1 ;  /* 0x00000001ff0c7424 */ /* 0x000fe400078e00ff */
[----:B------:R-:W-:-:S07]  /*239a0*/  IMAD.MOV.U32 R7, RZ, RZ, R14 ;  /* 0x000000ffff077224 */ /* 0x000fce00078e000e */
[----:B------:R-:W-:Y:S05]  /*239b0*/  WARPSYNC.COLLECTIVE R15, `(.L_x_3031) ;  /* 0x000000000f087348 */ /* 0x000fea0003c00000 */
[----:B------:R0:W1:Y:S02]  /*239c0*/  SHFL.IDX P6, R14, R13, R12, R11 ;  /* 0x0000000c0d0e7389 */ /* 0x00006400000c000b */
[----:B01----:R-:W-:Y:S01]  /*239d0*/  ENDCOLLECTIVE ;  /* 0x000000000000791b */ /* 0x003fe20003800000 */
.L_x_3031:
[----:B------:R-:W-:-:S04]  /*239e0*/  @!P2 LEA R7, P3, R10, R7, 0x1 ;  /* 0x000000070a07a211 */ /* 0x000fc800078608ff */
[----:B------:R-:W-:-:S04]  /*239f0*/  @!P2 IADD3.X R6, RZ, R6, RZ, P3, !PT ;  /* 0x00000006ff06a210 */ /* 0x000fc80001ffe4ff */
[----:B------:R-:W-:Y:S01]  /*23a00*/  @!P2 LOP3.LUT R7, R7, R6, RZ, 0x3c, !PT ;  /* 0x000000060707a212 */ /* 0x000fe200078e3cff */
[----:B------:R-:W-:-:S03]  /*23a10*/  IMAD.MOV.U32 R13, RZ, RZ, R4 ;  /* 0x000000ffff0d7224 */ /* 0x000fc600078e0004 */
[----:B------:R-:W-:-:S04]  /*23a20*/  @!P2 LOP3.LUT R6, R7, R6, RZ, 0x3c, !PT ;  /* 0x000000060706a212 */ /* 0x000fc800078e3cff */
[----:B------:R-:W-:Y:S01]  /*23a30*/  @!P2 LOP3.LUT R7, R7, R6, RZ, 0x3c, !PT ;  /* 0x000000060707a212 */ /* 0x000fe200078e3cff */
[----:B------:R-:W-:-:S04]  /*23a40*/  IMAD.MOV.U32 R8, RZ, RZ, R14 ;  /* 0x000000ffff087224 */ /* 0x000fc800078e000e */
[----:B------:R-:W-:Y:S01]  /*23a50*/  @!PT LDS RZ, [RZ] ;  /* 0x00000000fffff984 */ /* 0x000fe20000000800 */
[----:B------:R-:W-:Y:S01]  /*23a60*/  @!PT LDS RZ, [RZ] ;  /* 0x00000000fffff984 */ /* 0x000fe20000000800 */
[----:B------:R-:W-:Y:S01]  /*23a70*/  @!PT LDS RZ, [RZ] ;  /* 0x00000000fffff984 */ /* 0x000fe20000000800 */
[----:B------:R0:W-:Y:S03]  /*23a80*/  @!P2 LDGSTS.E.BYPASS.LTC128B.128 [R9+0x10400], desc[UR42][R6.64], !P0 ;  /* 0x104000000609afae */ /* 0x0001e6000c101d6a */
[----:B0-----:R-:W-:Y:S05]  /*23a90*/  WARPSYNC.COLLECTIVE R15, `(.L_x_3032) ;  /* 0x000000000f087348 */ /* 0x001fea0003c00000 */
[----:B------:R1:W2:Y:S02]  /*23aa0*/  SHFL.IDX P6, R14, R13, R12, R11 ;  /* 0x0000000c0d0e7389 */ /* 0x0002a400000c000b */
[----:B012---:R-:W-:Y:S01]  /*23ab0*/  ENDCOLLECTIVE ;  /* 0x000000000000791b */ /* 0x007fe20003800000 */
.L_x_3032:
[----:B------:R-:W-:Y:S01]  /*23ac0*/  @!PT LDS RZ, [RZ] ;  /* 0x00000000fffff984 */ /* 0x000fe20000000800 */
[----:B------:R-:W-:Y:S01]  /*23ad0*/  @!PT LDS RZ, [RZ] ;  /* 0x00000000fffff984 */ /* 0x000fe20000000800 */
[----:B------:R-:W-:Y:S01]  /*23ae0*/  @!PT LDS RZ, [RZ] ;  /* 0x00000000fffff984 */ /* 0x000fe20000000800 */
        /* <DEDUP_REMOVED lines=8> */
.L_x_3033:
        /* <DEDUP_REMOVED lines=17> */
.L_x_3034:
[----:B------:R-:W-:Y:S02]  /*23c80*/  IMAD.MOV.U32 R13, RZ, RZ, R3 ;  /* 0x000000ffff0d7224 */ /* 0x000fe400078e0003 */
[----:B------:R-:W-:Y:S02]  /*23c90*/  IMAD.MOV.U32 R12, RZ, RZ, 0x3 ;  /* 0x00000003ff0c7424 */ /* 0x000fe400078e00ff */
[----:B------:R-:W-:-:S07]  /*23ca0*/  IMAD.MOV.U32 R5, RZ, RZ, R14 ;  /* 0x000000ffff057224 */ /* 0x000fce00078e000e */
[----:B------:R-:W-:Y:S05]  /*23cb0*/  WARPSYNC.COLLECTIVE R15, `(.L_x_3035) ;  /* 0x000000000f087348 */ /* 0x000fea0003c00000 */
[----:B------:R0:W1:Y:S02]  /*23cc0*/  SHFL.IDX P6, R14, R13, R12, R11 ;  /* 0x0000000c0d0e7389 */ /* 0x00006400000c000b */
[----:B01----:R-:W-:Y:S01]  /*23cd0*/  ENDCOLLECTIVE ;  /* 0x000000000000791b */ /* 0x003fe20003800000 */
.L_x_3035:
[----:B------:R-:W-:-:S04]  /*23ce0*/  @!P2 LEA R5, P3, R10, R5, 0x1 ;  /* 0x000000050a05a211 */ /* 0x000fc800078608ff */
[----:B------:R-:W-:-:S05]  /*23cf0*/  @!P2 IADD3.X R6, RZ, R6, RZ, P3, !PT ;  /* 0x00000006ff06a210 */ /* 0x000fca0001ffe4ff */
[----:B------:R-:W-:Y:S02]  /*23d00*/  @!P2 IMAD.MOV.U32 R7, RZ, RZ, R6 ;  /* 0x000000ffff07a224 */ /* 0x000fe400078e0006 */
[----:B------:R-:W-:Y:S01]  /*23d10*/  @!P2 IMAD.MOV.U32 R6, RZ, RZ, R5 ;  /* 0x000000ffff06a224 */ /* 0x000fe200078e0005 */
[----:B------:R-:W-:Y:S01]  /*23d20*/  MOV R13, R4 ;  /* 0x00000004000d7202 */ /* 0x000fe20000000f00 */
[----:B------:R-:W-:-:S03]  /*23d30*/  VIADD R5, R0, 0x30 ;  /* 0x0000003000057836 */ /* 0x000fc60000000000 */
        /* <DEDUP_REMOVED lines=10> */
.L_x_3036:
[----:B------:R-:W-:Y:S01]  /*23de0*/  IMAD.MOV.U32 R13, RZ, RZ, R3 ;  /* 0x000000ffff0d7224 */ /* 0x000fe200078e0003 */
[----:B------:R-:W-:Y:S01]  /*23df0*/  MOV R12, 0x4 ;  /* 0x00000004000c7802 */ /* 0x000fe20000000f00 */
[----:B------:R-:W-:-:S07]  /*23e00*/  IMAD.MOV.U32 R5, RZ, RZ, R14 ;  /* 0x000000ffff057224 */ /* 0x000fce00078e000e */
[----:B------:R-:W-:Y:S05]  /*23e10*/  WARPSYNC.COLLECTIVE R15, `(.L_x_3037) ;  /* 0x000000000f087348 */ /* 0x000fea0003c00000 */
[----:B------:R0:W1:Y:S02]  /*23e20*/  SHFL.IDX P6, R14, R13, R12, R11 ;  /* 0x0000000c0d0e7389 */ /* 0x00006400000c000b */
[----:B01----:R-:W-:Y:S01]  /*23e30*/  ENDCOLLECTIVE ;  /* 0x000000000000791b */ /* 0x003fe20003800000 */
.L_x_3037:
        /* <DEDUP_REMOVED lines=16> */
.L_x_3038:
[----:B------:R-:W-:Y:S02]  /*23f40*/  IMAD.MOV.U32 R13, RZ, RZ, R3 ;  /* 0x000000ffff0d7224 */ /* 0x000fe400078e0003 */
[----:B------:R-:W-:Y:S02]  /*23f50*/  IMAD.MOV.U32 R12, RZ, RZ, 0x5 ;  /* 0x00000005ff0c7424 */ /* 0x000fe400078e00ff */
[----:B------:R-:W-:-:S07]  /*23f60*/  IMAD.MOV.U32 R5, RZ, RZ, R14 ;  /* 0x000000ffff057224 */ /* 0x000fce00078e000e */
[----:B------:R-:W-:Y:S05]  /*23f70*/  WARPSYNC.COLLECTIVE R15, `(.L_x_3039) ;  /* 0x000000000f087348 */ /* 0x000fea0003c00000 */
[----:B------:R0:W1:Y:S02]  /*23f80*/  SHFL.IDX P6, R14, R13, R12, R11 ;  /* 0x0000000c0d0e7389 */ /* 0x00006400000c000b */
[----:B01----:R-:W-:Y:S01]  /*23f90*/  ENDCOLLECTIVE ;  /* 0x000000000000791b */ /* 0x003fe20003800000 */
.L_x_3039:
[----:B------:R-:W-:-:S05]  /*23fa0*/  @!P2 LEA R5, P3, R10, R5, 0x1 ;  /* 0x000000050a05a211 */ /* 0x000fca00078608ff */
[----:B------:R-:W-:-:S04]  /*23fb0*/  @!P2 IMAD.X R6, RZ, RZ, R6, P3 ;  /* 0x000000ffff06a224 */ /* 0x000fc800018e0606 */
[----:B------:R-:W-:Y:S02]  /*23fc0*/  @!P2 IMAD.MOV.U32 R7, RZ, RZ, R6 ;  /* 0x000000ffff07a224 */ /* 0x000fe400078e0006 */
[----:B------:R-:W-:Y:S01]  /*23fd0*/  @!P2 IMAD.MOV.U32 R6, RZ, RZ, R5 ;  /* 0x000000ffff06a224 */ /* 0x000fe200078e0005 */
[----:B------:R-:W-:Y:S01]  /*23fe0*/  IADD3 R5, R0, 0x50, RZ ;  /* 0x0000005000057810 */ /* 0x000fe20007ffe0ff */
[----:B------:R-:W-:-:S03]  /*23ff0*/  IMAD.MOV.U32 R13, RZ, RZ, R4 ;  /* 0x000000ffff0d7224 */ /* 0x000fc600078e0004 */
        /* <DEDUP_REMOVED lines=10> */
.L_x_3040:
[----:B------:R-:W-:Y:S02]  /*240a0*/  IMAD.MOV.U32 R13, RZ, RZ, R3 ;  /* 0x000000ffff0d7224 */ /* 0x000fe400078e0003 */
[----:B------:R-:W-:Y:S02]  /*240b0*/  IMAD.MOV.U32 R12, RZ, RZ, 0x6 ;  /* 0x00000006ff0c7424 */ /* 0x000fe400078e00ff */
[----:B------:R-:W-:-:S07]  /*240c0*/  IMAD.MOV.U32 R5, RZ, RZ, R14 ;  /* 0x000000ffff057224 */ /* 0x000fce00078e000e */
[----:B------:R-:W-:Y:S05]  /*240d0*/  WARPSYNC.COLLECTIVE R15, `(.L_x_3041) ;  /* 0x000000000f087348 */ /* 0x000fea0003c00000 */
[----:B------:R0:W1:Y:S02]  /*240e0*/  SHFL.IDX P6, R14, R13, R12, R11 ;  /* 0x0000000c0d0e7389 */ /* 0x00006400000c000b */
[----:B01----:R-:W-:Y:S01]  /*240f0*/  ENDCOLLECTIVE ;  /* 0x000000000000791b */ /* 0x003fe20003800000 */
.L_x_3041:
        /* <DEDUP_REMOVED lines=10> */
[----:B0-----:R-:W-:Y:S01]  /*241a0*/  IMAD.MOV.U32 R6, RZ, RZ, R14 ;  /* 0x000000ffff067224 */ /* 0x001fe200078e000e */
[----:B------:R-:W-:-:S07]  /*241b0*/  IADD3 R7, R0, 0x60, RZ ;  /* 0x0000006000077810 */ /* 0x000fce0007ffe0ff */
[----:B------:R-:W-:Y:S05]  /*241c0*/  WARPSYNC.COLLECTIVE R15, `(.L_x_3042) ;  /* 0x000000000f087348 */ /* 0x000fea0003c00000 */
[----:B------:R0:W1:Y:S02]  /*241d0*/  SHFL.IDX P6, R14, R13, R12, R11 ;  /* 0x0000000c0d0e7389 */ /* 0x00006400000c000b */
[----:B01----:R-:W-:Y:S01]  /*241e0*/  ENDCOLLECTIVE ;  /* 0x000000000000791b */ /* 0x003fe20003800000 */
.L_x_3042:
[----:B------:R-:W-:Y:S01]  /*241f0*/  ISETP.GE.AND P2, PT, R7, R2, PT ;  /* 0x000000020700720c */ /* 0x000fe20003f46270 */
[----:B------:R-:W-:Y:S02]  /*24200*/  IMAD.MOV.U32 R13, RZ, RZ, R3 ;  /* 0x000000ffff0d7224 */ /* 0x000fe400078e0003 */
[----:B------:R-:W-:Y:S02]  /*24210*/  IMAD.MOV.U32 R12, RZ, RZ, 0x7 ;  /* 0x00000007ff0c7424 */ /* 0x000fe400078e00ff */
[----:B------:R-:W-:-:S08]  /*24220*/  IMAD.MOV.U32 R5, RZ, RZ, R14 ;  /* 0x000000ffff057224 */ /* 0x000fd000078e000e */
[----:B------:R-:W-:Y:S05]  /*24230*/  WARPSYNC.COLLECTIVE R15, `(.L_x_3043) ;  /* 0x000000000f087348 */ /* 0x000fea0003c00000 */
[----:B------:R0:W1:Y:S02]  /*24240*/  SHFL.IDX P6, R14, R13, R12, R11 ;  /* 0x0000000c0d0e7389 */ /* 0x00006400000c000b */
[----:B01----:R-:W-:Y:S01]  /*24250*/  ENDCOLLECTIVE ;  /* 0x000000000000791b */ /* 0x003fe20003800000 */
.L_x_3043:
[----:B------:R-:W-:-:S05]  /*24260*/  @!P2 LEA R5, P3, R10, R5, 0x1 ;  /* 0x000000050a05a211 */ /* 0x000fca00078608ff */
[----:B------:R-:W-:-:S04]  /*24270*/  @!P2 IMAD.X R6, RZ, RZ, R6, P3 ;  /* 0x000000ffff06a224 */ /* 0x000fc800018e0606 */
[----:B------:R-:W-:Y:S01]  /*24280*/  @!P2 IMAD.MOV.U32 R7, RZ, RZ, R6 ;  /* 0x000000ffff07a224 */ /* 0x000fe200078e0006 */
[----:B------:R-:W-:Y:S01]  /*24290*/  MOV R13, R4 ;  /* 0x00000004000d7202 */ /* 0x000fe20000000f00 */
        /* <DEDUP_REMOVED lines=10> */
.L_x_3044:
[----:B------:R-:W-:Y:S01]  /*24340*/  IMAD.MOV.U32 R3, RZ, RZ, R14 ;  /* 0x000000ffff037224 */ /* 0x000fe200078e000e */
[----:B------:R-:W-:Y:S06]  /*24350*/  BRA `(.L_x_3045) ;  /* 0xffffff9000e07947 */ /* 0x000fec000383ffff */
.L_x_2837:
[----:B---3--:R3:W4:Y:S02]  /*24360*/  SYNCS.PHASECHK.TRANS64.TRYWAIT P0, [R18+URZ+0x28820], R0 ;  /* 0x02882000120075a7 */ /* 0x008724000800017f */
[----:B----4-:R-:W-:Y:S05]  /*24370*/  @!P0 NANOSLEEP.SYNCS 0x989680 ;  /* 0x009896800000895d */ /* 0x010fea0003900000 */
[----:B------:R-:W4:Y:S02]  /*24380*/  @!P0 SYNCS.PHASECHK.TRANS64 P0, [R18+URZ+0x28820], R0 ;  /* 0x02882000120085a7 */ /* 0x000f24000800007f */
[----:B----4-:R-:W-:Y:S05]  /*24390*/  @!P0 BRA `(.L_x_2837) ;  /* 0xfffffffc00f08947 */ /* 0x010fea000383ffff */
[----:B------:R-:W-:Y:S05]  /*243a0*/  BRA `(.L_x_3046) ;  /* 0xffffff9400507947 */ /* 0x000fea000383ffff */
.L_x_2846:
[----:B-1----:R1:W2:Y:S02]  /*243b0*/  SYNCS.PHASECHK.TRANS64.TRYWAIT P0, [R3+URZ+0x28840], R2 ;  /* 0x02884002030075a7 */ /* 0x0022a4000800017f */
[----:B--2---:R-:W-:Y:S05]  /*243c0*/  @!P0 NANOSLEEP.SYNCS 0x989680 ;  /* 0x009896800000895d */ /* 0x004fea0003900000 */
[----:B------:R-:W2:Y:S02]  /*243d0*/  @!P0 SYNCS.PHASECHK.TRANS64 P0, [R3+URZ+0x28840], R2 ;  /* 0x02884002030085a7 */ /* 0x000ea4000800007f */
[----:B--2---:R-:W-:Y:S05]  /*243e0*/  @!P0 BRA `(.L_x_2846) ;  /* 0xfffffffc00f08947 */ /* 0x004fea000383ffff */
[----:B------:R-:W-:Y:S05]  /*243f0*/  BRA `(.L_x_3047) ;  /* 0xffffff98002c7947 */ /* 0x000fea000383ffff */
.L_x_2852:
[----:B0-----:R0:W1:Y:S02]  /*24400*/  SYNCS.PHASECHK.TRANS64.TRYWAIT P0, [R3+URZ+0x60], R2 ;  /* 0x00006002030075a7 */ /* 0x001064000800017f */
[----:B-1----:R-:W-:Y:S05]  /*24410*/  @!P0 NANOSLEEP.SYNCS 0x989680 ;  /* 0x009896800000895d */ /* 0x002fea0003900000 */
[----:B------:R-:W1:Y:S02]  /*24420*/  @!P0 SYNCS.PHASECHK.TRANS64 P0, [R3+URZ+0x60], R2 ;  /* 0x00006002030085a7 */ /* 0x000e64000800007f */
[----:B-1----:R-:W-:Y:S05]  /*24430*/  @!P0 BRA `(.L_x_2852) ;  /* 0xfffffffc00f08947 */ /* 0x002fea000383ffff */
[----:B------:R-:W-:Y:S05]  /*24440*/  BRA `(.L_x_3048) ;  /* 0xffffff9c00007947 */ /* 0x000fea000383ffff */
.L_x_2861:
[----:B-1----:R1:W2:Y:S02]  /*24450*/  SYNCS.PHASECHK.TRANS64.TRYWAIT P0, [R3+URZ+0x28840], R2 ;  /* 0x02884002030075a7 */ /* 0x0022a4000800017f */
[----:B--2---:R-:W-:Y:S05]  /*24460*/  @!P0 NANOSLEEP.SYNCS 0x989680 ;  /* 0x009896800000895d */ /* 0x004fea0003900000 */
[----:B------:R-:W2:Y:S02]  /*24470*/  @!P0 SYNCS.PHASECHK.TRANS64 P0, [R3+URZ+0x28840], R2 ;  /* 0x02884002030085a7 */ /* 0x000ea4000800007f */
[----:B--2---:R-:W-:Y:S05]  /*24480*/  @!P0 BRA `(.L_x_2861) ;  /* 0xfffffffc00f08947 */ /* 0x004fea000383ffff */
[----:B------:R-:W-:Y:S05]  /*24490*/  BRA `(.L_x_3049) ;  /* 0xffffffa000907947 */ /* 0x000fea000383ffff */
.L_x_2867:
[----:B0-----:R0:W1:Y:S02]  /*244a0*/  SYNCS.PHASECHK.TRANS64.TRYWAIT P0, [R2+URZ+0x60], R3 ;  /* 0x00006003020075a7 */ /* 0x001064000800017f */
[----:B-1----:R-:W-:Y:S05]  /*244b0*/  @!P0 NANOSLEEP.SYNCS 0x989680 ;  /* 0x009896800000895d */ /* 0x002fea0003900000 */
[----:B------:R-:W1:Y:S02]  /*244c0*/  @!P0 SYNCS.PHASECHK.TRANS64 P0, [R2+URZ+0x60], R3 ;  /* 0x00006003020085a7 */ /* 0x000e64000800007f */
[----:B-1----:R-:W-:Y:S05]  /*244d0*/  @!P0 BRA `(.L_x_2867) ;  /* 0xfffffffc00f08947 */ /* 0x002fea000383ffff */
[----:B------:R-:W-:Y:S05]  /*244e0*/  BRA `(.L_x_3050) ;  /* 0xffffffa400647947 */ /* 0x000fea000383ffff */
.L_x_2876:
[----:B--2---:R2:W3:Y:S02]  /*244f0*/  SYNCS.PHASECHK.TRANS64.TRYWAIT P0, [R2+URZ+0x28840], R3 ;  /* 0x02884003020075a7 */ /* 0x0044e4000800017f */
[----:B---3--:R-:W-:Y:S05]  /*24500*/  @!P0 NANOSLEEP.SYNCS 0x989680 ;  /* 0x009896800000895d */ /* 0x008fea0003900000 */
[----:B------:R-:W3:Y:S02]  /*24510*/  @!P0 SYNCS.PHASECHK.TRANS64 P0, [R2+URZ+0x28840], R3 ;  /* 0x02884003020085a7 */ /* 0x000ee4000800007f */
[----:B---3--:R-:W-:Y:S05]  /*24520*/  @!P0 BRA `(.L_x_2876) ;  /* 0xfffffffc00f08947 */ /* 0x008fea000383ffff */
[----:B------:R-:W-:Y:S05]  /*24530*/  BRA `(.L_x_3051) ;  /* 0xffffffa800c47947 */ /* 0x000fea000383ffff */
.L_x_2882:
[----:B0-----:R0:W1:Y:S02]  /*24540*/  SYNCS.PHASECHK.TRANS64.TRYWAIT P0, [R2+URZ+0x60], R5 ;  /* 0x00006005020075a7 */ /* 0x001064000800017f */
[----:B-1----:R-:W-:Y:S05]  /*24550*/  @!P0 NANOSLEEP.SYNCS 0x989680 ;  /* 0x009896800000895d */ /* 0x002fea0003900000 */
[----:B------:R-:W1:Y:S02]  /*24560*/  @!P0 SYNCS.PHASECHK.TRANS64 P0, [R2+URZ+0x60], R5 ;  /* 0x00006005020085a7 */ /* 0x000e64000800007f */
[----:B-1----:R-:W-:Y:S05]  /*24570*/  @!P0 BRA `(.L_x_2882) ;  /* 0xfffffffc00f08947 */ /* 0x002fea000383ffff */
[----:B------:R-:W-:Y:S05]  /*24580*/  BRA `(.L_x_3052) ;  /* 0xffffffac00987947 */ /* 0x000fea000383ffff */
.L_x_2893:
[----:B--2---:R2:W3:Y:S02]  /*24590*/  SYNCS.PHASECHK.TRANS64.TRYWAIT P0, [R0+URZ+0x28860], R2 ;  /* 0x02886002000075a7 */ /* 0x0044e4000800017f */
[----:B---3--:R-:W-:Y:S05]  /*245a0*/  @!P0 NANOSLEEP.SYNCS 0x989680 ;  /* 0x009896800000895d */ /* 0x008fea0003900000 */
[----:B------:R-:W3:Y:S02]  /*245b0*/  @!P0 SYNCS.PHASECHK.TRANS64 P0, [R0+URZ+0x28860], R2 ;  /* 0x02886002000085a7 */ /* 0x000ee4000800007f */
[----:B---3--:R-:W-:Y:S05]  /*245c0*/  @!P0 BRA `(.L_x_2893) ;  /* 0xfffffffc00f08947 */ /* 0x008fea000383ffff */
[----:B------:R-:W-:Y:S05]  /*245d0*/  BRA `(.L_x_3053) ;  /* 0xffffffb000e47947 */ /* 0x000fea000383ffff */
.L_x_2900:
[----:B------:R-:W3:Y:S01]  /*245e0*/  LDL R0, [R1] ;  /* 0x0000000001007983 */ /* 0x000ee20000100800 */
[----:B------:R-:W-:Y:S01]  /*245f0*/  BSSY B0, `(.L_x_3054) ;  /* 0x0000008000007945 */ /* 0x000fe20003800000 */
[----:B------:R-:W-:Y:S02]  /*24600*/  IMAD.MOV.U32 R12, RZ, RZ, RZ ;  /* 0x000000ffff0c7224 */ /* 0x000fe400078e00ff */
[----:B------:R-:W-:Y:S02]  /*24610*/  IMAD.MOV.U32 R11, RZ, RZ, 0x1f ;  /* 0x0000001fff0b7424 */ /* 0x000fe400078e00ff */
[----:B------:R-:W-:Y:S02]  /*24620*/  IMAD.MOV.U32 R15, RZ, RZ, -0x1 ;  /* 0xffffffffff0f7424 */ /* 0x000fe400078e00ff */
[----:B---3--:R-:W-:-:S07]  /*24630*/  IMAD.MOV.U32 R13, RZ, RZ, R0 ;  /* 0x000000ffff0d7224 */ /* 0x008fce00078e0000 */
[----:B012---:R-:W-:Y:S05]  /*24640*/  WARPSYNC.COLLECTIVE R15, `(.L_x_3055) ;  /* 0x000000000f087348 */ /* 0x007fea0003c00000 */
[----:B------:R3:W4:Y:S02]  /*24650*/  SHFL.IDX P6, R14, R13, R12, R11 ;  /* 0x0000000c0d0e7389 */ /* 0x00072400000c000b */
[----:B01234-:R-:W-:Y:S01]  /*24660*/  ENDCOLLECTIVE ;  /* 0x000000000000791b */ /* 0x01ffe20003800000 */
.L_x_3055:
[----:B------:R-:W-:Y:S05]  /*24670*/  BSYNC B0 ;  /* 0x0000000000007941 */ /* 0x000fea0003800000 */
.L_x_3054:
[----:B------:R0:W5:Y:S01]  /*24680*/  LDL R2, [R1+0xc] ;  /* 0x00000c0001027983 */ /* 0x0001620000100800 */
[----:B------:R-:W-:Y:S01]  /*24690*/  MOV R13, R0 ;  /* 0x00000000000d7202 */ /* 0x000fe20000000f00 */
[----:B------:R-:W-:Y:S02]  /*246a0*/  IMAD.MOV.U32 R12, RZ, RZ, 0x1 ;  /* 0x00000001ff0c7424 */ /* 0x000fe400078e00ff */
[----:B------:R-:W-:Y:S02]  /*246b0*/  IMAD.MOV.U32 R11, RZ, RZ, 0x1f ;  /* 0x0000001fff0b7424 */ /* 0x000fe400078e00ff */
[----:B------:R-:W-:Y:S02]  /*246c0*/  IMAD.MOV.U32 R15, RZ, RZ, -0x1 ;  /* 0xffffffffff0f7424 */ /* 0x000fe400078e00ff */
[----:B0-----:R-:W-:-:S07]  /*246d0*/  IMAD.MOV.U32 R5, RZ, RZ, R14 ;  /* 0x000000ffff057224 */ /* 0x001fce00078e000e */
[----:B-----5:R-:W-:Y:S05]  /*246e0*/  WARPSYNC.COLLECTIVE R15, `(.L_x_3056) ;  /* 0x000000000f087348 */ /* 0x020fea0003c00000 */
[----:B------:R0:W1:Y:S02]  /*246f0*/  SHFL.IDX P6, R14, R13, R12, R11 ;  /* 0x0000000c0d0e7389 */ /* 0x00006400000c000b */
[----:B01---5:R-:W-:Y:S01]  /*24700*/  ENDCOLLECTIVE ;  /* 0x000000000000791b */ /* 0x023fe20003800000 */
.L_x_3056:
        /* <DEDUP_REMOVED lines=26> */
.L_x_3057:
        /* <DEDUP_REMOVED lines=8> */
.L_x_3058:
        /* <DEDUP_REMOVED lines=8> */
.L_x_3059:
        /* <DEDUP_REMOVED lines=8> */
.L_x_3060:
        /* <DEDUP_REMOVED lines=8> */
.L_x_3061:
        /* <DEDUP_REMOVED lines=9> */
.L_x_3062:
[----:B------:R-:W-:Y:S01]  /*24b40*/  IMAD.MOV.U32 R9, RZ, RZ, R14 ;  /* 0x000000ffff097224 */ /* 0x000fe200078e000e */
[----:B------:R-:W-:Y:S06]  /*24b50*/  BRA `(.L_x_3063) ;  /* 0xffffffb400587947 */ /* 0x000fec000383ffff */
.L_x_2903:
[----:B------:R-:W-:Y:S01]  /*24b60*/  BSSY B0, `(.L_x_3064) ;  /* 0x0000008000007945 */ /* 0x000fe20003800000 */
[----:B------:R-:W-:Y:S01]  /*24b70*/  MOV R13, R2 ;  /* 0x00000002000d7202 */ /* 0x000fe20000000f00 */
[----:B------:R-:W-:Y:S02]  /*24b80*/  IMAD.MOV.U32 R12, RZ, RZ, 0x1 ;  /* 0x00000001ff0c7424 */ /* 0x000fe400078e00ff */
[----:B------:R-:W-:Y:S02]  /*24b90*/  IMAD.MOV.U32 R11, RZ, RZ, RZ ;  /* 0x000000ffff0b7224 */ /* 0x000fe400078e00ff */
[----:B------:R-:W-:-:S07]  /*24ba0*/  IMAD.MOV.U32 R15, RZ, RZ, -0x1 ;  /* 0xffffffffff0f7424 */ /* 0x000fce00078e00ff */
[----:B0-----:R-:W-:Y:S05]  /*24bb0*/  WARPSYNC.COLLECTIVE R15, `(.L_x_3065) ;  /* 0x000000000f087348 */ /* 0x001fea0003c00000 */
[----:B------:R1:W2:Y:S02]  /*24bc0*/  SHFL.UP P6, R14, R13, R12, R11 ;  /* 0x0400000c0d0e7389 */ /* 0x0002a400000c000b */
[----:B012---:R-:W-:Y:S01]  /*24bd0*/  ENDCOLLECTIVE ;  /* 0x000000000000791b */ /* 0x007fe20003800000 */
.L_x_3065:
[----:B------:R-:W-:Y:S05]  /*24be0*/  BSYNC B0 ;  /* 0x0000000000007941 */ /* 0x000fea0003800000 */
.L_x_3064:
        /* <DEDUP_REMOVED lines=10> */
.L_x_3066:
        /* <DEDUP_REMOVED lines=8> */
.L_x_3067:
        /* <DEDUP_REMOVED lines=8> */
.L_x_3068:
        /* <DEDUP_REMOVED lines=8> */
.L_x_3069:
        /* <DEDUP_REMOVED lines=9> */
.L_x_3070:
[----:B------:R-:W-:Y:S01]  /*24ea0*/  IMAD.MOV.U32 R9, RZ, RZ, R14 ;  /* 0x000000ffff097224 */ /* 0x000fe200078e000e */
[----:B------:R-:W-:Y:S06]  /*24eb0*/  BRA `(.L_x_3071) ;  /* 0xffffffb4002c7947 */ /* 0x000fec000383ffff */
.L_x_2905:
[----:B------:R-:W-:Y:S01]  /*24ec0*/  BSSY B0, `(.L_x_3072) ;  /* 0x0000006000007945 */ /* 0x000fe20003800000 */
[----:B------:R-:W-:Y:S02]  /*24ed0*/  PLOP3.LUT P6, PT, P6, PT, PT, 0x8, 0x0 ;  /* 0x000000000000781c */ /* 0x000fe400037ce170 */
[----:B------:R-:W-:-:S11]  /*24ee0*/  MOV R15, 0xffffffff ;  /* 0xffffffff000f7802 */ /* 0x000fd60000000f00 */
[----:B0-----:R-:W-:Y:S05]  /*24ef0*/  WARPSYNC.COLLECTIVE R15, `(.L_x_3073) ;  /* 0x000000000f087348 */ /* 0x001fea0003c00000 */
[----:B------:R-:W-:Y:S01]  /*24f00*/  VOTE.ANY R14, PT, P6 ;  /* 0x00000000000e7806 */ /* 0x000fe200030e0100 */
[----:B0-----:R-:W-:Y:S06]  /*24f10*/  ENDCOLLECTIVE ;  /* 0x000000000000791b */ /* 0x001fec0003800000 */
.L_x_3073:
[----:B------:R-:W-:Y:S05]  /*24f20*/  BSYNC B0 ;  /* 0x0000000000007941 */ /* 0x000fea0003800000 */
.L_x_3072:
        /* <DEDUP_REMOVED lines=10> */
.L_x_3074:
[----:B------:R-:W-:Y:S01]  /*24fd0*/  MOV R13, R6 ;  /* 0x00000006000d7202 */ /* 0x000fe20000000f00 */
[----:B------:R-:W-:-:S07]  /*24fe0*/  IMAD.MOV.U32 R4, RZ, RZ, R14 ;  /* 0x000000ffff047224 */ /* 0x000fce00078e000e */
[----:B------:R-:W-:Y:S05]  /*24ff0*/  WARPSYNC.COLLECTIVE R15, `(.L_x_3075) ;  /* 0x000000000f087348 */ /* 0x000fea0003c00000 */
[----:B------:R0:W1:Y:S02]  /*25000*/  SHFL.IDX P6, R14, R13, R12, R11 ;  /* 0x0000000c0d0e7389 */ /* 0x00006400000c000b */
[----:B01----:R-:W-:Y:S01]  /*25010*/  ENDCOLLECTIVE ;  /* 0x000000000000791b */ /* 0x003fe20003800000 */
.L_x_3075:
[----:B------:R-:W-:Y:S02]  /*25020*/  IMAD.MOV.U32 R6, RZ, RZ, R14 ;  /* 0x000000ffff067224 */ /* 0x000fe400078e000e */
[----:B------:R-:W-:-:S05]  /*25030*/  IMAD.IADD R10, R3, 0x1, R10 ;  /* 0x00000001030a7824 */ /* 0x000fca00078e020a */
[----:B------:R2:W-:Y:S01]  /*25040*/  STL [R1+0xc], R10 ;  /* 0x00000c0a01007387 */ /* 0x0005e20000100800 */
[----:B------:R-:W-:Y:S05]  /*25050*/  BRA `(.L_x_3076) ;  /* 0xffffffb4000c7947 */ /* 0x000fea000383ffff */
.L_x_2907:
        /* <DEDUP_REMOVED lines=8> */
.L_x_3078:
[----:B------:R-:W-:Y:S05]  /*250e0*/  BSYNC B0 ;  /* 0x0000000000007941 */ /* 0x000fea0003800000 */
.L_x_3077:
[----:B------:R-:W-:Y:S01]  /*250f0*/  MOV R3, R14 ;  /* 0x0000000e00037202 */ /* 0x000fe20000000f00 */
[----:B------:R-:W-:Y:S06]  /*25100*/  BRA `(.L_x_3079) ;  /* 0xffffffb000f87947 */ /* 0x000fec000383ffff */
.L_x_2913:
[----:B0-----:R0:W1:Y:S02]  /*25110*/  SYNCS.PHASECHK.TRANS64.TRYWAIT P0, [R0+URZ+0x28820], R3 ;  /* 0x02882003000075a7 */ /* 0x001064000800017f */
[----:B-1----:R-:W-:Y:S05]  /*25120*/  @!P0 NANOSLEEP.SYNCS 0x989680 ;  /* 0x009896800000895d */ /* 0x002fea0003900000 */
[----:B------:R-:W1:Y:S02]  /*25130*/  @!P0 SYNCS.PHASECHK.TRANS64 P0, [R0+URZ+0x28820], R3 ;  /* 0x02882003000085a7 */ /* 0x000e64000800007f */
[----:B-1----:R-:W-:Y:S05]  /*25140*/  @!P0 BRA `(.L_x_2913) ;  /* 0xfffffffc00f08947 */ /* 0x002fea000383ffff */
[----:B------:R-:W-:Y:S05]  /*25150*/  BRA `(.L_x_3080) ;  /* 0xffffffbc00987947 */ /* 0x000fea000383ffff */
.L_x_2914:
        /* <DEDUP_REMOVED lines=11> */
.L_x_3082:
[----:B------:R-:W-:Y:S05]  /*25210*/  BSYNC B0 ;  /* 0x0000000000007941 */ /* 0x000fea0003800000 */
.L_x_3081:
[----:B------:R-:W-:Y:S05]  /*25220*/  BRA `(.L_x_3083) ;  /* 0xffffffbc00807947 */ /* 0x000fea000383ffff */
.L_x_2915:
[----:B------:R-:W-:Y:S01]  /*25230*/  BSSY B0, `(.L_x_3084) ;  /* 0x0000006000007945 */ /* 0x000fe20003800000 */
[----:B------:R-:W-:-:S07]  /*25240*/  IMAD.MOV.U32 R15, RZ, RZ, -0x1 ;  /* 0xffffffffff0f7424 */ /* 0x000fce00078e00ff */
[----:B01----:R-:W-:Y:S05]  /*25250*/  WARPSYNC.COLLECTIVE R15, `(.L_x_3085) ;  /* 0x000000000f0c7348 */ /* 0x003fea0003c00000 */
[----:B------:R-:W-:Y:S02]  /*25260*/  ELECT P6, UR62, PT ;  /* 0x00000000003e782f */ /* 0x000fe400038c0000 */
[----:B------:R-:W-:Y:S01]  /*25270*/  MOV R14, UR62 ;  /* 0x0000003e000e7c02 */ /* 0x000fe20008000f00 */
[----:B01----:R-:W-:Y:S10]  /*25280*/  ENDCOLLECTIVE ;  /* 0x000000000000791b */ /* 0x003ff40003800000 */
.L_x_3085:
[----:B------:R-:W-:Y:S05]  /*25290*/  BSYNC B0 ;  /* 0x0000000000007941 */ /* 0x000fea0003800000 */
.L_x_3084:
[----:B------:R-:W-:Y:S05]  /*252a0*/  BRA `(.L_x_3086) ;  /* 0xffffffbc00747947 */ /* 0x000fea000383ffff */
.L_x_2917:
[----:B0-----:R0:W1:Y:S02]  /*252b0*/  SYNCS.PHASECHK.TRANS64.TRYWAIT P0, [R6+URZ], R5 ;  /* 0x00000005060075a7 */ /* 0x001064000800017f */
[----:B-1----:R-:W-:Y:S05]  /*252c0*/  @!P0 NANOSLEEP.SYNCS 0x989680 ;  /* 0x009896800000895d */ /* 0x002fea0003900000 */
[----:B------:R-:W1:Y:S02]  /*252d0*/  @!P0 SYNCS.PHASECHK.TRANS64 P0, [R6+URZ], R5 ;  /* 0x00000005060085a7 */ /* 0x000e64000800007f */
[----:B-1----:R-:W-:Y:S05]  /*252e0*/  @!P0 BRA `(.L_x_2917) ;  /* 0xfffffffc00f08947 */ /* 0x002fea000383ffff */
[----:B------:R-:W-:Y:S05]  /*252f0*/  BRA `(.L_x_3087) ;  /* 0xffffffbc00ac7947 */ /* 0x000fea000383ffff */
.L_x_2918:
[----:B-1----:R1:W2:Y:S02]  /*25300*/  SYNCS.PHASECHK.TRANS64.TRYWAIT P0, [R7+URZ], R2 ;  /* 0x00000002070075a7 */ /* 0x0022a4000800017f */
[----:B--2---:R-:W-:Y:S05]  /*25310*/  @!P0 NANOSLEEP.SYNCS 0x989680 ;  /* 0x009896800000895d */ /* 0x004fea0003900000 */
[----:B------:R-:W2:Y:S02]  /*25320*/  @!P0 SYNCS.PHASECHK.TRANS64 P0, [R7+URZ], R2 ;  /* 0x00000002070085a7 */ /* 0x000ea4000800007f */
[----:B--2---:R-:W-:Y:S05]  /*25330*/  @!P0 BRA `(.L_x_2918) ;  /* 0xfffffffc00f08947 */ /* 0x004fea000383ffff */
[----:B------:R-:W-:Y:S05]  /*25340*/  BRA `(.L_x_3088) ;  /* 0xffffffbc00a07947 */ /* 0x000fea000383ffff */
.L_x_2920:
[----:B--2---:R2:W3:Y:S02]  /*25350*/  SYNCS.PHASECHK.TRANS64.TRYWAIT P0, [R4+URZ], R5 ;  /* 0x00000005040075a7 */ /* 0x0044e4000800017f */
[----:B---3--:R-:W-:Y:S05]  /*25360*/  @!P0 NANOSLEEP.SYNCS 0x989680 ;  /* 0x009896800000895d */ /* 0x008fea0003900000 */
[----:B------:R-:W3:Y:S02]  /*25370*/  @!P0 SYNCS.PHASECHK.TRANS64 P0, [R4+URZ], R5 ;  /* 0x00000005040085a7 */ /* 0x000ee4000800007f */
[----:B---3--:R-:W-:Y:S05]  /*25380*/  @!P0 BRA `(.L_x_2920) ;  /* 0xfffffffc00f08947 */ /* 0x008fea000383ffff */
[----:B------:R-:W-:Y:S05]  /*25390*/  BRA `(.L_x_3089) ;  /* 0xffffffbc00a47947 */ /* 0x000fea000383ffff */
.L_x_3090:
        /* <DEDUP_REMOVED lines=14> */
.L_x_3099:


//--------------------- .nv.global.init           --------------------------
	.section	.nv.global.init,"aw",@progbits
.nv.global.init:
	.type		$str$20,@object
	.size		$str$20,($str$21 - $str$20)
$str$20:
        /*0000*/ 	.byte	0x28, 0x61, 0x64, 0x64, 0x72, 0x65, 0x73, 0x73, 0x20, 0x26, 0x20, 0x6d, 0x61, 0x73, 0x6b, 0x29
        /*0010*/ 	.byte	0x20, 0x3d, 0x3d, 0x20, 0x30, 0x00
	.type		$str$21,@object
	.size		$str$21,(__unnamed_4 - $str$21)
$str$21:
        /*0016*/ 	.byte	0x2f, 0x74, 0x6d, 0x70, 0x2f, 0x6f, 0x73, 0x73, 0x5f, 0x6b, 0x65, 0x72, 0x6e, 0x65, 0x6c, 0x73
        /*0026*/ 	.byte	0x5f, 0x73, 0x72, 0x63, 0x2f, 0x66, 0x6c, 0x61, 0x73, 0x68, 0x5f, 0x61, 0x74, 0x74, 0x65, 0x6e
        /*0036*/ 	.byte	0x74, 0x69, 0x6f, 0x6e, 0x2f, 0x63, 0x73, 0x72, 0x63, 0x2f, 0x63, 0x75, 0x74, 0x6c, 0x61, 0x73
        /*0046*/ 	.byte	0x73, 0x2f, 0x69, 0x6e, 0x63, 0x6c, 0x75, 0x64, 0x65, 0x2f, 0x63, 0x75, 0x74, 0x65, 0x2f, 0x70
        /*0056*/ 	.byte	0x6f, 0x69, 0x6e, 0x74, 0x65, 0x72, 0x5f, 0x66, 0x6c, 0x61, 0x67, 0x67, 0x65, 0x64, 0x2e, 0x68
        /*0066*/ 	.byte	0x70, 0x70, 0x00
	.type		__unnamed_4,@object
	.size		__unnamed_4,(__unnamed_8 - __unnamed_4)
__unnamed_4:
        /* <DEDUP_REMOVED lines=24> */
	.type		__unnamed_8,@object
	.size		__unnamed_8,(__unnamed_3 - __unnamed_8)
__unnamed_8:
        /* <DEDUP_REMOVED lines=24> */
        /*0369*/ 	.byte	0x00
	.type		__unnamed_3,@object
	.size		__unnamed_3,(__unnamed_2 - __unnamed_3)
__unnamed_3:
        /* <DEDUP_REMOVED lines=29> */
	.type		__unnamed_2,@object
	.size		__unnamed_2,(__unnamed_7 - __unnamed_2)
__unnamed_2:
        /* <DEDUP_REMOVED lines=29> */
	.type		__unnamed_7,@object
	.size		__unnamed_7,(__unnamed_6 - __unnamed_7)
__unnamed_7:
        /* <DEDUP_REMOVED lines=28> */
        /*08c2*/ 	.byte	0x3c, 0x32, 0x32, 0x35, 0x32, 0x38, 0x3e, 0x3e, 0x3e, 0x3e, 0x3e, 0x5d, 0x00
	.type		__unnamed_6,@object
	.size		__unnamed_6,(__unnamed_1 - __unnamed_6)
__unnamed_6:
        /* <DEDUP_REMOVED lines=29> */
	.type		__unnamed_1,@object
	.size		__unnamed_1,(__unnamed_5 - __unnamed_1)
__unnamed_1:
        /* <DEDUP_REMOVED lines=28> */
        /*0c5c*/ 	.byte	0x31, 0x36, 0x33, 0x38, 0x34, 0x3e, 0x3e, 0x3e, 0x3e, 0x3e, 0x20, 0x26, 0x5d, 0x00
	.type		__unnamed_5,@object
	.size		__unnamed_5,(.L_4 - __unnamed_5)
__unnamed_5:
        /* <DEDUP_REMOVED lines=28> */
        /*0e2a*/ 	.byte	0x3c, 0x32, 0x32, 0x35, 0x32, 0x38, 0x3e, 0x3e, 0x3e, 0x3e, 0x3e, 0x20, 0x26, 0x5d, 0x00
.L_4:


//--------------------- .nv.shared._ZN7cutlass13device_kernelIN5flash11enable_sm90INS1_16FlashAttnFwdSm90INS1_25CollectiveMainloopFwdSm90ILi2EN4cute5tupleIJNS5_1CILi1EEES8_S8_EEENS6_IJNS7_ILi128EEENS7_ILi176EEESA_EEELi128ENS_6half_tEfNS_4arch4Sm90ELb0ELb0ELb0ELb0ELb0ELb0ELb0ELb1ELb1ELb1ELb1ELb0EEENS1_21CollectiveEpilogueFwdINS6_IJSA_SA_SB_EEES9_SD_SF_Li256ELb0ELb1ELb1ELb0EEENS1_19SingleTileSchedulerILb0ELb1ELb1ELi128EEEEEEEEEvNT_6ParamsE --------------------------
	.section	.nv.shared._ZN7cutlass13device_kernelIN5flash11enable_sm90INS1_16FlashAttnFwdSm90INS1_25CollectiveMainloopFwdSm90ILi2EN4cute5tupleIJNS5_1CILi1EEES8_S8_EEENS6_IJNS7_ILi128EEENS7_ILi176EEESA_EEELi128ENS_6half_tEfNS_4arch4Sm90ELb0ELb0ELb0ELb0ELb0ELb0ELb0ELb1ELb1ELb1ELb1ELb0EEENS1_21CollectiveEpilogueFwdINS6_IJSA_SA_SB_EEES9_SD_SF_Li256ELb0ELb1ELb1ELb0EEENS1_19SingleTileSchedulerILb0ELb1ELb1ELi128EEEEEEEEEvNT_6ParamsE,"aw",@nobits
	.sectionflags	@""
	.align	16
	.zero		1024


//--------------------- .nv.shared.reserved.0     --------------------------
	.section	.nv.shared.reserved.0,"aw",@nobits
	.weak		__nv_reservedSMEM_offset_0_alias
	.size		__nv_reservedSMEM_offset_0_alias, 0, 0
	.other		__nv_reservedSMEM_offset_0_alias,@"STO_CUDA_RESERVED_SHARED STV_DEFAULT"
__nv_reservedSMEM_offset_0_alias:
	.zero		0


//--------------------- .nv.global                --------------------------
	.section	.nv.global,"aw",@nobits
.nv.global:
	.type		_ZN72_INTERNAL_8a80ef28_36_flash_fwd_hdim128_fp16_split_sm90_cu_61719c98_31994cute1_E,@object
	.size		_ZN72_INTERNAL_8a80ef28_36_flash_fwd_hdim128_fp16_split_sm90_cu_61719c98_31994cute1_E,(_ZN72_INTERNAL_8a80ef28_36_flash_fwd_hdim128_fp16_split_sm90_cu_61719c98_31994cuda3std3__45__cpo6cbeginE - _ZN72_INTERNAL_8a80ef28_36_flash_fwd_hdim128_fp16_split_sm90_cu_61719c98_31994cute1_E)
_ZN72_INTERNAL_8a80ef28_36_flash_fwd_hdim128_fp16_split_sm90_cu_61719c98_31994cute1_E:
	.zero		1
	.type		_ZN72_INTERNAL_8a80ef28_36_flash_fwd_hdim128_fp16_split_sm90_cu_61719c98_31994cuda3std3__45__cpo6cbeginE,@object
	.size		_ZN72_INTERNAL_8a80ef28_36_flash_fwd_hdim128_fp16_split_sm90_cu_61719c98_31994cuda3std3__45__cpo6cbeginE,(_ZN72_INTERNAL_8a80ef28_36_flash_fwd_hdim128_fp16_split_sm90_cu_61719c98_31994cuda3std3__48in_placeE - _ZN72_INTERNAL_8a80ef28_36_flash_fwd_hdim128_fp16_split_sm90_cu_61719c98_31994cuda3std3__45__cpo6cbeginE)
_ZN72_INTERNAL_8a80ef28_36_flash_fwd_hdim128_fp16_split_sm90_cu_61719c98_31994cuda3std3__45__cpo6cbeginE:
	.zero		1
	.type		_ZN72_INTERNAL_8a80ef28_36_flash_fwd_hdim128_fp16_split_sm90_cu_61719c98_31994cuda3std3__48in_placeE,@object
	.size		_ZN72_INTERNAL_8a80ef28_36_flash_fwd_hdim128_fp16_split_sm90_cu_61719c98_31994cuda3std3__48in_placeE,(_ZN72_INTERNAL_8a80ef28_36_flash_fwd_hdim128_fp16_split_sm90_cu_61719c98_31994cuda3std6ranges3__45__cpo9iter_moveE - _ZN72_INTERNAL_8a80ef28_36_flash_fwd_hdim128_fp16_split_sm90_cu_61719c98_31994cuda3std3__48in_placeE)
_ZN72_INTERNAL_8a80ef28_36_flash_fwd_hdim128_fp16_split_sm90_cu_61719c98_31994cuda3std3__48in_placeE:
	.zero		1
	.type		_ZN72_INTERNAL_8a80ef28_36_flash_fwd_hdim128_fp16_split_sm90_cu_61719c98_31994cuda3std6ranges3__45__cpo9iter_moveE,@object
	.size		_ZN72_INTERNAL_8a80ef28_36_flash_fwd_hdim128_fp16_split_sm90_cu_61719c98_31994cuda3std6ranges3__45__cpo9iter_moveE,(_ZN72_INTERNAL_8a80ef28_36_flash_fwd_hdim128_fp16_split_sm90_cu_61719c98_31994cuda3std3__45__cpo5beginE - _ZN72_INTERNAL_8a80ef28_36_flash_fwd_hdim128_fp16_split_sm90_cu_61719c98_31994cuda3std6ranges3__45__cpo9iter_moveE)
_ZN72_INTERNAL_8a80ef28_36_flash_fwd_hdim128_fp16_split_sm90_cu_61719c98_31994cuda3std6ranges3__45__cpo9iter_moveE:
	.zero		1
	.type		_ZN72_INTERNAL_8a80ef28_36_flash_fwd_hdim128_fp16_split_sm90_cu_61719c98_31994cuda3std3__45__cpo5beginE,@object
	.size		_ZN72_INTERNAL_8a80ef28_36_flash_fwd_hdim128_fp16_split_sm90_cu_61719c98_31994cuda3std3__45__cpo5beginE,(_ZN72_INTERNAL_8a80ef28_36_flash_fwd_hdim128_fp16_split_sm90_cu_61719c98_31994cuda3std3__474_GLOBAL__N__8a80ef28_36_flash_fwd_hdim128_fp16_split_sm90_cu_61719c98_31996ignoreE - _ZN72_INTERNAL_8a80ef28_36_flash_fwd_hdim128_fp16_split_sm90_cu_61719c98_31994cuda3std3__45__cpo5beginE)
_ZN72_INTERNAL_8a80ef28_36_flash_fwd_hdim128_fp16_split_sm90_cu_61719c98_31994cuda3std3__45__cpo5beginE:
	.zero		1
	.type		_ZN72_INTERNAL_8a80ef28_36_flash_fwd_hdim128_fp16_split_sm90_cu_61719c98_31994cuda3std3__474_GLOBAL__N__8a80ef28_36_flash_fwd_hdim128_fp16_split_sm90_cu_61719c98_31996ignoreE,@object
	.size		_ZN72_INTERNAL_8a80ef28_36_flash_fwd_hdim128_fp16_split_sm90_cu_61719c98_31994cuda3std3__474_GLOBAL__N__8a80ef28_36_flash_fwd_hdim128_fp16_split_sm90_cu_61719c98_31996ignoreE,(_ZN72_INTERNAL_8a80ef28_36_flash_fwd_hdim128_fp16_split_sm90_cu_61719c98_31994cute7productE - _ZN72_INTERNAL_8a80ef28_36_flash_fwd_hdim128_fp16_split_sm90_cu_61719c98_31994cuda3std3__474_GLOBAL__N__8a80ef28_36_flash_fwd_hdim128_fp16_split_sm90_cu_61719c98_31996ignoreE)
_ZN72_INTERNAL_8a80ef28_36_flash_fwd_hdim128_fp16_split_sm90_cu_61719c98_31994cuda3std3__474_GLOBAL__N__8a80ef28_36_flash_fwd_hdim128_fp16_split_sm90_cu_61719c98_31996ignoreE:
	.zero		1
	.type		_ZN72_INTERNAL_8a80ef28_36_flash_fwd_hdim128_fp16_split_sm90_cu_61719c98_31994cute7productE,@object
	.size		_ZN72_INTERNAL_8a80ef28_36_flash_fwd_hdim128_fp16_split_sm90_cu_61719c98_31994cute7productE,(_ZN72_INTERNAL_8a80ef28_36_flash_fwd_hdim128_fp16_split_sm90_cu_61719c98_31994cuda3std3__45__cpo3endE - _ZN72_INTERNAL_8a80ef28_36_flash_fwd_hdim128_fp16_split_sm90_cu_61719c98_31994cute7productE)
_ZN72_INTERNAL_8a80ef28_36_flash_fwd_hdim128_fp16_split_sm90_cu_61719c98_31994cute7productE:
	.zero		1
	.type		_ZN72_INTERNAL_8a80ef28_36_flash_fwd_hdim128_fp16_split_sm90_cu_61719c98_31994cuda3std3__45__cpo3endE,@object
	.size		_ZN72_INTERNAL_8a80ef28_36_flash_fwd_hdim128_fp16_split_sm90_cu_61719c98_31994cuda3std3__45__cpo3endE,(_ZN72_INTERNAL_8a80ef28_36_flash_fwd_hdim128_fp16_split_sm90_cu_61719c98_31994cuda3std3__419piecewise_constructE - _ZN72_INTERNAL_8a80ef28_36_flash_fwd_hdim128_fp16_split_sm90_cu_61719c98_31994cuda3std3__45__cpo3endE)
_ZN72_INTERNAL_8a80ef28_36_flash_fwd_hdim128_fp16_split_sm90_cu_61719c98_31994cuda3std3__45__cpo3endE:
	.zero		1
	.type		_ZN72_INTERNAL_8a80ef28_36_flash_fwd_hdim128_fp16_split_sm90_cu_61719c98_31994cuda3std3__419piecewise_constructE,@object
	.size		_ZN72_INTERNAL_8a80ef28_36_flash_fwd_hdim128_fp16_split_sm90_cu_61719c98_31994cuda3std3__419piecewise_constructE,(_ZN72_INTERNAL_8a80ef28_36_flash_fwd_hdim128_fp16_split_sm90_cu_61719c98_31994cuda3std3__45__cpo4cendE - _ZN72_INTERNAL_8a80ef28_36_flash_fwd_hdim128_fp16_split_sm90_cu_61719c98_31994cuda3std3__419piecewise_constructE)
_ZN72_INTERNAL_8a80ef28_36_flash_fwd_hdim128_fp16_split_sm90_cu_61719c98_31994cuda3std3__419piecewise_constructE:
	.zero		1
	.type		_ZN72_INTERNAL_8a80ef28_36_flash_fwd_hdim128_fp16_split_sm90_cu_61719c98_31994cuda3std3__45__cpo4cendE,@object
	.size		_ZN72_INTERNAL_8a80ef28_36_flash_fwd_hdim128_fp16_split_sm90_cu_61719c98_31994cuda3std3__45__cpo4cendE,(_ZN72_INTERNAL_8a80ef28_36_flash_fwd_hdim128_fp16_split_sm90_cu_61719c98_31994cuda3std6ranges3__45__cpo4swapE - _ZN72_INTERNAL_8a80ef28_36_flash_fwd_hdim128_fp16_split_sm90_cu_61719c98_31994cuda3std3__45__cpo4cendE)
_ZN72_INTERNAL_8a80ef28_36_flash_fwd_hdim128_fp16_split_sm90_cu_61719c98_31994cuda3std3__45__cpo4cendE:
	.zero		1
	.type		_ZN72_INTERNAL_8a80ef28_36_flash_fwd_hdim128_fp16_split_sm90_cu_61719c98_31994cuda3std6ranges3__45__cpo4swapE,@object
	.size		_ZN72_INTERNAL_8a80ef28_36_flash_fwd_hdim128_fp16_split_sm90_cu_61719c98_31994cuda3std6ranges3__45__cpo4swapE,(.L_15 - _ZN72_INTERNAL_8a80ef28_36_flash_fwd_hdim128_fp16_split_sm90_cu_61719c98_31994cuda3std6ranges3__45__cpo4swapE)
_ZN72_INTERNAL_8a80ef28_36_flash_fwd_hdim128_fp16_split_sm90_cu_61719c98_31994cuda3std6ranges3__45__cpo4swapE:
	.zero		1
.L_15:


//--------------------- .nv.shared._ZN7cutlass13device_kernelIN5flash11enable_sm90INS1_16FlashAttnFwdSm90INS1_25CollectiveMainloopFwdSm90ILi2EN4cute5tupleIJNS5_1CILi1EEES8_S8_EEENS6_IJNS7_ILi128EEENS7_ILi176EEESA_EEELi128ENS_6half_tEfNS_4arch4Sm90ELb0ELb0ELb0ELb1ELb0ELb0ELb0ELb1ELb1ELb1ELb1ELb0EEENS1_21CollectiveEpilogueFwdINS6_IJSA_SA_SB_EEES9_SD_SF_Li256ELb1ELb1ELb1ELb0EEENS1_36VarlenDynamicPersistentTileSchedulerILi128ELi176ELi256ELi128ELb1ELb1ELb1ELb0ELb1ELb1EEEEEEEEEvNT_6ParamsE --------------------------
	.section	.nv.shared._ZN7cutlass13device_kernelIN5flash11enable_sm90INS1_16FlashAttnFwdSm90INS1_25CollectiveMainloopFwdSm90ILi2EN4cute5tupleIJNS5_1CILi1EEES8_S8_EEENS6_IJNS7_ILi128EEENS7_ILi176EEESA_EEELi128ENS_6half_tEfNS_4arch4Sm90ELb0ELb0ELb0ELb1ELb0ELb0ELb0ELb1ELb1ELb1ELb1ELb0EEENS1_21CollectiveEpilogueFwdINS6_IJSA_SA_SB_EEES9_SD_SF_Li256ELb1ELb1ELb1ELb0EEENS1_36VarlenDynamicPersistentTileSchedulerILi128ELi176ELi256ELi128ELb1ELb1ELb1ELb0ELb1ELb1EEEEEEEEEvNT_6ParamsE,"aw",@nobits
	.sectionflags	@""
	.align	16
	.zero		1024


//--------------------- .nv.shared._ZN7cutlass13device_kernelIN5flash11enable_sm90INS1_16FlashAttnFwdSm90INS1_25CollectiveMainloopFwdSm90ILi2EN4cute5tupleIJNS5_1CILi1EEES8_S8_EEENS6_IJNS7_ILi128EEENS7_ILi176EEESA_EEELi128ENS_6half_tEfNS_4arch4Sm90ELb0ELb0ELb0ELb1ELb0ELb1ELb0ELb1ELb1ELb1ELb1ELb0EEENS1_21CollectiveEpilogueFwdINS6_IJSA_SA_SB_EEES9_SD_SF_Li256ELb1ELb1ELb1ELb0EEENS1_36VarlenDynamicPersistentTileSchedulerILi128ELi176ELi256ELi128ELb1ELb1ELb1ELb0ELb1ELb1EEEEEEEEEvNT_6ParamsE --------------------------
	.section	.nv.shared._ZN7cutlass13device_kernelIN5flash11enable_sm90INS1_16FlashAttnFwdSm90INS1_25CollectiveMainloopFwdSm90ILi2EN4cute5tupleIJNS5_1CILi1EEES8_S8_EEENS6_IJNS7_ILi128EEENS7_ILi176EEESA_EEELi128ENS_6half_tEfNS_4arch4Sm90ELb0ELb0ELb0ELb1ELb0ELb1ELb0ELb1ELb1ELb1ELb1ELb0EEENS1_21CollectiveEpilogueFwdINS6_IJSA_SA_SB_EEES9_SD_SF_Li256ELb1ELb1ELb1ELb0EEENS1_36VarlenDynamicPersistentTileSchedulerILi128ELi176ELi256ELi128ELb1ELb1ELb1ELb0ELb1ELb1EEEEEEEEEvNT_6ParamsE,"aw",@nobits
	.sectionflags	@""
	.align	16
	.zero		1024


//--------------------- .nv.shared._ZN7cutlass13device_kernelIN5flash11enable_sm90INS1_16FlashAttnFwdSm90INS1_25CollectiveMainloopFwdSm90ILi2EN4cute5tupleIJNS5_1CILi1EEES8_S8_EEENS6_IJNS7_ILi128EEESA_SA_EEELi128ENS_6half_tEfNS_4arch4Sm90ELb0ELb1ELb0ELb0ELb0ELb0ELb0ELb1ELb1ELb1ELb1ELb0EEENS1_21CollectiveEpilogueFwdISB_S9_SC_SE_Li256ELb0ELb1ELb1ELb0EEENS1_19SingleTileSchedulerILb0ELb1ELb1ELi128EEEEEEEEEvNT_6ParamsE --------------------------
	.section	.nv.shared._ZN7cutlass13device_kernelIN5flash11enable_sm90INS1_16FlashAttnFwdSm90INS1_25CollectiveMainloopFwdSm90ILi2EN4cute5tupleIJNS5_1CILi1EEES8_S8_EEENS6_IJNS7_ILi128EEESA_SA_EEELi128ENS_6half_tEfNS_4arch4Sm90ELb0ELb1ELb0ELb0ELb0ELb0ELb0ELb1ELb1ELb1ELb1ELb0EEENS1_21CollectiveEpilogueFwdISB_S9_SC_SE_Li256ELb0ELb1ELb1ELb0EEENS1_19SingleTileSchedulerILb0ELb1ELb1ELi128EEEEEEEEEvNT_6ParamsE,"aw",@nobits
	.sectionflags	@""
	.align	16
	.zero		1024


//--------------------- .nv.shared._ZN7cutlass13device_kernelIN5flash11enable_sm90INS1_16FlashAttnFwdSm90INS1_25CollectiveMainloopFwdSm90ILi2EN4cute5tupleIJNS5_1CILi1EEES8_S8_EEENS6_IJNS7_ILi128EEESA_SA_EEELi128ENS_6half_tEfNS_4arch4Sm90ELb0ELb1ELb0ELb1ELb0ELb0ELb0ELb1ELb1ELb1ELb1ELb0EEENS1_21CollectiveEpilogueFwdISB_S9_SC_SE_Li256ELb1ELb1ELb1ELb0EEENS1_36VarlenDynamicPersistentTileSchedulerILi128ELi128ELi256ELi128ELb1ELb1ELb1ELb1ELb0ELb1EEEEEEEEEvNT_6ParamsE --------------------------
	.section	.nv.shared._ZN7cutlass13device_kernelIN5flash11enable_sm90INS1_16FlashAttnFwdSm90INS1_25CollectiveMainloopFwdSm90ILi2EN4cute5tupleIJNS5_1CILi1EEES8_S8_EEENS6_IJNS7_ILi128EEESA_SA_EEELi128ENS_6half_tEfNS_4arch4Sm90ELb0ELb1ELb0ELb1ELb0ELb0ELb0ELb1ELb1ELb1ELb1ELb0EEENS1_21CollectiveEpilogueFwdISB_S9_SC_SE_Li256ELb1ELb1ELb1ELb0EEENS1_36VarlenDynamicPersistentTileSchedulerILi128ELi128ELi256ELi128ELb1ELb1ELb1ELb1ELb0ELb1EEEEEEEEEvNT_6ParamsE,"aw",@nobits
	.sectionflags	@""
	.align	16
	.zero		1024


//--------------------- .nv.shared._ZN7cutlass13device_kernelIN5flash11enable_sm90INS1_16FlashAttnFwdSm90INS1_25CollectiveMainloopFwdSm90ILi2EN4cute5tupleIJNS5_1CILi1EEES8_S8_EEENS6_IJNS7_ILi128EEESA_SA_EEELi128ENS_6half_tEfNS_4arch4Sm90ELb0ELb1ELb0ELb1ELb0ELb1ELb0ELb1ELb1ELb1ELb1ELb0EEENS1_21CollectiveEpilogueFwdISB_S9_SC_SE_Li256ELb1ELb1ELb1ELb0EEENS1_36VarlenDynamicPersistentTileSchedulerILi128ELi128ELi256ELi128ELb1ELb1ELb1ELb1ELb0ELb1EEEEEEEEEvNT_6ParamsE --------------------------
	.section	.nv.shared._ZN7cutlass13device_kernelIN5flash11enable_sm90INS1_16FlashAttnFwdSm90INS1_25CollectiveMainloopFwdSm90ILi2EN4cute5tupleIJNS5_1CILi1EEES8_S8_EEENS6_IJNS7_ILi128EEESA_SA_EEELi128ENS_6half_tEfNS_4arch4Sm90ELb0ELb1ELb0ELb1ELb0ELb1ELb0ELb1ELb1ELb1ELb1ELb0EEENS1_21CollectiveEpilogueFwdISB_S9_SC_SE_Li256ELb1ELb1ELb1ELb0EEENS1_36VarlenDynamicPersistentTileSchedulerILi128ELi128ELi256ELi128ELb1ELb1ELb1ELb1ELb0ELb1EEEEEEEEEvNT_6ParamsE,"aw",@nobits
	.sectionflags	@""
	.align	16
	.zero		1024


//--------------------- .nv.shared._ZN7cutlass13device_kernelIN5flash11enable_sm90INS1_16FlashAttnFwdSm90INS1_25CollectiveMainloopFwdSm90ILi2EN4cute5tupleIJNS5_1CILi1EEES8_S8_EEENS6_IJNS7_ILi128EEESA_SA_EEELi128ENS_6half_tEfNS_4arch4Sm90ELb1ELb0ELb0ELb0ELb0ELb0ELb0ELb1ELb1ELb1ELb1ELb0EEENS1_21CollectiveEpilogueFwdISB_S9_SC_SE_Li256ELb0ELb1ELb1ELb0EEENS1_19SingleTileSchedulerILb0ELb1ELb1ELi128EEEEEEEEEvNT_6ParamsE --------------------------
	.section	.nv.shared._ZN7cutlass13device_kernelIN5flash11enable_sm90INS1_16FlashAttnFwdSm90INS1_25CollectiveMainloopFwdSm90ILi2EN4cute5tupleIJNS5_1CILi1EEES8_S8_EEENS6_IJNS7_ILi128EEESA_SA_EEELi128ENS_6half_tEfNS_4arch4Sm90ELb1ELb0ELb0ELb0ELb0ELb0ELb0ELb1ELb1ELb1ELb1ELb0EEENS1_21CollectiveEpilogueFwdISB_S9_SC_SE_Li256ELb0ELb1ELb1ELb0EEENS1_19SingleTileSchedulerILb0ELb1ELb1ELi128EEEEEEEEEvNT_6ParamsE,"aw",@nobits
	.sectionflags	@""
	.align	16
	.zero		1024


//--------------------- .nv.shared._ZN7cutlass13device_kernelIN5flash11enable_sm90INS1_16FlashAttnFwdSm90INS1_25CollectiveMainloopFwdSm90ILi2EN4cute5tupleIJNS5_1CILi1EEES8_S8_EEENS6_IJNS7_ILi128EEESA_SA_EEELi128ENS_6half_tEfNS_4arch4Sm90ELb1ELb0ELb0ELb1ELb0ELb0ELb0ELb1ELb1ELb1ELb1ELb0EEENS1_21CollectiveEpilogueFwdISB_S9_SC_SE_Li256ELb1ELb1ELb1ELb0EEENS1_36VarlenDynamicPersistentTileSchedulerILi128ELi128ELi256ELi128ELb1ELb1ELb1ELb1ELb1ELb1EEEEEEEEEvNT_6ParamsE --------------------------
	.section	.nv.shared._ZN7cutlass13device_kernelIN5flash11enable_sm90INS1_16FlashAttnFwdSm90INS1_25CollectiveMainloopFwdSm90ILi2EN4cute5tupleIJNS5_1CILi1EEES8_S8_EEENS6_IJNS7_ILi128EEESA_SA_EEELi128ENS_6half_tEfNS_4arch4Sm90ELb1ELb0ELb0ELb1ELb0ELb0ELb0ELb1ELb1ELb1ELb1ELb0EEENS1_21CollectiveEpilogueFwdISB_S9_SC_SE_Li256ELb1ELb1ELb1ELb0EEENS1_36VarlenDynamicPersistentTileSchedulerILi128ELi128ELi256ELi128ELb1ELb1ELb1ELb1ELb1ELb1EEEEEEEEEvNT_6ParamsE,"aw",@nobits
	.sectionflags	@""
	.align	16
	.zero		1024


//--------------------- .nv.shared._ZN7cutlass13device_kernelIN5flash11enable_sm90INS1_16FlashAttnFwdSm90INS1_25CollectiveMainloopFwdSm90ILi2EN4cute5tupleIJNS5_1CILi1EEES8_S8_EEENS6_IJNS7_ILi128EEESA_SA_EEELi128ENS_6half_tEfNS_4arch4Sm90ELb1ELb0ELb0ELb1ELb0ELb1ELb0ELb1ELb1ELb1ELb1ELb0EEENS1_21CollectiveEpilogueFwdISB_S9_SC_SE_Li256ELb1ELb1ELb1ELb0EEENS1_36VarlenDynamicPersistentTileSchedulerILi128ELi128ELi256ELi128ELb1ELb1ELb1ELb1ELb1ELb1EEEEEEEEEvNT_6ParamsE --------------------------
	.section	.nv.shared._ZN7cutlass13device_kernelIN5flash11enable_sm90INS1_16FlashAttnFwdSm90INS1_25CollectiveMainloopFwdSm90ILi2EN4cute5tupleIJNS5_1CILi1EEES8_S8_EEENS6_IJNS7_ILi128EEESA_SA_EEELi128ENS_6half_tEfNS_4arch4Sm90ELb1ELb0ELb0ELb1ELb0ELb1ELb0ELb1ELb1ELb1ELb1ELb0EEENS1_21CollectiveEpilogueFwdISB_S9_SC_SE_Li256ELb1ELb1ELb1ELb0EEENS1_36VarlenDynamicPersistentTileSchedulerILi128ELi128ELi256ELi128ELb1ELb1ELb1ELb1ELb1ELb1EEEEEEEEEvNT_6ParamsE,"aw",@nobits
	.sectionflags	@""
	.align	16
	.zero		1024


//--------------------- .nv.constant0._ZN7cutlass13device_kernelIN5flash11enable_sm90INS1_16FlashAttnFwdSm90INS1_25CollectiveMainloopFwdSm90ILi2EN4cute5tupleIJNS5_1CILi1EEES8_S8_EEENS6_IJNS7_ILi128EEENS7_ILi176EEESA_EEELi128ENS_6half_tEfNS_4arch4Sm90ELb0ELb0ELb0ELb0ELb0ELb0ELb0ELb1ELb1ELb1ELb1ELb0EEENS1_21CollectiveEpilogueFwdINS6_IJSA_SA_SB_EEES9_SD_SF_Li256ELb0ELb1ELb1ELb0EEENS1_19SingleTileSchedulerILb0ELb1ELb1ELi128EEEEEEEEEvNT_6ParamsE --------------------------
	.section	.nv.constant0._ZN7cutlass13device_kernelIN5flash11enable_sm90INS1_16FlashAttnFwdSm90INS1_25CollectiveMainloopFwdSm90ILi2EN4cute5tupleIJNS5_1CILi1EEES8_S8_EEENS6_IJNS7_ILi128EEENS7_ILi176EEESA_EEELi128ENS_6half_tEfNS_4arch4Sm90ELb0ELb0ELb0ELb0ELb0ELb0ELb0ELb1ELb1ELb1ELb1ELb0EEENS1_21CollectiveEpilogueFwdINS6_IJSA_SA_SB_EEES9_SD_SF_Li256ELb0ELb1ELb1ELb0EEENS1_19SingleTileSchedulerILb0ELb1ELb1ELi128EEEEEEEEEvNT_6ParamsE,"a",@progbits
	.sectionflags	@""
	.align	4
.nv.constant0._ZN7cutlass13device_kernelIN5flash11enable_sm90INS1_16FlashAttnFwdSm90INS1_25CollectiveMainloopFwdSm90ILi2EN4cute5tupleIJNS5_1CILi1EEES8_S8_EEENS6_IJNS7_ILi128EEENS7_ILi176EEESA_EEELi128ENS_6half_tEfNS_4arch4Sm90ELb0ELb0ELb0ELb0ELb0ELb0ELb0ELb1ELb1ELb1ELb1ELb0EEENS1_21CollectiveEpilogueFwdINS6_IJSA_SA_SB_EEES9_SD_SF_Li256ELb0ELb1ELb1ELb0EEENS1_19SingleTileSchedulerILb0ELb1ELb1ELi128EEEEEEEEEvNT_6ParamsE:
	.zero		3200


//--------------------- .nv.constant0._ZN7cutlass13device_kernelIN5flash11enable_sm90INS1_16FlashAttnFwdSm90INS1_25CollectiveMainloopFwdSm90ILi2EN4cute5tupleIJNS5_1CILi1EEES8_S8_EEENS6_IJNS7_ILi128EEENS7_ILi176EEESA_EEELi128ENS_6half_tEfNS_4arch4Sm90ELb0ELb0ELb0ELb1ELb0ELb0ELb0ELb1ELb1ELb1ELb1ELb0EEENS1_21CollectiveEpilogueFwdINS6_IJSA_SA_SB_EEES9_SD_SF_Li256ELb1ELb1ELb1ELb0EEENS1_36VarlenDynamicPersistentTileSchedulerILi128ELi176ELi256ELi128ELb1ELb1ELb1ELb0ELb1ELb1EEEEEEEEEvNT_6ParamsE --------------------------
	.section	.nv.constant0._ZN7cutlass13device_kernelIN5flash11enable_sm90INS1_16FlashAttnFwdSm90INS1_25CollectiveMainloopFwdSm90ILi2EN4cute5tupleIJNS5_1CILi1EEES8_S8_EEENS6_IJNS7_ILi128EEENS7_ILi176EEESA_EEELi128ENS_6half_tEfNS_4arch4Sm90ELb0ELb0ELb0ELb1ELb0ELb0ELb0ELb1ELb1ELb1ELb1ELb0EEENS1_21CollectiveEpilogueFwdINS6_IJSA_SA_SB_EEES9_SD_SF_Li256ELb1ELb1ELb1ELb0EEENS1_36VarlenDynamicPersistentTileSchedulerILi128ELi176ELi256ELi128ELb1ELb1ELb1ELb0ELb1ELb1EEEEEEEEEvNT_6ParamsE,"a",@progbits
	.sectionflags	@""
	.align	4
.nv.constant0._ZN7cutlass13device_kernelIN5flash11enable_sm90INS1_16FlashAttnFwdSm90INS1_25CollectiveMainloopFwdSm90ILi2EN4cute5tupleIJNS5_1CILi1EEES8_S8_EEENS6_IJNS7_ILi128EEENS7_ILi176EEESA_EEELi128ENS_6half_tEfNS_4arch4Sm90ELb0ELb0ELb0ELb1ELb0ELb0ELb0ELb1ELb1ELb1ELb1ELb0EEENS1_21CollectiveEpilogueFwdINS6_IJSA_SA_SB_EEES9_SD_SF_Li256ELb1ELb1ELb1ELb0EEENS1_36VarlenDynamicPersistentTileSchedulerILi128ELi176ELi256ELi128ELb1ELb1ELb1ELb0ELb1ELb1EEEEEEEEEvNT_6ParamsE:
	.zero		3328


//--------------------- .nv.constant0._ZN7cutlass13device_kernelIN5flash11enable_sm90INS1_16FlashAttnFwdSm90INS1_25CollectiveMainloopFwdSm90ILi2EN4cute5tupleIJNS5_1CILi1EEES8_S8_EEENS6_IJNS7_ILi128EEENS7_ILi176EEESA_EEELi128ENS_6half_tEfNS_4arch4Sm90ELb0ELb0ELb0ELb1ELb0ELb1ELb0ELb1ELb1ELb1ELb1ELb0EEENS1_21CollectiveEpilogueFwdINS6_IJSA_SA_SB_EEES9_SD_SF_Li256ELb1ELb1ELb1ELb0EEENS1_36VarlenDynamicPersistentTileSchedulerILi128ELi176ELi256ELi128ELb1ELb1ELb1ELb0ELb1ELb1EEEEEEEEEvNT_6ParamsE --------------------------
	.section	.nv.constant0._ZN7cutlass13device_kernelIN5flash11enable_sm90INS1_16FlashAttnFwdSm90INS1_25CollectiveMainloopFwdSm90ILi2EN4cute5tupleIJNS5_1CILi1EEES8_S8_EEENS6_IJNS7_ILi128EEENS7_ILi176EEESA_EEELi128ENS_6half_tEfNS_4arch4Sm90ELb0ELb0ELb0ELb1ELb0ELb1ELb0ELb1ELb1ELb1ELb1ELb0EEENS1_21CollectiveEpilogueFwdINS6_IJSA_SA_SB_EEES9_SD_SF_Li256ELb1ELb1ELb1ELb0EEENS1_36VarlenDynamicPersistentTileSchedulerILi128ELi176ELi256ELi128ELb1ELb1ELb1ELb0ELb1ELb1EEEEEEEEEvNT_6ParamsE,"a",@progbits
	.sectionflags	@""
	.align	4
.nv.constant0._ZN7cutlass13device_kernelIN5flash11enable_sm90INS1_16FlashAttnFwdSm90INS1_25CollectiveMainloopFwdSm90ILi2EN4cute5tupleIJNS5_1CILi1EEES8_S8_EEENS6_IJNS7_ILi128EEENS7_ILi176EEESA_EEELi128ENS_6half_tEfNS_4arch4Sm90ELb0ELb0ELb0ELb1ELb0ELb1ELb0ELb1ELb1ELb1ELb1ELb0EEENS1_21CollectiveEpilogueFwdINS6_IJSA_SA_SB_EEES9_SD_SF_Li256ELb1ELb1ELb1ELb0EEENS1_36VarlenDynamicPersistentTileSchedulerILi128ELi176ELi256ELi128ELb1ELb1ELb1ELb0ELb1ELb1EEEEEEEEEvNT_6ParamsE:
	.zero		3328


//--------------------- .nv.constant0._ZN7cutlass13device_kernelIN5flash11enable_sm90INS1_16FlashAttnFwdSm90INS1_25CollectiveMainloopFwdSm90ILi2EN4cute5tupleIJNS5_1CILi1EEES8_S8_EEENS6_IJNS7_ILi128EEESA_SA_EEELi128ENS_6half_tEfNS_4arch4Sm90ELb0ELb1ELb0ELb0ELb0ELb0ELb0ELb1ELb1ELb1ELb1ELb0EEENS1_21CollectiveEpilogueFwdISB_S9_SC_SE_Li256ELb0ELb1ELb1ELb0EEENS1_19SingleTileSchedulerILb0ELb1ELb1ELi128EEEEEEEEEvNT_6ParamsE --------------------------
	.section	.nv.constant0._ZN7cutlass13device_kernelIN5flash11enable_sm90INS1_16FlashAttnFwdSm90INS1_25CollectiveMainloopFwdSm90ILi2EN4cute5tupleIJNS5_1CILi1EEES8_S8_EEENS6_IJNS7_ILi128EEESA_SA_EEELi128ENS_6half_tEfNS_4arch4Sm90ELb0ELb1ELb0ELb0ELb0ELb0ELb0ELb1ELb1ELb1ELb1ELb0EEENS1_21CollectiveEpilogueFwdISB_S9_SC_SE_Li256ELb0ELb1ELb1ELb0EEENS1_19SingleTileSchedulerILb0ELb1ELb1ELi128EEEEEEEEEvNT_6ParamsE,"a",@progbits
	.sectionflags	@""
	.align	4
.nv.constant0._ZN7cutlass13device_kernelIN5flash11enable_sm90INS1_16FlashAttnFwdSm90INS1_25CollectiveMainloopFwdSm90ILi2EN4cute5tupleIJNS5_1CILi1EEES8_S8_EEENS6_IJNS7_ILi128EEESA_SA_EEELi128ENS_6half_tEfNS_4arch4Sm90ELb0ELb1ELb0ELb0ELb0ELb0ELb0ELb1ELb1ELb1ELb1ELb0EEENS1_21CollectiveEpilogueFwdISB_S9_SC_SE_Li256ELb0ELb1ELb1ELb0EEENS1_19SingleTileSchedulerILb0ELb1ELb1ELi128EEEEEEEEEvNT_6ParamsE:
	.zero		3200


//--------------------- .nv.constant0._ZN7cutlass13device_kernelIN5flash11enable_sm90INS1_16FlashAttnFwdSm90INS1_25CollectiveMainloopFwdSm90ILi2EN4cute5tupleIJNS5_1CILi1EEES8_S8_EEENS6_IJNS7_ILi128EEESA_SA_EEELi128ENS_6half_tEfNS_4arch4Sm90ELb0ELb1ELb0ELb1ELb0ELb0ELb0ELb1ELb1ELb1ELb1ELb0EEENS1_21CollectiveEpilogueFwdISB_S9_SC_SE_Li256ELb1ELb1ELb1ELb0EEENS1_36VarlenDynamicPersistentTileSchedulerILi128ELi128ELi256ELi128ELb1ELb1ELb1ELb1ELb0ELb1EEEEEEEEEvNT_6ParamsE --------------------------
	.section	.nv.constant0._ZN7cutlass13device_kernelIN5flash11enable_sm90INS1_16FlashAttnFwdSm90INS1_25CollectiveMainloopFwdSm90ILi2EN4cute5tupleIJNS5_1CILi1EEES8_S8_EEENS6_IJNS7_ILi128EEESA_SA_EEELi128ENS_6half_tEfNS_4arch4Sm90ELb0ELb1ELb0ELb1ELb0ELb0ELb0ELb1ELb1ELb1ELb1ELb0EEENS1_21CollectiveEpilogueFwdISB_S9_SC_SE_Li256ELb1ELb1ELb1ELb0EEENS1_36VarlenDynamicPersistentTileSchedulerILi128ELi128ELi256ELi128ELb1ELb1ELb1ELb1ELb0ELb1EEEEEEEEEvNT_6ParamsE,"a",@progbits
	.sectionflags	@""
	.align	4
.nv.constant0._ZN7cutlass13device_kernelIN5flash11enable_sm90INS1_16FlashAttnFwdSm90INS1_25CollectiveMainloopFwdSm90ILi2EN4cute5tupleIJNS5_1CILi1EEES8_S8_EEENS6_IJNS7_ILi128EEESA_SA_EEELi128ENS_6half_tEfNS_4arch4Sm90ELb0ELb1ELb0ELb1ELb0ELb0ELb0ELb1ELb1ELb1ELb1ELb0EEENS1_21CollectiveEpilogueFwdISB_S9_SC_SE_Li256ELb1ELb1ELb1ELb0EEENS1_36VarlenDynamicPersistentTileSchedulerILi128ELi128ELi256ELi128ELb1ELb1ELb1ELb1ELb0ELb1EEEEEEEEEvNT_6ParamsE:
	.zero		3328


//--------------------- .nv.constant0._ZN7cutlass13device_kernelIN5flash11enable_sm90INS1_16FlashAttnFwdSm90INS1_25CollectiveMainloopFwdSm90ILi2EN4cute5tupleIJNS5_1CILi1EEES8_S8_EEENS6_IJNS7_ILi128EEESA_SA_EEELi128ENS_6half_tEfNS_4arch4Sm90ELb0ELb1ELb0ELb1ELb0ELb1ELb0ELb1ELb1ELb1ELb1ELb0EEENS1_21CollectiveEpilogueFwdISB_S9_SC_SE_Li256ELb1ELb1ELb1ELb0EEENS1_36VarlenDynamicPersistentTileSchedulerILi128ELi128ELi256ELi128ELb1ELb1ELb1ELb1ELb0ELb1EEEEEEEEEvNT_6ParamsE --------------------------
	.section	.nv.constant0._ZN7cutlass13device_kernelIN5flash11enable_sm90INS1_16FlashAttnFwdSm90INS1_25CollectiveMainloopFwdSm90ILi2EN4cute5tupleIJNS5_1CILi1EEES8_S8_EEENS6_IJNS7_ILi128EEESA_SA_EEELi128ENS_6half_tEfNS_4arch4Sm90ELb0ELb1ELb0ELb1ELb0ELb1ELb0ELb1ELb1ELb1ELb1ELb0EEENS1_21CollectiveEpilogueFwdISB_S9_SC_SE_Li256ELb1ELb1ELb1ELb0EEENS1_36VarlenDynamicPersistentTileSchedulerILi128ELi128ELi256ELi128ELb1ELb1ELb1ELb1ELb0ELb1EEEEEEEEEvNT_6ParamsE,"a",@progbits
	.sectionflags	@""
	.align	4
.nv.constant0._ZN7cutlass13device_kernelIN5flash11enable_sm90INS1_16FlashAttnFwdSm90INS1_25CollectiveMainloopFwdSm90ILi2EN4cute5tupleIJNS5_1CILi1EEES8_S8_EEENS6_IJNS7_ILi128EEESA_SA_EEELi128ENS_6half_tEfNS_4arch4Sm90ELb0ELb1ELb0ELb1ELb0ELb1ELb0ELb1ELb1ELb1ELb1ELb0EEENS1_21CollectiveEpilogueFwdISB_S9_SC_SE_Li256ELb1ELb1ELb1ELb0EEENS1_36VarlenDynamicPersistentTileSchedulerILi128ELi128ELi256ELi128ELb1ELb1ELb1ELb1ELb0ELb1EEEEEEEEEvNT_6ParamsE:
	.zero		3328


//--------------------- .nv.constant0._ZN7cutlass13device_kernelIN5flash11enable_sm90INS1_16FlashAttnFwdSm90INS1_25CollectiveMainloopFwdSm90ILi2EN4cute5tupleIJNS5_1CILi1EEES8_S8_EEENS6_IJNS7_ILi128EEESA_SA_EEELi128ENS_6half_tEfNS_4arch4Sm90ELb1ELb0ELb0ELb0ELb0ELb0ELb0ELb1ELb1ELb1ELb1ELb0EEENS1_21CollectiveEpilogueFwdISB_S9_SC_SE_Li256ELb0ELb1ELb1ELb0EEENS1_19SingleTileSchedulerILb0ELb1ELb1ELi128EEEEEEEEEvNT_6ParamsE --------------------------
	.section	.nv.constant0._ZN7cutlass13device_kernelIN5flash11enable_sm90INS1_16FlashAttnFwdSm90INS1_25CollectiveMainloopFwdSm90ILi2EN4cute5tupleIJNS5_1CILi1EEES8_S8_EEENS6_IJNS7_ILi128EEESA_SA_EEELi128ENS_6half_tEfNS_4arch4Sm90ELb1ELb0ELb0ELb0ELb0ELb0ELb0ELb1ELb1ELb1ELb1ELb0EEENS1_21CollectiveEpilogueFwdISB_S9_SC_SE_Li256ELb0ELb1ELb1ELb0EEENS1_19SingleTileSchedulerILb0ELb1ELb1ELi128EEEEEEEEEvNT_6ParamsE,"a",@progbits
	.sectionflags	@""
	.align	4
.nv.constant0._ZN7cutlass13device_kernelIN5flash11enable_sm90INS1_16FlashAttnFwdSm90INS1_25CollectiveMainloopFwdSm90ILi2EN4cute5tupleIJNS5_1CILi1EEES8_S8_EEENS6_IJNS7_ILi128EEESA_SA_EEELi128ENS_6half_tEfNS_4arch4Sm90ELb1ELb0ELb0ELb0ELb0ELb0ELb0ELb1ELb1ELb1ELb1ELb0EEENS1_21CollectiveEpilogueFwdISB_S9_SC_SE_Li256ELb0ELb1ELb1ELb0EEENS1_19SingleTileSchedulerILb0ELb1ELb1ELi128EEEEEEEEEvNT_6ParamsE:
	.zero		3200


//--------------------- .nv.constant0._ZN7cutlass13device_kernelIN5flash11enable_sm90INS1_16FlashAttnFwdSm90INS1_25CollectiveMainloopFwdSm90ILi2EN4cute5tupleIJNS5_1CILi1EEES8_S8_EEENS6_IJNS7_ILi128EEESA_SA_EEELi128ENS_6half_tEfNS_4arch4Sm90ELb1ELb0ELb0ELb1ELb0ELb0ELb0ELb1ELb1ELb1ELb1ELb0EEENS1_21CollectiveEpilogueFwdISB_S9_SC_SE_Li256ELb1ELb1ELb1ELb0EEENS1_36VarlenDynamicPersistentTileSchedulerILi128ELi128ELi256ELi128ELb1ELb1ELb1ELb1ELb1ELb1EEEEEEEEEvNT_6ParamsE --------------------------
	.section	.nv.constant0._ZN7cutlass13device_kernelIN5flash11enable_sm90INS1_16FlashAttnFwdSm90INS1_25CollectiveMainloopFwdSm90ILi2EN4cute5tupleIJNS5_1CILi1EEES8_S8_EEENS6_IJNS7_ILi128EEESA_SA_EEELi128ENS_6half_tEfNS_4arch4Sm90ELb1ELb0ELb0ELb1ELb0ELb0ELb0ELb1ELb1ELb1ELb1ELb0EEENS1_21CollectiveEpilogueFwdISB_S9_SC_SE_Li256ELb1ELb1ELb1ELb0EEENS1_36VarlenDynamicPersistentTileSchedulerILi128ELi128ELi256ELi128ELb1ELb1ELb1ELb1ELb1ELb1EEEEEEEEEvNT_6ParamsE,"a",@progbits
	.sectionflags	@""
	.align	4
.nv.constant0._ZN7cutlass13device_kernelIN5flash11enable_sm90INS1_16FlashAttnFwdSm90INS1_25CollectiveMainloopFwdSm90ILi2EN4cute5tupleIJNS5_1CILi1EEES8_S8_EEENS6_IJNS7_ILi128EEESA_SA_EEELi128ENS_6half_tEfNS_4arch4Sm90ELb1ELb0ELb0ELb1ELb0ELb0ELb0ELb1ELb1ELb1ELb1ELb0EEENS1_21CollectiveEpilogueFwdISB_S9_SC_SE_Li256ELb1ELb1ELb1ELb0EEENS1_36VarlenDynamicPersistentTileSchedulerILi128ELi128ELi256ELi128ELb1ELb1ELb1ELb1ELb1ELb1EEEEEEEEEvNT_6ParamsE:
	.zero		3328


//--------------------- .nv.constant0._ZN7cutlass13device_kernelIN5flash11enable_sm90INS1_16FlashAttnFwdSm90INS1_25CollectiveMainloopFwdSm90ILi2EN4cute5tupleIJNS5_1CILi1EEES8_S8_EEENS6_IJNS7_ILi128EEESA_SA_EEELi128ENS_6half_tEfNS_4arch4Sm90ELb1ELb0ELb0ELb1ELb0ELb1ELb0ELb1ELb1ELb1ELb1ELb0EEENS1_21CollectiveEpilogueFwdISB_S9_SC_SE_Li256ELb1ELb1ELb1ELb0EEENS1_36VarlenDynamicPersistentTileSchedulerILi128ELi128ELi256ELi128ELb1ELb1ELb1ELb1ELb1ELb1EEEEEEEEEvNT_6ParamsE --------------------------
	.section	.nv.constant0._ZN7cutlass13device_kernelIN5flash11enable_sm90INS1_16FlashAttnFwdSm90INS1_25CollectiveMainloopFwdSm90ILi2EN4cute5tupleIJNS5_1CILi1EEES8_S8_EEENS6_IJNS7_ILi128EEESA_SA_EEELi128ENS_6half_tEfNS_4arch4Sm90ELb1ELb0ELb0ELb1ELb0ELb1ELb0ELb1ELb1ELb1ELb1ELb0EEENS1_21CollectiveEpilogueFwdISB_S9_SC_SE_Li256ELb1ELb1ELb1ELb0EEENS1_36VarlenDynamicPersistentTileSchedulerILi128ELi128ELi256ELi128ELb1ELb1ELb1ELb1ELb1ELb1EEEEEEEEEvNT_6ParamsE,"a",@progbits
	.sectionflags	@""
	.align	4
.nv.constant0._ZN7cutlass13device_kernelIN5flash11enable_sm90INS1_16FlashAttnFwdSm90INS1_25CollectiveMainloopFwdSm90ILi2EN4cute5tupleIJNS5_1CILi1EEES8_S8_EEENS6_IJNS7_ILi128EEESA_SA_EEELi128ENS_6half_tEfNS_4arch4Sm90ELb1ELb0ELb0ELb1ELb0ELb1ELb0ELb1ELb1ELb1ELb1ELb0EEENS1_21CollectiveEpilogueFwdISB_S9_SC_SE_Li256ELb1ELb1ELb1ELb0EEENS1_36VarlenDynamicPersistentTileSchedulerILi128ELi128ELi256ELi128ELb1ELb1ELb1ELb1ELb1ELb1EEEEEEEEEvNT_6ParamsE:
	.zero		3328


//--------------------- SYMBOLS --------------------------

	.type		.nv.reservedSmem.offset0,@object
	.size		.nv.reservedSmem.offset0,0x4
	.type		__assertfail,@function
